	.target	sm_100a

	.elftype	@"ET_EXEC"


//--------------------- .note.nv.tkinfo           --------------------------
	.section	.note.nv.tkinfo,"",@"SHT_NOTE"
	.sectionflags	@"SHF_NOTE_NV_TKINFO"
	.tkinfo
        /*0018*/ 	.word	0x00000002
        /*0030*/ 	.string	""
        /*0030*/ 	.string	"ptxas"
        /*0030*/ 	.string	"Cuda compilation tools, release 13.0, V13.0.88"
        /*0030*/ 	.string	"Build cuda_13.0.r13.0/compiler.36424714_0"
        /*0030*/ 	.string	"-arch sm_100a -m 64 "



//--------------------- .note.nv.cuinfo           --------------------------
	.section	.note.nv.cuinfo,"",@"SHT_NOTE"
	.sectionflags	@"SHF_NOTE_NV_CUINFO"
        /*0018*/ 	.short	0x0002
        /*001a*/ 	.short	0x0064
        /*001c*/ 	.short	0x0082
	.zero		2


//--------------------- .nv.info                  --------------------------
	.section	.nv.info,"",@"SHT_CUDA_INFO"
	.align	4


	//----- nvinfo : EIATTR_REGCOUNT
	.align		4
        /*0000*/ 	.byte	0x04, 0x2f
        /*0002*/ 	.short	(.L_180 - .L_179)
	.align		4
.L_179:
        /*0004*/ 	.word	index@(_ZN2at6native13reduce_kernelILi128ELi4ENS0_8ReduceOpIN3c104HalfENS0_10WelfordOpsIS4_fiN4cuda3std3__44pairIffEEEEjfLi2ELi2EEEEEvT1_)
        /*0008*/ 	.word	0x00000040


	//----- nvinfo : EIATTR_FRAME_SIZE
	.align		4
.L_180:
        /*000c*/ 	.byte	0x04, 0x11
        /*000e*/ 	.short	(.L_182 - .L_181)
	.align		4
.L_181:
        /*0010*/ 	.word	index@($__internal_29_$__cuda_sm20_div_u64)
        /*0014*/ 	.word	0x00000000


	//----- nvinfo : EIATTR_FRAME_SIZE
	.align		4
.L_182:
        /*0018*/ 	.byte	0x04, 0x11
        /*001a*/ 	.short	(.L_184 - .L_183)
	.align		4
.L_183:
        /*001c*/ 	.word	index@(_ZN2at6native13reduce_kernelILi128ELi4ENS0_8ReduceOpIN3c104HalfENS0_10WelfordOpsIS4_fiN4cuda3std3__44pairIffEEEEjfLi2ELi2EEEEEvT1_)
        /*0020*/ 	.word	0x00000000


	//----- nvinfo : EIATTR_REGCOUNT
	.align		4
.L_184:
        /*0024*/ 	.byte	0x04, 0x2f
        /*0026*/ 	.short	(.L_186 - .L_185)
	.align		4
.L_185:
        /*0028*/ 	.word	index@(_ZN2at6native13reduce_kernelILi256ELi2ENS0_8ReduceOpIN3c104HalfENS0_10WelfordOpsIS4_fiN4cuda3std3__44pairIffEEEEjfLi2ELi2EEEEEvT1_)
        /*002c*/ 	.word	0x00000028


	//----- nvinfo : EIATTR_FRAME_SIZE
	.align		4
.L_186:
        /*0030*/ 	.byte	0x04, 0x11
        /*0032*/ 	.short	(.L_188 - .L_187)
	.align		4
.L_187:
        /*0034*/ 	.word	index@($__internal_28_$__cuda_sm20_div_u64)
        /*0038*/ 	.word	0x00000000


	//----- nvinfo : EIATTR_FRAME_SIZE
	.align		4
.L_188:
        /*003c*/ 	.byte	0x04, 0x11
        /*003e*/ 	.short	(.L_190 - .L_189)
	.align		4
.L_189:
        /*0040*/ 	.word	index@(_ZN2at6native13reduce_kernelILi256ELi2ENS0_8ReduceOpIN3c104HalfENS0_10WelfordOpsIS4_fiN4cuda3std3__44pairIffEEEEjfLi2ELi2EEEEEvT1_)
        /*0044*/ 	.word	0x00000000


	//----- nvinfo : EIATTR_REGCOUNT
	.align		4
.L_190:
        /*0048*/ 	.byte	0x04, 0x2f
        /*004a*/ 	.short	(.L_192 - .L_191)
	.align		4
.L_191:
        /*004c*/ 	.word	index@(_ZN2at6native13reduce_kernelILi512ELi1ENS0_8ReduceOpIN3c104HalfENS0_10WelfordOpsIS4_fiN4cuda3std3__44pairIffEEEEjfLi2ELi2EEEEEvT1_)
        /*0050*/ 	.word	0x0000001f


	//----- nvinfo : EIATTR_FRAME_SIZE
	.align		4
.L_192:
        /*0054*/ 	.byte	0x04, 0x11
        /*0056*/ 	.short	(.L_194 - .L_193)
	.align		4
.L_193:
        /*0058*/ 	.word	index@($__internal_27_$__cuda_sm20_div_u64)
        /*005c*/ 	.word	0x00000000


	//----- nvinfo : EIATTR_FRAME_SIZE
	.align		4
.L_194:
        /*0060*/ 	.byte	0x04, 0x11
        /*0062*/ 	.short	(.L_196 - .L_195)
	.align		4
.L_195:
        /*0064*/ 	.word	index@(_ZN2at6native13reduce_kernelILi512ELi1ENS0_8ReduceOpIN3c104HalfENS0_10WelfordOpsIS4_fiN4cuda3std3__44pairIffEEEEjfLi2ELi2EEEEEvT1_)
        /*0068*/ 	.word	0x00000000


	//----- nvinfo : EIATTR_REGCOUNT
	.align		4
.L_196:
        /*006c*/ 	.byte	0x04, 0x2f
        /*006e*/ 	.short	(.L_198 - .L_197)
	.align		4
.L_197:
        /*0070*/ 	.word	index@(_ZN2at6native13reduce_kernelILi128ELi4ENS0_8ReduceOpIN3c108BFloat16ENS0_10WelfordOpsIS4_fiN4cuda3std3__44pairIffEEEEjfLi2ELi2EEEEEvT1_)
        /*0074*/ 	.word	0x00000040


	//----- nvinfo : EIATTR_FRAME_SIZE
	.align		4
.L_198:
        /*0078*/ 	.byte	0x04, 0x11
        /*007a*/ 	.short	(.L_200 - .L_199)
	.align		4
.L_199:
        /*007c*/ 	.word	index@($__internal_26_$__cuda_sm20_div_u64)
        /*0080*/ 	.word	0x00000000


	//----- nvinfo : EIATTR_FRAME_SIZE
	.align		4
.L_200:
        /*0084*/ 	.byte	0x04, 0x11
        /*0086*/ 	.short	(.L_202 - .L_201)
	.align		4
.L_201:
        /*0088*/ 	.word	index@(_ZN2at6native13reduce_kernelILi128ELi4ENS0_8ReduceOpIN3c108BFloat16ENS0_10WelfordOpsIS4_fiN4cuda3std3__44pairIffEEEEjfLi2ELi2EEEEEvT1_)
        /*008c*/ 	.word	0x00000000


	//----- nvinfo : EIATTR_REGCOUNT
	.align		4
.L_202:
        /*0090*/ 	.byte	0x04, 0x2f
        /*0092*/ 	.short	(.L_204 - .L_203)
	.align		4
.L_203:
        /*0094*/ 	.word	index@(_ZN2at6native13reduce_kernelILi256ELi2ENS0_8ReduceOpIN3c108BFloat16ENS0_10WelfordOpsIS4_fiN4cuda3std3__44pairIffEEEEjfLi2ELi2EEEEEvT1_)
        /*0098*/ 	.word	0x0000002a


	//----- nvinfo : EIATTR_FRAME_SIZE
	.align		4
.L_204:
        /*009c*/ 	.byte	0x04, 0x11
        /*009e*/ 	.short	(.L_206 - .L_205)
	.align		4
.L_205:
        /*00a0*/ 	.word	index@($__internal_25_$__cuda_sm20_div_u64)
        /*00a4*/ 	.word	0x00000000


	//----- nvinfo : EIATTR_FRAME_SIZE
	.align		4
.L_206:
        /*00a8*/ 	.byte	0x04, 0x11
        /*00aa*/ 	.short	(.L_208 - .L_207)
	.align		4
.L_207:
        /*00ac*/ 	.word	index@(_ZN2at6native13reduce_kernelILi256ELi2ENS0_8ReduceOpIN3c108BFloat16ENS0_10WelfordOpsIS4_fiN4cuda3std3__44pairIffEEEEjfLi2ELi2EEEEEvT1_)
        /*00b0*/ 	.word	0x00000000


	//----- nvinfo : EIATTR_REGCOUNT
	.align		4
.L_208:
        /*00b4*/ 	.byte	0x04, 0x2f
        /*00b6*/ 	.short	(.L_210 - .L_209)
	.align		4
.L_209:
        /*00b8*/ 	.word	index@(_ZN2at6native13reduce_kernelILi512ELi1ENS0_8ReduceOpIN3c108BFloat16ENS0_10WelfordOpsIS4_fiN4cuda3std3__44pairIffEEEEjfLi2ELi2EEEEEvT1_)
        /*00bc*/ 	.word	0x0000001f


	//----- nvinfo : EIATTR_FRAME_SIZE
	.align		4
.L_210:
        /*00c0*/ 	.byte	0x04, 0x11
        /*00c2*/ 	.short	(.L_212 - .L_211)
	.align		4
.L_211:
        /*00c4*/ 	.word	index@($__internal_24_$__cuda_sm20_div_u64)
        /*00c8*/ 	.word	0x00000000


	//----- nvinfo : EIATTR_FRAME_SIZE
	.align		4
.L_212:
        /*00cc*/ 	.byte	0x04, 0x11
        /*00ce*/ 	.short	(.L_214 - .L_213)
	.align		4
.L_213:
        /*00d0*/ 	.word	index@(_ZN2at6native13reduce_kernelILi512ELi1ENS0_8ReduceOpIN3c108BFloat16ENS0_10WelfordOpsIS4_fiN4cuda3std3__44pairIffEEEEjfLi2ELi2EEEEEvT1_)
        /*00d4*/ 	.word	0x00000000


	//----- nvinfo : EIATTR_REGCOUNT
	.align		4
.L_214:
        /*00d8*/ 	.byte	0x04, 0x2f
        /*00da*/ 	.short	(.L_216 - .L_215)
	.align		4
.L_215:
        /*00dc*/ 	.word	index@(_ZN2at6native13reduce_kernelILi128ELi4ENS0_8ReduceOpIdNS0_10WelfordOpsIddiN4cuda3std3__44pairIddEEEEjdLi2ELi2EEEEEvT1_)
        /*00e0*/ 	.word	0x00000067


	//----- nvinfo : EIATTR_FRAME_SIZE
	.align		4
.L_216:
        /*00e4*/ 	.byte	0x04, 0x11
        /*00e6*/ 	.short	(.L_218 - .L_217)
	.align		4
.L_217:
        /*00e8*/ 	.word	index@($__internal_23_$__cuda_sm20_dsqrt_rn_f64_mediumpath_v1)
        /*00ec*/ 	.word	0x00000000


	//----- nvinfo : EIATTR_FRAME_SIZE
	.align		4
.L_218:
        /*00f0*/ 	.byte	0x04, 0x11
        /*00f2*/ 	.short	(.L_220 - .L_219)
	.align		4
.L_219:
        /*00f4*/ 	.word	index@($__internal_22_$__cuda_sm20_div_u64)
        /*00f8*/ 	.word	0x00000000


	//----- nvinfo : EIATTR_FRAME_SIZE
	.align		4
.L_220:
        /*00fc*/ 	.byte	0x04, 0x11
        /*00fe*/ 	.short	(.L_222 - .L_221)
	.align		4
.L_221:
        /*0100*/ 	.word	index@($__internal_21_$__cuda_sm20_div_rn_f64_full)
        /*0104*/ 	.word	0x00000000


	//----- nvinfo : EIATTR_FRAME_SIZE
	.align		4
.L_222:
        /*0108*/ 	.byte	0x04, 0x11
        /*010a*/ 	.short	(.L_224 - .L_223)
	.align		4
.L_223:
        /*010c*/ 	.word	index@(_ZN2at6native13reduce_kernelILi128ELi4ENS0_8ReduceOpIdNS0_10WelfordOpsIddiN4cuda3std3__44pairIddEEEEjdLi2ELi2EEEEEvT1_)
        /*0110*/ 	.word	0x00000000


	//----- nvinfo : EIATTR_REGCOUNT
	.align		4
.L_224:
        /*0114*/ 	.byte	0x04, 0x2f
        /*0116*/ 	.short	(.L_226 - .L_225)
	.align		4
.L_225:
        /*0118*/ 	.word	index@(_ZN2at6native13reduce_kernelILi256ELi2ENS0_8ReduceOpIdNS0_10WelfordOpsIddiN4cuda3std3__44pairIddEEEEjdLi2ELi2EEEEEvT1_)
        /*011c*/ 	.word	0x00000040


	//----- nvinfo : EIATTR_FRAME_SIZE
	.align		4
.L_226:
        /*0120*/ 	.byte	0x04, 0x11
        /*0122*/ 	.short	(.L_228 - .L_227)
	.align		4
.L_227:
        /*0124*/ 	.word	index@($__internal_20_$__cuda_sm20_dsqrt_rn_f64_mediumpath_v1)
        /*0128*/ 	.word	0x00000000


	//----- nvinfo : EIATTR_FRAME_SIZE
	.align		4
.L_228:
        /*012c*/ 	.byte	0x04, 0x11
        /*012e*/ 	.short	(.L_230 - .L_229)
	.align		4
.L_229:
        /*0130*/ 	.word	index@($__internal_19_$__cuda_sm20_div_u64)
        /*0134*/ 	.word	0x00000000


	//----- nvinfo : EIATTR_FRAME_SIZE
	.align		4
.L_230:
        /*0138*/ 	.byte	0x04, 0x11
        /*013a*/ 	.short	(.L_232 - .L_231)
	.align		4
.L_231:
        /*013c*/ 	.word	index@($__internal_18_$__cuda_sm20_div_rn_f64_full)
        /*0140*/ 	.word	0x00000000


	//----- nvinfo : EIATTR_FRAME_SIZE
	.align		4
.L_232:
        /*0144*/ 	.byte	0x04, 0x11
        /*0146*/ 	.short	(.L_234 - .L_233)
	.align		4
.L_233:
        /*0148*/ 	.word	index@(_ZN2at6native13reduce_kernelILi256ELi2ENS0_8ReduceOpIdNS0_10WelfordOpsIddiN4cuda3std3__44pairIddEEEEjdLi2ELi2EEEEEvT1_)
        /*014c*/ 	.word	0x00000000


	//----- nvinfo : EIATTR_REGCOUNT
	.align		4
.L_234:
        /*0150*/ 	.byte	0x04, 0x2f
        /*0152*/ 	.short	(.L_236 - .L_235)
	.align		4
.L_235:
        /*0154*/ 	.word	index@(_ZN2at6native13reduce_kernelILi512ELi1ENS0_8ReduceOpIdNS0_10WelfordOpsIddiN4cuda3std3__44pairIddEEEEjdLi2ELi2EEEEEvT1_)
        /*0158*/ 	.word	0x00000020


	//----- nvinfo : EIATTR_FRAME_SIZE
	.align		4
.L_236:
        /*015c*/ 	.byte	0x04, 0x11
        /*015e*/ 	.short	(.L_238 - .L_237)
	.align		4
.L_237:
        /*0160*/ 	.word	index@($__internal_17_$__cuda_sm20_dsqrt_rn_f64_mediumpath_v1)
        /*0164*/ 	.word	0x00000050


	//----- nvinfo : EIATTR_FRAME_SIZE
	.align		4
.L_238:
        /*0168*/ 	.byte	0x04, 0x11
        /*016a*/ 	.short	(.L_240 - .L_239)
	.align		4
.L_239:
        /*016c*/ 	.word	index@($__internal_16_$__cuda_sm20_div_u64)
        /*0170*/ 	.word	0x00000050


	//----- nvinfo : EIATTR_FRAME_SIZE
	.align		4
.L_240:
        /*0174*/ 	.byte	0x04, 0x11
        /*0176*/ 	.short	(.L_242 - .L_241)
	.align		4
.L_241:
        /*0178*/ 	.word	index@($__internal_15_$__cuda_sm20_div_rn_f64_full)
        /*017c*/ 	.word	0x00000050


	//----- nvinfo : EIATTR_FRAME_SIZE
	.align		4
.L_242:
        /*0180*/ 	.byte	0x04, 0x11
        /*0182*/ 	.short	(.L_244 - .L_243)
	.align		4
.L_243:
        /*0184*/ 	.word	index@(_ZN2at6native13reduce_kernelILi512ELi1ENS0_8ReduceOpIdNS0_10WelfordOpsIddiN4cuda3std3__44pairIddEEEEjdLi2ELi2EEEEEvT1_)
        /*0188*/ 	.word	0x00000050


	//----- nvinfo : EIATTR_REGCOUNT
	.align		4
.L_244:
        /*018c*/ 	.byte	0x04, 0x2f
        /*018e*/ 	.short	(.L_246 - .L_245)
	.align		4
.L_245:
        /*0190*/ 	.word	index@(_ZN2at6native13reduce_kernelILi128ELi4ENS0_8ReduceOpIfNS0_10WelfordOpsIffiN4cuda3std3__44pairIffEEEEjfLi2ELi2EEEEEvT1_)
        /*0194*/ 	.word	0x00000040


	//----- nvinfo : EIATTR_FRAME_SIZE
	.align		4
.L_246:
        /*0198*/ 	.byte	0x04, 0x11
        /*019a*/ 	.short	(.L_248 - .L_247)
	.align		4
.L_247:
        /*019c*/ 	.word	index@($__internal_14_$__cuda_sm20_div_u64)
        /*01a0*/ 	.word	0x00000000


	//----- nvinfo : EIATTR_FRAME_SIZE
	.align		4
.L_248:
        /*01a4*/ 	.byte	0x04, 0x11
        /*01a6*/ 	.short	(.L_250 - .L_249)
	.align		4
.L_249:
        /*01a8*/ 	.word	index@(_ZN2at6native13reduce_kernelILi128ELi4ENS0_8ReduceOpIfNS0_10WelfordOpsIffiN4cuda3std3__44pairIffEEEEjfLi2ELi2EEEEEvT1_)
        /*01ac*/ 	.word	0x00000000


	//----- nvinfo : EIATTR_REGCOUNT
	.align		4
.L_250:
        /*01b0*/ 	.byte	0x04, 0x2f
        /*01b2*/ 	.short	(.L_252 - .L_251)
	.align		4
.L_251:
        /*01b4*/ 	.word	index@(_ZN2at6native13reduce_kernelILi256ELi2ENS0_8ReduceOpIfNS0_10WelfordOpsIffiN4cuda3std3__44pairIffEEEEjfLi2ELi2EEEEEvT1_)
        /*01b8*/ 	.word	0x00000029


	//----- nvinfo : EIATTR_FRAME_SIZE
	.align		4
.L_252:
        /*01bc*/ 	.byte	0x04, 0x11
        /*01be*/ 	.short	(.L_254 - .L_253)
	.align		4
.L_253:
        /*01c0*/ 	.word	index@($__internal_13_$__cuda_sm20_div_u64)
        /*01c4*/ 	.word	0x00000000


	//----- nvinfo : EIATTR_FRAME_SIZE
	.align		4
.L_254:
        /*01c8*/ 	.byte	0x04, 0x11
        /*01ca*/ 	.short	(.L_256 - .L_255)
	.align		4
.L_255:
        /*01cc*/ 	.word	index@(_ZN2at6native13reduce_kernelILi256ELi2ENS0_8ReduceOpIfNS0_10WelfordOpsIffiN4cuda3std3__44pairIffEEEEjfLi2ELi2EEEEEvT1_)
        /*01d0*/ 	.word	0x00000000


	//----- nvinfo : EIATTR_REGCOUNT
	.align		4
.L_256:
        /*01d4*/ 	.byte	0x04, 0x2f
        /*01d6*/ 	.short	(.L_258 - .L_257)
	.align		4
.L_257:
        /*01d8*/ 	.word	index@(_ZN2at6native13reduce_kernelILi512ELi1ENS0_8ReduceOpIfNS0_10WelfordOpsIffiN4cuda3std3__44pairIffEEEEjfLi2ELi2EEEEEvT1_)
        /*01dc*/ 	.word	0x00000020


	//----- nvinfo : EIATTR_FRAME_SIZE
	.align		4
.L_258:
        /*01e0*/ 	.byte	0x04, 0x11
        /*01e2*/ 	.short	(.L_260 - .L_259)
	.align		4
.L_259:
        /*01e4*/ 	.word	index@($__internal_12_$__cuda_sm20_div_u64)
        /*01e8*/ 	.word	0x00000000


	//----- nvinfo : EIATTR_FRAME_SIZE
	.align		4
.L_260:
        /*01ec*/ 	.byte	0x04, 0x11
        /*01ee*/ 	.short	(.L_262 - .L_261)
	.align		4
.L_261:
        /*01f0*/ 	.word	index@(_ZN2at6native13reduce_kernelILi512ELi1ENS0_8ReduceOpIfNS0_10WelfordOpsIffiN4cuda3std3__44pairIffEEEEjfLi2ELi2EEEEEvT1_)
        /*01f4*/ 	.word	0x00000000


	//----- nvinfo : EIATTR_REGCOUNT
	.align		4
.L_262:
        /*01f8*/ 	.byte	0x04, 0x2f
        /*01fa*/ 	.short	(.L_264 - .L_263)
	.align		4
.L_263:
        /*01fc*/ 	.word	index@(_ZN2at6native13reduce_kernelILi128ELi4ENS0_8ReduceOpIN3c104HalfENS0_10WelfordOpsIS4_fiN4cuda3std3__44pairIS4_S4_EEEEjS4_Li2ELi2EEEEEvT1_)
        /*0200*/ 	.word	0x00000040


	//----- nvinfo : EIATTR_FRAME_SIZE
	.align		4
.L_264:
        /*0204*/ 	.byte	0x04, 0x11
        /*0206*/ 	.short	(.L_266 - .L_265)
	.align		4
.L_265:
        /*0208*/ 	.word	index@($__internal_11_$__cuda_sm20_div_u64)
        /*020c*/ 	.word	0x00000000


	//----- nvinfo : EIATTR_FRAME_SIZE
	.align		4
.L_266:
        /*0210*/ 	.byte	0x04, 0x11
        /*0212*/ 	.short	(.L_268 - .L_267)
	.align		4
.L_267:
        /*0214*/ 	.word	index@(_ZN2at6native13reduce_kernelILi128ELi4ENS0_8ReduceOpIN3c104HalfENS0_10WelfordOpsIS4_fiN4cuda3std3__44pairIS4_S4_EEEEjS4_Li2ELi2EEEEEvT1_)
        /*0218*/ 	.word	0x00000000


	//----- nvinfo : EIATTR_REGCOUNT
	.align		4
.L_268:
        /*021c*/ 	.byte	0x04, 0x2f
        /*021e*/ 	.short	(.L_270 - .L_269)
	.align		4
.L_269:
        /*0220*/ 	.word	index@(_ZN2at6native13reduce_kernelILi256ELi2ENS0_8ReduceOpIN3c104HalfENS0_10WelfordOpsIS4_fiN4cuda3std3__44pairIS4_S4_EEEEjS4_Li2ELi2EEEEEvT1_)
        /*0224*/ 	.word	0x00000028


	//----- nvinfo : EIATTR_FRAME_SIZE
	.align		4
.L_270:
        /*0228*/ 	.byte	0x04, 0x11
        /*022a*/ 	.short	(.L_272 - .L_271)
	.align		4
.L_271:
        /*022c*/ 	.word	index@($__internal_10_$__cuda_sm20_div_u64)
        /*0230*/ 	.word	0x00000000


	//----- nvinfo : EIATTR_FRAME_SIZE
	.align		4
.L_272:
        /*0234*/ 	.byte	0x04, 0x11
        /*0236*/ 	.short	(.L_274 - .L_273)
	.align		4
.L_273:
        /*0238*/ 	.word	index@(_ZN2at6native13reduce_kernelILi256ELi2ENS0_8ReduceOpIN3c104HalfENS0_10WelfordOpsIS4_fiN4cuda3std3__44pairIS4_S4_EEEEjS4_Li2ELi2EEEEEvT1_)
        /*023c*/ 	.word	0x00000000


	//----- nvinfo : EIATTR_REGCOUNT
	.align		4
.L_274:
        /*0240*/ 	.byte	0x04, 0x2f
        /*0242*/ 	.short	(.L_276 - .L_275)
	.align		4
.L_275:
        /*0244*/ 	.word	index@(_ZN2at6native13reduce_kernelILi512ELi1ENS0_8ReduceOpIN3c104HalfENS0_10WelfordOpsIS4_fiN4cuda3std3__44pairIS4_S4_EEEEjS4_Li2ELi2EEEEEvT1_)
        /*0248*/ 	.word	0x0000001f


	//----- nvinfo : EIATTR_FRAME_SIZE
	.align		4
.L_276:
        /*024c*/ 	.byte	0x04, 0x11
        /*024e*/ 	.short	(.L_278 - .L_277)
	.align		4
.L_277:
        /*0250*/ 	.word	index@($__internal_9_$__cuda_sm20_div_u64)
        /*0254*/ 	.word	0x00000000


	//----- nvinfo : EIATTR_FRAME_SIZE
	.align		4
.L_278:
        /*0258*/ 	.byte	0x04, 0x11
        /*025a*/ 	.short	(.L_280 - .L_279)
	.align		4
.L_279:
        /*025c*/ 	.word	index@(_ZN2at6native13reduce_kernelILi512ELi1ENS0_8ReduceOpIN3c104HalfENS0_10WelfordOpsIS4_fiN4cuda3std3__44pairIS4_S4_EEEEjS4_Li2ELi2EEEEEvT1_)
        /*0260*/ 	.word	0x00000000


	//----- nvinfo : EIATTR_REGCOUNT
	.align		4
.L_280:
        /*0264*/ 	.byte	0x04, 0x2f
        /*0266*/ 	.short	(.L_282 - .L_281)
	.align		4
.L_281:
        /*0268*/ 	.word	index@(_ZN2at6native13reduce_kernelILi128ELi4ENS0_8ReduceOpIN3c108BFloat16ENS0_10WelfordOpsIS4_fiN4cuda3std3__44pairIS4_S4_EEEEjS4_Li2ELi2EEEEEvT1_)
        /*026c*/ 	.word	0x00000040


	//----- nvinfo : EIATTR_FRAME_SIZE
	.align		4
.L_282:
        /*0270*/ 	.byte	0x04, 0x11
        /*0272*/ 	.short	(.L_284 - .L_283)
	.align		4
.L_283:
        /*0274*/ 	.word	index@($__internal_8_$__cuda_sm20_div_u64)
        /*0278*/ 	.word	0x00000000


	//----- nvinfo : EIATTR_FRAME_SIZE
	.align		4
.L_284:
        /*027c*/ 	.byte	0x04, 0x11
        /*027e*/ 	.short	(.L_286 - .L_285)
	.align		4
.L_285:
        /*0280*/ 	.word	index@(_ZN2at6native13reduce_kernelILi128ELi4ENS0_8ReduceOpIN3c108BFloat16ENS0_10WelfordOpsIS4_fiN4cuda3std3__44pairIS4_S4_EEEEjS4_Li2ELi2EEEEEvT1_)
        /*0284*/ 	.word	0x00000000


	//----- nvinfo : EIATTR_REGCOUNT
	.align		4
.L_286:
        /*0288*/ 	.byte	0x04, 0x2f
        /*028a*/ 	.short	(.L_288 - .L_287)
	.align		4
.L_287:
        /*028c*/ 	.word	index@(_ZN2at6native13reduce_kernelILi256ELi2ENS0_8ReduceOpIN3c108BFloat16ENS0_10WelfordOpsIS4_fiN4cuda3std3__44pairIS4_S4_EEEEjS4_Li2ELi2EEEEEvT1_)
        /*0290*/ 	.word	0x0000002a


	//----- nvinfo : EIATTR_FRAME_SIZE
	.align		4
.L_288:
        /*0294*/ 	.byte	0x04, 0x11
        /*0296*/ 	.short	(.L_290 - .L_289)
	.align		4
.L_289:
        /*0298*/ 	.word	index@($__internal_7_$__cuda_sm20_div_u64)
        /*029c*/ 	.word	0x00000000


	//----- nvinfo : EIATTR_FRAME_SIZE
	.align		4
.L_290:
        /*02a0*/ 	.byte	0x04, 0x11
        /*02a2*/ 	.short	(.L_292 - .L_291)
	.align		4
.L_291:
        /*02a4*/ 	.word	index@(_ZN2at6native13reduce_kernelILi256ELi2ENS0_8ReduceOpIN3c108BFloat16ENS0_10WelfordOpsIS4_fiN4cuda3std3__44pairIS4_S4_EEEEjS4_Li2ELi2EEEEEvT1_)
        /*02a8*/ 	.word	0x00000000


	//----- nvinfo : EIATTR_REGCOUNT
	.align		4
.L_292:
        /*02ac*/ 	.byte	0x04, 0x2f
        /*02ae*/ 	.short	(.L_294 - .L_293)
	.align		4
.L_293:
        /*02b0*/ 	.word	index@(_ZN2at6native13reduce_kernelILi512ELi1ENS0_8ReduceOpIN3c108BFloat16ENS0_10WelfordOpsIS4_fiN4cuda3std3__44pairIS4_S4_EEEEjS4_Li2ELi2EEEEEvT1_)
        /*02b4*/ 	.word	0x0000001f


	//----- nvinfo : EIATTR_FRAME_SIZE
	.align		4
.L_294:
        /*02b8*/ 	.byte	0x04, 0x11
        /*02ba*/ 	.short	(.L_296 - .L_295)
	.align		4
.L_295:
        /*02bc*/ 	.word	index@($__internal_6_$__cuda_sm20_div_u64)
        /*02c0*/ 	.word	0x00000000


	//----- nvinfo : EIATTR_FRAME_SIZE
	.align		4
.L_296:
        /*02c4*/ 	.byte	0x04, 0x11
        /*02c6*/ 	.short	(.L_298 - .L_297)
	.align		4
.L_297:
        /*02c8*/ 	.word	index@(_ZN2at6native13reduce_kernelILi512ELi1ENS0_8ReduceOpIN3c108BFloat16ENS0_10WelfordOpsIS4_fiN4cuda3std3__44pairIS4_S4_EEEEjS4_Li2ELi2EEEEEvT1_)
        /*02cc*/ 	.word	0x00000000


	//----- nvinfo : EIATTR_REGCOUNT
	.align		4
.L_298:
        /*02d0*/ 	.byte	0x04, 0x2f
        /*02d2*/ 	.short	(.L_300 - .L_299)
	.align		4
.L_299:
        /*02d4*/ 	.word	index@(_ZN2at6native13reduce_kernelILi128ELi4ENS0_8ReduceOpIN3c104HalfENS0_7MeanOpsIS4_ffS4_EEjS4_Li4ELi8EEEEEvT1_)
        /*02d8*/ 	.word	0x00000032


	//----- nvinfo : EIATTR_FRAME_SIZE
	.align		4
.L_300:
        /*02dc*/ 	.byte	0x04, 0x11
        /*02de*/ 	.short	(.L_302 - .L_301)
	.align		4
.L_301:
        /*02e0*/ 	.word	index@($__internal_5_$__cuda_sm20_div_u64)
        /*02e4*/ 	.word	0x00000000


	//----- nvinfo : EIATTR_FRAME_SIZE
	.align		4
.L_302:
        /*02e8*/ 	.byte	0x04, 0x11
        /*02ea*/ 	.short	(.L_304 - .L_303)
	.align		4
.L_303:
        /*02ec*/ 	.word	index@(_ZN2at6native13reduce_kernelILi128ELi4ENS0_8ReduceOpIN3c104HalfENS0_7MeanOpsIS4_ffS4_EEjS4_Li4ELi8EEEEEvT1_)
        /*02f0*/ 	.word	0x00000000


	//----- nvinfo : EIATTR_REGCOUNT
	.align		4
.L_304:
        /*02f4*/ 	.byte	0x04, 0x2f
        /*02f6*/ 	.short	(.L_306 - .L_305)
	.align		4
.L_305:
        /*02f8*/ 	.word	index@(_ZN2at6native13reduce_kernelILi256ELi2ENS0_8ReduceOpIN3c104HalfENS0_7MeanOpsIS4_ffS4_EEjS4_Li4ELi8EEEEEvT1_)
        /*02fc*/ 	.word	0x00000026


	//----- nvinfo : EIATTR_FRAME_SIZE
	.align		4
.L_306:
        /*0300*/ 	.byte	0x04, 0x11
        /*0302*/ 	.short	(.L_308 - .L_307)
	.align		4
.L_307:
        /*0304*/ 	.word	index@($__internal_4_$__cuda_sm20_div_u64)
        /*0308*/ 	.word	0x00000000


	//----- nvinfo : EIATTR_FRAME_SIZE
	.align		4
.L_308:
        /*030c*/ 	.byte	0x04, 0x11
        /*030e*/ 	.short	(.L_310 - .L_309)
	.align		4
.L_309:
        /*0310*/ 	.word	index@(_ZN2at6native13reduce_kernelILi256ELi2ENS0_8ReduceOpIN3c104HalfENS0_7MeanOpsIS4_ffS4_EEjS4_Li4ELi8EEEEEvT1_)
        /*0314*/ 	.word	0x00000000


	//----- nvinfo : EIATTR_REGCOUNT
	.align		4
.L_310:
        /*0318*/ 	.byte	0x04, 0x2f
        /*031a*/ 	.short	(.L_312 - .L_311)
	.align		4
.L_311:
        /*031c*/ 	.word	index@(_ZN2at6native13reduce_kernelILi512ELi1ENS0_8ReduceOpIN3c104HalfENS0_7MeanOpsIS4_ffS4_EEjS4_Li4ELi8EEEEEvT1_)
        /*0320*/ 	.word	0x0000001c


	//----- nvinfo : EIATTR_FRAME_SIZE
	.align		4
.L_312:
        /*0324*/ 	.byte	0x04, 0x11
        /*0326*/ 	.short	(.L_314 - .L_313)
	.align		4
.L_313:
        /*0328*/ 	.word	index@($__internal_3_$__cuda_sm20_div_u64)
        /*032c*/ 	.word	0x00000000


	//----- nvinfo : EIATTR_FRAME_SIZE
	.align		4
.L_314:
        /*0330*/ 	.byte	0x04, 0x11
        /*0332*/ 	.short	(.L_316 - .L_315)
	.align		4
.L_315:
        /*0334*/ 	.word	index@(_ZN2at6native13reduce_kernelILi512ELi1ENS0_8ReduceOpIN3c104HalfENS0_7MeanOpsIS4_ffS4_EEjS4_Li4ELi8EEEEEvT1_)
        /*0338*/ 	.word	0x00000000


	//----- nvinfo : EIATTR_REGCOUNT
	.align		4
.L_316:
        /*033c*/ 	.byte	0x04, 0x2f
        /*033e*/ 	.short	(.L_318 - .L_317)
	.align		4
.L_317:
        /*0340*/ 	.word	index@(_ZN2at6native13reduce_kernelILi128ELi4ENS0_8ReduceOpIN3c104HalfENS0_7MeanOpsIS4_fffEEjfLi4ELi8EEEEEvT1_)
        /*0344*/ 	.word	0x00000032


	//----- nvinfo : EIATTR_FRAME_SIZE
	.align		4
.L_318:
        /*0348*/ 	.byte	0x04, 0x11
        /*034a*/ 	.short	(.L_320 - .L_319)
	.align		4
.L_319:
        /*034c*/ 	.word	index@(_ZN2at6native13reduce_kernelILi128ELi4ENS0_8ReduceOpIN3c104HalfENS0_7MeanOpsIS4_fffEEjfLi4ELi8EEEEEvT1_)
        /*0350*/ 	.word	0x00000000


	//----- nvinfo : EIATTR_REGCOUNT
	.align		4
.L_320:
        /*0354*/ 	.byte	0x04, 0x2f
        /*0356*/ 	.short	(.L_322 - .L_321)
	.align		4
.L_321:
        /*0358*/ 	.word	index@(_ZN2at6native13reduce_kernelILi256ELi2ENS0_8ReduceOpIN3c104HalfENS0_7MeanOpsIS4_fffEEjfLi4ELi8EEEEEvT1_)
        /*035c*/ 	.word	0x00000026


	//----- nvinfo : EIATTR_FRAME_SIZE
	.align		4
.L_322:
        /*0360*/ 	.byte	0x04, 0x11
        /*0362*/ 	.short	(.L_324 - .L_323)
	.align		4
.L_323:
        /*0364*/ 	.word	index@(_ZN2at6native13reduce_kernelILi256ELi2ENS0_8ReduceOpIN3c104HalfENS0_7MeanOpsIS4_fffEEjfLi4ELi8EEEEEvT1_)
        /*0368*/ 	.word	0x00000000


	//----- nvinfo : EIATTR_REGCOUNT
	.align		4
.L_324:
        /*036c*/ 	.byte	0x04, 0x2f
        /*036e*/ 	.short	(.L_326 - .L_325)
	.align		4
.L_325:
        /*0370*/ 	.word	index@(_ZN2at6native13reduce_kernelILi512ELi1ENS0_8ReduceOpIN3c104HalfENS0_7MeanOpsIS4_fffEEjfLi4ELi8EEEEEvT1_)
        /*0374*/ 	.word	0x0000001c


	//----- nvinfo : EIATTR_FRAME_SIZE
	.align		4
.L_326:
        /*0378*/ 	.byte	0x04, 0x11
        /*037a*/ 	.short	(.L_328 - .L_327)
	.align		4
.L_327:
        /*037c*/ 	.word	index@(_ZN2at6native13reduce_kernelILi512ELi1ENS0_8ReduceOpIN3c104HalfENS0_7MeanOpsIS4_fffEEjfLi4ELi8EEEEEvT1_)
        /*0380*/ 	.word	0x00000000


	//----- nvinfo : EIATTR_REGCOUNT
	.align		4
.L_328:
        /*0384*/ 	.byte	0x04, 0x2f
        /*0386*/ 	.short	(.L_330 - .L_329)
	.align		4
.L_329:
        /*0388*/ 	.word	index@(_ZN2at6native13reduce_kernelILi128ELi4ENS0_8ReduceOpIN3c108BFloat16ENS0_7MeanOpsIS4_ffS4_EEjS4_Li4ELi8EEEEEvT1_)
        /*038c*/ 	.word	0x00000038


	//----- nvinfo : EIATTR_FRAME_SIZE
	.align		4
.L_330:
        /*0390*/ 	.byte	0x04, 0x11
        /*0392*/ 	.short	(.L_332 - .L_331)
	.align		4
.L_331:
        /*0394*/ 	.word	index@($__internal_2_$__cuda_sm20_div_u64)
        /*0398*/ 	.word	0x00000000


	//----- nvinfo : EIATTR_FRAME_SIZE
	.align		4
.L_332:
        /*039c*/ 	.byte	0x04, 0x11
        /*039e*/ 	.short	(.L_334 - .L_333)
	.align		4
.L_333:
        /*03a0*/ 	.word	index@(_ZN2at6native13reduce_kernelILi128ELi4ENS0_8ReduceOpIN3c108BFloat16ENS0_7MeanOpsIS4_ffS4_EEjS4_Li4ELi8EEEEEvT1_)
        /*03a4*/ 	.word	0x00000000


	//----- nvinfo : EIATTR_REGCOUNT
	.align		4
.L_334:
        /*03a8*/ 	.byte	0x04, 0x2f
        /*03aa*/ 	.short	(.L_336 - .L_335)
	.align		4
.L_335:
        /*03ac*/ 	.word	index@(_ZN2at6native13reduce_kernelILi256ELi2ENS0_8ReduceOpIN3c108BFloat16ENS0_7MeanOpsIS4_ffS4_EEjS4_Li4ELi8EEEEEvT1_)
        /*03b0*/ 	.word	0x00000027


	//----- nvinfo : EIATTR_FRAME_SIZE
	.align		4
.L_336:
        /*03b4*/ 	.byte	0x04, 0x11
        /*03b6*/ 	.short	(.L_338 - .L_337)
	.align		4
.L_337:
        /*03b8*/ 	.word	index@($__internal_1_$__cuda_sm20_div_u64)
        /*03bc*/ 	.word	0x00000000


	//----- nvinfo : EIATTR_FRAME_SIZE
	.align		4
.L_338:
        /*03c0*/ 	.byte	0x04, 0x11
        /*03c2*/ 	.short	(.L_340 - .L_339)
	.align		4
.L_339:
        /*03c4*/ 	.word	index@(_ZN2at6native13reduce_kernelILi256ELi2ENS0_8ReduceOpIN3c108BFloat16ENS0_7MeanOpsIS4_ffS4_EEjS4_Li4ELi8EEEEEvT1_)
        /*03c8*/ 	.word	0x00000000


	//----- nvinfo : EIATTR_REGCOUNT
	.align		4
.L_340:
        /*03cc*/ 	.byte	0x04, 0x2f
        /*03ce*/ 	.short	(.L_342 - .L_341)
	.align		4
.L_341:
        /*03d0*/ 	.word	index@(_ZN2at6native13reduce_kernelILi512ELi1ENS0_8ReduceOpIN3c108BFloat16ENS0_7MeanOpsIS4_ffS4_EEjS4_Li4ELi8EEEEEvT1_)
        /*03d4*/ 	.word	0x0000001c


	//----- nvinfo : EIATTR_FRAME_SIZE
	.align		4
.L_342:
        /*03d8*/ 	.byte	0x04, 0x11
        /*03da*/ 	.short	(.L_344 - .L_343)
	.align		4
.L_343:
        /*03dc*/ 	.word	index@($__internal_0_$__cuda_sm20_div_u64)
        /*03e0*/ 	.word	0x00000000


	//----- nvinfo : EIATTR_FRAME_SIZE
	.align		4
.L_344:
        /*03e4*/ 	.byte	0x04, 0x11
        /*03e6*/ 	.short	(.L_346 - .L_345)
	.align		4
.L_345:
        /*03e8*/ 	.word	index@(_ZN2at6native13reduce_kernelILi512ELi1ENS0_8ReduceOpIN3c108BFloat16ENS0_7MeanOpsIS4_ffS4_EEjS4_Li4ELi8EEEEEvT1_)
        /*03ec*/ 	.word	0x00000000


	//----- nvinfo : EIATTR_REGCOUNT
	.align		4
.L_346:
        /*03f0*/ 	.byte	0x04, 0x2f
        /*03f2*/ 	.short	(.L_348 - .L_347)
	.align		4
.L_347:
        /*03f4*/ 	.word	index@(_ZN2at6native13reduce_kernelILi128ELi4ENS0_8ReduceOpIN3c108BFloat16ENS0_7MeanOpsIS4_fffEEjfLi4ELi8EEEEEvT1_)
        /*03f8*/ 	.word	0x00000038


	//----- nvinfo : EIATTR_FRAME_SIZE
	.align		4
.L_348:
        /*03fc*/ 	.byte	0x04, 0x11
        /*03fe*/ 	.short	(.L_350 - .L_349)
	.align		4
.L_349:
        /*0400*/ 	.word	index@(_ZN2at6native13reduce_kernelILi128ELi4ENS0_8ReduceOpIN3c108BFloat16ENS0_7MeanOpsIS4_fffEEjfLi4ELi8EEEEEvT1_)
        /*0404*/ 	.word	0x00000000


	//----- nvinfo : EIATTR_REGCOUNT
	.align		4
.L_350:
        /*0408*/ 	.byte	0x04, 0x2f
        /*040a*/ 	.short	(.L_352 - .L_351)
	.align		4
.L_351:
        /*040c*/ 	.word	index@(_ZN2at6native13reduce_kernelILi256ELi2ENS0_8ReduceOpIN3c108BFloat16ENS0_7MeanOpsIS4_fffEEjfLi4ELi8EEEEEvT1_)
        /*0410*/ 	.word	0x00000027


	//----- nvinfo : EIATTR_FRAME_SIZE
	.align		4
.L_352:
        /*0414*/ 	.byte	0x04, 0x11
        /*0416*/ 	.short	(.L_354 - .L_353)
	.align		4
.L_353:
        /*0418*/ 	.word	index@(_ZN2at6native13reduce_kernelILi256ELi2ENS0_8ReduceOpIN3c108BFloat16ENS0_7MeanOpsIS4_fffEEjfLi4ELi8EEEEEvT1_)
        /*041c*/ 	.word	0x00000000


	//----- nvinfo : EIATTR_REGCOUNT
	.align		4
.L_354:
        /*0420*/ 	.byte	0x04, 0x2f
        /*0422*/ 	.short	(.L_356 - .L_355)
	.align		4
.L_355:
        /*0424*/ 	.word	index@(_ZN2at6native13reduce_kernelILi512ELi1ENS0_8ReduceOpIN3c108BFloat16ENS0_7MeanOpsIS4_fffEEjfLi4ELi8EEEEEvT1_)
        /*0428*/ 	.word	0x0000001c


	//----- nvinfo : EIATTR_FRAME_SIZE
	.align		4
.L_356:
        /*042c*/ 	.byte	0x04, 0x11
        /*042e*/ 	.short	(.L_358 - .L_357)
	.align		4
.L_357:
        /*0430*/ 	.word	index@(_ZN2at6native13reduce_kernelILi512ELi1ENS0_8ReduceOpIN3c108BFloat16ENS0_7MeanOpsIS4_fffEEjfLi4ELi8EEEEEvT1_)
        /*0434*/ 	.word	0x00000000


	//----- nvinfo : EIATTR_REGCOUNT
	.align		4
.L_358:
        /*0438*/ 	.byte	0x04, 0x2f
        /*043a*/ 	.short	(.L_360 - .L_359)
	.align		4
.L_359:
        /*043c*/ 	.word	index@(_ZN2at6native13reduce_kernelILi128ELi4ENS0_8ReduceOpIhNS0_7MeanOpsIhhhhEEjhLi4ELi4EEEEEvT1_)
        /*0440*/ 	.word	0x00000038


	//----- nvinfo : EIATTR_FRAME_SIZE
	.align		4
.L_360:
        /*0444*/ 	.byte	0x04, 0x11
        /*0446*/ 	.short	(.L_362 - .L_361)
	.align		4
.L_361:
        /*0448*/ 	.word	index@(_ZN2at6native13reduce_kernelILi128ELi4ENS0_8ReduceOpIhNS0_7MeanOpsIhhhhEEjhLi4ELi4EEEEEvT1_)
        /*044c*/ 	.word	0x00000000


	//----- nvinfo : EIATTR_REGCOUNT
	.align		4
.L_362:
        /*0450*/ 	.byte	0x04, 0x2f
        /*0452*/ 	.short	(.L_364 - .L_363)
	.align		4
.L_363:
        /*0454*/ 	.word	index@(_ZN2at6native13reduce_kernelILi256ELi2ENS0_8ReduceOpIhNS0_7MeanOpsIhhhhEEjhLi4ELi4EEEEEvT1_)
        /*0458*/ 	.word	0x00000025


	//----- nvinfo : EIATTR_FRAME_SIZE
	.align		4
.L_364:
        /*045c*/ 	.byte	0x04, 0x11
        /*045e*/ 	.short	(.L_366 - .L_365)
	.align		4
.L_365:
        /*0460*/ 	.word	index@(_ZN2at6native13reduce_kernelILi256ELi2ENS0_8ReduceOpIhNS0_7MeanOpsIhhhhEEjhLi4ELi4EEEEEvT1_)
        /*0464*/ 	.word	0x00000000


	//----- nvinfo : EIATTR_REGCOUNT
	.align		4
.L_366:
        /*0468*/ 	.byte	0x04, 0x2f
        /*046a*/ 	.short	(.L_368 - .L_367)
	.align		4
.L_367:
        /*046c*/ 	.word	index@(_ZN2at6native13reduce_kernelILi512ELi1ENS0_8ReduceOpIhNS0_7MeanOpsIhhhhEEjhLi4ELi4EEEEEvT1_)
        /*0470*/ 	.word	0x00000020


	//----- nvinfo : EIATTR_FRAME_SIZE
	.align		4
.L_368:
        /*0474*/ 	.byte	0x04, 0x11
        /*0476*/ 	.short	(.L_370 - .L_369)
	.align		4
.L_369:
        /*0478*/ 	.word	index@(_ZN2at6native13reduce_kernelILi512ELi1ENS0_8ReduceOpIhNS0_7MeanOpsIhhhhEEjhLi4ELi4EEEEEvT1_)
        /*047c*/ 	.word	0x00000000


	//----- nvinfo : EIATTR_REGCOUNT
	.align		4
.L_370:
        /*0480*/ 	.byte	0x04, 0x2f
        /*0482*/ 	.short	(.L_372 - .L_371)
	.align		4
.L_371:
        /*0484*/ 	.word	index@(_ZN2at6native13reduce_kernelILi128ELi4ENS0_8ReduceOpIaNS0_7MeanOpsIaaaaEEjaLi4ELi4EEEEEvT1_)
        /*0488*/ 	.word	0x00000038


	//----- nvinfo : EIATTR_FRAME_SIZE
	.align		4
.L_372:
        /*048c*/ 	.byte	0x04, 0x11
        /*048e*/ 	.short	(.L_374 - .L_373)
	.align		4
.L_373:
        /*0490*/ 	.word	index@(_ZN2at6native13reduce_kernelILi128ELi4ENS0_8ReduceOpIaNS0_7MeanOpsIaaaaEEjaLi4ELi4EEEEEvT1_)
        /*0494*/ 	.word	0x00000000


	//----- nvinfo : EIATTR_REGCOUNT
	.align		4
.L_374:
        /*0498*/ 	.byte	0x04, 0x2f
        /*049a*/ 	.short	(.L_376 - .L_375)
	.align		4
.L_375:
        /*049c*/ 	.word	index@(_ZN2at6native13reduce_kernelILi256ELi2ENS0_8ReduceOpIaNS0_7MeanOpsIaaaaEEjaLi4ELi4EEEEEvT1_)
        /*04a0*/ 	.word	0x00000025


	//----- nvinfo : EIATTR_FRAME_SIZE
	.align		4
.L_376:
        /*04a4*/ 	.byte	0x04, 0x11
        /*04a6*/ 	.short	(.L_378 - .L_377)
	.align		4
.L_377:
        /*04a8*/ 	.word	index@(_ZN2at6native13reduce_kernelILi256ELi2ENS0_8ReduceOpIaNS0_7MeanOpsIaaaaEEjaLi4ELi4EEEEEvT1_)
        /*04ac*/ 	.word	0x00000000


	//----- nvinfo : EIATTR_REGCOUNT
	.align		4
.L_378:
        /*04b0*/ 	.byte	0x04, 0x2f
        /*04b2*/ 	.short	(.L_380 - .L_379)
	.align		4
.L_379:
        /*04b4*/ 	.word	index@(_ZN2at6native13reduce_kernelILi512ELi1ENS0_8ReduceOpIaNS0_7MeanOpsIaaaaEEjaLi4ELi4EEEEEvT1_)
        /*04b8*/ 	.word	0x00000020


	//----- nvinfo : EIATTR_FRAME_SIZE
	.align		4
.L_380:
        /*04bc*/ 	.byte	0x04, 0x11
        /*04be*/ 	.short	(.L_382 - .L_381)
	.align		4
.L_381:
        /*04c0*/ 	.word	index@(_ZN2at6native13reduce_kernelILi512ELi1ENS0_8ReduceOpIaNS0_7MeanOpsIaaaaEEjaLi4ELi4EEEEEvT1_)
        /*04c4*/ 	.word	0x00000000


	//----- nvinfo : EIATTR_REGCOUNT
	.align		4
.L_382:
        /*04c8*/ 	.byte	0x04, 0x2f
        /*04ca*/ 	.short	(.L_384 - .L_383)
	.align		4
.L_383:
        /*04cc*/ 	.word	index@(_ZN2at6native13reduce_kernelILi128ELi4ENS0_8ReduceOpIiNS0_7MeanOpsIiiiiEEjiLi4ELi4EEEEEvT1_)
        /*04d0*/ 	.word	0x00000038


	//----- nvinfo : EIATTR_FRAME_SIZE
	.align		4
.L_384:
        /*04d4*/ 	.byte	0x04, 0x11
        /*04d6*/ 	.short	(.L_386 - .L_385)
	.align		4
.L_385:
        /*04d8*/ 	.word	index@(_ZN2at6native13reduce_kernelILi128ELi4ENS0_8ReduceOpIiNS0_7MeanOpsIiiiiEEjiLi4ELi4EEEEEvT1_)
        /*04dc*/ 	.word	0x00000000


	//----- nvinfo : EIATTR_REGCOUNT
	.align		4
.L_386:
        /*04e0*/ 	.byte	0x04, 0x2f
        /*04e2*/ 	.short	(.L_388 - .L_387)
	.align		4
.L_387:
        /*04e4*/ 	.word	index@(_ZN2at6native13reduce_kernelILi256ELi2ENS0_8ReduceOpIiNS0_7MeanOpsIiiiiEEjiLi4ELi4EEEEEvT1_)
        /*04e8*/ 	.word	0x00000028


	//----- nvinfo : EIATTR_FRAME_SIZE
	.align		4
.L_388:
        /*04ec*/ 	.byte	0x04, 0x11
        /*04ee*/ 	.short	(.L_390 - .L_389)
	.align		4
.L_389:
        /*04f0*/ 	.word	index@(_ZN2at6native13reduce_kernelILi256ELi2ENS0_8ReduceOpIiNS0_7MeanOpsIiiiiEEjiLi4ELi4EEEEEvT1_)
        /*04f4*/ 	.word	0x00000000


	//----- nvinfo : EIATTR_REGCOUNT
	.align		4
.L_390:
        /*04f8*/ 	.byte	0x04, 0x2f
        /*04fa*/ 	.short	(.L_392 - .L_391)
	.align		4
.L_391:
        /*04fc*/ 	.word	index@(_ZN2at6native13reduce_kernelILi512ELi1ENS0_8ReduceOpIiNS0_7MeanOpsIiiiiEEjiLi4ELi4EEEEEvT1_)
        /*0500*/ 	.word	0x0000001c


	//----- nvinfo : EIATTR_FRAME_SIZE
	.align		4
.L_392:
        /*0504*/ 	.byte	0x04, 0x11
        /*0506*/ 	.short	(.L_394 - .L_393)
	.align		4
.L_393:
        /*0508*/ 	.word	index@(_ZN2at6native13reduce_kernelILi512ELi1ENS0_8ReduceOpIiNS0_7MeanOpsIiiiiEEjiLi4ELi4EEEEEvT1_)
        /*050c*/ 	.word	0x00000000


	//----- nvinfo : EIATTR_REGCOUNT
	.align		4
.L_394:
        /*0510*/ 	.byte	0x04, 0x2f
        /*0512*/ 	.short	(.L_396 - .L_395)
	.align		4
.L_395:
        /*0514*/ 	.word	index@(_ZN2at6native13reduce_kernelILi128ELi4ENS0_8ReduceOpIlNS0_7MeanOpsIllllEEjlLi4ELi4EEEEEvT1_)
        /*0518*/ 	.word	0x0000005a


	//----- nvinfo : EIATTR_FRAME_SIZE
	.align		4
.L_396:
        /*051c*/ 	.byte	0x04, 0x11
        /*051e*/ 	.short	(.L_398 - .L_397)
	.align		4
.L_397:
        /*0520*/ 	.word	index@(_ZN2at6native13reduce_kernelILi128ELi4ENS0_8ReduceOpIlNS0_7MeanOpsIllllEEjlLi4ELi4EEEEEvT1_)
        /*0524*/ 	.word	0x00000000


	//----- nvinfo : EIATTR_REGCOUNT
	.align		4
.L_398:
        /*0528*/ 	.byte	0x04, 0x2f
        /*052a*/ 	.short	(.L_400 - .L_399)
	.align		4
.L_399:
        /*052c*/ 	.word	index@(_ZN2at6native13reduce_kernelILi256ELi2ENS0_8ReduceOpIlNS0_7MeanOpsIllllEEjlLi4ELi4EEEEEvT1_)
        /*0530*/ 	.word	0x00000038


	//----- nvinfo : EIATTR_FRAME_SIZE
	.align		4
.L_400:
        /*0534*/ 	.byte	0x04, 0x11
        /*0536*/ 	.short	(.L_402 - .L_401)
	.align		4
.L_401:
        /*0538*/ 	.word	index@(_ZN2at6native13reduce_kernelILi256ELi2ENS0_8ReduceOpIlNS0_7MeanOpsIllllEEjlLi4ELi4EEEEEvT1_)
        /*053c*/ 	.word	0x00000000


	//----- nvinfo : EIATTR_REGCOUNT
	.align		4
.L_402:
        /*0540*/ 	.byte	0x04, 0x2f
        /*0542*/ 	.short	(.L_404 - .L_403)
	.align		4
.L_403:
        /*0544*/ 	.word	index@(_ZN2at6native13reduce_kernelILi512ELi1ENS0_8ReduceOpIlNS0_7MeanOpsIllllEEjlLi4ELi4EEEEEvT1_)
        /*0548*/ 	.word	0x00000020


	//----- nvinfo : EIATTR_FRAME_SIZE
	.align		4
.L_404:
        /*054c*/ 	.byte	0x04, 0x11
        /*054e*/ 	.short	(.L_406 - .L_405)
	.align		4
.L_405:
        /*0550*/ 	.word	index@(_ZN2at6native13reduce_kernelILi512ELi1ENS0_8ReduceOpIlNS0_7MeanOpsIllllEEjlLi4ELi4EEEEEvT1_)
        /*0554*/ 	.word	0x00000008


	//----- nvinfo : EIATTR_REGCOUNT
	.align		4
.L_406:
        /*0558*/ 	.byte	0x04, 0x2f
        /*055a*/ 	.short	(.L_408 - .L_407)
	.align		4
.L_407:
        /*055c*/ 	.word	index@(_ZN2at6native13reduce_kernelILi128ELi4ENS0_8ReduceOpIsNS0_7MeanOpsIssssEEjsLi4ELi8EEEEEvT1_)
        /*0560*/ 	.word	0x00000034


	//----- nvinfo : EIATTR_FRAME_SIZE
	.align		4
.L_408:
        /*0564*/ 	.byte	0x04, 0x11
        /*0566*/ 	.short	(.L_410 - .L_409)
	.align		4
.L_409:
        /*0568*/ 	.word	index@(_ZN2at6native13reduce_kernelILi128ELi4ENS0_8ReduceOpIsNS0_7MeanOpsIssssEEjsLi4ELi8EEEEEvT1_)
        /*056c*/ 	.word	0x00000000


	//----- nvinfo : EIATTR_REGCOUNT
	.align		4
.L_410:
        /*0570*/ 	.byte	0x04, 0x2f
        /*0572*/ 	.short	(.L_412 - .L_411)
	.align		4
.L_411:
        /*0574*/ 	.word	index@(_ZN2at6native13reduce_kernelILi256ELi2ENS0_8ReduceOpIsNS0_7MeanOpsIssssEEjsLi4ELi8EEEEEvT1_)
        /*0578*/ 	.word	0x00000025


	//----- nvinfo : EIATTR_FRAME_SIZE
	.align		4
.L_412:
        /*057c*/ 	.byte	0x04, 0x11
        /*057e*/ 	.short	(.L_414 - .L_413)
	.align		4
.L_413:
        /*0580*/ 	.word	index@(_ZN2at6native13reduce_kernelILi256ELi2ENS0_8ReduceOpIsNS0_7MeanOpsIssssEEjsLi4ELi8EEEEEvT1_)
        /*0584*/ 	.word	0x00000000


	//----- nvinfo : EIATTR_REGCOUNT
	.align		4
.L_414:
        /*0588*/ 	.byte	0x04, 0x2f
        /*058a*/ 	.short	(.L_416 - .L_415)
	.align		4
.L_415:
        /*058c*/ 	.word	index@(_ZN2at6native13reduce_kernelILi512ELi1ENS0_8ReduceOpIsNS0_7MeanOpsIssssEEjsLi4ELi8EEEEEvT1_)
        /*0590*/ 	.word	0x0000001e


	//----- nvinfo : EIATTR_FRAME_SIZE
	.align		4
.L_416:
        /*0594*/ 	.byte	0x04, 0x11
        /*0596*/ 	.short	(.L_418 - .L_417)
	.align		4
.L_417:
        /*0598*/ 	.word	index@(_ZN2at6native13reduce_kernelILi512ELi1ENS0_8ReduceOpIsNS0_7MeanOpsIssssEEjsLi4ELi8EEEEEvT1_)
        /*059c*/ 	.word	0x00000000


	//----- nvinfo : EIATTR_REGCOUNT
	.align		4
.L_418:
        /*05a0*/ 	.byte	0x04, 0x2f
        /*05a2*/ 	.short	(.L_420 - .L_419)
	.align		4
.L_419:
        /*05a4*/ 	.word	index@(_ZN2at6native13reduce_kernelILi128ELi4ENS0_8ReduceOpIdNS0_7MeanOpsIddddEEjdLi4ELi4EEEEEvT1_)
        /*05a8*/ 	.word	0x00000058


	//----- nvinfo : EIATTR_FRAME_SIZE
	.align		4
.L_420:
        /*05ac*/ 	.byte	0x04, 0x11
        /*05ae*/ 	.short	(.L_422 - .L_421)
	.align		4
.L_421:
        /*05b0*/ 	.word	index@(_ZN2at6native13reduce_kernelILi128ELi4ENS0_8ReduceOpIdNS0_7MeanOpsIddddEEjdLi4ELi4EEEEEvT1_)
        /*05b4*/ 	.word	0x00000000


	//----- nvinfo : EIATTR_REGCOUNT
	.align		4
.L_422:
        /*05b8*/ 	.byte	0x04, 0x2f
        /*05ba*/ 	.short	(.L_424 - .L_423)
	.align		4
.L_423:
        /*05bc*/ 	.word	index@(_ZN2at6native13reduce_kernelILi256ELi2ENS0_8ReduceOpIdNS0_7MeanOpsIddddEEjdLi4ELi4EEEEEvT1_)
        /*05c0*/ 	.word	0x00000038


	//----- nvinfo : EIATTR_FRAME_SIZE
	.align		4
.L_424:
        /*05c4*/ 	.byte	0x04, 0x11
        /*05c6*/ 	.short	(.L_426 - .L_425)
	.align		4
.L_425:
        /*05c8*/ 	.word	index@(_ZN2at6native13reduce_kernelILi256ELi2ENS0_8ReduceOpIdNS0_7MeanOpsIddddEEjdLi4ELi4EEEEEvT1_)
        /*05cc*/ 	.word	0x00000000


	//----- nvinfo : EIATTR_REGCOUNT
	.align		4
.L_426:
        /*05d0*/ 	.byte	0x04, 0x2f
        /*05d2*/ 	.short	(.L_428 - .L_427)
	.align		4
.L_427:
        /*05d4*/ 	.word	index@(_ZN2at6native13reduce_kernelILi512ELi1ENS0_8ReduceOpIdNS0_7MeanOpsIddddEEjdLi4ELi4EEEEEvT1_)
        /*05d8*/ 	.word	0x00000020


	//----- nvinfo : EIATTR_FRAME_SIZE
	.align		4
.L_428:
        /*05dc*/ 	.byte	0x04, 0x11
        /*05de*/ 	.short	(.L_430 - .L_429)
	.align		4
.L_429:
        /*05e0*/ 	.word	index@(_ZN2at6native13reduce_kernelILi512ELi1ENS0_8ReduceOpIdNS0_7MeanOpsIddddEEjdLi4ELi4EEEEEvT1_)
        /*05e4*/ 	.word	0x00000008


	//----- nvinfo : EIATTR_REGCOUNT
	.align		4
.L_430:
        /*05e8*/ 	.byte	0x04, 0x2f
        /*05ea*/ 	.short	(.L_432 - .L_431)
	.align		4
.L_431:
        /*05ec*/ 	.word	index@(_ZN2at6native13reduce_kernelILi128ELi4ENS0_8ReduceOpIfNS0_7MeanOpsIffffEEjfLi4ELi4EEEEEvT1_)
        /*05f0*/ 	.word	0x00000038


	//----- nvinfo : EIATTR_FRAME_SIZE
	.align		4
.L_432:
        /*05f4*/ 	.byte	0x04, 0x11
        /*05f6*/ 	.short	(.L_434 - .L_433)
	.align		4
.L_433:
        /*05f8*/ 	.word	index@(_ZN2at6native13reduce_kernelILi128ELi4ENS0_8ReduceOpIfNS0_7MeanOpsIffffEEjfLi4ELi4EEEEEvT1_)
        /*05fc*/ 	.word	0x00000000


	//----- nvinfo : EIATTR_REGCOUNT
	.align		4
.L_434:
        /*0600*/ 	.byte	0x04, 0x2f
        /*0602*/ 	.short	(.L_436 - .L_435)
	.align		4
.L_435:
        /*0604*/ 	.word	index@(_ZN2at6native13reduce_kernelILi256ELi2ENS0_8ReduceOpIfNS0_7MeanOpsIffffEEjfLi4ELi4EEEEEvT1_)
        /*0608*/ 	.word	0x00000028


	//----- nvinfo : EIATTR_FRAME_SIZE
	.align		4
.L_436:
        /*060c*/ 	.byte	0x04, 0x11
        /*060e*/ 	.short	(.L_438 - .L_437)
	.align		4
.L_437:
        /*0610*/ 	.word	index@(_ZN2at6native13reduce_kernelILi256ELi2ENS0_8ReduceOpIfNS0_7MeanOpsIffffEEjfLi4ELi4EEEEEvT1_)
        /*0614*/ 	.word	0x00000000


	//----- nvinfo : EIATTR_REGCOUNT
	.align		4
.L_438:
        /*0618*/ 	.byte	0x04, 0x2f
        /*061a*/ 	.short	(.L_440 - .L_439)
	.align		4
.L_439:
        /*061c*/ 	.word	index@(_ZN2at6native13reduce_kernelILi512ELi1ENS0_8ReduceOpIfNS0_7MeanOpsIffffEEjfLi4ELi4EEEEEvT1_)
        /*0620*/ 	.word	0x0000001e


	//----- nvinfo : EIATTR_FRAME_SIZE
	.align		4
.L_440:
        /*0624*/ 	.byte	0x04, 0x11
        /*0626*/ 	.short	(.L_442 - .L_441)
	.align		4
.L_441:
        /*0628*/ 	.word	index@(_ZN2at6native13reduce_kernelILi512ELi1ENS0_8ReduceOpIfNS0_7MeanOpsIffffEEjfLi4ELi4EEEEEvT1_)
        /*062c*/ 	.word	0x00000000


	//----- nvinfo : EIATTR_REGCOUNT
	.align		4
.L_442:
        /*0630*/ 	.byte	0x04, 0x2f
        /*0632*/ 	.short	(.L_444 - .L_443)
	.align		4
.L_443:
        /*0634*/ 	.word	index@(_ZN2at6native13reduce_kernelILi64ELi4ENS0_8ReduceOpIN3c107complexIdEENS0_7MeanOpsIS5_S5_dS5_EEjS5_Li4ELi4EEEEEvT1_)
        /*0638*/ 	.word	0x00000096


	//----- nvinfo : EIATTR_FRAME_SIZE
	.align		4
.L_444:
        /*063c*/ 	.byte	0x04, 0x11
        /*063e*/ 	.short	(.L_446 - .L_445)
	.align		4
.L_445:
        /*0640*/ 	.word	index@(_ZN2at6native13reduce_kernelILi64ELi4ENS0_8ReduceOpIN3c107complexIdEENS0_7MeanOpsIS5_S5_dS5_EEjS5_Li4ELi4EEEEEvT1_)
        /*0644*/ 	.word	0x00000000


	//----- nvinfo : EIATTR_REGCOUNT
	.align		4
.L_446:
        /*0648*/ 	.byte	0x04, 0x2f
        /*064a*/ 	.short	(.L_448 - .L_447)
	.align		4
.L_447:
        /*064c*/ 	.word	index@(_ZN2at6native13reduce_kernelILi128ELi2ENS0_8ReduceOpIN3c107complexIdEENS0_7MeanOpsIS5_S5_dS5_EEjS5_Li4ELi4EEEEEvT1_)
        /*0650*/ 	.word	0x00000056


	//----- nvinfo : EIATTR_FRAME_SIZE
	.align		4
.L_448:
        /*0654*/ 	.byte	0x04, 0x11
        /*0656*/ 	.short	(.L_450 - .L_449)
	.align		4
.L_449:
        /*0658*/ 	.word	index@(_ZN2at6native13reduce_kernelILi128ELi2ENS0_8ReduceOpIN3c107complexIdEENS0_7MeanOpsIS5_S5_dS5_EEjS5_Li4ELi4EEEEEvT1_)
        /*065c*/ 	.word	0x00000000


	//----- nvinfo : EIATTR_REGCOUNT
	.align		4
.L_450:
        /*0660*/ 	.byte	0x04, 0x2f
        /*0662*/ 	.short	(.L_452 - .L_451)
	.align		4
.L_451:
        /*0664*/ 	.word	index@(_ZN2at6native13reduce_kernelILi256ELi1ENS0_8ReduceOpIN3c107complexIdEENS0_7MeanOpsIS5_S5_dS5_EEjS5_Li4ELi4EEEEEvT1_)
        /*0668*/ 	.word	0x00000038


	//----- nvinfo : EIATTR_FRAME_SIZE
	.align		4
.L_452:
        /*066c*/ 	.byte	0x04, 0x11
        /*066e*/ 	.short	(.L_454 - .L_453)
	.align		4
.L_453:
        /*0670*/ 	.word	index@(_ZN2at6native13reduce_kernelILi256ELi1ENS0_8ReduceOpIN3c107complexIdEENS0_7MeanOpsIS5_S5_dS5_EEjS5_Li4ELi4EEEEEvT1_)
        /*0674*/ 	.word	0x00000000


	//----- nvinfo : EIATTR_REGCOUNT
	.align		4
.L_454:
        /*0678*/ 	.byte	0x04, 0x2f
        /*067a*/ 	.short	(.L_456 - .L_455)
	.align		4
.L_455:
        /*067c*/ 	.word	index@(_ZN2at6native13reduce_kernelILi128ELi4ENS0_8ReduceOpIN3c107complexIfEENS0_7MeanOpsIS5_S5_fS5_EEjS5_Li4ELi4EEEEEvT1_)
        /*0680*/ 	.word	0x00000050


	//----- nvinfo : EIATTR_FRAME_SIZE
	.align		4
.L_456:
        /*0684*/ 	.byte	0x04, 0x11
        /*0686*/ 	.short	(.L_458 - .L_457)
	.align		4
.L_457:
        /*0688*/ 	.word	index@(_ZN2at6native13reduce_kernelILi128ELi4ENS0_8ReduceOpIN3c107complexIfEENS0_7MeanOpsIS5_S5_fS5_EEjS5_Li4ELi4EEEEEvT1_)
        /*068c*/ 	.word	0x00000000


	//----- nvinfo : EIATTR_REGCOUNT
	.align		4
.L_458:
        /*0690*/ 	.byte	0x04, 0x2f
        /*0692*/ 	.short	(.L_460 - .L_459)
	.align		4
.L_459:
        /*0694*/ 	.word	index@(_ZN2at6native13reduce_kernelILi256ELi2ENS0_8ReduceOpIN3c107complexIfEENS0_7MeanOpsIS5_S5_fS5_EEjS5_Li4ELi4EEEEEvT1_)
        /*0698*/ 	.word	0x00000038


	//----- nvinfo : EIATTR_FRAME_SIZE
	.align		4
.L_460:
        /*069c*/ 	.byte	0x04, 0x11
        /*069e*/ 	.short	(.L_462 - .L_461)
	.align		4
.L_461:
        /*06a0*/ 	.word	index@(_ZN2at6native13reduce_kernelILi256ELi2ENS0_8ReduceOpIN3c107complexIfEENS0_7MeanOpsIS5_S5_fS5_EEjS5_Li4ELi4EEEEEvT1_)
        /*06a4*/ 	.word	0x00000000


	//----- nvinfo : EIATTR_REGCOUNT
	.align		4
.L_462:
        /*06a8*/ 	.byte	0x04, 0x2f
        /*06aa*/ 	.short	(.L_464 - .L_463)
	.align		4
.L_463:
        /*06ac*/ 	.word	index@(_ZN2at6native13reduce_kernelILi512ELi1ENS0_8ReduceOpIN3c107complexIfEENS0_7MeanOpsIS5_S5_fS5_EEjS5_Li4ELi4EEEEEvT1_)
        /*06b0*/ 	.word	0x00000020


	//----- nvinfo : EIATTR_FRAME_SIZE
	.align		4
.L_464:
        /*06b4*/ 	.byte	0x04, 0x11
        /*06b6*/ 	.short	(.L_466 - .L_465)
	.align		4
.L_465:
        /*06b8*/ 	.word	index@(_ZN2at6native13reduce_kernelILi512ELi1ENS0_8ReduceOpIN3c107complexIfEENS0_7MeanOpsIS5_S5_fS5_EEjS5_Li4ELi4EEEEEvT1_)
        /*06bc*/ 	.word	0x00000008


	//----- nvinfo : EIATTR_MIN_STACK_SIZE
	.align		4
.L_466:
        /*06c0*/ 	.byte	0x04, 0x12
        /*06c2*/ 	.short	(.L_468 - .L_467)
	.align		4
.L_467:
        /*06c4*/ 	.word	index@(_ZN2at6native13reduce_kernelILi512ELi1ENS0_8ReduceOpIN3c107complexIfEENS0_7MeanOpsIS5_S5_fS5_EEjS5_Li4ELi4EEEEEvT1_)
        /*06c8*/ 	.word	0x00000008


	//----- nvinfo : EIATTR_MIN_STACK_SIZE
	.align		4
.L_468:
        /*06cc*/ 	.byte	0x04, 0x12
        /*06ce*/ 	.short	(.L_470 - .L_469)
	.align		4
.L_469:
        /*06d0*/ 	.word	index@(_ZN2at6native13reduce_kernelILi256ELi2ENS0_8ReduceOpIN3c107complexIfEENS0_7MeanOpsIS5_S5_fS5_EEjS5_Li4ELi4EEEEEvT1_)
        /*06d4*/ 	.word	0x00000000


	//----- nvinfo : EIATTR_MIN_STACK_SIZE
	.align		4
.L_470:
        /*06d8*/ 	.byte	0x04, 0x12
        /*06da*/ 	.short	(.L_472 - .L_471)
	.align		4
.L_471:
        /*06dc*/ 	.word	index@(_ZN2at6native13reduce_kernelILi128ELi4ENS0_8ReduceOpIN3c107complexIfEENS0_7MeanOpsIS5_S5_fS5_EEjS5_Li4ELi4EEEEEvT1_)
        /*06e0*/ 	.word	0x00000000


	//----- nvinfo : EIATTR_MIN_STACK_SIZE
	.align		4
.L_472:
        /*06e4*/ 	.byte	0x04, 0x12
        /*06e6*/ 	.short	(.L_474 - .L_473)
	.align		4
.L_473:
        /*06e8*/ 	.word	index@(_ZN2at6native13reduce_kernelILi256ELi1ENS0_8ReduceOpIN3c107complexIdEENS0_7MeanOpsIS5_S5_dS5_EEjS5_Li4ELi4EEEEEvT1_)
        /*06ec*/ 	.word	0x00000000


	//----- nvinfo : EIATTR_MIN_STACK_SIZE
	.align		4
.L_474:
        /*06f0*/ 	.byte	0x04, 0x12
        /*06f2*/ 	.short	(.L_476 - .L_475)
	.align		4
.L_475:
        /*06f4*/ 	.word	index@(_ZN2at6native13reduce_kernelILi128ELi2ENS0_8ReduceOpIN3c107complexIdEENS0_7MeanOpsIS5_S5_dS5_EEjS5_Li4ELi4EEEEEvT1_)
        /*06f8*/ 	.word	0x00000000


	//----- nvinfo : EIATTR_MIN_STACK_SIZE
	.align		4
.L_476:
        /*06fc*/ 	.byte	0x04, 0x12
        /*06fe*/ 	.short	(.L_478 - .L_477)
	.align		4
.L_477:
        /*0700*/ 	.word	index@(_ZN2at6native13reduce_kernelILi64ELi4ENS0_8ReduceOpIN3c107complexIdEENS0_7MeanOpsIS5_S5_dS5_EEjS5_Li4ELi4EEEEEvT1_)
        /*0704*/ 	.word	0x00000000


	//----- nvinfo : EIATTR_MIN_STACK_SIZE
	.align		4
.L_478:
        /*0708*/ 	.byte	0x04, 0x12
        /*070a*/ 	.short	(.L_480 - .L_479)
	.align		4
.L_479:
        /*070c*/ 	.word	index@(_ZN2at6native13reduce_kernelILi512ELi1ENS0_8ReduceOpIfNS0_7MeanOpsIffffEEjfLi4ELi4EEEEEvT1_)
        /*0710*/ 	.word	0x00000000


	//----- nvinfo : EIATTR_MIN_STACK_SIZE
	.align		4
.L_480:
        /*0714*/ 	.byte	0x04, 0x12
        /*0716*/ 	.short	(.L_482 - .L_481)
	.align		4
.L_481:
        /*0718*/ 	.word	index@(_ZN2at6native13reduce_kernelILi256ELi2ENS0_8ReduceOpIfNS0_7MeanOpsIffffEEjfLi4ELi4EEEEEvT1_)
        /*071c*/ 	.word	0x00000000


	//----- nvinfo : EIATTR_MIN_STACK_SIZE
	.align		4
.L_482:
        /*0720*/ 	.byte	0x04, 0x12
        /*0722*/ 	.short	(.L_484 - .L_483)
	.align		4
.L_483:
        /*0724*/ 	.word	index@(_ZN2at6native13reduce_kernelILi128ELi4ENS0_8ReduceOpIfNS0_7MeanOpsIffffEEjfLi4ELi4EEEEEvT1_)
        /*0728*/ 	.word	0x00000000


	//----- nvinfo : EIATTR_MIN_STACK_SIZE
	.align		4
.L_484:
        /*072c*/ 	.byte	0x04, 0x12
        /*072e*/ 	.short	(.L_486 - .L_485)
	.align		4
.L_485:
        /*0730*/ 	.word	index@(_ZN2at6native13reduce_kernelILi512ELi1ENS0_8ReduceOpIdNS0_7MeanOpsIddddEEjdLi4ELi4EEEEEvT1_)
        /*0734*/ 	.word	0x00000008


	//----- nvinfo : EIATTR_MIN_STACK_SIZE
	.align		4
.L_486:
        /*0738*/ 	.byte	0x04, 0x12
        /*073a*/ 	.short	(.L_488 - .L_487)
	.align		4
.L_487:
        /*073c*/ 	.word	index@(_ZN2at6native13reduce_kernelILi256ELi2ENS0_8ReduceOpIdNS0_7MeanOpsIddddEEjdLi4ELi4EEEEEvT1_)
        /*0740*/ 	.word	0x00000000


	//----- nvinfo : EIATTR_MIN_STACK_SIZE
	.align		4
.L_488:
        /*0744*/ 	.byte	0x04, 0x12
        /*0746*/ 	.short	(.L_490 - .L_489)
	.align		4
.L_489:
        /*0748*/ 	.word	index@(_ZN2at6native13reduce_kernelILi128ELi4ENS0_8ReduceOpIdNS0_7MeanOpsIddddEEjdLi4ELi4EEEEEvT1_)
        /*074c*/ 	.word	0x00000000


	//----- nvinfo : EIATTR_MIN_STACK_SIZE
	.align		4
.L_490:
        /*0750*/ 	.byte	0x04, 0x12
        /*0752*/ 	.short	(.L_492 - .L_491)
	.align		4
.L_491:
        /*0754*/ 	.word	index@(_ZN2at6native13reduce_kernelILi512ELi1ENS0_8ReduceOpIsNS0_7MeanOpsIssssEEjsLi4ELi8EEEEEvT1_)
        /*0758*/ 	.word	0x00000000


	//----- nvinfo : EIATTR_MIN_STACK_SIZE
	.align		4
.L_492:
        /*075c*/ 	.byte	0x04, 0x12
        /*075e*/ 	.short	(.L_494 - .L_493)
	.align		4
.L_493:
        /*0760*/ 	.word	index@(_ZN2at6native13reduce_kernelILi256ELi2ENS0_8ReduceOpIsNS0_7MeanOpsIssssEEjsLi4ELi8EEEEEvT1_)
        /*0764*/ 	.word	0x00000000


	//----- nvinfo : EIATTR_MIN_STACK_SIZE
	.align		4
.L_494:
        /*0768*/ 	.byte	0x04, 0x12
        /*076a*/ 	.short	(.L_496 - .L_495)
	.align		4
.L_495:
        /*076c*/ 	.word	index@(_ZN2at6native13reduce_kernelILi128ELi4ENS0_8ReduceOpIsNS0_7MeanOpsIssssEEjsLi4ELi8EEEEEvT1_)
        /*0770*/ 	.word	0x00000000


	//----- nvinfo : EIATTR_MIN_STACK_SIZE
	.align		4
.L_496:
        /*0774*/ 	.byte	0x04, 0x12
        /*0776*/ 	.short	(.L_498 - .L_497)
	.align		4
.L_497:
        /*0778*/ 	.word	index@(_ZN2at6native13reduce_kernelILi512ELi1ENS0_8ReduceOpIlNS0_7MeanOpsIllllEEjlLi4ELi4EEEEEvT1_)
        /*077c*/ 	.word	0x00000008


	//----- nvinfo : EIATTR_MIN_STACK_SIZE
	.align		4
.L_498:
        /*0780*/ 	.byte	0x04, 0x12
        /*0782*/ 	.short	(.L_500 - .L_499)
	.align		4
.L_499:
        /*0784*/ 	.word	index@(_ZN2at6native13reduce_kernelILi256ELi2ENS0_8ReduceOpIlNS0_7MeanOpsIllllEEjlLi4ELi4EEEEEvT1_)
        /*0788*/ 	.word	0x00000000


	//----- nvinfo : EIATTR_MIN_STACK_SIZE
	.align		4
.L_500:
        /*078c*/ 	.byte	0x04, 0x12
        /*078e*/ 	.short	(.L_502 - .L_501)
	.align		4
.L_501:
        /*0790*/ 	.word	index@(_ZN2at6native13reduce_kernelILi128ELi4ENS0_8ReduceOpIlNS0_7MeanOpsIllllEEjlLi4ELi4EEEEEvT1_)
        /*0794*/ 	.word	0x00000000


	//----- nvinfo : EIATTR_MIN_STACK_SIZE
	.align		4
.L_502:
        /*0798*/ 	.byte	0x04, 0x12
        /*079a*/ 	.short	(.L_504 - .L_503)
	.align		4
.L_503:
        /*079c*/ 	.word	index@(_ZN2at6native13reduce_kernelILi512ELi1ENS0_8ReduceOpIiNS0_7MeanOpsIiiiiEEjiLi4ELi4EEEEEvT1_)
        /*07a0*/ 	.word	0x00000000


	//----- nvinfo : EIATTR_MIN_STACK_SIZE
	.align		4
.L_504:
        /*07a4*/ 	.byte	0x04, 0x12
        /*07a6*/ 	.short	(.L_506 - .L_505)
	.align		4
.L_505:
        /*07a8*/ 	.word	index@(_ZN2at6native13reduce_kernelILi256ELi2ENS0_8ReduceOpIiNS0_7MeanOpsIiiiiEEjiLi4ELi4EEEEEvT1_)
        /*07ac*/ 	.word	0x00000000


	//----- nvinfo : EIATTR_MIN_STACK_SIZE
	.align		4
.L_506:
        /*07b0*/ 	.byte	0x04, 0x12
        /*07b2*/ 	.short	(.L_508 - .L_507)
	.align		4
.L_507:
        /*07b4*/ 	.word	index@(_ZN2at6native13reduce_kernelILi128ELi4ENS0_8ReduceOpIiNS0_7MeanOpsIiiiiEEjiLi4ELi4EEEEEvT1_)
        /*07b8*/ 	.word	0x00000000


	//----- nvinfo : EIATTR_MIN_STACK_SIZE
	.align		4
.L_508:
        /*07bc*/ 	.byte	0x04, 0x12
        /*07be*/ 	.short	(.L_510 - .L_509)
	.align		4
.L_509:
        /*07c0*/ 	.word	index@(_ZN2at6native13reduce_kernelILi512ELi1ENS0_8ReduceOpIaNS0_7MeanOpsIaaaaEEjaLi4ELi4EEEEEvT1_)
        /*07c4*/ 	.word	0x00000000


	//----- nvinfo : EIATTR_MIN_STACK_SIZE
	.align		4
.L_510:
        /*07c8*/ 	.byte	0x04, 0x12
        /*07ca*/ 	.short	(.L_512 - .L_511)
	.align		4
.L_511:
        /*07cc*/ 	.word	index@(_ZN2at6native13reduce_kernelILi256ELi2ENS0_8ReduceOpIaNS0_7MeanOpsIaaaaEEjaLi4ELi4EEEEEvT1_)
        /*07d0*/ 	.word	0x00000000


	//----- nvinfo : EIATTR_MIN_STACK_SIZE
	.align		4
.L_512:
        /*07d4*/ 	.byte	0x04, 0x12
        /*07d6*/ 	.short	(.L_514 - .L_513)
	.align		4
.L_513:
        /*07d8*/ 	.word	index@(_ZN2at6native13reduce_kernelILi128ELi4ENS0_8ReduceOpIaNS0_7MeanOpsIaaaaEEjaLi4ELi4EEEEEvT1_)
        /*07dc*/ 	.word	0x00000000


	//----- nvinfo : EIATTR_MIN_STACK_SIZE
	.align		4
.L_514:
        /*07e0*/ 	.byte	0x04, 0x12
        /*07e2*/ 	.short	(.L_516 - .L_515)
	.align		4
.L_515:
        /*07e4*/ 	.word	index@(_ZN2at6native13reduce_kernelILi512ELi1ENS0_8ReduceOpIhNS0_7MeanOpsIhhhhEEjhLi4ELi4EEEEEvT1_)
        /*07e8*/ 	.word	0x00000000


	//----- nvinfo : EIATTR_MIN_STACK_SIZE
	.align		4
.L_516:
        /*07ec*/ 	.byte	0x04, 0x12
        /*07ee*/ 	.short	(.L_518 - .L_517)
	.align		4
.L_517:
        /*07f0*/ 	.word	index@(_ZN2at6native13reduce_kernelILi256ELi2ENS0_8ReduceOpIhNS0_7MeanOpsIhhhhEEjhLi4ELi4EEEEEvT1_)
        /*07f4*/ 	.word	0x00000000


	//----- nvinfo : EIATTR_MIN_STACK_SIZE
	.align		4
.L_518:
        /*07f8*/ 	.byte	0x04, 0x12
        /*07fa*/ 	.short	(.L_520 - .L_519)
	.align		4
.L_519:
        /*07fc*/ 	.word	index@(_ZN2at6native13reduce_kernelILi128ELi4ENS0_8ReduceOpIhNS0_7MeanOpsIhhhhEEjhLi4ELi4EEEEEvT1_)
        /*0800*/ 	.word	0x00000000


	//----- nvinfo : EIATTR_MIN_STACK_SIZE
	.align		4
.L_520:
        /*0804*/ 	.byte	0x04, 0x12
        /*0806*/ 	.short	(.L_522 - .L_521)
	.align		4
.L_521:
        /*0808*/ 	.word	index@(_ZN2at6native13reduce_kernelILi512ELi1ENS0_8ReduceOpIN3c108BFloat16ENS0_7MeanOpsIS4_fffEEjfLi4ELi8EEEEEvT1_)
        /*080c*/ 	.word	0x00000000


	//----- nvinfo : EIATTR_MIN_STACK_SIZE
	.align		4
.L_522:
        /*0810*/ 	.byte	0x04, 0x12
        /*0812*/ 	.short	(.L_524 - .L_523)
	.align		4
.L_523:
        /*0814*/ 	.word	index@(_ZN2at6native13reduce_kernelILi256ELi2ENS0_8ReduceOpIN3c108BFloat16ENS0_7MeanOpsIS4_fffEEjfLi4ELi8EEEEEvT1_)
        /*0818*/ 	.word	0x00000000


	//----- nvinfo : EIATTR_MIN_STACK_SIZE
	.align		4
.L_524:
        /*081c*/ 	.byte	0x04, 0x12
        /*081e*/ 	.short	(.L_526 - .L_525)
	.align		4
.L_525:
        /*0820*/ 	.word	index@(_ZN2at6native13reduce_kernelILi128ELi4ENS0_8ReduceOpIN3c108BFloat16ENS0_7MeanOpsIS4_fffEEjfLi4ELi8EEEEEvT1_)
        /*0824*/ 	.word	0x00000000


	//----- nvinfo : EIATTR_MIN_STACK_SIZE
	.align		4
.L_526:
        /*0828*/ 	.byte	0x04, 0x12
        /*082a*/ 	.short	(.L_528 - .L_527)
	.align		4
.L_527:
        /*082c*/ 	.word	index@(_ZN2at6native13reduce_kernelILi512ELi1ENS0_8ReduceOpIN3c108BFloat16ENS0_7MeanOpsIS4_ffS4_EEjS4_Li4ELi8EEEEEvT1_)
        /*0830*/ 	.word	0x00000000


	//----- nvinfo : EIATTR_MIN_STACK_SIZE
	.align		4
.L_528:
        /*0834*/ 	.byte	0x04, 0x12
        /*0836*/ 	.short	(.L_530 - .L_529)
	.align		4
.L_529:
        /*0838*/ 	.word	index@(_ZN2at6native13reduce_kernelILi256ELi2ENS0_8ReduceOpIN3c108BFloat16ENS0_7MeanOpsIS4_ffS4_EEjS4_Li4ELi8EEEEEvT1_)
        /*083c*/ 	.word	0x00000000


	//----- nvinfo : EIATTR_MIN_STACK_SIZE
	.align		4
.L_530:
        /*0840*/ 	.byte	0x04, 0x12
        /*0842*/ 	.short	(.L_532 - .L_531)
	.align		4
.L_531:
        /*0844*/ 	.word	index@(_ZN2at6native13reduce_kernelILi128ELi4ENS0_8ReduceOpIN3c108BFloat16ENS0_7MeanOpsIS4_ffS4_EEjS4_Li4ELi8EEEEEvT1_)
        /*0848*/ 	.word	0x00000000


	//----- nvinfo : EIATTR_MIN_STACK_SIZE
	.align		4
.L_532:
        /*084c*/ 	.byte	0x04, 0x12
        /*084e*/ 	.short	(.L_534 - .L_533)
	.align		4
.L_533:
        /*0850*/ 	.word	index@(_ZN2at6native13reduce_kernelILi512ELi1ENS0_8ReduceOpIN3c104HalfENS0_7MeanOpsIS4_fffEEjfLi4ELi8EEEEEvT1_)
        /*0854*/ 	.word	0x00000000


	//----- nvinfo : EIATTR_MIN_STACK_SIZE
	.align		4
.L_534:
        /*0858*/ 	.byte	0x04, 0x12
        /*085a*/ 	.short	(.L_536 - .L_535)
	.align		4
.L_535:
        /*085c*/ 	.word	index@(_ZN2at6native13reduce_kernelILi256ELi2ENS0_8ReduceOpIN3c104HalfENS0_7MeanOpsIS4_fffEEjfLi4ELi8EEEEEvT1_)
        /*0860*/ 	.word	0x00000000


	//----- nvinfo : EIATTR_MIN_STACK_SIZE
	.align		4
.L_536:
        /*0864*/ 	.byte	0x04, 0x12
        /*0866*/ 	.short	(.L_538 - .L_537)
	.align		4
.L_537:
        /*0868*/ 	.word	index@(_ZN2at6native13reduce_kernelILi128ELi4ENS0_8ReduceOpIN3c104HalfENS0_7MeanOpsIS4_fffEEjfLi4ELi8EEEEEvT1_)
        /*086c*/ 	.word	0x00000000


	//----- nvinfo : EIATTR_MIN_STACK_SIZE
	.align		4
.L_538:
        /*0870*/ 	.byte	0x04, 0x12
        /*0872*/ 	.short	(.L_540 - .L_539)
	.align		4
.L_539:
        /*0874*/ 	.word	index@(_ZN2at6native13reduce_kernelILi512ELi1ENS0_8ReduceOpIN3c104HalfENS0_7MeanOpsIS4_ffS4_EEjS4_Li4ELi8EEEEEvT1_)
        /*0878*/ 	.word	0x00000000


	//----- nvinfo : EIATTR_MIN_STACK_SIZE
	.align		4
.L_540:
        /*087c*/ 	.byte	0x04, 0x12
        /*087e*/ 	.short	(.L_542 - .L_541)
	.align		4
.L_541:
        /*0880*/ 	.word	index@(_ZN2at6native13reduce_kernelILi256ELi2ENS0_8ReduceOpIN3c104HalfENS0_7MeanOpsIS4_ffS4_EEjS4_Li4ELi8EEEEEvT1_)
        /*0884*/ 	.word	0x00000000


	//----- nvinfo : EIATTR_MIN_STACK_SIZE
	.align		4
.L_542:
        /*0888*/ 	.byte	0x04, 0x12
        /*088a*/ 	.short	(.L_544 - .L_543)
	.align		4
.L_543:
        /*088c*/ 	.word	index@(_ZN2at6native13reduce_kernelILi128ELi4ENS0_8ReduceOpIN3c104HalfENS0_7MeanOpsIS4_ffS4_EEjS4_Li4ELi8EEEEEvT1_)
        /*0890*/ 	.word	0x00000000


	//----- nvinfo : EIATTR_MIN_STACK_SIZE
	.align		4
.L_544:
        /*0894*/ 	.byte	0x04, 0x12
        /*0896*/ 	.short	(.L_546 - .L_545)
	.align		4
.L_545:
        /*0898*/ 	.word	index@(_ZN2at6native13reduce_kernelILi512ELi1ENS0_8ReduceOpIN3c108BFloat16ENS0_10WelfordOpsIS4_fiN4cuda3std3__44pairIS4_S4_EEEEjS4_Li2ELi2EEEEEvT1_)
        /*089c*/ 	.word	0x00000000


	//----- nvinfo : EIATTR_MIN_STACK_SIZE
	.align		4
.L_546:
        /*08a0*/ 	.byte	0x04, 0x12
        /*08a2*/ 	.short	(.L_548 - .L_547)
	.align		4
.L_547:
        /*08a4*/ 	.word	index@(_ZN2at6native13reduce_kernelILi256ELi2ENS0_8ReduceOpIN3c108BFloat16ENS0_10WelfordOpsIS4_fiN4cuda3std3__44pairIS4_S4_EEEEjS4_Li2ELi2EEEEEvT1_)
        /*08a8*/ 	.word	0x00000000


	//----- nvinfo : EIATTR_MIN_STACK_SIZE
	.align		4
.L_548:
        /*08ac*/ 	.byte	0x04, 0x12
        /*08ae*/ 	.short	(.L_550 - .L_549)
	.align		4
.L_549:
        /*08b0*/ 	.word	index@(_ZN2at6native13reduce_kernelILi128ELi4ENS0_8ReduceOpIN3c108BFloat16ENS0_10WelfordOpsIS4_fiN4cuda3std3__44pairIS4_S4_EEEEjS4_Li2ELi2EEEEEvT1_)
        /*08b4*/ 	.word	0x00000000


	//----- nvinfo : EIATTR_MIN_STACK_SIZE
	.align		4
.L_550:
        /*08b8*/ 	.byte	0x04, 0x12
        /*08ba*/ 	.short	(.L_552 - .L_551)
	.align		4
.L_551:
        /*08bc*/ 	.word	index@(_ZN2at6native13reduce_kernelILi512ELi1ENS0_8ReduceOpIN3c104HalfENS0_10WelfordOpsIS4_fiN4cuda3std3__44pairIS4_S4_EEEEjS4_Li2ELi2EEEEEvT1_)
        /*08c0*/ 	.word	0x00000000


	//----- nvinfo : EIATTR_MIN_STACK_SIZE
	.align		4
.L_552:
        /*08c4*/ 	.byte	0x04, 0x12
        /*08c6*/ 	.short	(.L_554 - .L_553)
	.align		4
.L_553:
        /*08c8*/ 	.word	index@(_ZN2at6native13reduce_kernelILi256ELi2ENS0_8ReduceOpIN3c104HalfENS0_10WelfordOpsIS4_fiN4cuda3std3__44pairIS4_S4_EEEEjS4_Li2ELi2EEEEEvT1_)
        /*08cc*/ 	.word	0x00000000


	//----- nvinfo : EIATTR_MIN_STACK_SIZE
	.align		4
.L_554:
        /*08d0*/ 	.byte	0x04, 0x12
        /*08d2*/ 	.short	(.L_556 - .L_555)
	.align		4
.L_555:
        /*08d4*/ 	.word	index@(_ZN2at6native13reduce_kernelILi128ELi4ENS0_8ReduceOpIN3c104HalfENS0_10WelfordOpsIS4_fiN4cuda3std3__44pairIS4_S4_EEEEjS4_Li2ELi2EEEEEvT1_)
        /*08d8*/ 	.word	0x00000000


	//----- nvinfo : EIATTR_MIN_STACK_SIZE
	.align		4
.L_556:
        /*08dc*/ 	.byte	0x04, 0x12
        /*08de*/ 	.short	(.L_558 - .L_557)
	.align		4
.L_557:
        /*08e0*/ 	.word	index@(_ZN2at6native13reduce_kernelILi512ELi1ENS0_8ReduceOpIfNS0_10WelfordOpsIffiN4cuda3std3__44pairIffEEEEjfLi2ELi2EEEEEvT1_)
        /*08e4*/ 	.word	0x00000000


	//----- nvinfo : EIATTR_MIN_STACK_SIZE
	.align		4
.L_558:
        /*08e8*/ 	.byte	0x04, 0x12
        /*08ea*/ 	.short	(.L_560 - .L_559)
	.align		4
.L_559:
        /*08ec*/ 	.word	index@(_ZN2at6native13reduce_kernelILi256ELi2ENS0_8ReduceOpIfNS0_10WelfordOpsIffiN4cuda3std3__44pairIffEEEEjfLi2ELi2EEEEEvT1_)
        /*08f0*/ 	.word	0x00000000


	//----- nvinfo : EIATTR_MIN_STACK_SIZE
	.align		4
.L_560:
        /*08f4*/ 	.byte	0x04, 0x12
        /*08f6*/ 	.short	(.L_562 - .L_561)
	.align		4
.L_561:
        /*08f8*/ 	.word	index@(_ZN2at6native13reduce_kernelILi128ELi4ENS0_8ReduceOpIfNS0_10WelfordOpsIffiN4cuda3std3__44pairIffEEEEjfLi2ELi2EEEEEvT1_)
        /*08fc*/ 	.word	0x00000000


	//----- nvinfo : EIATTR_MIN_STACK_SIZE
	.align		4
.L_562:
        /*0900*/ 	.byte	0x04, 0x12
        /*0902*/ 	.short	(.L_564 - .L_563)
	.align		4
.L_563:
        /*0904*/ 	.word	index@(_ZN2at6native13reduce_kernelILi512ELi1ENS0_8ReduceOpIdNS0_10WelfordOpsIddiN4cuda3std3__44pairIddEEEEjdLi2ELi2EEEEEvT1_)
        /*0908*/ 	.word	0x00000050


	//----- nvinfo : EIATTR_MIN_STACK_SIZE
	.align		4
.L_564:
        /*090c*/ 	.byte	0x04, 0x12
        /*090e*/ 	.short	(.L_566 - .L_565)
	.align		4
.L_565:
        /*0910*/ 	.word	index@(_ZN2at6native13reduce_kernelILi256ELi2ENS0_8ReduceOpIdNS0_10WelfordOpsIddiN4cuda3std3__44pairIddEEEEjdLi2ELi2EEEEEvT1_)
        /*0914*/ 	.word	0x00000000


	//----- nvinfo : EIATTR_MIN_STACK_SIZE
	.align		4
.L_566:
        /*0918*/ 	.byte	0x04, 0x12
        /*091a*/ 	.short	(.L_568 - .L_567)
	.align		4
.L_567:
        /*091c*/ 	.word	index@(_ZN2at6native13reduce_kernelILi128ELi4ENS0_8ReduceOpIdNS0_10WelfordOpsIddiN4cuda3std3__44pairIddEEEEjdLi2ELi2EEEEEvT1_)
        /*0920*/ 	.word	0x00000000


	//----- nvinfo : EIATTR_MIN_STACK_SIZE
	.align		4
.L_568:
        /*0924*/ 	.byte	0x04, 0x12
        /*0926*/ 	.short	(.L_570 - .L_569)
	.align		4
.L_569:
        /*0928*/ 	.word	index@(_ZN2at6native13reduce_kernelILi512ELi1ENS0_8ReduceOpIN3c108BFloat16ENS0_10WelfordOpsIS4_fiN4cuda3std3__44pairIffEEEEjfLi2ELi2EEEEEvT1_)
        /*092c*/ 	.word	0x00000000


	//----- nvinfo : EIATTR_MIN_STACK_SIZE
	.align		4
.L_570:
        /*0930*/ 	.byte	0x04, 0x12
        /*0932*/ 	.short	(.L_572 - .L_571)
	.align		4
.L_571:
        /*0934*/ 	.word	index@(_ZN2at6native13reduce_kernelILi256ELi2ENS0_8ReduceOpIN3c108BFloat16ENS0_10WelfordOpsIS4_fiN4cuda3std3__44pairIffEEEEjfLi2ELi2EEEEEvT1_)
        /*0938*/ 	.word	0x00000000


	//----- nvinfo : EIATTR_MIN_STACK_SIZE
	.align		4
.L_572:
        /*093c*/ 	.byte	0x04, 0x12
        /*093e*/ 	.short	(.L_574 - .L_573)
	.align		4
.L_573:
        /*0940*/ 	.word	index@(_ZN2at6native13reduce_kernelILi128ELi4ENS0_8ReduceOpIN3c108BFloat16ENS0_10WelfordOpsIS4_fiN4cuda3std3__44pairIffEEEEjfLi2ELi2EEEEEvT1_)
        /*0944*/ 	.word	0x00000000


	//----- nvinfo : EIATTR_MIN_STACK_SIZE
	.align		4
.L_574:
        /*0948*/ 	.byte	0x04, 0x12
        /*094a*/ 	.short	(.L_576 - .L_575)
	.align		4
.L_575:
        /*094c*/ 	.word	index@(_ZN2at6native13reduce_kernelILi512ELi1ENS0_8ReduceOpIN3c104HalfENS0_10WelfordOpsIS4_fiN4cuda3std3__44pairIffEEEEjfLi2ELi2EEEEEvT1_)
        /*0950*/ 	.word	0x00000000


	//----- nvinfo : EIATTR_MIN_STACK_SIZE
	.align		4
.L_576:
        /*0954*/ 	.byte	0x04, 0x12
        /*0956*/ 	.short	(.L_578 - .L_577)
	.align		4
.L_577:
        /*0958*/ 	.word	index@(_ZN2at6native13reduce_kernelILi256ELi2ENS0_8ReduceOpIN3c104HalfENS0_10WelfordOpsIS4_fiN4cuda3std3__44pairIffEEEEjfLi2ELi2EEEEEvT1_)
        /*095c*/ 	.word	0x00000000


	//----- nvinfo : EIATTR_MIN_STACK_SIZE
	.align		4
.L_578:
        /*0960*/ 	.byte	0x04, 0x12
        /*0962*/ 	.short	(.L_580 - .L_579)
	.align		4
.L_579:
        /*0964*/ 	.word	index@(_ZN2at6native13reduce_kernelILi128ELi4ENS0_8ReduceOpIN3c104HalfENS0_10WelfordOpsIS4_fiN4cuda3std3__44pairIffEEEEjfLi2ELi2EEEEEvT1_)
        /*0968*/ 	.word	0x00000000
.L_580:


//--------------------- .nv.compat                --------------------------
	.section	.nv.compat,"",@"SHT_CUDA_COMPAT_INFO"
	.align	4
        /*0000*/ 	.byte	0x02, 0x09, 0x01, 0x00, 0x02, 0x02, 0x01, 0x00, 0x02, 0x05, 0x05, 0x00, 0x03, 0x07, 0x01, 0x01
        /*0010*/ 	.byte	0x02, 0x03, 0x00, 0x00, 0x02, 0x06, 0x01, 0x00, 0x04, 0x0b, 0x08, 0x00, 0x01, 0x00, 0x00, 0x00
        /*0020*/ 	.byte	0x00, 0x00, 0x00, 0x00


//--------------------- .nv.info._ZN2at6native13reduce_kernelILi512ELi1ENS0_8ReduceOpIN3c107complexIfEENS0_7MeanOpsIS5_S5_fS5_EEjS5_Li4ELi4EEEEEvT1_ --------------------------
	.section	.nv.info._ZN2at6native13reduce_kernelILi512ELi1ENS0_8ReduceOpIN3c107complexIfEENS0_7MeanOpsIS5_S5_fS5_EEjS5_Li4ELi4EEEEEvT1_,"",@"SHT_CUDA_INFO"
	.sectionflags	@""
	.align	4


	//----- nvinfo : EIATTR_CUDA_API_VERSION
	.align		4
        /*0000*/ 	.byte	0x04, 0x37
        /*0002*/ 	.short	(.L_582 - .L_581)
.L_581:
        /*0004*/ 	.word	0x00000082


	//----- nvinfo : EIATTR_KPARAM_INFO
	.align		4
.L_582:
        /*0008*/ 	.byte	0x04, 0x17
        /*000a*/ 	.short	(.L_584 - .L_583)
.L_583:
        /*000c*/ 	.word	0x00000000
        /*0010*/ 	.short	0x0000
        /*0012*/ 	.short	0x0000
        /*0014*/ 	.byte	0x00, 0xf0, 0x81, 0x10


	//----- nvinfo : EIATTR_SPARSE_MMA_MASK
	.align		4
.L_584:
        /*0018*/ 	.byte	0x03, 0x50
        /*001a*/ 	.short	0x0000


	//----- nvinfo : EIATTR_MAXREG_COUNT
	.align		4
        /*001c*/ 	.byte	0x03, 0x1b
        /*001e*/ 	.short	0x0020


	//----- nvinfo : EIATTR_NUM_BARRIERS
	.align		4
        /*0020*/ 	.byte	0x02, 0x4c
        /*0022*/ 	.byte	0x01
	.zero		1


	//----- nvinfo : EIATTR_EXTERNS
	.align		4
        /*0024*/ 	.byte	0x04, 0x0f
        /*0026*/ 	.short	(.L_586 - .L_585)


	//   ....[0]....
	.align		4
.L_585:
        /*0028*/ 	.word	index@(__assertfail)


	//----- nvinfo : EIATTR_ANNOTATIONS
	.align		4
.L_586:
        /*002c*/ 	.byte	0x04, 0x55
        /*002e*/ 	.short	(.L_588 - .L_587)


	//   ....[0]....
.L_587:
        /*0030*/ 	.word	0x00000001
        /*0034*/ 	.byte	0x50, 0x01, 0x00, 0x00, 0x01, 0x00, 0x00, 0x00, 0xa0, 0x01, 0x00, 0x00, 0x01, 0x00, 0x00, 0x00
        /*0044*/ 	.byte	0x80, 0xb6, 0x00, 0x00, 0x01, 0x00, 0x00, 0x00, 0x10, 0xeb, 0x00, 0x00


	//----- nvinfo : EIATTR_MERCURY_ISA_VERSION
	.align		4
.L_588:
        /*0050*/ 	.byte	0x03, 0x5f
        /*0052*/ 	.short	0x0101


	//----- nvinfo : EIATTR_INT_WARP_WIDE_INSTR_OFFSETS
	.align		4
        /*0054*/ 	.byte	0x04, 0x31
        /*0056*/ 	.short	(.L_590 - .L_589)


	//   ....[0]....
.L_589:
        /*0058*/ 	.word	0x0000dcf0


	//   ....[1]....
        /*005c*/ 	.word	0x0000dde0


	//----- nvinfo : EIATTR_COOP_GROUP_MASK_REGIDS
	.align		4
.L_590:
        /*0060*/ 	.byte	0x04, 0x29
        /*0062*/ 	.short	(.L_592 - .L_591)


	//   ....[0]....
.L_591:
        /*0064*/ 	.word	0xffffffff


	//   ....[1]....
        /*0068*/ 	.word	0xffffffff


	//   ....[2]....
        /*006c*/ 	.word	0xffffffff


	//   ....[3]....
        /*0070*/ 	.word	0xffffffff


	//----- nvinfo : EIATTR_COOP_GROUP_INSTR_OFFSETS
	.align		4
.L_592:
        /*0074*/ 	.byte	0x04, 0x28
        /*0076*/ 	.short	(.L_594 - .L_593)


	//   ....[0]....
.L_593:
        /*0078*/ 	.word	0x0000b5d0


	//   ....[1]....
        /*007c*/ 	.word	0x0000b5e0


	//   ....[2]....
        /*0080*/ 	.word	0x0000e560


	//   ....[3]....
        /*0084*/ 	.word	0x0000e570


	//----- nvinfo : EIATTR_VRC_CTA_INIT_COUNT
	.align		4
.L_594:
        /*0088*/ 	.byte	0x02, 0x4a
	.zero		1
	.zero		1


	//----- nvinfo : EIATTR_SYSCALL_OFFSETS
	.align		4
        /*008c*/ 	.byte	0x04, 0x46
        /*008e*/ 	.short	(.L_596 - .L_595)


	//   ....[0]....
.L_595:
        /*0090*/ 	.word	0x0000e830


	//   ....[1]....
        /*0094*/ 	.word	0x0000ea90


	//   ....[2]....
        /*0098*/ 	.word	0x0000ee10


	//   ....[3]....
        /*009c*/ 	.word	0x0000f070


	//----- nvinfo : EIATTR_EXIT_INSTR_OFFSETS
	.align		4
.L_596:
        /*00a0*/ 	.byte	0x04, 0x1c
        /*00a2*/ 	.short	(.L_598 - .L_597)


	//   ....[0]....
.L_597:
        /*00a4*/ 	.word	0x0000de80


	//   ....[1]....
        /*00a8*/ 	.word	0x0000e5d0


	//   ....[2]....
        /*00ac*/ 	.word	0x0000e880


	//   ....[3]....
        /*00b0*/ 	.word	0x0000e8a0


	//   ....[4]....
        /*00b4*/ 	.word	0x0000eae0


	//   ....[5]....
        /*00b8*/ 	.word	0x0000eb00


	//   ....[6]....
        /*00bc*/ 	.word	0x0000eb40


	//   ....[7]....
        /*00c0*/ 	.word	0x0000eb80


	//   ....[8]....
        /*00c4*/ 	.word	0x0000ebc0


	//   ....[9]....
        /*00c8*/ 	.word	0x0000ee60


	//   ....[10]....
        /*00cc*/ 	.word	0x0000ee80


	//   ....[11]....
        /*00d0*/ 	.word	0x0000f0c0


	//   ....[12]....
        /*00d4*/ 	.word	0x0000f0e0


	//----- nvinfo : EIATTR_MAX_THREADS
	.align		4
.L_598:
        /*00d8*/ 	.byte	0x04, 0x05
        /*00da*/ 	.short	(.L_600 - .L_599)
.L_599:
        /*00dc*/ 	.word	0x00000200
        /*00e0*/ 	.word	0x00000001
        /*00e4*/ 	.word	0x00000001


	//----- nvinfo : EIATTR_CRS_STACK_SIZE
	.align		4
.L_600:
        /*00e8*/ 	.byte	0x04, 0x1e
        /*00ea*/ 	.short	(.L_602 - .L_601)
.L_601:
        /*00ec*/ 	.word	0x00000000


	//----- nvinfo : EIATTR_CBANK_PARAM_SIZE
	.align		4
.L_602:
        /*00f0*/ 	.byte	0x03, 0x19
        /*00f2*/ 	.short	0x0420


	//----- nvinfo : EIATTR_PARAM_CBANK
	.align		4
        /*00f4*/ 	.byte	0x04, 0x0a
        /*00f6*/ 	.short	(.L_604 - .L_603)
	.align		4
.L_603:
        /*00f8*/ 	.word	index@(.nv.constant0._ZN2at6native13reduce_kernelILi512ELi1ENS0_8ReduceOpIN3c107complexIfEENS0_7MeanOpsIS5_S5_fS5_EEjS5_Li4ELi4EEEEEvT1_)
        /*00fc*/ 	.short	0x0380
        /*00fe*/ 	.short	0x0420


	//----- nvinfo : EIATTR_SW_WAR
	.align		4
.L_604:
        /*0100*/ 	.byte	0x04, 0x36
        /*0102*/ 	.short	(.L_606 - .L_605)
.L_605:
        /*0104*/ 	.word	0x00000008
.L_606:


//--------------------- .nv.info._ZN2at6native13reduce_kernelILi256ELi2ENS0_8ReduceOpIN3c107complexIfEENS0_7MeanOpsIS5_S5_fS5_EEjS5_Li4ELi4EEEEEvT1_ --------------------------
	.section	.nv.info._ZN2at6native13reduce_kernelILi256ELi2ENS0_8ReduceOpIN3c107complexIfEENS0_7MeanOpsIS5_S5_fS5_EEjS5_Li4ELi4EEEEEvT1_,"",@"SHT_CUDA_INFO"
	.sectionflags	@""
	.align	4


	//----- nvinfo : EIATTR_CUDA_API_VERSION
	.align		4
        /*0000*/ 	.byte	0x04, 0x37
        /*0002*/ 	.short	(.L_608 - .L_607)
.L_607:
        /*0004*/ 	.word	0x00000082


	//----- nvinfo : EIATTR_KPARAM_INFO
	.align		4
.L_608:
        /*0008*/ 	.byte	0x04, 0x17
        /*000a*/ 	.short	(.L_610 - .L_609)
.L_609:
        /*000c*/ 	.word	0x00000000
        /*0010*/ 	.short	0x0000
        /*0012*/ 	.short	0x0000
        /*0014*/ 	.byte	0x00, 0xf0, 0x81, 0x10


	//----- nvinfo : EIATTR_SPARSE_MMA_MASK
	.align		4
.L_610:
        /*0018*/ 	.byte	0x03, 0x50
        /*001a*/ 	.short	0x0000


	//----- nvinfo : EIATTR_MAXREG_COUNT
	.align		4
        /*001c*/ 	.byte	0x03, 0x1b
        /*001e*/ 	.short	0x0040


	//----- nvinfo : EIATTR_NUM_BARRIERS
	.align		4
        /*0020*/ 	.byte	0x02, 0x4c
        /*0022*/ 	.byte	0x01
	.zero		1


	//----- nvinfo : EIATTR_EXTERNS
	.align		4
        /*0024*/ 	.byte	0x04, 0x0f
        /*0026*/ 	.short	(.L_612 - .L_611)


	//   ....[0]....
	.align		4
.L_611:
        /*0028*/ 	.word	index@(__assertfail)


	//----- nvinfo : EIATTR_MERCURY_ISA_VERSION
	.align		4
.L_612:
        /*002c*/ 	.byte	0x03, 0x5f
        /*002e*/ 	.short	0x0101


	//----- nvinfo : EIATTR_INT_WARP_WIDE_INSTR_OFFSETS
	.align		4
        /*0030*/ 	.byte	0x04, 0x31
        /*0032*/ 	.short	(.L_614 - .L_613)


	//   ....[0]....
.L_613:
        /*0034*/ 	.word	0x00010b60


	//   ....[1]....
        /*0038*/ 	.word	0x00010c50


	//----- nvinfo : EIATTR_COOP_GROUP_MASK_REGIDS
	.align		4
.L_614:
        /*003c*/ 	.byte	0x04, 0x29
        /*003e*/ 	.short	(.L_616 - .L_615)


	//   ....[0]....
.L_615:
        /*0040*/ 	.word	0xffffffff


	//   ....[1]....
        /*0044*/ 	.word	0xffffffff


	//   ....[2]....
        /*0048*/ 	.word	0xffffffff


	//   ....[3]....
        /*004c*/ 	.word	0xffffffff


	//   ....[4]....
        /*0050*/ 	.word	0xffffffff


	//   ....[5]....
        /*0054*/ 	.word	0xffffffff


	//   ....[6]....
        /*0058*/ 	.word	0xffffffff


	//   ....[7]....
        /*005c*/ 	.word	0xffffffff


	//----- nvinfo : EIATTR_COOP_GROUP_INSTR_OFFSETS
	.align		4
.L_616:
        /*0060*/ 	.byte	0x04, 0x28
        /*0062*/ 	.short	(.L_618 - .L_617)


	//   ....[0]....
.L_617:
        /*0064*/ 	.word	0x0000c1d0


	//   ....[1]....
        /*0068*/ 	.word	0x0000c1e0


	//   ....[2]....
        /*006c*/ 	.word	0x0000c1f0


	//   ....[3]....
        /*0070*/ 	.word	0x0000c200


	//   ....[4]....
        /*0074*/ 	.word	0x00011500


	//   ....[5]....
        /*0078*/ 	.word	0x00011510


	//   ....[6]....
        /*007c*/ 	.word	0x00011520


	//   ....[7]....
        /*0080*/ 	.word	0x00011530


	//----- nvinfo : EIATTR_VRC_CTA_INIT_COUNT
	.align		4
.L_618:
        /*0084*/ 	.byte	0x02, 0x4a
	.zero		1
	.zero		1


	//----- nvinfo : EIATTR_SYSCALL_OFFSETS
	.align		4
        /*0088*/ 	.byte	0x04, 0x46
        /*008a*/ 	.short	(.L_620 - .L_619)


	//   ....[0]....
.L_619:
        /*008c*/ 	.word	0x000014c0


	//   ....[1]....
        /*0090*/ 	.word	0x00011840


	//   ....[2]....
        /*0094*/ 	.word	0x00011a00


	//   ....[3]....
        /*0098*/ 	.word	0x00011c40


	//   ....[4]....
        /*009c*/ 	.word	0x00011e00


	//   ....[5]....
        /*00a0*/ 	.word	0x000121b0


	//   ....[6]....
        /*00a4*/ 	.word	0x00012370


	//   ....[7]....
        /*00a8*/ 	.word	0x000125b0


	//   ....[8]....
        /*00ac*/ 	.word	0x00012770


	//----- nvinfo : EIATTR_EXIT_INSTR_OFFSETS
	.align		4
.L_620:
        /*00b0*/ 	.byte	0x04, 0x1c
        /*00b2*/ 	.short	(.L_622 - .L_621)


	//   ....[0]....
.L_621:
        /*00b4*/ 	.word	0x00010d10


	//   ....[1]....
        /*00b8*/ 	.word	0x000115b0


	//   ....[2]....
        /*00bc*/ 	.word	0x00011710


	//   ....[3]....
        /*00c0*/ 	.word	0x00011a50


	//   ....[4]....
        /*00c4*/ 	.word	0x00011e50


	//   ....[5]....
        /*00c8*/ 	.word	0x00011e80


	//   ....[6]....
        /*00cc*/ 	.word	0x00011eb0


	//   ....[7]....
        /*00d0*/ 	.word	0x00011ef0


	//   ....[8]....
        /*00d4*/ 	.word	0x00011f30


	//   ....[9]....
        /*00d8*/ 	.word	0x00012080


	//   ....[10]....
        /*00dc*/ 	.word	0x000123c0


	//   ....[11]....
        /*00e0*/ 	.word	0x000127c0


	//   ....[12]....
        /*00e4*/ 	.word	0x000127f0


	//----- nvinfo : EIATTR_MAX_THREADS
	.align		4
.L_622:
        /*00e8*/ 	.byte	0x04, 0x05
        /*00ea*/ 	.short	(.L_624 - .L_623)
.L_623:
        /*00ec*/ 	.word	0x00000100
        /*00f0*/ 	.word	0x00000001
        /*00f4*/ 	.word	0x00000001


	//----- nvinfo : EIATTR_CRS_STACK_SIZE
	.align		4
.L_624:
        /*00f8*/ 	.byte	0x04, 0x1e
        /*00fa*/ 	.short	(.L_626 - .L_625)
.L_625:
        /*00fc*/ 	.word	0x00000000


	//----- nvinfo : EIATTR_CBANK_PARAM_SIZE
	.align		4
.L_626:
        /*0100*/ 	.byte	0x03, 0x19
        /*0102*/ 	.short	0x0420


	//----- nvinfo : EIATTR_PARAM_CBANK
	.align		4
        /*0104*/ 	.byte	0x04, 0x0a
        /*0106*/ 	.short	(.L_628 - .L_627)
	.align		4
.L_627:
        /*0108*/ 	.word	index@(.nv.constant0._ZN2at6native13reduce_kernelILi256ELi2ENS0_8ReduceOpIN3c107complexIfEENS0_7MeanOpsIS5_S5_fS5_EEjS5_Li4ELi4EEEEEvT1_)
        /*010c*/ 	.short	0x0380
        /*010e*/ 	.short	0x0420


	//----- nvinfo : EIATTR_SW_WAR
	.align		4
.L_628:
        /*0110*/ 	.byte	0x04, 0x36
        /*0112*/ 	.short	(.L_630 - .L_629)
.L_629:
        /*0114*/ 	.word	0x00000008
.L_630:


//--------------------- .nv.info._ZN2at6native13reduce_kernelILi128ELi4ENS0_8ReduceOpIN3c107complexIfEENS0_7MeanOpsIS5_S5_fS5_EEjS5_Li4ELi4EEEEEvT1_ --------------------------
	.section	.nv.info._ZN2at6native13reduce_kernelILi128ELi4ENS0_8ReduceOpIN3c107complexIfEENS0_7MeanOpsIS5_S5_fS5_EEjS5_Li4ELi4EEEEEvT1_,"",@"SHT_CUDA_INFO"
	.sectionflags	@""
	.align	4


	//----- nvinfo : EIATTR_CUDA_API_VERSION
	.align		4
        /*0000*/ 	.byte	0x04, 0x37
        /*0002*/ 	.short	(.L_632 - .L_631)
.L_631:
        /*0004*/ 	.word	0x00000082


	//----- nvinfo : EIATTR_KPARAM_INFO
	.align		4
.L_632:
        /*0008*/ 	.byte	0x04, 0x17
        /*000a*/ 	.short	(.L_634 - .L_633)
.L_633:
        /*000c*/ 	.word	0x00000000
        /*0010*/ 	.short	0x0000
        /*0012*/ 	.short	0x0000
        /*0014*/ 	.byte	0x00, 0xf0, 0x81, 0x10


	//----- nvinfo : EIATTR_SPARSE_MMA_MASK
	.align		4
.L_634:
        /*0018*/ 	.byte	0x03, 0x50
        /*001a*/ 	.short	0x0000


	//----- nvinfo : EIATTR_MAXREG_COUNT
	.align		4
        /*001c*/ 	.byte	0x03, 0x1b
        /*001e*/ 	.short	0x0080


	//----- nvinfo : EIATTR_NUM_BARRIERS
	.align		4
        /*0020*/ 	.byte	0x02, 0x4c
        /*0022*/ 	.byte	0x01
	.zero		1


	//----- nvinfo : EIATTR_EXTERNS
	.align		4
        /*0024*/ 	.byte	0x04, 0x0f
        /*0026*/ 	.short	(.L_636 - .L_635)


	//   ....[0]....
	.align		4
.L_635:
        /*0028*/ 	.word	index@(__assertfail)


	//----- nvinfo : EIATTR_MERCURY_ISA_VERSION
	.align		4
.L_636:
        /*002c*/ 	.byte	0x03, 0x5f
        /*002e*/ 	.short	0x0101


	//----- nvinfo : EIATTR_INT_WARP_WIDE_INSTR_OFFSETS
	.align		4
        /*0030*/ 	.byte	0x04, 0x31
        /*0032*/ 	.short	(.L_638 - .L_637)


	//   ....[0]....
.L_637:
        /*0034*/ 	.word	0x00016290


	//   ....[1]....
        /*0038*/ 	.word	0x00016380


	//----- nvinfo : EIATTR_COOP_GROUP_MASK_REGIDS
	.align		4
.L_638:
        /*003c*/ 	.byte	0x04, 0x29
        /*003e*/ 	.short	(.L_640 - .L_639)


	//   ....[0]....
.L_639:
        /*0040*/ 	.word	0xffffffff


	//   ....[1]....
        /*0044*/ 	.word	0xffffffff


	//   ....[2]....
        /*0048*/ 	.word	0xffffffff


	//   ....[3]....
        /*004c*/ 	.word	0xffffffff


	//   ....[4]....
        /*0050*/ 	.word	0xffffffff


	//   ....[5]....
        /*0054*/ 	.word	0xffffffff


	//   ....[6]....
        /*0058*/ 	.word	0xffffffff


	//   ....[7]....
        /*005c*/ 	.word	0xffffffff


	//   ....[8]....
        /*0060*/ 	.word	0xffffffff


	//   ....[9]....
        /*0064*/ 	.word	0xffffffff


	//   ....[10]....
        /*0068*/ 	.word	0xffffffff


	//   ....[11]....
        /*006c*/ 	.word	0xffffffff


	//   ....[12]....
        /*0070*/ 	.word	0xffffffff


	//   ....[13]....
        /*0074*/ 	.word	0xffffffff


	//   ....[14]....
        /*0078*/ 	.word	0xffffffff


	//   ....[15]....
        /*007c*/ 	.word	0xffffffff


	//----- nvinfo : EIATTR_COOP_GROUP_INSTR_OFFSETS
	.align		4
.L_640:
        /*0080*/ 	.byte	0x04, 0x28
        /*0082*/ 	.short	(.L_642 - .L_641)


	//   ....[0]....
.L_641:
        /*0084*/ 	.word	0x0000d350


	//   ....[1]....
        /*0088*/ 	.word	0x0000d360


	//   ....[2]....
        /*008c*/ 	.word	0x0000d370


	//   ....[3]....
        /*0090*/ 	.word	0x0000d380


	//   ....[4]....
        /*0094*/ 	.word	0x0000d390


	//   ....[5]....
        /*0098*/ 	.word	0x0000d3a0


	//   ....[6]....
        /*009c*/ 	.word	0x0000d3b0


	//   ....[7]....
        /*00a0*/ 	.word	0x0000d3d0


	//   ....[8]....
        /*00a4*/ 	.word	0x00016f30


	//   ....[9]....
        /*00a8*/ 	.word	0x00016f40


	//   ....[10]....
        /*00ac*/ 	.word	0x00016f50


	//   ....[11]....
        /*00b0*/ 	.word	0x00016f60


	//   ....[12]....
        /*00b4*/ 	.word	0x00016f70


	//   ....[13]....
        /*00b8*/ 	.word	0x00016f80


	//   ....[14]....
        /*00bc*/ 	.word	0x00016f90


	//   ....[15]....
        /*00c0*/ 	.word	0x00016fb0


	//----- nvinfo : EIATTR_VRC_CTA_INIT_COUNT
	.align		4
.L_642:
        /*00c4*/ 	.byte	0x02, 0x4a
	.zero		1
	.zero		1


	//----- nvinfo : EIATTR_SYSCALL_OFFSETS
	.align		4
        /*00c8*/ 	.byte	0x04, 0x46
        /*00ca*/ 	.short	(.L_644 - .L_643)


	//   ....[0]....
.L_643:
        /*00cc*/ 	.word	0x000014e0


	//   ....[1]....
        /*00d0*/ 	.word	0x000173b0


	//   ....[2]....
        /*00d4*/ 	.word	0x00017550


	//   ....[3]....
        /*00d8*/ 	.word	0x000176f0


	//   ....[4]....
        /*00dc*/ 	.word	0x000178b0


	//   ....[5]....
        /*00e0*/ 	.word	0x00017b50


	//   ....[6]....
        /*00e4*/ 	.word	0x00017cf0


	//   ....[7]....
        /*00e8*/ 	.word	0x00017e90


	//   ....[8]....
        /*00ec*/ 	.word	0x00018050


	//   ....[9]....
        /*00f0*/ 	.word	0x000184e0


	//   ....[10]....
        /*00f4*/ 	.word	0x00018680


	//   ....[11]....
        /*00f8*/ 	.word	0x00018820


	//   ....[12]....
        /*00fc*/ 	.word	0x000189e0


	//   ....[13]....
        /*0100*/ 	.word	0x00018c80


	//   ....[14]....
        /*0104*/ 	.word	0x00018e20


	//   ....[15]....
        /*0108*/ 	.word	0x00018fc0


	//   ....[16]....
        /*010c*/ 	.word	0x00019180


	//----- nvinfo : EIATTR_EXIT_INSTR_OFFSETS
	.align		4
.L_644:
        /*0110*/ 	.byte	0x04, 0x1c
        /*0112*/ 	.short	(.L_646 - .L_645)


	//   ....[0]....
.L_645:
        /*0114*/ 	.word	0x00016440


	//   ....[1]....
        /*0118*/ 	.word	0x00017060


	//   ....[2]....
        /*011c*/ 	.word	0x00017280


	//   ....[3]....
        /*0120*/ 	.word	0x00017900


	//   ....[4]....
        /*0124*/ 	.word	0x000180a0


	//   ....[5]....
        /*0128*/ 	.word	0x000180f0


	//   ....[6]....
        /*012c*/ 	.word	0x00018120


	//   ....[7]....
        /*0130*/ 	.word	0x00018160


	//   ....[8]....
        /*0134*/ 	.word	0x000181a0


	//   ....[9]....
        /*0138*/ 	.word	0x000183b0


	//   ....[10]....
        /*013c*/ 	.word	0x00018a30


	//   ....[11]....
        /*0140*/ 	.word	0x000191d0


	//   ....[12]....
        /*0144*/ 	.word	0x00019220


	//----- nvinfo : EIATTR_MAX_THREADS
	.align		4
.L_646:
        /*0148*/ 	.byte	0x04, 0x05
        /*014a*/ 	.short	(.L_648 - .L_647)
.L_647:
        /*014c*/ 	.word	0x00000080
        /*0150*/ 	.word	0x00000001
        /*0154*/ 	.word	0x00000001


	//----- nvinfo : EIATTR_CRS_STACK_SIZE
	.align		4
.L_648:
        /*0158*/ 	.byte	0x04, 0x1e
        /*015a*/ 	.short	(.L_650 - .L_649)
.L_649:
        /*015c*/ 	.word	0x00000000


	//----- nvinfo : EIATTR_CBANK_PARAM_SIZE
	.align		4
.L_650:
        /*0160*/ 	.byte	0x03, 0x19
        /*0162*/ 	.short	0x0420


	//----- nvinfo : EIATTR_PARAM_CBANK
	.align		4
        /*0164*/ 	.byte	0x04, 0x0a
        /*0166*/ 	.short	(.L_652 - .L_651)
	.align		4
.L_651:
        /*0168*/ 	.word	index@(.nv.constant0._ZN2at6native13reduce_kernelILi128ELi4ENS0_8ReduceOpIN3c107complexIfEENS0_7MeanOpsIS5_S5_fS5_EEjS5_Li4ELi4EEEEEvT1_)
        /*016c*/ 	.short	0x0380
        /*016e*/ 	.short	0x0420


	//----- nvinfo : EIATTR_SW_WAR
	.align		4
.L_652:
        /*0170*/ 	.byte	0x04, 0x36
        /*0172*/ 	.short	(.L_654 - .L_653)
.L_653:
        /*0174*/ 	.word	0x00000008
.L_654:


//--------------------- .nv.info._ZN2at6native13reduce_kernelILi256ELi1ENS0_8ReduceOpIN3c107complexIdEENS0_7MeanOpsIS5_S5_dS5_EEjS5_Li4ELi4EEEEEvT1_ --------------------------
	.section	.nv.info._ZN2at6native13reduce_kernelILi256ELi1ENS0_8ReduceOpIN3c107complexIdEENS0_7MeanOpsIS5_S5_dS5_EEjS5_Li4ELi4EEEEEvT1_,"",@"SHT_CUDA_INFO"
	.sectionflags	@""
	.align	4


	//----- nvinfo : EIATTR_CUDA_API_VERSION
	.align		4
        /*0000*/ 	.byte	0x04, 0x37
        /*0002*/ 	.short	(.L_656 - .L_655)
.L_655:
        /*0004*/ 	.word	0x00000082


	//----- nvinfo : EIATTR_KPARAM_INFO
	.align		4
.L_656:
        /*0008*/ 	.byte	0x04, 0x17
        /*000a*/ 	.short	(.L_658 - .L_657)
.L_657:
        /*000c*/ 	.word	0x00000000
        /*0010*/ 	.short	0x0000
        /*0012*/ 	.short	0x0000
        /*0014*/ 	.byte	0x00, 0xf0, 0xc1, 0x10


	//----- nvinfo : EIATTR_SPARSE_MMA_MASK
	.align		4
.L_658:
        /*0018*/ 	.byte	0x03, 0x50
        /*001a*/ 	.short	0x0000


	//----- nvinfo : EIATTR_MAXREG_COUNT
	.align		4
        /*001c*/ 	.byte	0x03, 0x1b
        /*001e*/ 	.short	0x0040


	//----- nvinfo : EIATTR_NUM_BARRIERS
	.align		4
        /*0020*/ 	.byte	0x02, 0x4c
        /*0022*/ 	.byte	0x01
	.zero		1


	//----- nvinfo : EIATTR_EXTERNS
	.align		4
        /*0024*/ 	.byte	0x04, 0x0f
        /*0026*/ 	.short	(.L_660 - .L_659)


	//   ....[0]....
	.align		4
.L_659:
        /*0028*/ 	.word	index@(__assertfail)


	//----- nvinfo : EIATTR_MERCURY_ISA_VERSION
	.align		4
.L_660:
        /*002c*/ 	.byte	0x03, 0x5f
        /*002e*/ 	.short	0x0101


	//----- nvinfo : EIATTR_INT_WARP_WIDE_INSTR_OFFSETS
	.align		4
        /*0030*/ 	.byte	0x04, 0x31
        /*0032*/ 	.short	(.L_662 - .L_661)


	//   ....[0]....
.L_661:
        /*0034*/ 	.word	0x0000e1e0


	//   ....[1]....
        /*0038*/ 	.word	0x0000e2d0


	//----- nvinfo : EIATTR_COOP_GROUP_MASK_REGIDS
	.align		4
.L_662:
        /*003c*/ 	.byte	0x04, 0x29
        /*003e*/ 	.short	(.L_664 - .L_663)


	//   ....[0]....
.L_663:
        /*0040*/ 	.word	0xffffffff


	//   ....[1]....
        /*0044*/ 	.word	0xffffffff


	//   ....[2]....
        /*0048*/ 	.word	0xffffffff


	//   ....[3]....
        /*004c*/ 	.word	0xffffffff


	//   ....[4]....
        /*0050*/ 	.word	0xffffffff


	//   ....[5]....
        /*0054*/ 	.word	0xffffffff


	//   ....[6]....
        /*0058*/ 	.word	0xffffffff


	//   ....[7]....
        /*005c*/ 	.word	0xffffffff


	//----- nvinfo : EIATTR_COOP_GROUP_INSTR_OFFSETS
	.align		4
.L_664:
        /*0060*/ 	.byte	0x04, 0x28
        /*0062*/ 	.short	(.L_666 - .L_665)


	//   ....[0]....
.L_665:
        /*0064*/ 	.word	0x0000bad0


	//   ....[1]....
        /*0068*/ 	.word	0x0000bae0


	//   ....[2]....
        /*006c*/ 	.word	0x0000baf0


	//   ....[3]....
        /*0070*/ 	.word	0x0000bb00


	//   ....[4]....
        /*0074*/ 	.word	0x0000ea70


	//   ....[5]....
        /*0078*/ 	.word	0x0000ea80


	//   ....[6]....
        /*007c*/ 	.word	0x0000ea90


	//   ....[7]....
        /*0080*/ 	.word	0x0000eaa0


	//----- nvinfo : EIATTR_VRC_CTA_INIT_COUNT
	.align		4
.L_666:
        /*0084*/ 	.byte	0x02, 0x4a
	.zero		1
	.zero		1


	//----- nvinfo : EIATTR_SYSCALL_OFFSETS
	.align		4
        /*0088*/ 	.byte	0x04, 0x46
        /*008a*/ 	.short	(.L_668 - .L_667)


	//   ....[0]....
.L_667:
        /*008c*/ 	.word	0x0000ed60


	//   ....[1]....
        /*0090*/ 	.word	0x0000efc0


	//   ....[2]....
        /*0094*/ 	.word	0x0000f330


	//   ....[3]....
        /*0098*/ 	.word	0x0000f590


	//----- nvinfo : EIATTR_EXIT_INSTR_OFFSETS
	.align		4
.L_668:
        /*009c*/ 	.byte	0x04, 0x1c
        /*009e*/ 	.short	(.L_670 - .L_669)


	//   ....[0]....
.L_669:
        /*00a0*/ 	.word	0x0000e370


	//   ....[1]....
        /*00a4*/ 	.word	0x0000eb00


	//   ....[2]....
        /*00a8*/ 	.word	0x0000edb0


	//   ....[3]....
        /*00ac*/ 	.word	0x0000edd0


	//   ....[4]....
        /*00b0*/ 	.word	0x0000f010


	//   ....[5]....
        /*00b4*/ 	.word	0x0000f030


	//   ....[6]....
        /*00b8*/ 	.word	0x0000f060


	//   ....[7]....
        /*00bc*/ 	.word	0x0000f0a0


	//   ....[8]....
        /*00c0*/ 	.word	0x0000f0e0


	//   ....[9]....
        /*00c4*/ 	.word	0x0000f380


	//   ....[10]....
        /*00c8*/ 	.word	0x0000f3a0


	//   ....[11]....
        /*00cc*/ 	.word	0x0000f5e0


	//   ....[12]....
        /*00d0*/ 	.word	0x0000f600


	//----- nvinfo : EIATTR_MAX_THREADS
	.align		4
.L_670:
        /*00d4*/ 	.byte	0x04, 0x05
        /*00d6*/ 	.short	(.L_672 - .L_671)
.L_671:
        /*00d8*/ 	.word	0x00000100
        /*00dc*/ 	.word	0x00000001
        /*00e0*/ 	.word	0x00000001


	//----- nvinfo : EIATTR_CRS_STACK_SIZE
	.align		4
.L_672:
        /*00e4*/ 	.byte	0x04, 0x1e
        /*00e6*/ 	.short	(.L_674 - .L_673)
.L_673:
        /*00e8*/ 	.word	0x00000000


	//----- nvinfo : EIATTR_CBANK_PARAM_SIZE
	.align		4
.L_674:
        /*00ec*/ 	.byte	0x03, 0x19
        /*00ee*/ 	.short	0x0430


	//----- nvinfo : EIATTR_PARAM_CBANK
	.align		4
        /*00f0*/ 	.byte	0x04, 0x0a
        /*00f2*/ 	.short	(.L_676 - .L_675)
	.align		4
.L_675:
        /*00f4*/ 	.word	index@(.nv.constant0._ZN2at6native13reduce_kernelILi256ELi1ENS0_8ReduceOpIN3c107complexIdEENS0_7MeanOpsIS5_S5_dS5_EEjS5_Li4ELi4EEEEEvT1_)
        /*00f8*/ 	.short	0x0380
        /*00fa*/ 	.short	0x0430


	//----- nvinfo : EIATTR_SW_WAR
	.align		4
.L_676:
        /*00fc*/ 	.byte	0x04, 0x36
        /*00fe*/ 	.short	(.L_678 - .L_677)
.L_677:
        /*0100*/ 	.word	0x00000008
.L_678:


//--------------------- .nv.info._ZN2at6native13reduce_kernelILi128ELi2ENS0_8ReduceOpIN3c107complexIdEENS0_7MeanOpsIS5_S5_dS5_EEjS5_Li4ELi4EEEEEvT1_ --------------------------
	.section	.nv.info._ZN2at6native13reduce_kernelILi128ELi2ENS0_8ReduceOpIN3c107complexIdEENS0_7MeanOpsIS5_S5_dS5_EEjS5_Li4ELi4EEEEEvT1_,"",@"SHT_CUDA_INFO"
	.sectionflags	@""
	.align	4


	//----- nvinfo : EIATTR_CUDA_API_VERSION
	.align		4
        /*0000*/ 	.byte	0x04, 0x37
        /*0002*/ 	.short	(.L_680 - .L_679)
.L_679:
        /*0004*/ 	.word	0x00000082


	//----- nvinfo : EIATTR_KPARAM_INFO
	.align		4
.L_680:
        /*0008*/ 	.byte	0x04, 0x17
        /*000a*/ 	.short	(.L_682 - .L_681)
.L_681:
        /*000c*/ 	.word	0x00000000
        /*0010*/ 	.short	0x0000
        /*0012*/ 	.short	0x0000
        /*0014*/ 	.byte	0x00, 0xf0, 0xc1, 0x10


	//----- nvinfo : EIATTR_SPARSE_MMA_MASK
	.align		4
.L_682:
        /*0018*/ 	.byte	0x03, 0x50
        /*001a*/ 	.short	0x0000


	//----- nvinfo : EIATTR_MAXREG_COUNT
	.align		4
        /*001c*/ 	.byte	0x03, 0x1b
        /*001e*/ 	.short	0x0080


	//----- nvinfo : EIATTR_NUM_BARRIERS
	.align		4
        /*0020*/ 	.byte	0x02, 0x4c
        /*0022*/ 	.byte	0x01
	.zero		1


	//----- nvinfo : EIATTR_EXTERNS
	.align		4
        /*0024*/ 	.byte	0x04, 0x0f
        /*0026*/ 	.short	(.L_684 - .L_683)


	//   ....[0]....
	.align		4
.L_683:
        /*0028*/ 	.word	index@(__assertfail)


	//----- nvinfo : EIATTR_MERCURY_ISA_VERSION
	.align		4
.L_684:
        /*002c*/ 	.byte	0x03, 0x5f
        /*002e*/ 	.short	0x0101


	//----- nvinfo : EIATTR_INT_WARP_WIDE_INSTR_OFFSETS
	.align		4
        /*0030*/ 	.byte	0x04, 0x31
        /*0032*/ 	.short	(.L_686 - .L_685)


	//   ....[0]....
.L_685:
        /*0034*/ 	.word	0x000114e0


	//   ....[1]....
        /*0038*/ 	.word	0x000115d0


	//----- nvinfo : EIATTR_COOP_GROUP_MASK_REGIDS
	.align		4
.L_686:
        /*003c*/ 	.byte	0x04, 0x29
        /*003e*/ 	.short	(.L_688 - .L_687)


	//   ....[0]....
.L_687:
        /*0040*/ 	.word	0xffffffff


	//   ....[1]....
        /*0044*/ 	.word	0xffffffff


	//   ....[2]....
        /*0048*/ 	.word	0xffffffff


	//   ....[3]....
        /*004c*/ 	.word	0xffffffff


	//   ....[4]....
        /*0050*/ 	.word	0xffffffff


	//   ....[5]....
        /*0054*/ 	.word	0xffffffff


	//   ....[6]....
        /*0058*/ 	.word	0xffffffff


	//   ....[7]....
        /*005c*/ 	.word	0xffffffff


	//   ....[8]....
        /*0060*/ 	.word	0xffffffff


	//   ....[9]....
        /*0064*/ 	.word	0xffffffff


	//   ....[10]....
        /*0068*/ 	.word	0xffffffff


	//   ....[11]....
        /*006c*/ 	.word	0xffffffff


	//   ....[12]....
        /*0070*/ 	.word	0xffffffff


	//   ....[13]....
        /*0074*/ 	.word	0xffffffff


	//   ....[14]....
        /*0078*/ 	.word	0xffffffff


	//   ....[15]....
        /*007c*/ 	.word	0xffffffff


	//----- nvinfo : EIATTR_COOP_GROUP_INSTR_OFFSETS
	.align		4
.L_688:
        /*0080*/ 	.byte	0x04, 0x28
        /*0082*/ 	.short	(.L_690 - .L_689)


	//   ....[0]....
.L_689:
        /*0084*/ 	.word	0x0000cb00


	//   ....[1]....
        /*0088*/ 	.word	0x0000cb10


	//   ....[2]....
        /*008c*/ 	.word	0x0000cb20


	//   ....[3]....
        /*0090*/ 	.word	0x0000cb30


	//   ....[4]....
        /*0094*/ 	.word	0x0000cb40


	//   ....[5]....
        /*0098*/ 	.word	0x0000cb50


	//   ....[6]....
        /*009c*/ 	.word	0x0000cb60


	//   ....[7]....
        /*00a0*/ 	.word	0x0000cb70


	//   ....[8]....
        /*00a4*/ 	.word	0x00011ff0


	//   ....[9]....
        /*00a8*/ 	.word	0x00012000


	//   ....[10]....
        /*00ac*/ 	.word	0x00012010


	//   ....[11]....
        /*00b0*/ 	.word	0x00012020


	//   ....[12]....
        /*00b4*/ 	.word	0x00012030


	//   ....[13]....
        /*00b8*/ 	.word	0x00012040


	//   ....[14]....
        /*00bc*/ 	.word	0x00012050


	//   ....[15]....
        /*00c0*/ 	.word	0x00012060


	//----- nvinfo : EIATTR_VRC_CTA_INIT_COUNT
	.align		4
.L_690:
        /*00c4*/ 	.byte	0x02, 0x4a
	.zero		1
	.zero		1


	//----- nvinfo : EIATTR_SYSCALL_OFFSETS
	.align		4
        /*00c8*/ 	.byte	0x04, 0x46
        /*00ca*/ 	.short	(.L_692 - .L_691)


	//   ....[0]....
.L_691:
        /*00cc*/ 	.word	0x000014c0


	//   ....[1]....
        /*00d0*/ 	.word	0x00012370


	//   ....[2]....
        /*00d4*/ 	.word	0x00012530


	//   ....[3]....
        /*00d8*/ 	.word	0x00012770


	//   ....[4]....
        /*00dc*/ 	.word	0x00012930


	//   ....[5]....
        /*00e0*/ 	.word	0x00012ce0


	//   ....[6]....
        /*00e4*/ 	.word	0x00012ea0


	//   ....[7]....
        /*00e8*/ 	.word	0x000130e0


	//   ....[8]....
        /*00ec*/ 	.word	0x000132a0


	//----- nvinfo : EIATTR_EXIT_INSTR_OFFSETS
	.align		4
.L_692:
        /*00f0*/ 	.byte	0x04, 0x1c
        /*00f2*/ 	.short	(.L_694 - .L_693)


	//   ....[0]....
.L_693:
        /*00f4*/ 	.word	0x00011690


	//   ....[1]....
        /*00f8*/ 	.word	0x000120e0


	//   ....[2]....
        /*00fc*/ 	.word	0x00012240


	//   ....[3]....
        /*0100*/ 	.word	0x00012580


	//   ....[4]....
        /*0104*/ 	.word	0x00012980


	//   ....[5]....
        /*0108*/ 	.word	0x000129b0


	//   ....[6]....
        /*010c*/ 	.word	0x000129e0


	//   ....[7]....
        /*0110*/ 	.word	0x00012a20


	//   ....[8]....
        /*0114*/ 	.word	0x00012a60


	//   ....[9]....
        /*0118*/ 	.word	0x00012bb0


	//   ....[10]....
        /*011c*/ 	.word	0x00012ef0


	//   ....[11]....
        /*0120*/ 	.word	0x000132f0


	//   ....[12]....
        /*0124*/ 	.word	0x00013320


	//----- nvinfo : EIATTR_MAX_THREADS
	.align		4
.L_694:
        /*0128*/ 	.byte	0x04, 0x05
        /*012a*/ 	.short	(.L_696 - .L_695)
.L_695:
        /*012c*/ 	.word	0x00000080
        /*0130*/ 	.word	0x00000001
        /*0134*/ 	.word	0x00000001


	//----- nvinfo : EIATTR_CRS_STACK_SIZE
	.align		4
.L_696:
        /*0138*/ 	.byte	0x04, 0x1e
        /*013a*/ 	.short	(.L_698 - .L_697)
.L_697:
        /*013c*/ 	.word	0x00000000


	//----- nvinfo : EIATTR_CBANK_PARAM_SIZE
	.align		4
.L_698:
        /*0140*/ 	.byte	0x03, 0x19
        /*0142*/ 	.short	0x0430


	//----- nvinfo : EIATTR_PARAM_CBANK
	.align		4
        /*0144*/ 	.byte	0x04, 0x0a
        /*0146*/ 	.short	(.L_700 - .L_699)
	.align		4
.L_699:
        /*0148*/ 	.word	index@(.nv.constant0._ZN2at6native13reduce_kernelILi128ELi2ENS0_8ReduceOpIN3c107complexIdEENS0_7MeanOpsIS5_S5_dS5_EEjS5_Li4ELi4EEEEEvT1_)
        /*014c*/ 	.short	0x0380
        /*014e*/ 	.short	0x0430


	//----- nvinfo : EIATTR_SW_WAR
	.align		4
.L_700:
        /*0150*/ 	.byte	0x04, 0x36
        /*0152*/ 	.short	(.L_702 - .L_701)
.L_701:
        /*0154*/ 	.word	0x00000008
.L_702:


//--------------------- .nv.info._ZN2at6native13reduce_kernelILi64ELi4ENS0_8ReduceOpIN3c107complexIdEENS0_7MeanOpsIS5_S5_dS5_EEjS5_Li4ELi4EEEEEvT1_ --------------------------
	.section	.nv.info._ZN2at6native13reduce_kernelILi64ELi4ENS0_8ReduceOpIN3c107complexIdEENS0_7MeanOpsIS5_S5_dS5_EEjS5_Li4ELi4EEEEEvT1_,"",@"SHT_CUDA_INFO"
	.sectionflags	@""
	.align	4


	//----- nvinfo : EIATTR_CUDA_API_VERSION
	.align		4
        /*0000*/ 	.byte	0x04, 0x37
        /*0002*/ 	.short	(.L_704 - .L_703)
.L_703:
        /*0004*/ 	.word	0x00000082


	//----- nvinfo : EIATTR_KPARAM_INFO
	.align		4
.L_704:
        /*0008*/ 	.byte	0x04, 0x17
        /*000a*/ 	.short	(.L_706 - .L_705)
.L_705:
        /*000c*/ 	.word	0x00000000
        /*0010*/ 	.short	0x0000
        /*0012*/ 	.short	0x0000
        /*0014*/ 	.byte	0x00, 0xf0, 0xc1, 0x10


	//----- nvinfo : EIATTR_SPARSE_MMA_MASK
	.align		4
.L_706:
        /*0018*/ 	.byte	0x03, 0x50
        /*001a*/ 	.short	0x0000


	//----- nvinfo : EIATTR_MAXREG_COUNT
	.align		4
        /*001c*/ 	.byte	0x03, 0x1b
        /*001e*/ 	.short	0x00ff


	//----- nvinfo : EIATTR_NUM_BARRIERS
	.align		4
        /*0020*/ 	.byte	0x02, 0x4c
        /*0022*/ 	.byte	0x01
	.zero		1


	//----- nvinfo : EIATTR_EXTERNS
	.align		4
        /*0024*/ 	.byte	0x04, 0x0f
        /*0026*/ 	.short	(.L_708 - .L_707)


	//   ....[0]....
	.align		4
.L_707:
        /*0028*/ 	.word	index@(__assertfail)


	//----- nvinfo : EIATTR_MERCURY_ISA_VERSION
	.align		4
.L_708:
        /*002c*/ 	.byte	0x03, 0x5f
        /*002e*/ 	.short	0x0101


	//----- nvinfo : EIATTR_INT_WARP_WIDE_INSTR_OFFSETS
	.align		4
        /*0030*/ 	.byte	0x04, 0x31
        /*0032*/ 	.short	(.L_710 - .L_709)


	//   ....[0]....
.L_709:
        /*0034*/ 	.word	0x00017300


	//   ....[1]....
        /*0038*/ 	.word	0x000173f0


	//----- nvinfo : EIATTR_COOP_GROUP_MASK_REGIDS
	.align		4
.L_710:
        /*003c*/ 	.byte	0x04, 0x29
        /*003e*/ 	.short	(.L_712 - .L_711)


	//   ....[0]....
.L_711:
        /*0040*/ 	.word	0xffffffff


	//   ....[1]....
        /*0044*/ 	.word	0xffffffff


	//   ....[2]....
        /*0048*/ 	.word	0xffffffff


	//   ....[3]....
        /*004c*/ 	.word	0xffffffff


	//   ....[4]....
        /*0050*/ 	.word	0xffffffff


	//   ....[5]....
        /*0054*/ 	.word	0xffffffff


	//   ....[6]....
        /*0058*/ 	.word	0xffffffff


	//   ....[7]....
        /*005c*/ 	.word	0xffffffff


	//   ....[8]....
        /*0060*/ 	.word	0xffffffff


	//   ....[9]....
        /*0064*/ 	.word	0xffffffff


	//   ....[10]....
        /*0068*/ 	.word	0xffffffff


	//   ....[11]....
        /*006c*/ 	.word	0xffffffff


	//   ....[12]....
        /*0070*/ 	.word	0xffffffff


	//   ....[13]....
        /*0074*/ 	.word	0xffffffff


	//   ....[14]....
        /*0078*/ 	.word	0xffffffff


	//   ....[15]....
        /*007c*/ 	.word	0xffffffff


	//   ....[16]....
        /*0080*/ 	.word	0xffffffff


	//   ....[17]....
        /*0084*/ 	.word	0xffffffff


	//   ....[18]....
        /*0088*/ 	.word	0xffffffff


	//   ....[19]....
        /*008c*/ 	.word	0xffffffff


	//   ....[20]....
        /*0090*/ 	.word	0xffffffff


	//   ....[21]....
        /*0094*/ 	.word	0xffffffff


	//   ....[22]....
        /*0098*/ 	.word	0xffffffff


	//   ....[23]....
        /*009c*/ 	.word	0xffffffff


	//   ....[24]....
        /*00a0*/ 	.word	0xffffffff


	//   ....[25]....
        /*00a4*/ 	.word	0xffffffff


	//   ....[26]....
        /*00a8*/ 	.word	0xffffffff


	//   ....[27]....
        /*00ac*/ 	.word	0xffffffff


	//   ....[28]....
        /*00b0*/ 	.word	0xffffffff


	//   ....[29]....
        /*00b4*/ 	.word	0xffffffff


	//   ....[30]....
        /*00b8*/ 	.word	0xffffffff


	//   ....[31]....
        /*00bc*/ 	.word	0xffffffff


	//----- nvinfo : EIATTR_COOP_GROUP_INSTR_OFFSETS
	.align		4
.L_712:
        /*00c0*/ 	.byte	0x04, 0x28
        /*00c2*/ 	.short	(.L_714 - .L_713)


	//   ....[0]....
.L_713:
        /*00c4*/ 	.word	0x0000e340


	//   ....[1]....
        /*00c8*/ 	.word	0x0000e350


	//   ....[2]....
        /*00cc*/ 	.word	0x0000e360


	//   ....[3]....
        /*00d0*/ 	.word	0x0000e370


	//   ....[4]....
        /*00d4*/ 	.word	0x0000e380


	//   ....[5]....
        /*00d8*/ 	.word	0x0000e390


	//   ....[6]....
        /*00dc*/ 	.word	0x0000e3a0


	//   ....[7]....
        /*00e0*/ 	.word	0x0000e3b0


	//   ....[8]....
        /*00e4*/ 	.word	0x0000e3d0


	//   ....[9]....
        /*00e8*/ 	.word	0x0000e3e0


	//   ....[10]....
        /*00ec*/ 	.word	0x0000e400


	//   ....[11]....
        /*00f0*/ 	.word	0x0000e410


	//   ....[12]....
        /*00f4*/ 	.word	0x0000e430


	//   ....[13]....
        /*00f8*/ 	.word	0x0000e440


	//   ....[14]....
        /*00fc*/ 	.word	0x0000e460


	//   ....[15]....
        /*0100*/ 	.word	0x0000e470


	//   ....[16]....
        /*0104*/ 	.word	0x00018210


	//   ....[17]....
        /*0108*/ 	.word	0x00018220


	//   ....[18]....
        /*010c*/ 	.word	0x00018230


	//   ....[19]....
        /*0110*/ 	.word	0x00018240


	//   ....[20]....
        /*0114*/ 	.word	0x00018250


	//   ....[21]....
        /*0118*/ 	.word	0x00018260


	//   ....[22]....
        /*011c*/ 	.word	0x00018270


	//   ....[23]....
        /*0120*/ 	.word	0x00018280


	//   ....[24]....
        /*0124*/ 	.word	0x000182a0


	//   ....[25]....
        /*0128*/ 	.word	0x000182b0


	//   ....[26]....
        /*012c*/ 	.word	0x000182d0


	//   ....[27]....
        /*0130*/ 	.word	0x000182e0


	//   ....[28]....
        /*0134*/ 	.word	0x00018300


	//   ....[29]....
        /*0138*/ 	.word	0x00018310


	//   ....[30]....
        /*013c*/ 	.word	0x00018330


	//   ....[31]....
        /*0140*/ 	.word	0x00018340


	//----- nvinfo : EIATTR_VRC_CTA_INIT_COUNT
	.align		4
.L_714:
        /*0144*/ 	.byte	0x02, 0x4a
	.zero		1
	.zero		1


	//----- nvinfo : EIATTR_SYSCALL_OFFSETS
	.align		4
        /*0148*/ 	.byte	0x04, 0x46
        /*014a*/ 	.short	(.L_716 - .L_715)


	//   ....[0]....
.L_715:
        /*014c*/ 	.word	0x00001500


	//   ....[1]....
        /*0150*/ 	.word	0x00018710


	//   ....[2]....
        /*0154*/ 	.word	0x000188b0


	//   ....[3]....
        /*0158*/ 	.word	0x00018a50


	//   ....[4]....
        /*015c*/ 	.word	0x00018c10


	//   ....[5]....
        /*0160*/ 	.word	0x00018eb0


	//   ....[6]....
        /*0164*/ 	.word	0x00019050


	//   ....[7]....
        /*0168*/ 	.word	0x000191f0


	//   ....[8]....
        /*016c*/ 	.word	0x000193b0


	//   ....[9]....
        /*0170*/ 	.word	0x00019840


	//   ....[10]....
        /*0174*/ 	.word	0x000199e0


	//   ....[11]....
        /*0178*/ 	.word	0x00019b80


	//   ....[12]....
        /*017c*/ 	.word	0x00019d40


	//   ....[13]....
        /*0180*/ 	.word	0x00019fe0


	//   ....[14]....
        /*0184*/ 	.word	0x0001a180


	//   ....[15]....
        /*0188*/ 	.word	0x0001a320


	//   ....[16]....
        /*018c*/ 	.word	0x0001a4e0


	//----- nvinfo : EIATTR_EXIT_INSTR_OFFSETS
	.align		4
.L_716:
        /*0190*/ 	.byte	0x04, 0x1c
        /*0192*/ 	.short	(.L_718 - .L_717)


	//   ....[0]....
.L_717:
        /*0194*/ 	.word	0x000174b0


	//   ....[1]....
        /*0198*/ 	.word	0x000183c0


	//   ....[2]....
        /*019c*/ 	.word	0x000185e0


	//   ....[3]....
        /*01a0*/ 	.word	0x00018c60


	//   ....[4]....
        /*01a4*/ 	.word	0x00019400


	//   ....[5]....
        /*01a8*/ 	.word	0x00019450


	//   ....[6]....
        /*01ac*/ 	.word	0x00019480


	//   ....[7]....
        /*01b0*/ 	.word	0x000194c0


	//   ....[8]....
        /*01b4*/ 	.word	0x00019500


	//   ....[9]....
        /*01b8*/ 	.word	0x00019710


	//   ....[10]....
        /*01bc*/ 	.word	0x00019d90


	//   ....[11]....
        /*01c0*/ 	.word	0x0001a530


	//   ....[12]....
        /*01c4*/ 	.word	0x0001a580


	//----- nvinfo : EIATTR_MAX_THREADS
	.align		4
.L_718:
        /*01c8*/ 	.byte	0x04, 0x05
        /*01ca*/ 	.short	(.L_720 - .L_719)
.L_719:
        /*01cc*/ 	.word	0x00000040
        /*01d0*/ 	.word	0x00000001
        /*01d4*/ 	.word	0x00000001


	//----- nvinfo : EIATTR_CRS_STACK_SIZE
	.align		4
.L_720:
        /*01d8*/ 	.byte	0x04, 0x1e
        /*01da*/ 	.short	(.L_722 - .L_721)
.L_721:
        /*01dc*/ 	.word	0x00000000


	//----- nvinfo : EIATTR_CBANK_PARAM_SIZE
	.align		4
.L_722:
        /*01e0*/ 	.byte	0x03, 0x19
        /*01e2*/ 	.short	0x0430


	//----- nvinfo : EIATTR_PARAM_CBANK
	.align		4
        /*01e4*/ 	.byte	0x04, 0x0a
        /*01e6*/ 	.short	(.L_724 - .L_723)
	.align		4
.L_723:
        /*01e8*/ 	.word	index@(.nv.constant0._ZN2at6native13reduce_kernelILi64ELi4ENS0_8ReduceOpIN3c107complexIdEENS0_7MeanOpsIS5_S5_dS5_EEjS5_Li4ELi4EEEEEvT1_)
        /*01ec*/ 	.short	0x0380
        /*01ee*/ 	.short	0x0430


	//----- nvinfo : EIATTR_SW_WAR
	.align		4
.L_724:
        /*01f0*/ 	.byte	0x04, 0x36
        /*01f2*/ 	.short	(.L_726 - .L_725)
.L_725:
        /*01f4*/ 	.word	0x00000008
.L_726:


//--------------------- .nv.info._ZN2at6native13reduce_kernelILi512ELi1ENS0_8ReduceOpIfNS0_7MeanOpsIffffEEjfLi4ELi4EEEEEvT1_ --------------------------
	.section	.nv.info._ZN2at6native13reduce_kernelILi512ELi1ENS0_8ReduceOpIfNS0_7MeanOpsIffffEEjfLi4ELi4EEEEEvT1_,"",@"SHT_CUDA_INFO"
	.sectionflags	@""
	.align	4


	//----- nvinfo : EIATTR_CUDA_API_VERSION
	.align		4
        /*0000*/ 	.byte	0x04, 0x37
        /*0002*/ 	.short	(.L_728 - .L_727)
.L_727:
        /*0004*/ 	.word	0x00000082


	//----- nvinfo : EIATTR_KPARAM_INFO
	.align		4
.L_728:
        /*0008*/ 	.byte	0x04, 0x17
        /*000a*/ 	.short	(.L_730 - .L_729)
.L_729:
        /*000c*/ 	.word	0x00000000
        /*0010*/ 	.short	0x0000
        /*0012*/ 	.short	0x0000
        /*0014*/ 	.byte	0x00, 0xf0, 0x61, 0x10


	//----- nvinfo : EIATTR_SPARSE_MMA_MASK
	.align		4
.L_730:
        /*0018*/ 	.byte	0x03, 0x50
        /*001a*/ 	.short	0x0000


	//----- nvinfo : EIATTR_MAXREG_COUNT
	.align		4
        /*001c*/ 	.byte	0x03, 0x1b
        /*001e*/ 	.short	0x0020


	//----- nvinfo : EIATTR_NUM_BARRIERS
	.align		4
        /*0020*/ 	.byte	0x02, 0x4c
        /*0022*/ 	.byte	0x01
	.zero		1


	//----- nvinfo : EIATTR_EXTERNS
	.align		4
        /*0024*/ 	.byte	0x04, 0x0f
        /*0026*/ 	.short	(.L_732 - .L_731)


	//   ....[0]....
	.align		4
.L_731:
        /*0028*/ 	.word	index@(__assertfail)


	//----- nvinfo : EIATTR_MERCURY_ISA_VERSION
	.align		4
.L_732:
        /*002c*/ 	.byte	0x03, 0x5f
        /*002e*/ 	.short	0x0101


	//----- nvinfo : EIATTR_INT_WARP_WIDE_INSTR_OFFSETS
	.align		4
        /*0030*/ 	.byte	0x04, 0x31
        /*0032*/ 	.short	(.L_734 - .L_733)


	//   ....[0]....
.L_733:
        /*0034*/ 	.word	0x0000d670


	//   ....[1]....
        /*0038*/ 	.word	0x0000d760


	//----- nvinfo : EIATTR_COOP_GROUP_MASK_REGIDS
	.align		4
.L_734:
        /*003c*/ 	.byte	0x04, 0x29
        /*003e*/ 	.short	(.L_736 - .L_735)


	//   ....[0]....
.L_735:
        /*0040*/ 	.word	0xffffffff


	//   ....[1]....
        /*0044*/ 	.word	0xffffffff


	//----- nvinfo : EIATTR_COOP_GROUP_INSTR_OFFSETS
	.align		4
.L_736:
        /*0048*/ 	.byte	0x04, 0x28
        /*004a*/ 	.short	(.L_738 - .L_737)


	//   ....[0]....
.L_737:
        /*004c*/ 	.word	0x0000af80


	//   ....[1]....
        /*0050*/ 	.word	0x0000de80


	//----- nvinfo : EIATTR_VRC_CTA_INIT_COUNT
	.align		4
.L_738:
        /*0054*/ 	.byte	0x02, 0x4a
	.zero		1
	.zero		1


	//----- nvinfo : EIATTR_SYSCALL_OFFSETS
	.align		4
        /*0058*/ 	.byte	0x04, 0x46
        /*005a*/ 	.short	(.L_740 - .L_739)


	//   ....[0]....
.L_739:
        /*005c*/ 	.word	0x0000e110


	//   ....[1]....
        /*0060*/ 	.word	0x0000e350


	//   ....[2]....
        /*0064*/ 	.word	0x0000e6a0


	//   ....[3]....
        /*0068*/ 	.word	0x0000e8e0


	//----- nvinfo : EIATTR_EXIT_INSTR_OFFSETS
	.align		4
.L_740:
        /*006c*/ 	.byte	0x04, 0x1c
        /*006e*/ 	.short	(.L_742 - .L_741)


	//   ....[0]....
.L_741:
        /*0070*/ 	.word	0x0000d800


	//   ....[1]....
        /*0074*/ 	.word	0x0000ded0


	//   ....[2]....
        /*0078*/ 	.word	0x0000e160


	//   ....[3]....
        /*007c*/ 	.word	0x0000e180


	//   ....[4]....
        /*0080*/ 	.word	0x0000e3a0


	//   ....[5]....
        /*0084*/ 	.word	0x0000e3c0


	//   ....[6]....
        /*0088*/ 	.word	0x0000e3f0


	//   ....[7]....
        /*008c*/ 	.word	0x0000e430


	//   ....[8]....
        /*0090*/ 	.word	0x0000e470


	//   ....[9]....
        /*0094*/ 	.word	0x0000e6f0


	//   ....[10]....
        /*0098*/ 	.word	0x0000e710


	//   ....[11]....
        /*009c*/ 	.word	0x0000e930


	//   ....[12]....
        /*00a0*/ 	.word	0x0000e950


	//----- nvinfo : EIATTR_MAX_THREADS
	.align		4
.L_742:
        /*00a4*/ 	.byte	0x04, 0x05
        /*00a6*/ 	.short	(.L_744 - .L_743)
.L_743:
        /*00a8*/ 	.word	0x00000200
        /*00ac*/ 	.word	0x00000001
        /*00b0*/ 	.word	0x00000001


	//----- nvinfo : EIATTR_CRS_STACK_SIZE
	.align		4
.L_744:
        /*00b4*/ 	.byte	0x04, 0x1e
        /*00b6*/ 	.short	(.L_746 - .L_745)
.L_745:
        /*00b8*/ 	.word	0x00000000


	//----- nvinfo : EIATTR_CBANK_PARAM_SIZE
	.align		4
.L_746:
        /*00bc*/ 	.byte	0x03, 0x19
        /*00be*/ 	.short	0x0418


	//----- nvinfo : EIATTR_PARAM_CBANK
	.align		4
        /*00c0*/ 	.byte	0x04, 0x0a
        /*00c2*/ 	.short	(.L_748 - .L_747)
	.align		4
.L_747:
        /*00c4*/ 	.word	index@(.nv.constant0._ZN2at6native13reduce_kernelILi512ELi1ENS0_8ReduceOpIfNS0_7MeanOpsIffffEEjfLi4ELi4EEEEEvT1_)
        /*00c8*/ 	.short	0x0380
        /*00ca*/ 	.short	0x0418


	//----- nvinfo : EIATTR_SW_WAR
	.align		4
.L_748:
        /*00cc*/ 	.byte	0x04, 0x36
        /*00ce*/ 	.short	(.L_750 - .L_749)
.L_749:
        /*00d0*/ 	.word	0x00000008
.L_750:


//--------------------- .nv.info._ZN2at6native13reduce_kernelILi256ELi2ENS0_8ReduceOpIfNS0_7MeanOpsIffffEEjfLi4ELi4EEEEEvT1_ --------------------------
	.section	.nv.info._ZN2at6native13reduce_kernelILi256ELi2ENS0_8ReduceOpIfNS0_7MeanOpsIffffEEjfLi4ELi4EEEEEvT1_,"",@"SHT_CUDA_INFO"
	.sectionflags	@""
	.align	4


	//----- nvinfo : EIATTR_CUDA_API_VERSION
	.align		4
        /*0000*/ 	.byte	0x04, 0x37
        /*0002*/ 	.short	(.L_752 - .L_751)
.L_751:
        /*0004*/ 	.word	0x00000082


	//----- nvinfo : EIATTR_KPARAM_INFO
	.align		4
.L_752:
        /*0008*/ 	.byte	0x04, 0x17
        /*000a*/ 	.short	(.L_754 - .L_753)
.L_753:
        /*000c*/ 	.word	0x00000000
        /*0010*/ 	.short	0x0000
        /*0012*/ 	.short	0x0000
        /*0014*/ 	.byte	0x00, 0xf0, 0x61, 0x10


	//----- nvinfo : EIATTR_SPARSE_MMA_MASK
	.align		4
.L_754:
        /*0018*/ 	.byte	0x03, 0x50
        /*001a*/ 	.short	0x0000


	//----- nvinfo : EIATTR_MAXREG_COUNT
	.align		4
        /*001c*/ 	.byte	0x03, 0x1b
        /*001e*/ 	.short	0x0040


	//----- nvinfo : EIATTR_NUM_BARRIERS
	.align		4
        /*0020*/ 	.byte	0x02, 0x4c
        /*0022*/ 	.byte	0x01
	.zero		1


	//----- nvinfo : EIATTR_EXTERNS
	.align		4
        /*0024*/ 	.byte	0x04, 0x0f
        /*0026*/ 	.short	(.L_756 - .L_755)


	//   ....[0]....
	.align		4
.L_755:
        /*0028*/ 	.word	index@(__assertfail)


	//----- nvinfo : EIATTR_MERCURY_ISA_VERSION
	.align		4
.L_756:
        /*002c*/ 	.byte	0x03, 0x5f
        /*002e*/ 	.short	0x0101


	//----- nvinfo : EIATTR_INT_WARP_WIDE_INSTR_OFFSETS
	.align		4
        /*0030*/ 	.byte	0x04, 0x31
        /*0032*/ 	.short	(.L_758 - .L_757)


	//   ....[0]....
.L_757:
        /*0034*/ 	.word	0x000100d0


	//   ....[1]....
        /*0038*/ 	.word	0x000101c0


	//----- nvinfo : EIATTR_COOP_GROUP_MASK_REGIDS
	.align		4
.L_758:
        /*003c*/ 	.byte	0x04, 0x29
        /*003e*/ 	.short	(.L_760 - .L_759)


	//   ....[0]....
.L_759:
        /*0040*/ 	.word	0xffffffff


	//   ....[1]....
        /*0044*/ 	.word	0xffffffff


	//   ....[2]....
        /*0048*/ 	.word	0xffffffff


	//   ....[3]....
        /*004c*/ 	.word	0xffffffff


	//----- nvinfo : EIATTR_COOP_GROUP_INSTR_OFFSETS
	.align		4
.L_760:
        /*0050*/ 	.byte	0x04, 0x28
        /*0052*/ 	.short	(.L_762 - .L_761)


	//   ....[0]....
.L_761:
        /*0054*/ 	.word	0x0000b780


	//   ....[1]....
        /*0058*/ 	.word	0x0000b790


	//   ....[2]....
        /*005c*/ 	.word	0x000109a0


	//   ....[3]....
        /*0060*/ 	.word	0x000109b0


	//----- nvinfo : EIATTR_VRC_CTA_INIT_COUNT
	.align		4
.L_762:
        /*0064*/ 	.byte	0x02, 0x4a
	.zero		1
	.zero		1


	//----- nvinfo : EIATTR_SYSCALL_OFFSETS
	.align		4
        /*0068*/ 	.byte	0x04, 0x46
        /*006a*/ 	.short	(.L_764 - .L_763)


	//   ....[0]....
.L_763:
        /*006c*/ 	.word	0x00001470


	//   ....[1]....
        /*0070*/ 	.word	0x00010c80


	//   ....[2]....
        /*0074*/ 	.word	0x00010e20


	//   ....[3]....
        /*0078*/ 	.word	0x00011040


	//   ....[4]....
        /*007c*/ 	.word	0x000111e0


	//   ....[5]....
        /*0080*/ 	.word	0x00011570


	//   ....[6]....
        /*0084*/ 	.word	0x00011710


	//   ....[7]....
        /*0088*/ 	.word	0x00011930


	//   ....[8]....
        /*008c*/ 	.word	0x00011ad0


	//----- nvinfo : EIATTR_EXIT_INSTR_OFFSETS
	.align		4
.L_764:
        /*0090*/ 	.byte	0x04, 0x1c
        /*0092*/ 	.short	(.L_766 - .L_765)


	//   ....[0]....
.L_765:
        /*0094*/ 	.word	0x00010280


	//   ....[1]....
        /*0098*/ 	.word	0x00010a10


	//   ....[2]....
        /*009c*/ 	.word	0x00010b50


	//   ....[3]....
        /*00a0*/ 	.word	0x00010e70


	//   ....[4]....
        /*00a4*/ 	.word	0x00011230


	//   ....[5]....
        /*00a8*/ 	.word	0x00011260


	//   ....[6]....
        /*00ac*/ 	.word	0x00011290


	//   ....[7]....
        /*00b0*/ 	.word	0x000112d0


	//   ....[8]....
        /*00b4*/ 	.word	0x00011310


	//   ....[9]....
        /*00b8*/ 	.word	0x00011440


	//   ....[10]....
        /*00bc*/ 	.word	0x00011760


	//   ....[11]....
        /*00c0*/ 	.word	0x00011b20


	//   ....[12]....
        /*00c4*/ 	.word	0x00011b50


	//----- nvinfo : EIATTR_MAX_THREADS
	.align		4
.L_766:
        /*00c8*/ 	.byte	0x04, 0x05
        /*00ca*/ 	.short	(.L_768 - .L_767)
.L_767:
        /*00cc*/ 	.word	0x00000100
        /*00d0*/ 	.word	0x00000001
        /*00d4*/ 	.word	0x00000001


	//----- nvinfo : EIATTR_CRS_STACK_SIZE
	.align		4
.L_768:
        /*00d8*/ 	.byte	0x04, 0x1e
        /*00da*/ 	.short	(.L_770 - .L_769)
.L_769:
        /*00dc*/ 	.word	0x00000000


	//----- nvinfo : EIATTR_CBANK_PARAM_SIZE
	.align		4
.L_770:
        /*00e0*/ 	.byte	0x03, 0x19
        /*00e2*/ 	.short	0x0418


	//----- nvinfo : EIATTR_PARAM_CBANK
	.align		4
        /*00e4*/ 	.byte	0x04, 0x0a
        /*00e6*/ 	.short	(.L_772 - .L_771)
	.align		4
.L_771:
        /*00e8*/ 	.word	index@(.nv.constant0._ZN2at6native13reduce_kernelILi256ELi2ENS0_8ReduceOpIfNS0_7MeanOpsIffffEEjfLi4ELi4EEEEEvT1_)
        /*00ec*/ 	.short	0x0380
        /*00ee*/ 	.short	0x0418


	//----- nvinfo : EIATTR_SW_WAR
	.align		4
.L_772:
        /*00f0*/ 	.byte	0x04, 0x36
        /*00f2*/ 	.short	(.L_774 - .L_773)
.L_773:
        /*00f4*/ 	.word	0x00000008
.L_774:


//--------------------- .nv.info._ZN2at6native13reduce_kernelILi128ELi4ENS0_8ReduceOpIfNS0_7MeanOpsIffffEEjfLi4ELi4EEEEEvT1_ --------------------------
	.section	.nv.info._ZN2at6native13reduce_kernelILi128ELi4ENS0_8ReduceOpIfNS0_7MeanOpsIffffEEjfLi4ELi4EEEEEvT1_,"",@"SHT_CUDA_INFO"
	.sectionflags	@""
	.align	4


	//----- nvinfo : EIATTR_CUDA_API_VERSION
	.align		4
        /*0000*/ 	.byte	0x04, 0x37
        /*0002*/ 	.short	(.L_776 - .L_775)
.L_775:
        /*0004*/ 	.word	0x00000082


	//----- nvinfo : EIATTR_KPARAM_INFO
	.align		4
.L_776:
        /*0008*/ 	.byte	0x04, 0x17
        /*000a*/ 	.short	(.L_778 - .L_777)
.L_777:
        /*000c*/ 	.word	0x00000000
        /*0010*/ 	.short	0x0000
        /*0012*/ 	.short	0x0000
        /*0014*/ 	.byte	0x00, 0xf0, 0x61, 0x10


	//----- nvinfo : EIATTR_SPARSE_MMA_MASK
	.align		4
.L_778:
        /*0018*/ 	.byte	0x03, 0x50
        /*001a*/ 	.short	0x0000


	//----- nvinfo : EIATTR_MAXREG_COUNT
	.align		4
        /*001c*/ 	.byte	0x03, 0x1b
        /*001e*/ 	.short	0x0080


	//----- nvinfo : EIATTR_NUM_BARRIERS
	.align		4
        /*0020*/ 	.byte	0x02, 0x4c
        /*0022*/ 	.byte	0x01
	.zero		1


	//----- nvinfo : EIATTR_EXTERNS
	.align		4
        /*0024*/ 	.byte	0x04, 0x0f
        /*0026*/ 	.short	(.L_780 - .L_779)


	//   ....[0]....
	.align		4
.L_779:
        /*0028*/ 	.word	index@(__assertfail)


	//----- nvinfo : EIATTR_MERCURY_ISA_VERSION
	.align		4
.L_780:
        /*002c*/ 	.byte	0x03, 0x5f
        /*002e*/ 	.short	0x0101


	//----- nvinfo : EIATTR_INT_WARP_WIDE_INSTR_OFFSETS
	.align		4
        /*0030*/ 	.byte	0x04, 0x31
        /*0032*/ 	.short	(.L_782 - .L_781)


	//   ....[0]....
.L_781:
        /*0034*/ 	.word	0x00014d30


	//   ....[1]....
        /*0038*/ 	.word	0x00014e20


	//----- nvinfo : EIATTR_COOP_GROUP_MASK_REGIDS
	.align		4
.L_782:
        /*003c*/ 	.byte	0x04, 0x29
        /*003e*/ 	.short	(.L_784 - .L_783)


	//   ....[0]....
.L_783:
        /*0040*/ 	.word	0xffffffff


	//   ....[1]....
        /*0044*/ 	.word	0xffffffff


	//   ....[2]....
        /*0048*/ 	.word	0xffffffff


	//   ....[3]....
        /*004c*/ 	.word	0xffffffff


	//   ....[4]....
        /*0050*/ 	.word	0xffffffff


	//   ....[5]....
        /*0054*/ 	.word	0xffffffff


	//   ....[6]....
        /*0058*/ 	.word	0xffffffff


	//   ....[7]....
        /*005c*/ 	.word	0xffffffff


	//----- nvinfo : EIATTR_COOP_GROUP_INSTR_OFFSETS
	.align		4
.L_784:
        /*0060*/ 	.byte	0x04, 0x28
        /*0062*/ 	.short	(.L_786 - .L_785)


	//   ....[0]....
.L_785:
        /*0064*/ 	.word	0x0000be90


	//   ....[1]....
        /*0068*/ 	.word	0x0000bea0


	//   ....[2]....
        /*006c*/ 	.word	0x0000beb0


	//   ....[3]....
        /*0070*/ 	.word	0x0000bec0


	//   ....[4]....
        /*0074*/ 	.word	0x00015740


	//   ....[5]....
        /*0078*/ 	.word	0x00015750


	//   ....[6]....
        /*007c*/ 	.word	0x00015760


	//   ....[7]....
        /*0080*/ 	.word	0x00015770


	//----- nvinfo : EIATTR_VRC_CTA_INIT_COUNT
	.align		4
.L_786:
        /*0084*/ 	.byte	0x02, 0x4a
	.zero		1
	.zero		1


	//----- nvinfo : EIATTR_SYSCALL_OFFSETS
	.align		4
        /*0088*/ 	.byte	0x04, 0x46
        /*008a*/ 	.short	(.L_788 - .L_787)


	//   ....[0]....
.L_787:
        /*008c*/ 	.word	0x00001490


	//   ....[1]....
        /*0090*/ 	.word	0x00015b00


	//   ....[2]....
        /*0094*/ 	.word	0x00015c90


	//   ....[3]....
        /*0098*/ 	.word	0x00015e20


	//   ....[4]....
        /*009c*/ 	.word	0x00015fc0


	//   ....[5]....
        /*00a0*/ 	.word	0x00016220


	//   ....[6]....
        /*00a4*/ 	.word	0x000163b0


	//   ....[7]....
        /*00a8*/ 	.word	0x00016540


	//   ....[8]....
        /*00ac*/ 	.word	0x000166e0


	//   ....[9]....
        /*00b0*/ 	.word	0x00016b30


	//   ....[10]....
        /*00b4*/ 	.word	0x00016cc0


	//   ....[11]....
        /*00b8*/ 	.word	0x00016e50


	//   ....[12]....
        /*00bc*/ 	.word	0x00016ff0


	//   ....[13]....
        /*00c0*/ 	.word	0x00017250


	//   ....[14]....
        /*00c4*/ 	.word	0x000173e0


	//   ....[15]....
        /*00c8*/ 	.word	0x00017570


	//   ....[16]....
        /*00cc*/ 	.word	0x00017710


	//----- nvinfo : EIATTR_EXIT_INSTR_OFFSETS
	.align		4
.L_788:
        /*00d0*/ 	.byte	0x04, 0x1c
        /*00d2*/ 	.short	(.L_790 - .L_789)


	//   ....[0]....
.L_789:
        /*00d4*/ 	.word	0x00014ee0


	//   ....[1]....
        /*00d8*/ 	.word	0x000157f0


	//   ....[2]....
        /*00dc*/ 	.word	0x000159d0


	//   ....[3]....
        /*00e0*/ 	.word	0x00016010


	//   ....[4]....
        /*00e4*/ 	.word	0x00016730


	//   ....[5]....
        /*00e8*/ 	.word	0x00016780


	//   ....[6]....
        /*00ec*/ 	.word	0x000167b0


	//   ....[7]....
        /*00f0*/ 	.word	0x000167f0


	//   ....[8]....
        /*00f4*/ 	.word	0x00016830


	//   ....[9]....
        /*00f8*/ 	.word	0x00016a00


	//   ....[10]....
        /*00fc*/ 	.word	0x00017040


	//   ....[11]....
        /*0100*/ 	.word	0x00017760


	//   ....[12]....
        /*0104*/ 	.word	0x000177b0


	//----- nvinfo : EIATTR_MAX_THREADS
	.align		4
.L_790:
        /*0108*/ 	.byte	0x04, 0x05
        /*010a*/ 	.short	(.L_792 - .L_791)
.L_791:
        /*010c*/ 	.word	0x00000080
        /*0110*/ 	.word	0x00000001
        /*0114*/ 	.word	0x00000001


	//----- nvinfo : EIATTR_CRS_STACK_SIZE
	.align		4
.L_792:
        /*0118*/ 	.byte	0x04, 0x1e
        /*011a*/ 	.short	(.L_794 - .L_793)
.L_793:
        /*011c*/ 	.word	0x00000000


	//----- nvinfo : EIATTR_CBANK_PARAM_SIZE
	.align		4
.L_794:
        /*0120*/ 	.byte	0x03, 0x19
        /*0122*/ 	.short	0x0418


	//----- nvinfo : EIATTR_PARAM_CBANK
	.align		4
        /*0124*/ 	.byte	0x04, 0x0a
        /*0126*/ 	.short	(.L_796 - .L_795)
	.align		4
.L_795:
        /*0128*/ 	.word	index@(.nv.constant0._ZN2at6native13reduce_kernelILi128ELi4ENS0_8ReduceOpIfNS0_7MeanOpsIffffEEjfLi4ELi4EEEEEvT1_)
        /*012c*/ 	.short	0x0380
        /*012e*/ 	.short	0x0418


	//----- nvinfo : EIATTR_SW_WAR
	.align		4
.L_796:
        /*0130*/ 	.byte	0x04, 0x36
        /*0132*/ 	.short	(.L_798 - .L_797)
.L_797:
        /*0134*/ 	.word	0x00000008
.L_798:


//--------------------- .nv.info._ZN2at6native13reduce_kernelILi512ELi1ENS0_8ReduceOpIdNS0_7MeanOpsIddddEEjdLi4ELi4EEEEEvT1_ --------------------------
	.section	.nv.info._ZN2at6native13reduce_kernelILi512ELi1ENS0_8ReduceOpIdNS0_7MeanOpsIddddEEjdLi4ELi4EEEEEvT1_,"",@"SHT_CUDA_INFO"
	.sectionflags	@""
	.align	4


	//----- nvinfo : EIATTR_CUDA_API_VERSION
	.align		4
        /*0000*/ 	.byte	0x04, 0x37
        /*0002*/ 	.short	(.L_800 - .L_799)
.L_799:
        /*0004*/ 	.word	0x00000082


	//----- nvinfo : EIATTR_KPARAM_INFO
	.align		4
.L_800:
        /*0008*/ 	.byte	0x04, 0x17
        /*000a*/ 	.short	(.L_802 - .L_801)
.L_801:
        /*000c*/ 	.word	0x00000000
        /*0010*/ 	.short	0x0000
        /*0012*/ 	.short	0x0000
        /*0014*/ 	.byte	0x00, 0xf0, 0x81, 0x10


	//----- nvinfo : EIATTR_SPARSE_MMA_MASK
	.align		4
.L_802:
        /*0018*/ 	.byte	0x03, 0x50
        /*001a*/ 	.short	0x0000


	//----- nvinfo : EIATTR_MAXREG_COUNT
	.align		4
        /*001c*/ 	.byte	0x03, 0x1b
        /*001e*/ 	.short	0x0020


	//----- nvinfo : EIATTR_NUM_BARRIERS
	.align		4
        /*0020*/ 	.byte	0x02, 0x4c
        /*0022*/ 	.byte	0x01
	.zero		1


	//----- nvinfo : EIATTR_EXTERNS
	.align		4
        /*0024*/ 	.byte	0x04, 0x0f
        /*0026*/ 	.short	(.L_804 - .L_803)


	//   ....[0]....
	.align		4
.L_803:
        /*0028*/ 	.word	index@(__assertfail)


	//----- nvinfo : EIATTR_ANNOTATIONS
	.align		4
.L_804:
        /*002c*/ 	.byte	0x04, 0x55
        /*002e*/ 	.short	(.L_806 - .L_805)


	//   ....[0]....
.L_805:
        /*0030*/ 	.word	0x00000001
        /*0034*/ 	.byte	0xf0, 0x63, 0x00, 0x00, 0x01, 0x00, 0x00, 0x00, 0xa0, 0xab, 0x00, 0x00, 0x01, 0x00, 0x00, 0x00
        /*0044*/ 	.byte	0x30, 0xac, 0x00, 0x00


	//----- nvinfo : EIATTR_MERCURY_ISA_VERSION
	.align		4
.L_806:
        /*0048*/ 	.byte	0x03, 0x5f
        /*004a*/ 	.short	0x0101


	//----- nvinfo : EIATTR_INT_WARP_WIDE_INSTR_OFFSETS
	.align		4
        /*004c*/ 	.byte	0x04, 0x31
        /*004e*/ 	.short	(.L_808 - .L_807)


	//   ....[0]....
.L_807:
        /*0050*/ 	.word	0x0000d840


	//   ....[1]....
        /*0054*/ 	.word	0x0000d930


	//----- nvinfo : EIATTR_COOP_GROUP_MASK_REGIDS
	.align		4
.L_808:
        /*0058*/ 	.byte	0x04, 0x29
        /*005a*/ 	.short	(.L_810 - .L_809)


	//   ....[0]....
.L_809:
        /*005c*/ 	.word	0xffffffff


	//   ....[1]....
        /*0060*/ 	.word	0xffffffff


	//   ....[2]....
        /*0064*/ 	.word	0xffffffff


	//   ....[3]....
        /*0068*/ 	.word	0xffffffff


	//----- nvinfo : EIATTR_COOP_GROUP_INSTR_OFFSETS
	.align		4
.L_810:
        /*006c*/ 	.byte	0x04, 0x28
        /*006e*/ 	.short	(.L_812 - .L_811)


	//   ....[0]....
.L_811:
        /*0070*/ 	.word	0x0000b140


	//   ....[1]....
        /*0074*/ 	.word	0x0000b150


	//   ....[2]....
        /*0078*/ 	.word	0x0000e070


	//   ....[3]....
        /*007c*/ 	.word	0x0000e080


	//----- nvinfo : EIATTR_VRC_CTA_INIT_COUNT
	.align		4
.L_812:
        /*0080*/ 	.byte	0x02, 0x4a
	.zero		1
	.zero		1


	//----- nvinfo : EIATTR_SYSCALL_OFFSETS
	.align		4
        /*0084*/ 	.byte	0x04, 0x46
        /*0086*/ 	.short	(.L_814 - .L_813)


	//   ....[0]....
.L_813:
        /*0088*/ 	.word	0x0000e310


	//   ....[1]....
        /*008c*/ 	.word	0x0000e550


	//   ....[2]....
        /*0090*/ 	.word	0x0000e8a0


	//   ....[3]....
        /*0094*/ 	.word	0x0000eae0


	//----- nvinfo : EIATTR_EXIT_INSTR_OFFSETS
	.align		4
.L_814:
        /*0098*/ 	.byte	0x04, 0x1c
        /*009a*/ 	.short	(.L_816 - .L_815)


	//   ....[0]....
.L_815:
        /*009c*/ 	.word	0x0000d9d0


	//   ....[1]....
        /*00a0*/ 	.word	0x0000e0d0


	//   ....[2]....
        /*00a4*/ 	.word	0x0000e360


	//   ....[3]....
        /*00a8*/ 	.word	0x0000e380


	//   ....[4]....
        /*00ac*/ 	.word	0x0000e5a0


	//   ....[5]....
        /*00b0*/ 	.word	0x0000e5c0


	//   ....[6]....
        /*00b4*/ 	.word	0x0000e5f0


	//   ....[7]....
        /*00b8*/ 	.word	0x0000e630


	//   ....[8]....
        /*00bc*/ 	.word	0x0000e670


	//   ....[9]....
        /*00c0*/ 	.word	0x0000e8f0


	//   ....[10]....
        /*00c4*/ 	.word	0x0000e910


	//   ....[11]....
        /*00c8*/ 	.word	0x0000eb30


	//   ....[12]....
        /*00cc*/ 	.word	0x0000eb50


	//----- nvinfo : EIATTR_MAX_THREADS
	.align		4
.L_816:
        /*00d0*/ 	.byte	0x04, 0x05
        /*00d2*/ 	.short	(.L_818 - .L_817)
.L_817:
        /*00d4*/ 	.word	0x00000200
        /*00d8*/ 	.word	0x00000001
        /*00dc*/ 	.word	0x00000001


	//----- nvinfo : EIATTR_CRS_STACK_SIZE
	.align		4
.L_818:
        /*00e0*/ 	.byte	0x04, 0x1e
        /*00e2*/ 	.short	(.L_820 - .L_819)
.L_819:
        /*00e4*/ 	.word	0x00000000


	//----- nvinfo : EIATTR_CBANK_PARAM_SIZE
	.align		4
.L_820:
        /*00e8*/ 	.byte	0x03, 0x19
        /*00ea*/ 	.short	0x0420


	//----- nvinfo : EIATTR_PARAM_CBANK
	.align		4
        /*00ec*/ 	.byte	0x04, 0x0a
        /*00ee*/ 	.short	(.L_822 - .L_821)
	.align		4
.L_821:
        /*00f0*/ 	.word	index@(.nv.constant0._ZN2at6native13reduce_kernelILi512ELi1ENS0_8ReduceOpIdNS0_7MeanOpsIddddEEjdLi4ELi4EEEEEvT1_)
        /*00f4*/ 	.short	0x0380
        /*00f6*/ 	.short	0x0420


	//----- nvinfo : EIATTR_SW_WAR
	.align		4
.L_822:
        /*00f8*/ 	.byte	0x04, 0x36
        /*00fa*/ 	.short	(.L_824 - .L_823)
.L_823:
        /*00fc*/ 	.word	0x00000008
.L_824:


//--------------------- .nv.info._ZN2at6native13reduce_kernelILi256ELi2ENS0_8ReduceOpIdNS0_7MeanOpsIddddEEjdLi4ELi4EEEEEvT1_ --------------------------
	.section	.nv.info._ZN2at6native13reduce_kernelILi256ELi2ENS0_8ReduceOpIdNS0_7MeanOpsIddddEEjdLi4ELi4EEEEEvT1_,"",@"SHT_CUDA_INFO"
	.sectionflags	@""
	.align	4


	//----- nvinfo : EIATTR_CUDA_API_VERSION
	.align		4
        /*0000*/ 	.byte	0x04, 0x37
        /*0002*/ 	.short	(.L_826 - .L_825)
.L_825:
        /*0004*/ 	.word	0x00000082


	//----- nvinfo : EIATTR_KPARAM_INFO
	.align		4
.L_826:
        /*0008*/ 	.byte	0x04, 0x17
        /*000a*/ 	.short	(.L_828 - .L_827)
.L_827:
        /*000c*/ 	.word	0x00000000
        /*0010*/ 	.short	0x0000
        /*0012*/ 	.short	0x0000
        /*0014*/ 	.byte	0x00, 0xf0, 0x81, 0x10


	//----- nvinfo : EIATTR_SPARSE_MMA_MASK
	.align		4
.L_828:
        /*0018*/ 	.byte	0x03, 0x50
        /*001a*/ 	.short	0x0000


	//----- nvinfo : EIATTR_MAXREG_COUNT
	.align		4
        /*001c*/ 	.byte	0x03, 0x1b
        /*001e*/ 	.short	0x0040


	//----- nvinfo : EIATTR_NUM_BARRIERS
	.align		4
        /*0020*/ 	.byte	0x02, 0x4c
        /*0022*/ 	.byte	0x01
	.zero		1


	//----- nvinfo : EIATTR_EXTERNS
	.align		4
        /*0024*/ 	.byte	0x04, 0x0f
        /*0026*/ 	.short	(.L_830 - .L_829)


	//   ....[0]....
	.align		4
.L_829:
        /*0028*/ 	.word	index@(__assertfail)


	//----- nvinfo : EIATTR_MERCURY_ISA_VERSION
	.align		4
.L_830:
        /*002c*/ 	.byte	0x03, 0x5f
        /*002e*/ 	.short	0x0101


	//----- nvinfo : EIATTR_INT_WARP_WIDE_INSTR_OFFSETS
	.align		4
        /*0030*/ 	.byte	0x04, 0x31
        /*0032*/ 	.short	(.L_832 - .L_831)


	//   ....[0]....
.L_831:
        /*0034*/ 	.word	0x00010440


	//   ....[1]....
        /*0038*/ 	.word	0x00010530


	//----- nvinfo : EIATTR_COOP_GROUP_MASK_REGIDS
	.align		4
.L_832:
        /*003c*/ 	.byte	0x04, 0x29
        /*003e*/ 	.short	(.L_834 - .L_833)


	//   ....[0]....
.L_833:
        /*0040*/ 	.word	0xffffffff


	//   ....[1]....
        /*0044*/ 	.word	0xffffffff


	//   ....[2]....
        /*0048*/ 	.word	0xffffffff


	//   ....[3]....
        /*004c*/ 	.word	0xffffffff


	//   ....[4]....
        /*0050*/ 	.word	0xffffffff


	//   ....[5]....
        /*0054*/ 	.word	0xffffffff


	//   ....[6]....
        /*0058*/ 	.word	0xffffffff


	//   ....[7]....
        /*005c*/ 	.word	0xffffffff


	//----- nvinfo : EIATTR_COOP_GROUP_INSTR_OFFSETS
	.align		4
.L_834:
        /*0060*/ 	.byte	0x04, 0x28
        /*0062*/ 	.short	(.L_836 - .L_835)


	//   ....[0]....
.L_835:
        /*0064*/ 	.word	0x0000bad0


	//   ....[1]....
        /*0068*/ 	.word	0x0000bae0


	//   ....[2]....
        /*006c*/ 	.word	0x0000baf0


	//   ....[3]....
        /*0070*/ 	.word	0x0000bb00


	//   ....[4]....
        /*0074*/ 	.word	0x00010d60


	//   ....[5]....
        /*0078*/ 	.word	0x00010d70


	//   ....[6]....
        /*007c*/ 	.word	0x00010d80


	//   ....[7]....
        /*0080*/ 	.word	0x00010d90


	//----- nvinfo : EIATTR_VRC_CTA_INIT_COUNT
	.align		4
.L_836:
        /*0084*/ 	.byte	0x02, 0x4a
	.zero		1
	.zero		1


	//----- nvinfo : EIATTR_SYSCALL_OFFSETS
	.align		4
        /*0088*/ 	.byte	0x04, 0x46
        /*008a*/ 	.short	(.L_838 - .L_837)


	//   ....[0]....
.L_837:
        /*008c*/ 	.word	0x00001480


	//   ....[1]....
        /*0090*/ 	.word	0x00011060


	//   ....[2]....
        /*0094*/ 	.word	0x00011200


	//   ....[3]....
        /*0098*/ 	.word	0x00011420


	//   ....[4]....
        /*009c*/ 	.word	0x000115c0


	//   ....[5]....
        /*00a0*/ 	.word	0x00011950


	//   ....[6]....
        /*00a4*/ 	.word	0x00011af0


	//   ....[7]....
        /*00a8*/ 	.word	0x00011d10


	//   ....[8]....
        /*00ac*/ 	.word	0x00011eb0


	//----- nvinfo : EIATTR_EXIT_INSTR_OFFSETS
	.align		4
.L_838:
        /*00b0*/ 	.byte	0x04, 0x1c
        /*00b2*/ 	.short	(.L_840 - .L_839)


	//   ....[0]....
.L_839:
        /*00b4*/ 	.word	0x000105f0


	//   ....[1]....
        /*00b8*/ 	.word	0x00010df0


	//   ....[2]....
        /*00bc*/ 	.word	0x00010f30


	//   ....[3]....
        /*00c0*/ 	.word	0x00011250


	//   ....[4]....
        /*00c4*/ 	.word	0x00011610


	//   ....[5]....
        /*00c8*/ 	.word	0x00011640


	//   ....[6]....
        /*00cc*/ 	.word	0x00011670


	//   ....[7]....
        /*00d0*/ 	.word	0x000116b0


	//   ....[8]....
        /*00d4*/ 	.word	0x000116f0


	//   ....[9]....
        /*00d8*/ 	.word	0x00011820


	//   ....[10]....
        /*00dc*/ 	.word	0x00011b40


	//   ....[11]....
        /*00e0*/ 	.word	0x00011f00


	//   ....[12]....
        /*00e4*/ 	.word	0x00011f30


	//----- nvinfo : EIATTR_MAX_THREADS
	.align		4
.L_840:
        /*00e8*/ 	.byte	0x04, 0x05
        /*00ea*/ 	.short	(.L_842 - .L_841)
.L_841:
        /*00ec*/ 	.word	0x00000100
        /*00f0*/ 	.word	0x00000001
        /*00f4*/ 	.word	0x00000001


	//----- nvinfo : EIATTR_CRS_STACK_SIZE
	.align		4
.L_842:
        /*00f8*/ 	.byte	0x04, 0x1e
        /*00fa*/ 	.short	(.L_844 - .L_843)
.L_843:
        /*00fc*/ 	.word	0x00000000


	//----- nvinfo : EIATTR_CBANK_PARAM_SIZE
	.align		4
.L_844:
        /*0100*/ 	.byte	0x03, 0x19
        /*0102*/ 	.short	0x0420


	//----- nvinfo : EIATTR_PARAM_CBANK
	.align		4
        /*0104*/ 	.byte	0x04, 0x0a
        /*0106*/ 	.short	(.L_846 - .L_845)
	.align		4
.L_845:
        /*0108*/ 	.word	index@(.nv.constant0._ZN2at6native13reduce_kernelILi256ELi2ENS0_8ReduceOpIdNS0_7MeanOpsIddddEEjdLi4ELi4EEEEEvT1_)
        /*010c*/ 	.short	0x0380
        /*010e*/ 	.short	0x0420


	//----- nvinfo : EIATTR_SW_WAR
	.align		4
.L_846:
        /*0110*/ 	.byte	0x04, 0x36
        /*0112*/ 	.short	(.L_848 - .L_847)
.L_847:
        /*0114*/ 	.word	0x00000008
.L_848:


//--------------------- .nv.info._ZN2at6native13reduce_kernelILi128ELi4ENS0_8ReduceOpIdNS0_7MeanOpsIddddEEjdLi4ELi4EEEEEvT1_ --------------------------
	.section	.nv.info._ZN2at6native13reduce_kernelILi128ELi4ENS0_8ReduceOpIdNS0_7MeanOpsIddddEEjdLi4ELi4EEEEEvT1_,"",@"SHT_CUDA_INFO"
	.sectionflags	@""
	.align	4


	//----- nvinfo : EIATTR_CUDA_API_VERSION
	.align		4
        /*0000*/ 	.byte	0x04, 0x37
        /*0002*/ 	.short	(.L_850 - .L_849)
.L_849:
        /*0004*/ 	.word	0x00000082


	//----- nvinfo : EIATTR_KPARAM_INFO
	.align		4
.L_850:
        /*0008*/ 	.byte	0x04, 0x17
        /*000a*/ 	.short	(.L_852 - .L_851)
.L_851:
        /*000c*/ 	.word	0x00000000
        /*0010*/ 	.short	0x0000
        /*0012*/ 	.short	0x0000
        /*0014*/ 	.byte	0x00, 0xf0, 0x81, 0x10


	//----- nvinfo : EIATTR_SPARSE_MMA_MASK
	.align		4
.L_852:
        /*0018*/ 	.byte	0x03, 0x50
        /*001a*/ 	.short	0x0000


	//----- nvinfo : EIATTR_MAXREG_COUNT
	.align		4
        /*001c*/ 	.byte	0x03, 0x1b
        /*001e*/ 	.short	0x0080


	//----- nvinfo : EIATTR_NUM_BARRIERS
	.align		4
        /*0020*/ 	.byte	0x02, 0x4c
        /*0022*/ 	.byte	0x01
	.zero		1


	//----- nvinfo : EIATTR_EXTERNS
	.align		4
        /*0024*/ 	.byte	0x04, 0x0f
        /*0026*/ 	.short	(.L_854 - .L_853)


	//   ....[0]....
	.align		4
.L_853:
        /*0028*/ 	.word	index@(__assertfail)


	//----- nvinfo : EIATTR_MERCURY_ISA_VERSION
	.align		4
.L_854:
        /*002c*/ 	.byte	0x03, 0x5f
        /*002e*/ 	.short	0x0101


	//----- nvinfo : EIATTR_INT_WARP_WIDE_INSTR_OFFSETS
	.align		4
        /*0030*/ 	.byte	0x04, 0x31
        /*0032*/ 	.short	(.L_856 - .L_855)


	//   ....[0]....
.L_855:
        /*0034*/ 	.word	0x000155e0


	//   ....[1]....
        /*0038*/ 	.word	0x000156d0


	//----- nvinfo : EIATTR_COOP_GROUP_MASK_REGIDS
	.align		4
.L_856:
        /*003c*/ 	.byte	0x04, 0x29
        /*003e*/ 	.short	(.L_858 - .L_857)


	//   ....[0]....
.L_857:
        /*0040*/ 	.word	0xffffffff


	//   ....[1]....
        /*0044*/ 	.word	0xffffffff


	//   ....[2]....
        /*0048*/ 	.word	0xffffffff


	//   ....[3]....
        /*004c*/ 	.word	0xffffffff


	//   ....[4]....
        /*0050*/ 	.word	0xffffffff


	//   ....[5]....
        /*0054*/ 	.word	0xffffffff


	//   ....[6]....
        /*0058*/ 	.word	0xffffffff


	//   ....[7]....
        /*005c*/ 	.word	0xffffffff


	//   ....[8]....
        /*0060*/ 	.word	0xffffffff


	//   ....[9]....
        /*0064*/ 	.word	0xffffffff


	//   ....[10]....
        /*0068*/ 	.word	0xffffffff


	//   ....[11]....
        /*006c*/ 	.word	0xffffffff


	//   ....[12]....
        /*0070*/ 	.word	0xffffffff


	//   ....[13]....
        /*0074*/ 	.word	0xffffffff


	//   ....[14]....
        /*0078*/ 	.word	0xffffffff


	//   ....[15]....
        /*007c*/ 	.word	0xffffffff


	//----- nvinfo : EIATTR_COOP_GROUP_INSTR_OFFSETS
	.align		4
.L_858:
        /*0080*/ 	.byte	0x04, 0x28
        /*0082*/ 	.short	(.L_860 - .L_859)


	//   ....[0]....
.L_859:
        /*0084*/ 	.word	0x0000c6e0


	//   ....[1]....
        /*0088*/ 	.word	0x0000c6f0


	//   ....[2]....
        /*008c*/ 	.word	0x0000c700


	//   ....[3]....
        /*0090*/ 	.word	0x0000c710


	//   ....[4]....
        /*0094*/ 	.word	0x0000c720


	//   ....[5]....
        /*0098*/ 	.word	0x0000c730


	//   ....[6]....
        /*009c*/ 	.word	0x0000c740


	//   ....[7]....
        /*00a0*/ 	.word	0x0000c750


	//   ....[8]....
        /*00a4*/ 	.word	0x00016180


	//   ....[9]....
        /*00a8*/ 	.word	0x00016190


	//   ....[10]....
        /*00ac*/ 	.word	0x000161a0


	//   ....[11]....
        /*00b0*/ 	.word	0x000161b0


	//   ....[12]....
        /*00b4*/ 	.word	0x000161c0


	//   ....[13]....
        /*00b8*/ 	.word	0x000161d0


	//   ....[14]....
        /*00bc*/ 	.word	0x000161e0


	//   ....[15]....
        /*00c0*/ 	.word	0x000161f0


	//----- nvinfo : EIATTR_VRC_CTA_INIT_COUNT
	.align		4
.L_860:
        /*00c4*/ 	.byte	0x02, 0x4a
	.zero		1
	.zero		1


	//----- nvinfo : EIATTR_SYSCALL_OFFSETS
	.align		4
        /*00c8*/ 	.byte	0x04, 0x46
        /*00ca*/ 	.short	(.L_862 - .L_861)


	//   ....[0]....
.L_861:
        /*00cc*/ 	.word	0x00001480


	//   ....[1]....
        /*00d0*/ 	.word	0x00016580


	//   ....[2]....
        /*00d4*/ 	.word	0x00016710


	//   ....[3]....
        /*00d8*/ 	.word	0x000168a0


	//   ....[4]....
        /*00dc*/ 	.word	0x00016a40


	//   ....[5]....
        /*00e0*/ 	.word	0x00016ca0


	//   ....[6]....
        /*00e4*/ 	.word	0x00016e30


	//   ....[7]....
        /*00e8*/ 	.word	0x00016fc0


	//   ....[8]....
        /*00ec*/ 	.word	0x00017160


	//   ....[9]....
        /*00f0*/ 	.word	0x000175b0


	//   ....[10]....
        /*00f4*/ 	.word	0x00017740


	//   ....[11]....
        /*00f8*/ 	.word	0x000178d0


	//   ....[12]....
        /*00fc*/ 	.word	0x00017a70


	//   ....[13]....
        /*0100*/ 	.word	0x00017cd0


	//   ....[14]....
        /*0104*/ 	.word	0x00017e60


	//   ....[15]....
        /*0108*/ 	.word	0x00017ff0


	//   ....[16]....
        /*010c*/ 	.word	0x00018190


	//----- nvinfo : EIATTR_EXIT_INSTR_OFFSETS
	.align		4
.L_862:
        /*0110*/ 	.byte	0x04, 0x1c
        /*0112*/ 	.short	(.L_864 - .L_863)


	//   ....[0]....
.L_863:
        /*0114*/ 	.word	0x00015790


	//   ....[1]....
        /*0118*/ 	.word	0x00016270


	//   ....[2]....
        /*011c*/ 	.word	0x00016450


	//   ....[3]....
        /*0120*/ 	.word	0x00016a90


	//   ....[4]....
        /*0124*/ 	.word	0x000171b0


	//   ....[5]....
        /*0128*/ 	.word	0x00017200


	//   ....[6]....
        /*012c*/ 	.word	0x00017230


	//   ....[7]....
        /*0130*/ 	.word	0x00017270


	//   ....[8]....
        /*0134*/ 	.word	0x000172b0


	//   ....[9]....
        /*0138*/ 	.word	0x00017480


	//   ....[10]....
        /*013c*/ 	.word	0x00017ac0


	//   ....[11]....
        /*0140*/ 	.word	0x000181e0


	//   ....[12]....
        /*0144*/ 	.word	0x00018230


	//----- nvinfo : EIATTR_MAX_THREADS
	.align		4
.L_864:
        /*0148*/ 	.byte	0x04, 0x05
        /*014a*/ 	.short	(.L_866 - .L_865)
.L_865:
        /*014c*/ 	.word	0x00000080
        /*0150*/ 	.word	0x00000001
        /*0154*/ 	.word	0x00000001


	//----- nvinfo : EIATTR_CRS_STACK_SIZE
	.align		4
.L_866:
        /*0158*/ 	.byte	0x04, 0x1e
        /*015a*/ 	.short	(.L_868 - .L_867)
.L_867:
        /*015c*/ 	.word	0x00000000


	//----- nvinfo : EIATTR_CBANK_PARAM_SIZE
	.align		4
.L_868:
        /*0160*/ 	.byte	0x03, 0x19
        /*0162*/ 	.short	0x0420


	//----- nvinfo : EIATTR_PARAM_CBANK
	.align		4
        /*0164*/ 	.byte	0x04, 0x0a
        /*0166*/ 	.short	(.L_870 - .L_869)
	.align		4
.L_869:
        /*0168*/ 	.word	index@(.nv.constant0._ZN2at6native13reduce_kernelILi128ELi4ENS0_8ReduceOpIdNS0_7MeanOpsIddddEEjdLi4ELi4EEEEEvT1_)
        /*016c*/ 	.short	0x0380
        /*016e*/ 	.short	0x0420


	//----- nvinfo : EIATTR_SW_WAR
	.align		4
.L_870:
        /*0170*/ 	.byte	0x04, 0x36
        /*0172*/ 	.short	(.L_872 - .L_871)
.L_871:
        /*0174*/ 	.word	0x00000008
.L_872:


//--------------------- .nv.info._ZN2at6native13reduce_kernelILi512ELi1ENS0_8ReduceOpIsNS0_7MeanOpsIssssEEjsLi4ELi8EEEEEvT1_ --------------------------
	.section	.nv.info._ZN2at6native13reduce_kernelILi512ELi1ENS0_8ReduceOpIsNS0_7MeanOpsIssssEEjsLi4ELi8EEEEEvT1_,"",@"SHT_CUDA_INFO"
	.sectionflags	@""
	.align	4


	//----- nvinfo : EIATTR_CUDA_API_VERSION
	.align		4
        /*0000*/ 	.byte	0x04, 0x37
        /*0002*/ 	.short	(.L_874 - .L_873)
.L_873:
        /*0004*/ 	.word	0x00000082


	//----- nvinfo : EIATTR_KPARAM_INFO
	.align		4
.L_874:
        /*0008*/ 	.byte	0x04, 0x17
        /*000a*/ 	.short	(.L_876 - .L_875)
.L_875:
        /*000c*/ 	.word	0x00000000
        /*0010*/ 	.short	0x0000
        /*0012*/ 	.short	0x0000
        /*0014*/ 	.byte	0x00, 0xf0, 0x41, 0x10


	//----- nvinfo : EIATTR_SPARSE_MMA_MASK
	.align		4
.L_876:
        /*0018*/ 	.byte	0x03, 0x50
        /*001a*/ 	.short	0x0000


	//----- nvinfo : EIATTR_MAXREG_COUNT
	.align		4
        /*001c*/ 	.byte	0x03, 0x1b
        /*001e*/ 	.short	0x0020


	//----- nvinfo : EIATTR_NUM_BARRIERS
	.align		4
        /*0020*/ 	.byte	0x02, 0x4c
        /*0022*/ 	.byte	0x01
	.zero		1


	//----- nvinfo : EIATTR_EXTERNS
	.align		4
        /*0024*/ 	.byte	0x04, 0x0f
        /*0026*/ 	.short	(.L_878 - .L_877)


	//   ....[0]....
	.align		4
.L_877:
        /*0028*/ 	.word	index@(__assertfail)


	//----- nvinfo : EIATTR_MERCURY_ISA_VERSION
	.align		4
.L_878:
        /*002c*/ 	.byte	0x03, 0x5f
        /*002e*/ 	.short	0x0101


	//----- nvinfo : EIATTR_INT_WARP_WIDE_INSTR_OFFSETS
	.align		4
        /*0030*/ 	.byte	0x04, 0x31
        /*0032*/ 	.short	(.L_880 - .L_879)


	//   ....[0]....
.L_879:
        /*0034*/ 	.word	0x0000b250


	//   ....[1]....
        /*0038*/ 	.word	0x0000da30


	//   ....[2]....
        /*003c*/ 	.word	0x0000db20


	//   ....[3]....
        /*0040*/ 	.word	0x0000e1a0


	//----- nvinfo : EIATTR_COOP_GROUP_MASK_REGIDS
	.align		4
.L_880:
        /*0044*/ 	.byte	0x04, 0x29
        /*0046*/ 	.short	(.L_882 - .L_881)


	//   ....[0]....
.L_881:
        /*0048*/ 	.word	0xffffffff


	//   ....[1]....
        /*004c*/ 	.word	0xffffffff


	//----- nvinfo : EIATTR_COOP_GROUP_INSTR_OFFSETS
	.align		4
.L_882:
        /*0050*/ 	.byte	0x04, 0x28
        /*0052*/ 	.short	(.L_884 - .L_883)


	//   ....[0]....
.L_883:
        /*0054*/ 	.word	0x0000b330


	//   ....[1]....
        /*0058*/ 	.word	0x0000e280


	//----- nvinfo : EIATTR_VRC_CTA_INIT_COUNT
	.align		4
.L_884:
        /*005c*/ 	.byte	0x02, 0x4a
	.zero		1
	.zero		1


	//----- nvinfo : EIATTR_SYSCALL_OFFSETS
	.align		4
        /*0060*/ 	.byte	0x04, 0x46
        /*0062*/ 	.short	(.L_886 - .L_885)


	//   ....[0]....
.L_885:
        /*0064*/ 	.word	0x0000e550


	//   ....[1]....
        /*0068*/ 	.word	0x0000e7c0


	//   ....[2]....
        /*006c*/ 	.word	0x0000eb40


	//   ....[3]....
        /*0070*/ 	.word	0x0000edb0


	//----- nvinfo : EIATTR_EXIT_INSTR_OFFSETS
	.align		4
.L_886:
        /*0074*/ 	.byte	0x04, 0x1c
        /*0076*/ 	.short	(.L_888 - .L_887)


	//   ....[0]....
.L_887:
        /*0078*/ 	.word	0x0000dbc0


	//   ....[1]....
        /*007c*/ 	.word	0x0000e2e0


	//   ....[2]....
        /*0080*/ 	.word	0x0000e5a0


	//   ....[3]....
        /*0084*/ 	.word	0x0000e5c0


	//   ....[4]....
        /*0088*/ 	.word	0x0000e810


	//   ....[5]....
        /*008c*/ 	.word	0x0000e830


	//   ....[6]....
        /*0090*/ 	.word	0x0000e860


	//   ....[7]....
        /*0094*/ 	.word	0x0000e8a0


	//   ....[8]....
        /*0098*/ 	.word	0x0000e8e0


	//   ....[9]....
        /*009c*/ 	.word	0x0000eb90


	//   ....[10]....
        /*00a0*/ 	.word	0x0000ebb0


	//   ....[11]....
        /*00a4*/ 	.word	0x0000ee00


	//   ....[12]....
        /*00a8*/ 	.word	0x0000ee20


	//----- nvinfo : EIATTR_MAX_THREADS
	.align		4
.L_888:
        /*00ac*/ 	.byte	0x04, 0x05
        /*00ae*/ 	.short	(.L_890 - .L_889)
.L_889:
        /*00b0*/ 	.word	0x00000200
        /*00b4*/ 	.word	0x00000001
        /*00b8*/ 	.word	0x00000001


	//----- nvinfo : EIATTR_CRS_STACK_SIZE
	.align		4
.L_890:
        /*00bc*/ 	.byte	0x04, 0x1e
        /*00be*/ 	.short	(.L_892 - .L_891)
.L_891:
        /*00c0*/ 	.word	0x00000000


	//----- nvinfo : EIATTR_CBANK_PARAM_SIZE
	.align		4
.L_892:
        /*00c4*/ 	.byte	0x03, 0x19
        /*00c6*/ 	.short	0x0410


	//----- nvinfo : EIATTR_PARAM_CBANK
	.align		4
        /*00c8*/ 	.byte	0x04, 0x0a
        /*00ca*/ 	.short	(.L_894 - .L_893)
	.align		4
.L_893:
        /*00cc*/ 	.word	index@(.nv.constant0._ZN2at6native13reduce_kernelILi512ELi1ENS0_8ReduceOpIsNS0_7MeanOpsIssssEEjsLi4ELi8EEEEEvT1_)
        /*00d0*/ 	.short	0x0380
        /*00d2*/ 	.short	0x0410


	//----- nvinfo : EIATTR_SW_WAR
	.align		4
.L_894:
        /*00d4*/ 	.byte	0x04, 0x36
        /*00d6*/ 	.short	(.L_896 - .L_895)
.L_895:
        /*00d8*/ 	.word	0x00000008
.L_896:


//--------------------- .nv.info._ZN2at6native13reduce_kernelILi256ELi2ENS0_8ReduceOpIsNS0_7MeanOpsIssssEEjsLi4ELi8EEEEEvT1_ --------------------------
	.section	.nv.info._ZN2at6native13reduce_kernelILi256ELi2ENS0_8ReduceOpIsNS0_7MeanOpsIssssEEjsLi4ELi8EEEEEvT1_,"",@"SHT_CUDA_INFO"
	.sectionflags	@""
	.align	4


	//----- nvinfo : EIATTR_CUDA_API_VERSION
	.align		4
        /*0000*/ 	.byte	0x04, 0x37
        /*0002*/ 	.short	(.L_898 - .L_897)
.L_897:
        /*0004*/ 	.word	0x00000082


	//----- nvinfo : EIATTR_KPARAM_INFO
	.align		4
.L_898:
        /*0008*/ 	.byte	0x04, 0x17
        /*000a*/ 	.short	(.L_900 - .L_899)
.L_899:
        /*000c*/ 	.word	0x00000000
        /*0010*/ 	.short	0x0000
        /*0012*/ 	.short	0x0000
        /*0014*/ 	.byte	0x00, 0xf0, 0x41, 0x10


	//----- nvinfo : EIATTR_SPARSE_MMA_MASK
	.align		4
.L_900:
        /*0018*/ 	.byte	0x03, 0x50
        /*001a*/ 	.short	0x0000


	//----- nvinfo : EIATTR_MAXREG_COUNT
	.align		4
        /*001c*/ 	.byte	0x03, 0x1b
        /*001e*/ 	.short	0x0040


	//----- nvinfo : EIATTR_NUM_BARRIERS
	.align		4
        /*0020*/ 	.byte	0x02, 0x4c
        /*0022*/ 	.byte	0x01
	.zero		1


	//----- nvinfo : EIATTR_EXTERNS
	.align		4
        /*0024*/ 	.byte	0x04, 0x0f
        /*0026*/ 	.short	(.L_902 - .L_901)


	//   ....[0]....
	.align		4
.L_901:
        /*0028*/ 	.word	index@(__assertfail)


	//----- nvinfo : EIATTR_MERCURY_ISA_VERSION
	.align		4
.L_902:
        /*002c*/ 	.byte	0x03, 0x5f
        /*002e*/ 	.short	0x0101


	//----- nvinfo : EIATTR_INT_WARP_WIDE_INSTR_OFFSETS
	.align		4
        /*0030*/ 	.byte	0x04, 0x31
        /*0032*/ 	.short	(.L_904 - .L_903)


	//   ....[0]....
.L_903:
        /*0034*/ 	.word	0x00010510


	//   ....[1]....
        /*0038*/ 	.word	0x00010600


	//----- nvinfo : EIATTR_COOP_GROUP_MASK_REGIDS
	.align		4
.L_904:
        /*003c*/ 	.byte	0x04, 0x29
        /*003e*/ 	.short	(.L_906 - .L_905)


	//   ....[0]....
.L_905:
        /*0040*/ 	.word	0xffffffff


	//   ....[1]....
        /*0044*/ 	.word	0xffffffff


	//   ....[2]....
        /*0048*/ 	.word	0xffffffff


	//   ....[3]....
        /*004c*/ 	.word	0xffffffff


	//----- nvinfo : EIATTR_COOP_GROUP_INSTR_OFFSETS
	.align		4
.L_906:
        /*0050*/ 	.byte	0x04, 0x28
        /*0052*/ 	.short	(.L_908 - .L_907)


	//   ....[0]....
.L_907:
        /*0054*/ 	.word	0x0000bbc0


	//   ....[1]....
        /*0058*/ 	.word	0x0000bbd0


	//   ....[2]....
        /*005c*/ 	.word	0x00010ee0


	//   ....[3]....
        /*0060*/ 	.word	0x00010ef0


	//----- nvinfo : EIATTR_VRC_CTA_INIT_COUNT
	.align		4
.L_908:
        /*0064*/ 	.byte	0x02, 0x4a
	.zero		1
	.zero		1


	//----- nvinfo : EIATTR_SYSCALL_OFFSETS
	.align		4
        /*0068*/ 	.byte	0x04, 0x46
        /*006a*/ 	.short	(.L_910 - .L_909)


	//   ....[0]....
.L_909:
        /*006c*/ 	.word	0x00001440


	//   ....[1]....
        /*0070*/ 	.word	0x000111f0


	//   ....[2]....
        /*0074*/ 	.word	0x000113c0


	//   ....[3]....
        /*0078*/ 	.word	0x00011600


	//   ....[4]....
        /*007c*/ 	.word	0x000117d0


	//   ....[5]....
        /*0080*/ 	.word	0x00011b80


	//   ....[6]....
        /*0084*/ 	.word	0x00011d50


	//   ....[7]....
        /*0088*/ 	.word	0x00011f90


	//   ....[8]....
        /*008c*/ 	.word	0x00012160


	//----- nvinfo : EIATTR_EXIT_INSTR_OFFSETS
	.align		4
.L_910:
        /*0090*/ 	.byte	0x04, 0x1c
        /*0092*/ 	.short	(.L_912 - .L_911)


	//   ....[0]....
.L_911:
        /*0094*/ 	.word	0x000106c0


	//   ....[1]....
        /*0098*/ 	.word	0x00010f60


	//   ....[2]....
        /*009c*/ 	.word	0x000110c0


	//   ....[3]....
        /*00a0*/ 	.word	0x00011410


	//   ....[4]....
        /*00a4*/ 	.word	0x00011820


	//   ....[5]....
        /*00a8*/ 	.word	0x00011850


	//   ....[6]....
        /*00ac*/ 	.word	0x00011880


	//   ....[7]....
        /*00b0*/ 	.word	0x000118c0


	//   ....[8]....
        /*00b4*/ 	.word	0x00011900


	//   ....[9]....
        /*00b8*/ 	.word	0x00011a50


	//   ....[10]....
        /*00bc*/ 	.word	0x00011da0


	//   ....[11]....
        /*00c0*/ 	.word	0x000121b0


	//   ....[12]....
        /*00c4*/ 	.word	0x000121e0


	//----- nvinfo : EIATTR_MAX_THREADS
	.align		4
.L_912:
        /*00c8*/ 	.byte	0x04, 0x05
        /*00ca*/ 	.short	(.L_914 - .L_913)
.L_913:
        /*00cc*/ 	.word	0x00000100
        /*00d0*/ 	.word	0x00000001
        /*00d4*/ 	.word	0x00000001


	//----- nvinfo : EIATTR_CRS_STACK_SIZE
	.align		4
.L_914:
        /*00d8*/ 	.byte	0x04, 0x1e
        /*00da*/ 	.short	(.L_916 - .L_915)
.L_915:
        /*00dc*/ 	.word	0x00000000


	//----- nvinfo : EIATTR_CBANK_PARAM_SIZE
	.align		4
.L_916:
        /*00e0*/ 	.byte	0x03, 0x19
        /*00e2*/ 	.short	0x0410


	//----- nvinfo : EIATTR_PARAM_CBANK
	.align		4
        /*00e4*/ 	.byte	0x04, 0x0a
        /*00e6*/ 	.short	(.L_918 - .L_917)
	.align		4
.L_917:
        /*00e8*/ 	.word	index@(.nv.constant0._ZN2at6native13reduce_kernelILi256ELi2ENS0_8ReduceOpIsNS0_7MeanOpsIssssEEjsLi4ELi8EEEEEvT1_)
        /*00ec*/ 	.short	0x0380
        /*00ee*/ 	.short	0x0410


	//----- nvinfo : EIATTR_SW_WAR
	.align		4
.L_918:
        /*00f0*/ 	.byte	0x04, 0x36
        /*00f2*/ 	.short	(.L_920 - .L_919)
.L_919:
        /*00f4*/ 	.word	0x00000008
.L_920:


//--------------------- .nv.info._ZN2at6native13reduce_kernelILi128ELi4ENS0_8ReduceOpIsNS0_7MeanOpsIssssEEjsLi4ELi8EEEEEvT1_ --------------------------
	.section	.nv.info._ZN2at6native13reduce_kernelILi128ELi4ENS0_8ReduceOpIsNS0_7MeanOpsIssssEEjsLi4ELi8EEEEEvT1_,"",@"SHT_CUDA_INFO"
	.sectionflags	@""
	.align	4


	//----- nvinfo : EIATTR_CUDA_API_VERSION
	.align		4
        /*0000*/ 	.byte	0x04, 0x37
        /*0002*/ 	.short	(.L_922 - .L_921)
.L_921:
        /*0004*/ 	.word	0x00000082


	//----- nvinfo : EIATTR_KPARAM_INFO
	.align		4
.L_922:
        /*0008*/ 	.byte	0x04, 0x17
        /*000a*/ 	.short	(.L_924 - .L_923)
.L_923:
        /*000c*/ 	.word	0x00000000
        /*0010*/ 	.short	0x0000
        /*0012*/ 	.short	0x0000
        /*0014*/ 	.byte	0x00, 0xf0, 0x41, 0x10


	//----- nvinfo : EIATTR_SPARSE_MMA_MASK
	.align		4
.L_924:
        /*0018*/ 	.byte	0x03, 0x50
        /*001a*/ 	.short	0x0000


	//----- nvinfo : EIATTR_MAXREG_COUNT
	.align		4
        /*001c*/ 	.byte	0x03, 0x1b
        /*001e*/ 	.short	0x0080


	//----- nvinfo : EIATTR_NUM_BARRIERS
	.align		4
        /*0020*/ 	.byte	0x02, 0x4c
        /*0022*/ 	.byte	0x01
	.zero		1


	//----- nvinfo : EIATTR_EXTERNS
	.align		4
        /*0024*/ 	.byte	0x04, 0x0f
        /*0026*/ 	.short	(.L_926 - .L_925)


	//   ....[0]....
	.align		4
.L_925:
        /*0028*/ 	.word	index@(__assertfail)


	//----- nvinfo : EIATTR_MERCURY_ISA_VERSION
	.align		4
.L_926:
        /*002c*/ 	.byte	0x03, 0x5f
        /*002e*/ 	.short	0x0101


	//----- nvinfo : EIATTR_INT_WARP_WIDE_INSTR_OFFSETS
	.align		4
        /*0030*/ 	.byte	0x04, 0x31
        /*0032*/ 	.short	(.L_928 - .L_927)


	//   ....[0]....
.L_927:
        /*0034*/ 	.word	0x00015830


	//   ....[1]....
        /*0038*/ 	.word	0x00015920


	//----- nvinfo : EIATTR_COOP_GROUP_MASK_REGIDS
	.align		4
.L_928:
        /*003c*/ 	.byte	0x04, 0x29
        /*003e*/ 	.short	(.L_930 - .L_929)


	//   ....[0]....
.L_929:
        /*0040*/ 	.word	0xffffffff


	//   ....[1]....
        /*0044*/ 	.word	0xffffffff


	//   ....[2]....
        /*0048*/ 	.word	0xffffffff


	//   ....[3]....
        /*004c*/ 	.word	0xffffffff


	//   ....[4]....
        /*0050*/ 	.word	0xffffffff


	//   ....[5]....
        /*0054*/ 	.word	0xffffffff


	//   ....[6]....
        /*0058*/ 	.word	0xffffffff


	//   ....[7]....
        /*005c*/ 	.word	0xffffffff


	//----- nvinfo : EIATTR_COOP_GROUP_INSTR_OFFSETS
	.align		4
.L_930:
        /*0060*/ 	.byte	0x04, 0x28
        /*0062*/ 	.short	(.L_932 - .L_931)


	//   ....[0]....
.L_931:
        /*0064*/ 	.word	0x0000c970


	//   ....[1]....
        /*0068*/ 	.word	0x0000c990


	//   ....[2]....
        /*006c*/ 	.word	0x0000c9a0


	//   ....[3]....
        /*0070*/ 	.word	0x0000c9b0


	//   ....[4]....
        /*0074*/ 	.word	0x00016430


	//   ....[5]....
        /*0078*/ 	.word	0x00016450


	//   ....[6]....
        /*007c*/ 	.word	0x00016460


	//   ....[7]....
        /*0080*/ 	.word	0x00016470


	//----- nvinfo : EIATTR_VRC_CTA_INIT_COUNT
	.align		4
.L_932:
        /*0084*/ 	.byte	0x02, 0x4a
	.zero		1
	.zero		1


	//----- nvinfo : EIATTR_SYSCALL_OFFSETS
	.align		4
        /*0088*/ 	.byte	0x04, 0x46
        /*008a*/ 	.short	(.L_934 - .L_933)


	//   ....[0]....
.L_933:
        /*008c*/ 	.word	0x00001440


	//   ....[1]....
        /*0090*/ 	.word	0x00016870


	//   ....[2]....
        /*0094*/ 	.word	0x00016a20


	//   ....[3]....
        /*0098*/ 	.word	0x00016bd0


	//   ....[4]....
        /*009c*/ 	.word	0x00016da0


	//   ....[5]....
        /*00a0*/ 	.word	0x00017040


	//   ....[6]....
        /*00a4*/ 	.word	0x000171f0


	//   ....[7]....
        /*00a8*/ 	.word	0x000173a0


	//   ....[8]....
        /*00ac*/ 	.word	0x00017570


	//   ....[9]....
        /*00b0*/ 	.word	0x00017a00


	//   ....[10]....
        /*00b4*/ 	.word	0x00017bb0


	//   ....[11]....
        /*00b8*/ 	.word	0x00017d60


	//   ....[12]....
        /*00bc*/ 	.word	0x00017f30


	//   ....[13]....
        /*00c0*/ 	.word	0x000181d0


	//   ....[14]....
        /*00c4*/ 	.word	0x00018380


	//   ....[15]....
        /*00c8*/ 	.word	0x00018530


	//   ....[16]....
        /*00cc*/ 	.word	0x00018700


	//----- nvinfo : EIATTR_EXIT_INSTR_OFFSETS
	.align		4
.L_934:
        /*00d0*/ 	.byte	0x04, 0x1c
        /*00d2*/ 	.short	(.L_936 - .L_935)


	//   ....[0]....
.L_935:
        /*00d4*/ 	.word	0x000159e0


	//   ....[1]....
        /*00d8*/ 	.word	0x00016520


	//   ....[2]....
        /*00dc*/ 	.word	0x00016740


	//   ....[3]....
        /*00e0*/ 	.word	0x00016df0


	//   ....[4]....
        /*00e4*/ 	.word	0x000175c0


	//   ....[5]....
        /*00e8*/ 	.word	0x00017610


	//   ....[6]....
        /*00ec*/ 	.word	0x00017640


	//   ....[7]....
        /*00f0*/ 	.word	0x00017680


	//   ....[8]....
        /*00f4*/ 	.word	0x000176c0


	//   ....[9]....
        /*00f8*/ 	.word	0x000178d0


	//   ....[10]....
        /*00fc*/ 	.word	0x00017f80


	//   ....[11]....
        /*0100*/ 	.word	0x00018750


	//   ....[12]....
        /*0104*/ 	.word	0x000187a0


	//----- nvinfo : EIATTR_MAX_THREADS
	.align		4
.L_936:
        /*0108*/ 	.byte	0x04, 0x05
        /*010a*/ 	.short	(.L_938 - .L_937)
.L_937:
        /*010c*/ 	.word	0x00000080
        /*0110*/ 	.word	0x00000001
        /*0114*/ 	.word	0x00000001


	//----- nvinfo : EIATTR_CRS_STACK_SIZE
	.align		4
.L_938:
        /*0118*/ 	.byte	0x04, 0x1e
        /*011a*/ 	.short	(.L_940 - .L_939)
.L_939:
        /*011c*/ 	.word	0x00000000


	//----- nvinfo : EIATTR_CBANK_PARAM_SIZE
	.align		4
.L_940:
        /*0120*/ 	.byte	0x03, 0x19
        /*0122*/ 	.short	0x0410


	//----- nvinfo : EIATTR_PARAM_CBANK
	.align		4
        /*0124*/ 	.byte	0x04, 0x0a
        /*0126*/ 	.short	(.L_942 - .L_941)
	.align		4
.L_941:
        /*0128*/ 	.word	index@(.nv.constant0._ZN2at6native13reduce_kernelILi128ELi4ENS0_8ReduceOpIsNS0_7MeanOpsIssssEEjsLi4ELi8EEEEEvT1_)
        /*012c*/ 	.short	0x0380
        /*012e*/ 	.short	0x0410


	//----- nvinfo : EIATTR_SW_WAR
	.align		4
.L_942:
        /*0130*/ 	.byte	0x04, 0x36
        /*0132*/ 	.short	(.L_944 - .L_943)
.L_943:
        /*0134*/ 	.word	0x00000008
.L_944:


//--------------------- .nv.info._ZN2at6native13reduce_kernelILi512ELi1ENS0_8ReduceOpIlNS0_7MeanOpsIllllEEjlLi4ELi4EEEEEvT1_ --------------------------
	.section	.nv.info._ZN2at6native13reduce_kernelILi512ELi1ENS0_8ReduceOpIlNS0_7MeanOpsIllllEEjlLi4ELi4EEEEEvT1_,"",@"SHT_CUDA_INFO"
	.sectionflags	@""
	.align	4


	//----- nvinfo : EIATTR_CUDA_API_VERSION
	.align		4
        /*0000*/ 	.byte	0x04, 0x37
        /*0002*/ 	.short	(.L_946 - .L_945)
.L_945:
        /*0004*/ 	.word	0x00000082


	//----- nvinfo : EIATTR_KPARAM_INFO
	.align		4
.L_946:
        /*0008*/ 	.byte	0x04, 0x17
        /*000a*/ 	.short	(.L_948 - .L_947)
.L_947:
        /*000c*/ 	.word	0x00000000
        /*0010*/ 	.short	0x0000
        /*0012*/ 	.short	0x0000
        /*0014*/ 	.byte	0x00, 0xf0, 0x81, 0x10


	//----- nvinfo : EIATTR_SPARSE_MMA_MASK
	.align		4
.L_948:
        /*0018*/ 	.byte	0x03, 0x50
        /*001a*/ 	.short	0x0000


	//----- nvinfo : EIATTR_MAXREG_COUNT
	.align		4
        /*001c*/ 	.byte	0x03, 0x1b
        /*001e*/ 	.short	0x0020


	//----- nvinfo : EIATTR_NUM_BARRIERS
	.align		4
        /*0020*/ 	.byte	0x02, 0x4c
        /*0022*/ 	.byte	0x01
	.zero		1


	//----- nvinfo : EIATTR_EXTERNS
	.align		4
        /*0024*/ 	.byte	0x04, 0x0f
        /*0026*/ 	.short	(.L_950 - .L_949)


	//   ....[0]....
	.align		4
.L_949:
        /*0028*/ 	.word	index@(__assertfail)


	//----- nvinfo : EIATTR_ANNOTATIONS
	.align		4
.L_950:
        /*002c*/ 	.byte	0x04, 0x55
        /*002e*/ 	.short	(.L_952 - .L_951)


	//   ....[0]....
.L_951:
        /*0030*/ 	.word	0x00000001
        /*0034*/ 	.byte	0x40, 0x01, 0x00, 0x00, 0x01, 0x00, 0x00, 0x00, 0xa0, 0x01, 0x00, 0x00, 0x01, 0x00, 0x00, 0x00
        /*0044*/ 	.byte	0xa0, 0xb5, 0x00, 0x00, 0x01, 0x00, 0x00, 0x00, 0x00, 0xeb, 0x00, 0x00


	//----- nvinfo : EIATTR_MERCURY_ISA_VERSION
	.align		4
.L_952:
        /*0050*/ 	.byte	0x03, 0x5f
        /*0052*/ 	.short	0x0101


	//----- nvinfo : EIATTR_INT_WARP_WIDE_INSTR_OFFSETS
	.align		4
        /*0054*/ 	.byte	0x04, 0x31
        /*0056*/ 	.short	(.L_954 - .L_953)


	//   ....[0]....
.L_953:
        /*0058*/ 	.word	0x0000dc30


	//   ....[1]....
        /*005c*/ 	.word	0x0000dd20


	//----- nvinfo : EIATTR_COOP_GROUP_MASK_REGIDS
	.align		4
.L_954:
        /*0060*/ 	.byte	0x04, 0x29
        /*0062*/ 	.short	(.L_956 - .L_955)


	//   ....[0]....
.L_955:
        /*0064*/ 	.word	0xffffffff


	//   ....[1]....
        /*0068*/ 	.word	0xffffffff


	//   ....[2]....
        /*006c*/ 	.word	0xffffffff


	//   ....[3]....
        /*0070*/ 	.word	0xffffffff


	//----- nvinfo : EIATTR_COOP_GROUP_INSTR_OFFSETS
	.align		4
.L_956:
        /*0074*/ 	.byte	0x04, 0x28
        /*0076*/ 	.short	(.L_958 - .L_957)


	//   ....[0]....
.L_957:
        /*0078*/ 	.word	0x0000b4f0


	//   ....[1]....
        /*007c*/ 	.word	0x0000b500


	//   ....[2]....
        /*0080*/ 	.word	0x0000e4d0


	//   ....[3]....
        /*0084*/ 	.word	0x0000e4e0


	//----- nvinfo : EIATTR_VRC_CTA_INIT_COUNT
	.align		4
.L_958:
        /*0088*/ 	.byte	0x02, 0x4a
	.zero		1
	.zero		1


	//----- nvinfo : EIATTR_SYSCALL_OFFSETS
	.align		4
        /*008c*/ 	.byte	0x04, 0x46
        /*008e*/ 	.short	(.L_960 - .L_959)


	//   ....[0]....
.L_959:
        /*0090*/ 	.word	0x0000e7c0


	//   ....[1]....
        /*0094*/ 	.word	0x0000ea60


	//   ....[2]....
        /*0098*/ 	.word	0x0000ee20


	//   ....[3]....
        /*009c*/ 	.word	0x0000f0c0


	//----- nvinfo : EIATTR_EXIT_INSTR_OFFSETS
	.align		4
.L_960:
        /*00a0*/ 	.byte	0x04, 0x1c
        /*00a2*/ 	.short	(.L_962 - .L_961)


	//   ....[0]....
.L_961:
        /*00a4*/ 	.word	0x0000ddc0


	//   ....[1]....
        /*00a8*/ 	.word	0x0000e540


	//   ....[2]....
        /*00ac*/ 	.word	0x0000e820


	//   ....[3]....
        /*00b0*/ 	.word	0x0000e850


	//   ....[4]....
        /*00b4*/ 	.word	0x0000eac0


	//   ....[5]....
        /*00b8*/ 	.word	0x0000eaf0


	//   ....[6]....
        /*00bc*/ 	.word	0x0000eb30


	//   ....[7]....
        /*00c0*/ 	.word	0x0000eb70


	//   ....[8]....
        /*00c4*/ 	.word	0x0000ebb0


	//   ....[9]....
        /*00c8*/ 	.word	0x0000ee80


	//   ....[10]....
        /*00cc*/ 	.word	0x0000eeb0


	//   ....[11]....
        /*00d0*/ 	.word	0x0000f120


	//   ....[12]....
        /*00d4*/ 	.word	0x0000f150


	//----- nvinfo : EIATTR_MAX_THREADS
	.align		4
.L_962:
        /*00d8*/ 	.byte	0x04, 0x05
        /*00da*/ 	.short	(.L_964 - .L_963)
.L_963:
        /*00dc*/ 	.word	0x00000200
        /*00e0*/ 	.word	0x00000001
        /*00e4*/ 	.word	0x00000001


	//----- nvinfo : EIATTR_CRS_STACK_SIZE
	.align		4
.L_964:
        /*00e8*/ 	.byte	0x04, 0x1e
        /*00ea*/ 	.short	(.L_966 - .L_965)
.L_965:
        /*00ec*/ 	.word	0x00000000


	//----- nvinfo : EIATTR_CBANK_PARAM_SIZE
	.align		4
.L_966:
        /*00f0*/ 	.byte	0x03, 0x19
        /*00f2*/ 	.short	0x0420


	//----- nvinfo : EIATTR_PARAM_CBANK
	.align		4
        /*00f4*/ 	.byte	0x04, 0x0a
        /*00f6*/ 	.short	(.L_968 - .L_967)
	.align		4
.L_967:
        /*00f8*/ 	.word	index@(.nv.constant0._ZN2at6native13reduce_kernelILi512ELi1ENS0_8ReduceOpIlNS0_7MeanOpsIllllEEjlLi4ELi4EEEEEvT1_)
        /*00fc*/ 	.short	0x0380
        /*00fe*/ 	.short	0x0420


	//----- nvinfo : EIATTR_SW_WAR
	.align		4
.L_968:
        /*0100*/ 	.byte	0x04, 0x36
        /*0102*/ 	.short	(.L_970 - .L_969)
.L_969:
        /*0104*/ 	.word	0x00000008
.L_970:


//--------------------- .nv.info._ZN2at6native13reduce_kernelILi256ELi2ENS0_8ReduceOpIlNS0_7MeanOpsIllllEEjlLi4ELi4EEEEEvT1_ --------------------------
	.section	.nv.info._ZN2at6native13reduce_kernelILi256ELi2ENS0_8ReduceOpIlNS0_7MeanOpsIllllEEjlLi4ELi4EEEEEvT1_,"",@"SHT_CUDA_INFO"
	.sectionflags	@""
	.align	4


	//----- nvinfo : EIATTR_CUDA_API_VERSION
	.align		4
        /*0000*/ 	.byte	0x04, 0x37
        /*0002*/ 	.short	(.L_972 - .L_971)
.L_971:
        /*0004*/ 	.word	0x00000082


	//----- nvinfo : EIATTR_KPARAM_INFO
	.align		4
.L_972:
        /*0008*/ 	.byte	0x04, 0x17
        /*000a*/ 	.short	(.L_974 - .L_973)
.L_973:
        /*000c*/ 	.word	0x00000000
        /*0010*/ 	.short	0x0000
        /*0012*/ 	.short	0x0000
        /*0014*/ 	.byte	0x00, 0xf0, 0x81, 0x10


	//----- nvinfo : EIATTR_SPARSE_MMA_MASK
	.align		4
.L_974:
        /*0018*/ 	.byte	0x03, 0x50
        /*001a*/ 	.short	0x0000


	//----- nvinfo : EIATTR_MAXREG_COUNT
	.align		4
        /*001c*/ 	.byte	0x03, 0x1b
        /*001e*/ 	.short	0x0040


	//----- nvinfo : EIATTR_NUM_BARRIERS
	.align		4
        /*0020*/ 	.byte	0x02, 0x4c
        /*0022*/ 	.byte	0x01
	.zero		1


	//----- nvinfo : EIATTR_EXTERNS
	.align		4
        /*0024*/ 	.byte	0x04, 0x0f
        /*0026*/ 	.short	(.L_976 - .L_975)


	//   ....[0]....
	.align		4
.L_975:
        /*0028*/ 	.word	index@(__assertfail)


	//----- nvinfo : EIATTR_MERCURY_ISA_VERSION
	.align		4
.L_976:
        /*002c*/ 	.byte	0x03, 0x5f
        /*002e*/ 	.short	0x0101


	//----- nvinfo : EIATTR_INT_WARP_WIDE_INSTR_OFFSETS
	.align		4
        /*0030*/ 	.byte	0x04, 0x31
        /*0032*/ 	.short	(.L_978 - .L_977)


	//   ....[0]....
.L_977:
        /*0034*/ 	.word	0x00010990


	//   ....[1]....
        /*0038*/ 	.word	0x00010a80


	//----- nvinfo : EIATTR_COOP_GROUP_MASK_REGIDS
	.align		4
.L_978:
        /*003c*/ 	.byte	0x04, 0x29
        /*003e*/ 	.short	(.L_980 - .L_979)


	//   ....[0]....
.L_979:
        /*0040*/ 	.word	0xffffffff


	//   ....[1]....
        /*0044*/ 	.word	0xffffffff


	//   ....[2]....
        /*0048*/ 	.word	0xffffffff


	//   ....[3]....
        /*004c*/ 	.word	0xffffffff


	//   ....[4]....
        /*0050*/ 	.word	0xffffffff


	//   ....[5]....
        /*0054*/ 	.word	0xffffffff


	//   ....[6]....
        /*0058*/ 	.word	0xffffffff


	//   ....[7]....
        /*005c*/ 	.word	0xffffffff


	//----- nvinfo : EIATTR_COOP_GROUP_INSTR_OFFSETS
	.align		4
.L_980:
        /*0060*/ 	.byte	0x04, 0x28
        /*0062*/ 	.short	(.L_982 - .L_981)


	//   ....[0]....
.L_981:
        /*0064*/ 	.word	0x0000c010


	//   ....[1]....
        /*0068*/ 	.word	0x0000c020


	//   ....[2]....
        /*006c*/ 	.word	0x0000c030


	//   ....[3]....
        /*0070*/ 	.word	0x0000c040


	//   ....[4]....
        /*0074*/ 	.word	0x00011410


	//   ....[5]....
        /*0078*/ 	.word	0x00011420


	//   ....[6]....
        /*007c*/ 	.word	0x00011430


	//   ....[7]....
        /*0080*/ 	.word	0x00011440


	//----- nvinfo : EIATTR_VRC_CTA_INIT_COUNT
	.align		4
.L_982:
        /*0084*/ 	.byte	0x02, 0x4a
	.zero		1
	.zero		1


	//----- nvinfo : EIATTR_SYSCALL_OFFSETS
	.align		4
        /*0088*/ 	.byte	0x04, 0x46
        /*008a*/ 	.short	(.L_984 - .L_983)


	//   ....[0]....
.L_983:
        /*008c*/ 	.word	0x00001480


	//   ....[1]....
        /*0090*/ 	.word	0x00011750


	//   ....[2]....
        /*0094*/ 	.word	0x00011950


	//   ....[3]....
        /*0098*/ 	.word	0x00011ba0


	//   ....[4]....
        /*009c*/ 	.word	0x00011da0


	//   ....[5]....
        /*00a0*/ 	.word	0x00012160


	//   ....[6]....
        /*00a4*/ 	.word	0x00012360


	//   ....[7]....
        /*00a8*/ 	.word	0x000125b0


	//   ....[8]....
        /*00ac*/ 	.word	0x000127b0


	//----- nvinfo : EIATTR_EXIT_INSTR_OFFSETS
	.align		4
.L_984:
        /*00b0*/ 	.byte	0x04, 0x1c
        /*00b2*/ 	.short	(.L_986 - .L_985)


	//   ....[0]....
.L_985:
        /*00b4*/ 	.word	0x00010b40


	//   ....[1]....
        /*00b8*/ 	.word	0x000114c0


	//   ....[2]....
        /*00bc*/ 	.word	0x00011620


	//   ....[3]....
        /*00c0*/ 	.word	0x000119b0


	//   ....[4]....
        /*00c4*/ 	.word	0x00011e00


	//   ....[5]....
        /*00c8*/ 	.word	0x00011e30


	//   ....[6]....
        /*00cc*/ 	.word	0x00011e60


	//   ....[7]....
        /*00d0*/ 	.word	0x00011ea0


	//   ....[8]....
        /*00d4*/ 	.word	0x00011ee0


	//   ....[9]....
        /*00d8*/ 	.word	0x00012030


	//   ....[10]....
        /*00dc*/ 	.word	0x000123c0


	//   ....[11]....
        /*00e0*/ 	.word	0x00012810


	//   ....[12]....
        /*00e4*/ 	.word	0x00012840


	//----- nvinfo : EIATTR_MAX_THREADS
	.align		4
.L_986:
        /*00e8*/ 	.byte	0x04, 0x05
        /*00ea*/ 	.short	(.L_988 - .L_987)
.L_987:
        /*00ec*/ 	.word	0x00000100
        /*00f0*/ 	.word	0x00000001
        /*00f4*/ 	.word	0x00000001


	//----- nvinfo : EIATTR_CRS_STACK_SIZE
	.align		4
.L_988:
        /*00f8*/ 	.byte	0x04, 0x1e
        /*00fa*/ 	.short	(.L_990 - .L_989)
.L_989:
        /*00fc*/ 	.word	0x00000000


	//----- nvinfo : EIATTR_CBANK_PARAM_SIZE
	.align		4
.L_990:
        /*0100*/ 	.byte	0x03, 0x19
        /*0102*/ 	.short	0x0420


	//----- nvinfo : EIATTR_PARAM_CBANK
	.align		4
        /*0104*/ 	.byte	0x04, 0x0a
        /*0106*/ 	.short	(.L_992 - .L_991)
	.align		4
.L_991:
        /*0108*/ 	.word	index@(.nv.constant0._ZN2at6native13reduce_kernelILi256ELi2ENS0_8ReduceOpIlNS0_7MeanOpsIllllEEjlLi4ELi4EEEEEvT1_)
        /*010c*/ 	.short	0x0380
        /*010e*/ 	.short	0x0420


	//----- nvinfo : EIATTR_SW_WAR
	.align		4
.L_992:
        /*0110*/ 	.byte	0x04, 0x36
        /*0112*/ 	.short	(.L_994 - .L_993)
.L_993:
        /*0114*/ 	.word	0x00000008
.L_994:


//--------------------- .nv.info._ZN2at6native13reduce_kernelILi128ELi4ENS0_8ReduceOpIlNS0_7MeanOpsIllllEEjlLi4ELi4EEEEEvT1_ --------------------------
	.section	.nv.info._ZN2at6native13reduce_kernelILi128ELi4ENS0_8ReduceOpIlNS0_7MeanOpsIllllEEjlLi4ELi4EEEEEvT1_,"",@"SHT_CUDA_INFO"
	.sectionflags	@""
	.align	4


	//----- nvinfo : EIATTR_CUDA_API_VERSION
	.align		4
        /*0000*/ 	.byte	0x04, 0x37
        /*0002*/ 	.short	(.L_996 - .L_995)
.L_995:
        /*0004*/ 	.word	0x00000082


	//----- nvinfo : EIATTR_KPARAM_INFO
	.align		4
.L_996:
        /*0008*/ 	.byte	0x04, 0x17
        /*000a*/ 	.short	(.L_998 - .L_997)
.L_997:
        /*000c*/ 	.word	0x00000000
        /*0010*/ 	.short	0x0000
        /*0012*/ 	.short	0x0000
        /*0014*/ 	.byte	0x00, 0xf0, 0x81, 0x10


	//----- nvinfo : EIATTR_SPARSE_MMA_MASK
	.align		4
.L_998:
        /*0018*/ 	.byte	0x03, 0x50
        /*001a*/ 	.short	0x0000


	//----- nvinfo : EIATTR_MAXREG_COUNT
	.align		4
        /*001c*/ 	.byte	0x03, 0x1b
        /*001e*/ 	.short	0x0080


	//----- nvinfo : EIATTR_NUM_BARRIERS
	.align		4
        /*0020*/ 	.byte	0x02, 0x4c
        /*0022*/ 	.byte	0x01
	.zero		1


	//----- nvinfo : EIATTR_EXTERNS
	.align		4
        /*0024*/ 	.byte	0x04, 0x0f
        /*0026*/ 	.short	(.L_1000 - .L_999)


	//   ....[0]....
	.align		4
.L_999:
        /*0028*/ 	.word	index@(__assertfail)


	//----- nvinfo : EIATTR_MERCURY_ISA_VERSION
	.align		4
.L_1000:
        /*002c*/ 	.byte	0x03, 0x5f
        /*002e*/ 	.short	0x0101


	//----- nvinfo : EIATTR_INT_WARP_WIDE_INSTR_OFFSETS
	.align		4
        /*0030*/ 	.byte	0x04, 0x31
        /*0032*/ 	.short	(.L_1002 - .L_1001)


	//   ....[0]....
.L_1001:
        /*0034*/ 	.word	0x00015fd0


	//   ....[1]....
        /*0038*/ 	.word	0x000160c0


	//----- nvinfo : EIATTR_COOP_GROUP_MASK_REGIDS
	.align		4
.L_1002:
        /*003c*/ 	.byte	0x04, 0x29
        /*003e*/ 	.short	(.L_1004 - .L_1003)


	//   ....[0]....
.L_1003:
        /*0040*/ 	.word	0xffffffff


	//   ....[1]....
        /*0044*/ 	.word	0xffffffff


	//   ....[2]....
        /*0048*/ 	.word	0xffffffff


	//   ....[3]....
        /*004c*/ 	.word	0xffffffff


	//   ....[4]....
        /*0050*/ 	.word	0xffffffff


	//   ....[5]....
        /*0054*/ 	.word	0xffffffff


	//   ....[6]....
        /*0058*/ 	.word	0xffffffff


	//   ....[7]....
        /*005c*/ 	.word	0xffffffff


	//   ....[8]....
        /*0060*/ 	.word	0xffffffff


	//   ....[9]....
        /*0064*/ 	.word	0xffffffff


	//   ....[10]....
        /*0068*/ 	.word	0xffffffff


	//   ....[11]....
        /*006c*/ 	.word	0xffffffff


	//   ....[12]....
        /*0070*/ 	.word	0xffffffff


	//   ....[13]....
        /*0074*/ 	.word	0xffffffff


	//   ....[14]....
        /*0078*/ 	.word	0xffffffff


	//   ....[15]....
        /*007c*/ 	.word	0xffffffff


	//----- nvinfo : EIATTR_COOP_GROUP_INSTR_OFFSETS
	.align		4
.L_1004:
        /*0080*/ 	.byte	0x04, 0x28
        /*0082*/ 	.short	(.L_1006 - .L_1005)


	//   ....[0]....
.L_1005:
        /*0084*/ 	.word	0x0000d080


	//   ....[1]....
        /*0088*/ 	.word	0x0000d090


	//   ....[2]....
        /*008c*/ 	.word	0x0000d0a0


	//   ....[3]....
        /*0090*/ 	.word	0x0000d0b0


	//   ....[4]....
        /*0094*/ 	.word	0x0000d0c0


	//   ....[5]....
        /*0098*/ 	.word	0x0000d0d0


	//   ....[6]....
        /*009c*/ 	.word	0x0000d0e0


	//   ....[7]....
        /*00a0*/ 	.word	0x0000d100


	//   ....[8]....
        /*00a4*/ 	.word	0x00016e70


	//   ....[9]....
        /*00a8*/ 	.word	0x00016e80


	//   ....[10]....
        /*00ac*/ 	.word	0x00016e90


	//   ....[11]....
        /*00b0*/ 	.word	0x00016ea0


	//   ....[12]....
        /*00b4*/ 	.word	0x00016eb0


	//   ....[13]....
        /*00b8*/ 	.word	0x00016ec0


	//   ....[14]....
        /*00bc*/ 	.word	0x00016ed0


	//   ....[15]....
        /*00c0*/ 	.word	0x00016ef0


	//----- nvinfo : EIATTR_VRC_CTA_INIT_COUNT
	.align		4
.L_1006:
        /*00c4*/ 	.byte	0x02, 0x4a
	.zero		1
	.zero		1


	//----- nvinfo : EIATTR_SYSCALL_OFFSETS
	.align		4
        /*00c8*/ 	.byte	0x04, 0x46
        /*00ca*/ 	.short	(.L_1008 - .L_1007)


	//   ....[0]....
.L_1007:
        /*00cc*/ 	.word	0x00001480


	//   ....[1]....
        /*00d0*/ 	.word	0x00017330


	//   ....[2]....
        /*00d4*/ 	.word	0x000174f0


	//   ....[3]....
        /*00d8*/ 	.word	0x000176b0


	//   ....[4]....
        /*00dc*/ 	.word	0x000178b0


	//   ....[5]....
        /*00e0*/ 	.word	0x00017b60


	//   ....[6]....
        /*00e4*/ 	.word	0x00017d20


	//   ....[7]....
        /*00e8*/ 	.word	0x00017ee0


	//   ....[8]....
        /*00ec*/ 	.word	0x000180e0


	//   ....[9]....
        /*00f0*/ 	.word	0x000185d0


	//   ....[10]....
        /*00f4*/ 	.word	0x00018790


	//   ....[11]....
        /*00f8*/ 	.word	0x00018950


	//   ....[12]....
        /*00fc*/ 	.word	0x00018b50


	//   ....[13]....
        /*0100*/ 	.word	0x00018e00


	//   ....[14]....
        /*0104*/ 	.word	0x00018fc0


	//   ....[15]....
        /*0108*/ 	.word	0x00019180


	//   ....[16]....
        /*010c*/ 	.word	0x00019380


	//----- nvinfo : EIATTR_EXIT_INSTR_OFFSETS
	.align		4
.L_1008:
        /*0110*/ 	.byte	0x04, 0x1c
        /*0112*/ 	.short	(.L_1010 - .L_1009)


	//   ....[0]....
.L_1009:
        /*0114*/ 	.word	0x00016180


	//   ....[1]....
        /*0118*/ 	.word	0x00016fa0


	//   ....[2]....
        /*011c*/ 	.word	0x00017200


	//   ....[3]....
        /*0120*/ 	.word	0x00017910


	//   ....[4]....
        /*0124*/ 	.word	0x00018140


	//   ....[5]....
        /*0128*/ 	.word	0x000181c0


	//   ....[6]....
        /*012c*/ 	.word	0x000181f0


	//   ....[7]....
        /*0130*/ 	.word	0x00018230


	//   ....[8]....
        /*0134*/ 	.word	0x00018270


	//   ....[9]....
        /*0138*/ 	.word	0x000184a0


	//   ....[10]....
        /*013c*/ 	.word	0x00018bb0


	//   ....[11]....
        /*0140*/ 	.word	0x000193e0


	//   ....[12]....
        /*0144*/ 	.word	0x00019440


	//----- nvinfo : EIATTR_MAX_THREADS
	.align		4
.L_1010:
        /*0148*/ 	.byte	0x04, 0x05
        /*014a*/ 	.short	(.L_1012 - .L_1011)
.L_1011:
        /*014c*/ 	.word	0x00000080
        /*0150*/ 	.word	0x00000001
        /*0154*/ 	.word	0x00000001


	//----- nvinfo : EIATTR_CRS_STACK_SIZE
	.align		4
.L_1012:
        /*0158*/ 	.byte	0x04, 0x1e
        /*015a*/ 	.short	(.L_1014 - .L_1013)
.L_1013:
        /*015c*/ 	.word	0x00000000


	//----- nvinfo : EIATTR_CBANK_PARAM_SIZE
	.align		4
.L_1014:
        /*0160*/ 	.byte	0x03, 0x19
        /*0162*/ 	.short	0x0420


	//----- nvinfo : EIATTR_PARAM_CBANK
	.align		4
        /*0164*/ 	.byte	0x04, 0x0a
        /*0166*/ 	.short	(.L_1016 - .L_1015)
	.align		4
.L_1015:
        /*0168*/ 	.word	index@(.nv.constant0._ZN2at6native13reduce_kernelILi128ELi4ENS0_8ReduceOpIlNS0_7MeanOpsIllllEEjlLi4ELi4EEEEEvT1_)
        /*016c*/ 	.short	0x0380
        /*016e*/ 	.short	0x0420


	//----- nvinfo : EIATTR_SW_WAR
	.align		4
.L_1016:
        /*0170*/ 	.byte	0x04, 0x36
        /*0172*/ 	.short	(.L_1018 - .L_1017)
.L_1017:
        /*0174*/ 	.word	0x00000008
.L_1018:


//--------------------- .nv.info._ZN2at6native13reduce_kernelILi512ELi1ENS0_8ReduceOpIiNS0_7MeanOpsIiiiiEEjiLi4ELi4EEEEEvT1_ --------------------------
	.section	.nv.info._ZN2at6native13reduce_kernelILi512ELi1ENS0_8ReduceOpIiNS0_7MeanOpsIiiiiEEjiLi4ELi4EEEEEvT1_,"",@"SHT_CUDA_INFO"
	.sectionflags	@""
	.align	4


	//----- nvinfo : EIATTR_CUDA_API_VERSION
	.align		4
        /*0000*/ 	.byte	0x04, 0x37
        /*0002*/ 	.short	(.L_1020 - .L_1019)
.L_1019:
        /*0004*/ 	.word	0x00000082


	//----- nvinfo : EIATTR_KPARAM_INFO
	.align		4
.L_1020:
        /*0008*/ 	.byte	0x04, 0x17
        /*000a*/ 	.short	(.L_1022 - .L_1021)
.L_1021:
        /*000c*/ 	.word	0x00000000
        /*0010*/ 	.short	0x0000
        /*0012*/ 	.short	0x0000
        /*0014*/ 	.byte	0x00, 0xf0, 0x61, 0x10


	//----- nvinfo : EIATTR_SPARSE_MMA_MASK
	.align		4
.L_1022:
        /*0018*/ 	.byte	0x03, 0x50
        /*001a*/ 	.short	0x0000


	//----- nvinfo : EIATTR_MAXREG_COUNT
	.align		4
        /*001c*/ 	.byte	0x03, 0x1b
        /*001e*/ 	.short	0x0020


	//----- nvinfo : EIATTR_NUM_BARRIERS
	.align		4
        /*0020*/ 	.byte	0x02, 0x4c
        /*0022*/ 	.byte	0x01
	.zero		1


	//----- nvinfo : EIATTR_EXTERNS
	.align		4
        /*0024*/ 	.byte	0x04, 0x0f
        /*0026*/ 	.short	(.L_1024 - .L_1023)


	//   ....[0]....
	.align		4
.L_1023:
        /*0028*/ 	.word	index@(__assertfail)


	//----- nvinfo : EIATTR_MERCURY_ISA_VERSION
	.align		4
.L_1024:
        /*002c*/ 	.byte	0x03, 0x5f
        /*002e*/ 	.short	0x0101


	//----- nvinfo : EIATTR_INT_WARP_WIDE_INSTR_OFFSETS
	.align		4
        /*0030*/ 	.byte	0x04, 0x31
        /*0032*/ 	.short	(.L_1026 - .L_1025)


	//   ....[0]....
.L_1025:
        /*0034*/ 	.word	0x0000d6b0


	//   ....[1]....
        /*0038*/ 	.word	0x0000d7a0


	//----- nvinfo : EIATTR_COOP_GROUP_MASK_REGIDS
	.align		4
.L_1026:
        /*003c*/ 	.byte	0x04, 0x29
        /*003e*/ 	.short	(.L_1028 - .L_1027)


	//   ....[0]....
.L_1027:
        /*0040*/ 	.word	0xffffffff


	//   ....[1]....
        /*0044*/ 	.word	0xffffffff


	//----- nvinfo : EIATTR_COOP_GROUP_INSTR_OFFSETS
	.align		4
.L_1028:
        /*0048*/ 	.byte	0x04, 0x28
        /*004a*/ 	.short	(.L_1030 - .L_1029)


	//   ....[0]....
.L_1029:
        /*004c*/ 	.word	0x0000afc0


	//   ....[1]....
        /*0050*/ 	.word	0x0000dec0


	//----- nvinfo : EIATTR_VRC_CTA_INIT_COUNT
	.align		4
.L_1030:
        /*0054*/ 	.byte	0x02, 0x4a
	.zero		1
	.zero		1


	//----- nvinfo : EIATTR_SYSCALL_OFFSETS
	.align		4
        /*0058*/ 	.byte	0x04, 0x46
        /*005a*/ 	.short	(.L_1032 - .L_1031)


	//   ....[0]....
.L_1031:
        /*005c*/ 	.word	0x0000e150


	//   ....[1]....
        /*0060*/ 	.word	0x0000e390


	//   ....[2]....
        /*0064*/ 	.word	0x0000e6e0


	//   ....[3]....
        /*0068*/ 	.word	0x0000e920


	//----- nvinfo : EIATTR_EXIT_INSTR_OFFSETS
	.align		4
.L_1032:
        /*006c*/ 	.byte	0x04, 0x1c
        /*006e*/ 	.short	(.L_1034 - .L_1033)


	//   ....[0]....
.L_1033:
        /*0070*/ 	.word	0x0000d840


	//   ....[1]....
        /*0074*/ 	.word	0x0000df10


	//   ....[2]....
        /*0078*/ 	.word	0x0000e1a0


	//   ....[3]....
        /*007c*/ 	.word	0x0000e1c0


	//   ....[4]....
        /*0080*/ 	.word	0x0000e3e0


	//   ....[5]....
        /*0084*/ 	.word	0x0000e400


	//   ....[6]....
        /*0088*/ 	.word	0x0000e430


	//   ....[7]....
        /*008c*/ 	.word	0x0000e470


	//   ....[8]....
        /*0090*/ 	.word	0x0000e4b0


	//   ....[9]....
        /*0094*/ 	.word	0x0000e730


	//   ....[10]....
        /*0098*/ 	.word	0x0000e750


	//   ....[11]....
        /*009c*/ 	.word	0x0000e970


	//   ....[12]....
        /*00a0*/ 	.word	0x0000e990


	//----- nvinfo : EIATTR_MAX_THREADS
	.align		4
.L_1034:
        /*00a4*/ 	.byte	0x04, 0x05
        /*00a6*/ 	.short	(.L_1036 - .L_1035)
.L_1035:
        /*00a8*/ 	.word	0x00000200
        /*00ac*/ 	.word	0x00000001
        /*00b0*/ 	.word	0x00000001


	//----- nvinfo : EIATTR_CRS_STACK_SIZE
	.align		4
.L_1036:
        /*00b4*/ 	.byte	0x04, 0x1e
        /*00b6*/ 	.short	(.L_1038 - .L_1037)
.L_1037:
        /*00b8*/ 	.word	0x00000000


	//----- nvinfo : EIATTR_CBANK_PARAM_SIZE
	.align		4
.L_1038:
        /*00bc*/ 	.byte	0x03, 0x19
        /*00be*/ 	.short	0x0418


	//----- nvinfo : EIATTR_PARAM_CBANK
	.align		4
        /*00c0*/ 	.byte	0x04, 0x0a
        /*00c2*/ 	.short	(.L_1040 - .L_1039)
	.align		4
.L_1039:
        /*00c4*/ 	.word	index@(.nv.constant0._ZN2at6native13reduce_kernelILi512ELi1ENS0_8ReduceOpIiNS0_7MeanOpsIiiiiEEjiLi4ELi4EEEEEvT1_)
        /*00c8*/ 	.short	0x0380
        /*00ca*/ 	.short	0x0418


	//----- nvinfo : EIATTR_SW_WAR
	.align		4
.L_1040:
        /*00cc*/ 	.byte	0x04, 0x36
        /*00ce*/ 	.short	(.L_1042 - .L_1041)
.L_1041:
        /*00d0*/ 	.word	0x00000008
.L_1042:


//--------------------- .nv.info._ZN2at6native13reduce_kernelILi256ELi2ENS0_8ReduceOpIiNS0_7MeanOpsIiiiiEEjiLi4ELi4EEEEEvT1_ --------------------------
	.section	.nv.info._ZN2at6native13reduce_kernelILi256ELi2ENS0_8ReduceOpIiNS0_7MeanOpsIiiiiEEjiLi4ELi4EEEEEvT1_,"",@"SHT_CUDA_INFO"
	.sectionflags	@""
	.align	4


	//----- nvinfo : EIATTR_CUDA_API_VERSION
	.align		4
        /*0000*/ 	.byte	0x04, 0x37
        /*0002*/ 	.short	(.L_1044 - .L_1043)
.L_1043:
        /*0004*/ 	.word	0x00000082


	//----- nvinfo : EIATTR_KPARAM_INFO
	.align		4
.L_1044:
        /*0008*/ 	.byte	0x04, 0x17
        /*000a*/ 	.short	(.L_1046 - .L_1045)
.L_1045:
        /*000c*/ 	.word	0x00000000
        /*0010*/ 	.short	0x0000
        /*0012*/ 	.short	0x0000
        /*0014*/ 	.byte	0x00, 0xf0, 0x61, 0x10


	//----- nvinfo : EIATTR_SPARSE_MMA_MASK
	.align		4
.L_1046:
        /*0018*/ 	.byte	0x03, 0x50
        /*001a*/ 	.short	0x0000


	//----- nvinfo : EIATTR_MAXREG_COUNT
	.align		4
        /*001c*/ 	.byte	0x03, 0x1b
        /*001e*/ 	.short	0x0040


	//----- nvinfo : EIATTR_NUM_BARRIERS
	.align		4
        /*0020*/ 	.byte	0x02, 0x4c
        /*0022*/ 	.byte	0x01
	.zero		1


	//----- nvinfo : EIATTR_EXTERNS
	.align		4
        /*0024*/ 	.byte	0x04, 0x0f
        /*0026*/ 	.short	(.L_1048 - .L_1047)


	//   ....[0]....
	.align		4
.L_1047:
        /*0028*/ 	.word	index@(__assertfail)


	//----- nvinfo : EIATTR_MERCURY_ISA_VERSION
	.align		4
.L_1048:
        /*002c*/ 	.byte	0x03, 0x5f
        /*002e*/ 	.short	0x0101


	//----- nvinfo : EIATTR_INT_WARP_WIDE_INSTR_OFFSETS
	.align		4
        /*0030*/ 	.byte	0x04, 0x31
        /*0032*/ 	.short	(.L_1050 - .L_1049)


	//   ....[0]....
.L_1049:
        /*0034*/ 	.word	0x00010060


	//   ....[1]....
        /*0038*/ 	.word	0x00010150


	//----- nvinfo : EIATTR_COOP_GROUP_MASK_REGIDS
	.align		4
.L_1050:
        /*003c*/ 	.byte	0x04, 0x29
        /*003e*/ 	.short	(.L_1052 - .L_1051)


	//   ....[0]....
.L_1051:
        /*0040*/ 	.word	0xffffffff


	//   ....[1]....
        /*0044*/ 	.word	0xffffffff


	//   ....[2]....
        /*0048*/ 	.word	0xffffffff


	//   ....[3]....
        /*004c*/ 	.word	0xffffffff


	//----- nvinfo : EIATTR_COOP_GROUP_INSTR_OFFSETS
	.align		4
.L_1052:
        /*0050*/ 	.byte	0x04, 0x28
        /*0052*/ 	.short	(.L_1054 - .L_1053)


	//   ....[0]....
.L_1053:
        /*0054*/ 	.word	0x0000b710


	//   ....[1]....
        /*0058*/ 	.word	0x0000b720


	//   ....[2]....
        /*005c*/ 	.word	0x00010930


	//   ....[3]....
        /*0060*/ 	.word	0x00010940


	//----- nvinfo : EIATTR_VRC_CTA_INIT_COUNT
	.align		4
.L_1054:
        /*0064*/ 	.byte	0x02, 0x4a
	.zero		1
	.zero		1


	//----- nvinfo : EIATTR_SYSCALL_OFFSETS
	.align		4
        /*0068*/ 	.byte	0x04, 0x46
        /*006a*/ 	.short	(.L_1056 - .L_1055)


	//   ....[0]....
.L_1055:
        /*006c*/ 	.word	0x00001470


	//   ....[1]....
        /*0070*/ 	.word	0x00010c10


	//   ....[2]....
        /*0074*/ 	.word	0x00010db0


	//   ....[3]....
        /*0078*/ 	.word	0x00010fd0


	//   ....[4]....
        /*007c*/ 	.word	0x00011170


	//   ....[5]....
        /*0080*/ 	.word	0x00011500


	//   ....[6]....
        /*0084*/ 	.word	0x000116a0


	//   ....[7]....
        /*0088*/ 	.word	0x000118c0


	//   ....[8]....
        /*008c*/ 	.word	0x00011a60


	//----- nvinfo : EIATTR_EXIT_INSTR_OFFSETS
	.align		4
.L_1056:
        /*0090*/ 	.byte	0x04, 0x1c
        /*0092*/ 	.short	(.L_1058 - .L_1057)


	//   ....[0]....
.L_1057:
        /*0094*/ 	.word	0x00010210


	//   ....[1]....
        /*0098*/ 	.word	0x000109a0


	//   ....[2]....
        /*009c*/ 	.word	0x00010ae0


	//   ....[3]....
        /*00a0*/ 	.word	0x00010e00


	//   ....[4]....
        /*00a4*/ 	.word	0x000111c0


	//   ....[5]....
        /*00a8*/ 	.word	0x000111f0


	//   ....[6]....
        /*00ac*/ 	.word	0x00011220


	//   ....[7]....
        /*00b0*/ 	.word	0x00011260


	//   ....[8]....
        /*00b4*/ 	.word	0x000112a0


	//   ....[9]....
        /*00b8*/ 	.word	0x000113d0


	//   ....[10]....
        /*00bc*/ 	.word	0x000116f0


	//   ....[11]....
        /*00c0*/ 	.word	0x00011ab0


	//   ....[12]....
        /*00c4*/ 	.word	0x00011ae0


	//----- nvinfo : EIATTR_MAX_THREADS
	.align		4
.L_1058:
        /*00c8*/ 	.byte	0x04, 0x05
        /*00ca*/ 	.short	(.L_1060 - .L_1059)
.L_1059:
        /*00cc*/ 	.word	0x00000100
        /*00d0*/ 	.word	0x00000001
        /*00d4*/ 	.word	0x00000001


	//----- nvinfo : EIATTR_CRS_STACK_SIZE
	.align		4
.L_1060:
        /*00d8*/ 	.byte	0x04, 0x1e
        /*00da*/ 	.short	(.L_1062 - .L_1061)
.L_1061:
        /*00dc*/ 	.word	0x00000000


	//----- nvinfo : EIATTR_CBANK_PARAM_SIZE
	.align		4
.L_1062:
        /*00e0*/ 	.byte	0x03, 0x19
        /*00e2*/ 	.short	0x0418


	//----- nvinfo : EIATTR_PARAM_CBANK
	.align		4
        /*00e4*/ 	.byte	0x04, 0x0a
        /*00e6*/ 	.short	(.L_1064 - .L_1063)
	.align		4
.L_1063:
        /*00e8*/ 	.word	index@(.nv.constant0._ZN2at6native13reduce_kernelILi256ELi2ENS0_8ReduceOpIiNS0_7MeanOpsIiiiiEEjiLi4ELi4EEEEEvT1_)
        /*00ec*/ 	.short	0x0380
        /*00ee*/ 	.short	0x0418


	//----- nvinfo : EIATTR_SW_WAR
	.align		4
.L_1064:
        /*00f0*/ 	.byte	0x04, 0x36
        /*00f2*/ 	.short	(.L_1066 - .L_1065)
.L_1065:
        /*00f4*/ 	.word	0x00000008
.L_1066:


//--------------------- .nv.info._ZN2at6native13reduce_kernelILi128ELi4ENS0_8ReduceOpIiNS0_7MeanOpsIiiiiEEjiLi4ELi4EEEEEvT1_ --------------------------
	.section	.nv.info._ZN2at6native13reduce_kernelILi128ELi4ENS0_8ReduceOpIiNS0_7MeanOpsIiiiiEEjiLi4ELi4EEEEEvT1_,"",@"SHT_CUDA_INFO"
	.sectionflags	@""
	.align	4


	//----- nvinfo : EIATTR_CUDA_API_VERSION
	.align		4
        /*0000*/ 	.byte	0x04, 0x37
        /*0002*/ 	.short	(.L_1068 - .L_1067)
.L_1067:
        /*0004*/ 	.word	0x00000082


	//----- nvinfo : EIATTR_KPARAM_INFO
	.align		4
.L_1068:
        /*0008*/ 	.byte	0x04, 0x17
        /*000a*/ 	.short	(.L_1070 - .L_1069)
.L_1069:
        /*000c*/ 	.word	0x00000000
        /*0010*/ 	.short	0x0000
        /*0012*/ 	.short	0x0000
        /*0014*/ 	.byte	0x00, 0xf0, 0x61, 0x10


	//----- nvinfo : EIATTR_SPARSE_MMA_MASK
	.align		4
.L_1070:
        /*0018*/ 	.byte	0x03, 0x50
        /*001a*/ 	.short	0x0000


	//----- nvinfo : EIATTR_MAXREG_COUNT
	.align		4
        /*001c*/ 	.byte	0x03, 0x1b
        /*001e*/ 	.short	0x0080


	//----- nvinfo : EIATTR_NUM_BARRIERS
	.align		4
        /*0020*/ 	.byte	0x02, 0x4c
        /*0022*/ 	.byte	0x01
	.zero		1


	//----- nvinfo : EIATTR_EXTERNS
	.align		4
        /*0024*/ 	.byte	0x04, 0x0f
        /*0026*/ 	.short	(.L_1072 - .L_1071)


	//   ....[0]....
	.align		4
.L_1071:
        /*0028*/ 	.word	index@(__assertfail)


	//----- nvinfo : EIATTR_MERCURY_ISA_VERSION
	.align		4
.L_1072:
        /*002c*/ 	.byte	0x03, 0x5f
        /*002e*/ 	.short	0x0101


	//----- nvinfo : EIATTR_INT_WARP_WIDE_INSTR_OFFSETS
	.align		4
        /*0030*/ 	.byte	0x04, 0x31
        /*0032*/ 	.short	(.L_1074 - .L_1073)


	//   ....[0]....
.L_1073:
        /*0034*/ 	.word	0x00014c60


	//   ....[1]....
        /*0038*/ 	.word	0x00014d50


	//----- nvinfo : EIATTR_COOP_GROUP_MASK_REGIDS
	.align		4
.L_1074:
        /*003c*/ 	.byte	0x04, 0x29
        /*003e*/ 	.short	(.L_1076 - .L_1075)


	//   ....[0]....
.L_1075:
        /*0040*/ 	.word	0xffffffff


	//   ....[1]....
        /*0044*/ 	.word	0xffffffff


	//   ....[2]....
        /*0048*/ 	.word	0xffffffff


	//   ....[3]....
        /*004c*/ 	.word	0xffffffff


	//   ....[4]....
        /*0050*/ 	.word	0xffffffff


	//   ....[5]....
        /*0054*/ 	.word	0xffffffff


	//   ....[6]....
        /*0058*/ 	.word	0xffffffff


	//   ....[7]....
        /*005c*/ 	.word	0xffffffff


	//----- nvinfo : EIATTR_COOP_GROUP_INSTR_OFFSETS
	.align		4
.L_1076:
        /*0060*/ 	.byte	0x04, 0x28
        /*0062*/ 	.short	(.L_1078 - .L_1077)


	//   ....[0]....
.L_1077:
        /*0064*/ 	.word	0x0000bdc0


	//   ....[1]....
        /*0068*/ 	.word	0x0000bdd0


	//   ....[2]....
        /*006c*/ 	.word	0x0000bde0


	//   ....[3]....
        /*0070*/ 	.word	0x0000bdf0


	//   ....[4]....
        /*0074*/ 	.word	0x00015670


	//   ....[5]....
        /*0078*/ 	.word	0x00015680


	//   ....[6]....
        /*007c*/ 	.word	0x00015690


	//   ....[7]....
        /*0080*/ 	.word	0x000156a0


	//----- nvinfo : EIATTR_VRC_CTA_INIT_COUNT
	.align		4
.L_1078:
        /*0084*/ 	.byte	0x02, 0x4a
	.zero		1
	.zero		1


	//----- nvinfo : EIATTR_SYSCALL_OFFSETS
	.align		4
        /*0088*/ 	.byte	0x04, 0x46
        /*008a*/ 	.short	(.L_1080 - .L_1079)


	//   ....[0]....
.L_1079:
        /*008c*/ 	.word	0x00001490


	//   ....[1]....
        /*0090*/ 	.word	0x00015a30


	//   ....[2]....
        /*0094*/ 	.word	0x00015bc0


	//   ....[3]....
        /*0098*/ 	.word	0x00015d50


	//   ....[4]....
        /*009c*/ 	.word	0x00015ef0


	//   ....[5]....
        /*00a0*/ 	.word	0x00016150


	//   ....[6]....
        /*00a4*/ 	.word	0x000162e0


	//   ....[7]....
        /*00a8*/ 	.word	0x00016470


	//   ....[8]....
        /*00ac*/ 	.word	0x00016610


	//   ....[9]....
        /*00b0*/ 	.word	0x00016a60


	//   ....[10]....
        /*00b4*/ 	.word	0x00016bf0


	//   ....[11]....
        /*00b8*/ 	.word	0x00016d80


	//   ....[12]....
        /*00bc*/ 	.word	0x00016f20


	//   ....[13]....
        /*00c0*/ 	.word	0x00017180


	//   ....[14]....
        /*00c4*/ 	.word	0x00017310


	//   ....[15]....
        /*00c8*/ 	.word	0x000174a0


	//   ....[16]....
        /*00cc*/ 	.word	0x00017640


	//----- nvinfo : EIATTR_EXIT_INSTR_OFFSETS
	.align		4
.L_1080:
        /*00d0*/ 	.byte	0x04, 0x1c
        /*00d2*/ 	.short	(.L_1082 - .L_1081)


	//   ....[0]....
.L_1081:
        /*00d4*/ 	.word	0x00014e10


	//   ....[1]....
        /*00d8*/ 	.word	0x00015720


	//   ....[2]....
        /*00dc*/ 	.word	0x00015900


	//   ....[3]....
        /*00e0*/ 	.word	0x00015f40


	//   ....[4]....
        /*00e4*/ 	.word	0x00016660


	//   ....[5]....
        /*00e8*/ 	.word	0x000166b0


	//   ....[6]....
        /*00ec*/ 	.word	0x000166e0


	//   ....[7]....
        /*00f0*/ 	.word	0x00016720


	//   ....[8]....
        /*00f4*/ 	.word	0x00016760


	//   ....[9]....
        /*00f8*/ 	.word	0x00016930


	//   ....[10]....
        /*00fc*/ 	.word	0x00016f70


	//   ....[11]....
        /*0100*/ 	.word	0x00017690


	//   ....[12]....
        /*0104*/ 	.word	0x000176e0


	//----- nvinfo : EIATTR_MAX_THREADS
	.align		4
.L_1082:
        /*0108*/ 	.byte	0x04, 0x05
        /*010a*/ 	.short	(.L_1084 - .L_1083)
.L_1083:
        /*010c*/ 	.word	0x00000080
        /*0110*/ 	.word	0x00000001
        /*0114*/ 	.word	0x00000001


	//----- nvinfo : EIATTR_CRS_STACK_SIZE
	.align		4
.L_1084:
        /*0118*/ 	.byte	0x04, 0x1e
        /*011a*/ 	.short	(.L_1086 - .L_1085)
.L_1085:
        /*011c*/ 	.word	0x00000000


	//----- nvinfo : EIATTR_CBANK_PARAM_SIZE
	.align		4
.L_1086:
        /*0120*/ 	.byte	0x03, 0x19
        /*0122*/ 	.short	0x0418


	//----- nvinfo : EIATTR_PARAM_CBANK
	.align		4
        /*0124*/ 	.byte	0x04, 0x0a
        /*0126*/ 	.short	(.L_1088 - .L_1087)
	.align		4
.L_1087:
        /*0128*/ 	.word	index@(.nv.constant0._ZN2at6native13reduce_kernelILi128ELi4ENS0_8ReduceOpIiNS0_7MeanOpsIiiiiEEjiLi4ELi4EEEEEvT1_)
        /*012c*/ 	.short	0x0380
        /*012e*/ 	.short	0x0418


	//----- nvinfo : EIATTR_SW_WAR
	.align		4
.L_1088:
        /*0130*/ 	.byte	0x04, 0x36
        /*0132*/ 	.short	(.L_1090 - .L_1089)
.L_1089:
        /*0134*/ 	.word	0x00000008
.L_1090:


//--------------------- .nv.info._ZN2at6native13reduce_kernelILi512ELi1ENS0_8ReduceOpIaNS0_7MeanOpsIaaaaEEjaLi4ELi4EEEEEvT1_ --------------------------
	.section	.nv.info._ZN2at6native13reduce_kernelILi512ELi1ENS0_8ReduceOpIaNS0_7MeanOpsIaaaaEEjaLi4ELi4EEEEEvT1_,"",@"SHT_CUDA_INFO"
	.sectionflags	@""
	.align	4


	//----- nvinfo : EIATTR_CUDA_API_VERSION
	.align		4
        /*0000*/ 	.byte	0x04, 0x37
        /*0002*/ 	.short	(.L_1092 - .L_1091)
.L_1091:
        /*0004*/ 	.word	0x00000082


	//----- nvinfo : EIATTR_KPARAM_INFO
	.align		4
.L_1092:
        /*0008*/ 	.byte	0x04, 0x17
        /*000a*/ 	.short	(.L_1094 - .L_1093)
.L_1093:
        /*000c*/ 	.word	0x00000000
        /*0010*/ 	.short	0x0000
        /*0012*/ 	.short	0x0000
        /*0014*/ 	.byte	0x00, 0xf0, 0x41, 0x10


	//----- nvinfo : EIATTR_SPARSE_MMA_MASK
	.align		4
.L_1094:
        /*0018*/ 	.byte	0x03, 0x50
        /*001a*/ 	.short	0x0000


	//----- nvinfo : EIATTR_MAXREG_COUNT
	.align		4
        /*001c*/ 	.byte	0x03, 0x1b
        /*001e*/ 	.short	0x0020


	//----- nvinfo : EIATTR_NUM_BARRIERS
	.align		4
        /*0020*/ 	.byte	0x02, 0x4c
        /*0022*/ 	.byte	0x01
	.zero		1


	//----- nvinfo : EIATTR_EXTERNS
	.align		4
        /*0024*/ 	.byte	0x04, 0x0f
        /*0026*/ 	.short	(.L_1096 - .L_1095)


	//   ....[0]....
	.align		4
.L_1095:
        /*0028*/ 	.word	index@(__assertfail)


	//----- nvinfo : EIATTR_MERCURY_ISA_VERSION
	.align		4
.L_1096:
        /*002c*/ 	.byte	0x03, 0x5f
        /*002e*/ 	.short	0x0101


	//----- nvinfo : EIATTR_INT_WARP_WIDE_INSTR_OFFSETS
	.align		4
        /*0030*/ 	.byte	0x04, 0x31
        /*0032*/ 	.short	(.L_1098 - .L_1097)


	//   ....[0]....
.L_1097:
        /*0034*/ 	.word	0x0000d650


	//   ....[1]....
        /*0038*/ 	.word	0x0000d740


	//----- nvinfo : EIATTR_COOP_GROUP_MASK_REGIDS
	.align		4
.L_1098:
        /*003c*/ 	.byte	0x04, 0x29
        /*003e*/ 	.short	(.L_1100 - .L_1099)


	//   ....[0]....
.L_1099:
        /*0040*/ 	.word	0xffffffff


	//   ....[1]....
        /*0044*/ 	.word	0xffffffff


	//----- nvinfo : EIATTR_COOP_GROUP_INSTR_OFFSETS
	.align		4
.L_1100:
        /*0048*/ 	.byte	0x04, 0x28
        /*004a*/ 	.short	(.L_1102 - .L_1101)


	//   ....[0]....
.L_1101:
        /*004c*/ 	.word	0x0000af50


	//   ....[1]....
        /*0050*/ 	.word	0x0000dea0


	//----- nvinfo : EIATTR_VRC_CTA_INIT_COUNT
	.align		4
.L_1102:
        /*0054*/ 	.byte	0x02, 0x4a
	.zero		1
	.zero		1


	//----- nvinfo : EIATTR_SYSCALL_OFFSETS
	.align		4
        /*0058*/ 	.byte	0x04, 0x46
        /*005a*/ 	.short	(.L_1104 - .L_1103)


	//   ....[0]....
.L_1103:
        /*005c*/ 	.word	0x0000e170


	//   ....[1]....
        /*0060*/ 	.word	0x0000e3e0


	//   ....[2]....
        /*0064*/ 	.word	0x0000e750


	//   ....[3]....
        /*0068*/ 	.word	0x0000e9c0


	//----- nvinfo : EIATTR_EXIT_INSTR_OFFSETS
	.align		4
.L_1104:
        /*006c*/ 	.byte	0x04, 0x1c
        /*006e*/ 	.short	(.L_1106 - .L_1105)


	//   ....[0]....
.L_1105:
        /*0070*/ 	.word	0x0000d7e0


	//   ....[1]....
        /*0074*/ 	.word	0x0000df00


	//   ....[2]....
        /*0078*/ 	.word	0x0000e1c0


	//   ....[3]....
        /*007c*/ 	.word	0x0000e1e0


	//   ....[4]....
        /*0080*/ 	.word	0x0000e430


	//   ....[5]....
        /*0084*/ 	.word	0x0000e450


	//   ....[6]....
        /*0088*/ 	.word	0x0000e480


	//   ....[7]....
        /*008c*/ 	.word	0x0000e4c0


	//   ....[8]....
        /*0090*/ 	.word	0x0000e500


	//   ....[9]....
        /*0094*/ 	.word	0x0000e7a0


	//   ....[10]....
        /*0098*/ 	.word	0x0000e7c0


	//   ....[11]....
        /*009c*/ 	.word	0x0000ea10


	//   ....[12]....
        /*00a0*/ 	.word	0x0000ea30


	//----- nvinfo : EIATTR_MAX_THREADS
	.align		4
.L_1106:
        /*00a4*/ 	.byte	0x04, 0x05
        /*00a6*/ 	.short	(.L_1108 - .L_1107)
.L_1107:
        /*00a8*/ 	.word	0x00000200
        /*00ac*/ 	.word	0x00000001
        /*00b0*/ 	.word	0x00000001


	//----- nvinfo : EIATTR_CRS_STACK_SIZE
	.align		4
.L_1108:
        /*00b4*/ 	.byte	0x04, 0x1e
        /*00b6*/ 	.short	(.L_1110 - .L_1109)
.L_1109:
        /*00b8*/ 	.word	0x00000000


	//----- nvinfo : EIATTR_CBANK_PARAM_SIZE
	.align		4
.L_1110:
        /*00bc*/ 	.byte	0x03, 0x19
        /*00be*/ 	.short	0x0410


	//----- nvinfo : EIATTR_PARAM_CBANK
	.align		4
        /*00c0*/ 	.byte	0x04, 0x0a
        /*00c2*/ 	.short	(.L_1112 - .L_1111)
	.align		4
.L_1111:
        /*00c4*/ 	.word	index@(.nv.constant0._ZN2at6native13reduce_kernelILi512ELi1ENS0_8ReduceOpIaNS0_7MeanOpsIaaaaEEjaLi4ELi4EEEEEvT1_)
        /*00c8*/ 	.short	0x0380
        /*00ca*/ 	.short	0x0410


	//----- nvinfo : EIATTR_SW_WAR
	.align		4
.L_1112:
        /*00cc*/ 	.byte	0x04, 0x36
        /*00ce*/ 	.short	(.L_1114 - .L_1113)
.L_1113:
        /*00d0*/ 	.word	0x00000008
.L_1114:


//--------------------- .nv.info._ZN2at6native13reduce_kernelILi256ELi2ENS0_8ReduceOpIaNS0_7MeanOpsIaaaaEEjaLi4ELi4EEEEEvT1_ --------------------------
	.section	.nv.info._ZN2at6native13reduce_kernelILi256ELi2ENS0_8ReduceOpIaNS0_7MeanOpsIaaaaEEjaLi4ELi4EEEEEvT1_,"",@"SHT_CUDA_INFO"
	.sectionflags	@""
	.align	4


	//----- nvinfo : EIATTR_CUDA_API_VERSION
	.align		4
        /*0000*/ 	.byte	0x04, 0x37
        /*0002*/ 	.short	(.L_1116 - .L_1115)
.L_1115:
        /*0004*/ 	.word	0x00000082


	//----- nvinfo : EIATTR_KPARAM_INFO
	.align		4
.L_1116:
        /*0008*/ 	.byte	0x04, 0x17
        /*000a*/ 	.short	(.L_1118 - .L_1117)
.L_1117:
        /*000c*/ 	.word	0x00000000
        /*0010*/ 	.short	0x0000
        /*0012*/ 	.short	0x0000
        /*0014*/ 	.byte	0x00, 0xf0, 0x41, 0x10


	//----- nvinfo : EIATTR_SPARSE_MMA_MASK
	.align		4
.L_1118:
        /*0018*/ 	.byte	0x03, 0x50
        /*001a*/ 	.short	0x0000


	//----- nvinfo : EIATTR_MAXREG_COUNT
	.align		4
        /*001c*/ 	.byte	0x03, 0x1b
        /*001e*/ 	.short	0x0040


	//----- nvinfo : EIATTR_NUM_BARRIERS
	.align		4
        /*0020*/ 	.byte	0x02, 0x4c
        /*0022*/ 	.byte	0x01
	.zero		1


	//----- nvinfo : EIATTR_EXTERNS
	.align		4
        /*0024*/ 	.byte	0x04, 0x0f
        /*0026*/ 	.short	(.L_1120 - .L_1119)


	//   ....[0]....
	.align		4
.L_1119:
        /*0028*/ 	.word	index@(__assertfail)


	//----- nvinfo : EIATTR_MERCURY_ISA_VERSION
	.align		4
.L_1120:
        /*002c*/ 	.byte	0x03, 0x5f
        /*002e*/ 	.short	0x0101


	//----- nvinfo : EIATTR_INT_WARP_WIDE_INSTR_OFFSETS
	.align		4
        /*0030*/ 	.byte	0x04, 0x31
        /*0032*/ 	.short	(.L_1122 - .L_1121)


	//   ....[0]....
.L_1121:
        /*0034*/ 	.word	0x00010820


	//   ....[1]....
        /*0038*/ 	.word	0x00010910


	//----- nvinfo : EIATTR_COOP_GROUP_MASK_REGIDS
	.align		4
.L_1122:
        /*003c*/ 	.byte	0x04, 0x29
        /*003e*/ 	.short	(.L_1124 - .L_1123)


	//   ....[0]....
.L_1123:
        /*0040*/ 	.word	0xffffffff


	//   ....[1]....
        /*0044*/ 	.word	0xffffffff


	//   ....[2]....
        /*0048*/ 	.word	0xffffffff


	//   ....[3]....
        /*004c*/ 	.word	0xffffffff


	//----- nvinfo : EIATTR_COOP_GROUP_INSTR_OFFSETS
	.align		4
.L_1124:
        /*0050*/ 	.byte	0x04, 0x28
        /*0052*/ 	.short	(.L_1126 - .L_1125)


	//   ....[0]....
.L_1125:
        /*0054*/ 	.word	0x0000bed0


	//   ....[1]....
        /*0058*/ 	.word	0x0000bee0


	//   ....[2]....
        /*005c*/ 	.word	0x000112a0


	//   ....[3]....
        /*0060*/ 	.word	0x000112b0


	//----- nvinfo : EIATTR_VRC_CTA_INIT_COUNT
	.align		4
.L_1126:
        /*0064*/ 	.byte	0x02, 0x4a
	.zero		1
	.zero		1


	//----- nvinfo : EIATTR_SYSCALL_OFFSETS
	.align		4
        /*0068*/ 	.byte	0x04, 0x46
        /*006a*/ 	.short	(.L_1128 - .L_1127)


	//   ....[0]....
.L_1127:
        /*006c*/ 	.word	0x00001460


	//   ....[1]....
        /*0070*/ 	.word	0x000115c0


	//   ....[2]....
        /*0074*/ 	.word	0x00011780


	//   ....[3]....
        /*0078*/ 	.word	0x000119d0


	//   ....[4]....
        /*007c*/ 	.word	0x00011b90


	//   ....[5]....
        /*0080*/ 	.word	0x00011f50


	//   ....[6]....
        /*0084*/ 	.word	0x00012110


	//   ....[7]....
        /*0088*/ 	.word	0x00012360


	//   ....[8]....
        /*008c*/ 	.word	0x00012520


	//----- nvinfo : EIATTR_EXIT_INSTR_OFFSETS
	.align		4
.L_1128:
        /*0090*/ 	.byte	0x04, 0x1c
        /*0092*/ 	.short	(.L_1130 - .L_1129)


	//   ....[0]....
.L_1129:
        /*0094*/ 	.word	0x000109d0


	//   ....[1]....
        /*0098*/ 	.word	0x00011320


	//   ....[2]....
        /*009c*/ 	.word	0x00011480


	//   ....[3]....
        /*00a0*/ 	.word	0x000117d0


	//   ....[4]....
        /*00a4*/ 	.word	0x00011be0


	//   ....[5]....
        /*00a8*/ 	.word	0x00011c10


	//   ....[6]....
        /*00ac*/ 	.word	0x00011c40


	//   ....[7]....
        /*00b0*/ 	.word	0x00011c80


	//   ....[8]....
        /*00b4*/ 	.word	0x00011cc0


	//   ....[9]....
        /*00b8*/ 	.word	0x00011e10


	//   ....[10]....
        /*00bc*/ 	.word	0x00012160


	//   ....[11]....
        /*00c0*/ 	.word	0x00012570


	//   ....[12]....
        /*00c4*/ 	.word	0x000125a0


	//----- nvinfo : EIATTR_MAX_THREADS
	.align		4
.L_1130:
        /*00c8*/ 	.byte	0x04, 0x05
        /*00ca*/ 	.short	(.L_1132 - .L_1131)
.L_1131:
        /*00cc*/ 	.word	0x00000100
        /*00d0*/ 	.word	0x00000001
        /*00d4*/ 	.word	0x00000001


	//----- nvinfo : EIATTR_CRS_STACK_SIZE
	.align		4
.L_1132:
        /*00d8*/ 	.byte	0x04, 0x1e
        /*00da*/ 	.short	(.L_1134 - .L_1133)
.L_1133:
        /*00dc*/ 	.word	0x00000000


	//----- nvinfo : EIATTR_CBANK_PARAM_SIZE
	.align		4
.L_1134:
        /*00e0*/ 	.byte	0x03, 0x19
        /*00e2*/ 	.short	0x0410


	//----- nvinfo : EIATTR_PARAM_CBANK
	.align		4
        /*00e4*/ 	.byte	0x04, 0x0a
        /*00e6*/ 	.short	(.L_1136 - .L_1135)
	.align		4
.L_1135:
        /*00e8*/ 	.word	index@(.nv.constant0._ZN2at6native13reduce_kernelILi256ELi2ENS0_8ReduceOpIaNS0_7MeanOpsIaaaaEEjaLi4ELi4EEEEEvT1_)
        /*00ec*/ 	.short	0x0380
        /*00ee*/ 	.short	0x0410


	//----- nvinfo : EIATTR_SW_WAR
	.align		4
.L_1136:
        /*00f0*/ 	.byte	0x04, 0x36
        /*00f2*/ 	.short	(.L_1138 - .L_1137)
.L_1137:
        /*00f4*/ 	.word	0x00000008
.L_1138:


//--------------------- .nv.info._ZN2at6native13reduce_kernelILi128ELi4ENS0_8ReduceOpIaNS0_7MeanOpsIaaaaEEjaLi4ELi4EEEEEvT1_ --------------------------
	.section	.nv.info._ZN2at6native13reduce_kernelILi128ELi4ENS0_8ReduceOpIaNS0_7MeanOpsIaaaaEEjaLi4ELi4EEEEEvT1_,"",@"SHT_CUDA_INFO"
	.sectionflags	@""
	.align	4


	//----- nvinfo : EIATTR_CUDA_API_VERSION
	.align		4
        /*0000*/ 	.byte	0x04, 0x37
        /*0002*/ 	.short	(.L_1140 - .L_1139)
.L_1139:
        /*0004*/ 	.word	0x00000082


	//----- nvinfo : EIATTR_KPARAM_INFO
	.align		4
.L_1140:
        /*0008*/ 	.byte	0x04, 0x17
        /*000a*/ 	.short	(.L_1142 - .L_1141)
.L_1141:
        /*000c*/ 	.word	0x00000000
        /*0010*/ 	.short	0x0000
        /*0012*/ 	.short	0x0000
        /*0014*/ 	.byte	0x00, 0xf0, 0x41, 0x10


	//----- nvinfo : EIATTR_SPARSE_MMA_MASK
	.align		4
.L_1142:
        /*0018*/ 	.byte	0x03, 0x50
        /*001a*/ 	.short	0x0000


	//----- nvinfo : EIATTR_MAXREG_COUNT
	.align		4
        /*001c*/ 	.byte	0x03, 0x1b
        /*001e*/ 	.short	0x0080


	//----- nvinfo : EIATTR_NUM_BARRIERS
	.align		4
        /*0020*/ 	.byte	0x02, 0x4c
        /*0022*/ 	.byte	0x01
	.zero		1


	//----- nvinfo : EIATTR_EXTERNS
	.align		4
        /*0024*/ 	.byte	0x04, 0x0f
        /*0026*/ 	.short	(.L_1144 - .L_1143)


	//   ....[0]....
	.align		4
.L_1143:
        /*0028*/ 	.word	index@(__assertfail)


	//----- nvinfo : EIATTR_MERCURY_ISA_VERSION
	.align		4
.L_1144:
        /*002c*/ 	.byte	0x03, 0x5f
        /*002e*/ 	.short	0x0101


	//----- nvinfo : EIATTR_INT_WARP_WIDE_INSTR_OFFSETS
	.align		4
        /*0030*/ 	.byte	0x04, 0x31
        /*0032*/ 	.short	(.L_1146 - .L_1145)


	//   ....[0]....
.L_1145:
        /*0034*/ 	.word	0x00015b90


	//   ....[1]....
        /*0038*/ 	.word	0x00015c80


	//----- nvinfo : EIATTR_COOP_GROUP_MASK_REGIDS
	.align		4
.L_1146:
        /*003c*/ 	.byte	0x04, 0x29
        /*003e*/ 	.short	(.L_1148 - .L_1147)


	//   ....[0]....
.L_1147:
        /*0040*/ 	.word	0xffffffff


	//   ....[1]....
        /*0044*/ 	.word	0xffffffff


	//   ....[2]....
        /*0048*/ 	.word	0xffffffff


	//   ....[3]....
        /*004c*/ 	.word	0xffffffff


	//   ....[4]....
        /*0050*/ 	.word	0xffffffff


	//   ....[5]....
        /*0054*/ 	.word	0xffffffff


	//   ....[6]....
        /*0058*/ 	.word	0xffffffff


	//   ....[7]....
        /*005c*/ 	.word	0xffffffff


	//----- nvinfo : EIATTR_COOP_GROUP_INSTR_OFFSETS
	.align		4
.L_1148:
        /*0060*/ 	.byte	0x04, 0x28
        /*0062*/ 	.short	(.L_1150 - .L_1149)


	//   ....[0]....
.L_1149:
        /*0064*/ 	.word	0x0000cce0


	//   ....[1]....
        /*0068*/ 	.word	0x0000ccf0


	//   ....[2]....
        /*006c*/ 	.word	0x0000cd00


	//   ....[3]....
        /*0070*/ 	.word	0x0000cd10


	//   ....[4]....
        /*0074*/ 	.word	0x000169e0


	//   ....[5]....
        /*0078*/ 	.word	0x000169f0


	//   ....[6]....
        /*007c*/ 	.word	0x00016a00


	//   ....[7]....
        /*0080*/ 	.word	0x00016a10


	//----- nvinfo : EIATTR_VRC_CTA_INIT_COUNT
	.align		4
.L_1150:
        /*0084*/ 	.byte	0x02, 0x4a
	.zero		1
	.zero		1


	//----- nvinfo : EIATTR_SYSCALL_OFFSETS
	.align		4
        /*0088*/ 	.byte	0x04, 0x46
        /*008a*/ 	.short	(.L_1152 - .L_1151)


	//   ....[0]....
.L_1151:
        /*008c*/ 	.word	0x00001460


	//   ....[1]....
        /*0090*/ 	.word	0x00016e30


	//   ....[2]....
        /*0094*/ 	.word	0x00016fd0


	//   ....[3]....
        /*0098*/ 	.word	0x00017170


	//   ....[4]....
        /*009c*/ 	.word	0x00017330


	//   ....[5]....
        /*00a0*/ 	.word	0x000175e0


	//   ....[6]....
        /*00a4*/ 	.word	0x00017780


	//   ....[7]....
        /*00a8*/ 	.word	0x00017920


	//   ....[8]....
        /*00ac*/ 	.word	0x00017ae0


	//   ....[9]....
        /*00b0*/ 	.word	0x00017f80


	//   ....[10]....
        /*00b4*/ 	.word	0x00018120


	//   ....[11]....
        /*00b8*/ 	.word	0x000182c0


	//   ....[12]....
        /*00bc*/ 	.word	0x00018480


	//   ....[13]....
        /*00c0*/ 	.word	0x00018730


	//   ....[14]....
        /*00c4*/ 	.word	0x000188d0


	//   ....[15]....
        /*00c8*/ 	.word	0x00018a70


	//   ....[16]....
        /*00cc*/ 	.word	0x00018c30


	//----- nvinfo : EIATTR_EXIT_INSTR_OFFSETS
	.align		4
.L_1152:
        /*00d0*/ 	.byte	0x04, 0x1c
        /*00d2*/ 	.short	(.L_1154 - .L_1153)


	//   ....[0]....
.L_1153:
        /*00d4*/ 	.word	0x00015d40


	//   ....[1]....
        /*00d8*/ 	.word	0x00016ad0


	//   ....[2]....
        /*00dc*/ 	.word	0x00016cf0


	//   ....[3]....
        /*00e0*/ 	.word	0x00017380


	//   ....[4]....
        /*00e4*/ 	.word	0x00017b30


	//   ....[5]....
        /*00e8*/ 	.word	0x00017b80


	//   ....[6]....
        /*00ec*/ 	.word	0x00017bb0


	//   ....[7]....
        /*00f0*/ 	.word	0x00017bf0


	//   ....[8]....
        /*00f4*/ 	.word	0x00017c30


	//   ....[9]....
        /*00f8*/ 	.word	0x00017e40


	//   ....[10]....
        /*00fc*/ 	.word	0x000184d0


	//   ....[11]....
        /*0100*/ 	.word	0x00018c80


	//   ....[12]....
        /*0104*/ 	.word	0x00018cd0


	//----- nvinfo : EIATTR_MAX_THREADS
	.align		4
.L_1154:
        /*0108*/ 	.byte	0x04, 0x05
        /*010a*/ 	.short	(.L_1156 - .L_1155)
.L_1155:
        /*010c*/ 	.word	0x00000080
        /*0110*/ 	.word	0x00000001
        /*0114*/ 	.word	0x00000001


	//----- nvinfo : EIATTR_CRS_STACK_SIZE
	.align		4
.L_1156:
        /*0118*/ 	.byte	0x04, 0x1e
        /*011a*/ 	.short	(.L_1158 - .L_1157)
.L_1157:
        /*011c*/ 	.word	0x00000000


	//----- nvinfo : EIATTR_CBANK_PARAM_SIZE
	.align		4
.L_1158:
        /*0120*/ 	.byte	0x03, 0x19
        /*0122*/ 	.short	0x0410


	//----- nvinfo : EIATTR_PARAM_CBANK
	.align		4
        /*0124*/ 	.byte	0x04, 0x0a
        /*0126*/ 	.short	(.L_1160 - .L_1159)
	.align		4
.L_1159:
        /*0128*/ 	.word	index@(.nv.constant0._ZN2at6native13reduce_kernelILi128ELi4ENS0_8ReduceOpIaNS0_7MeanOpsIaaaaEEjaLi4ELi4EEEEEvT1_)
        /*012c*/ 	.short	0x0380
        /*012e*/ 	.short	0x0410


	//----- nvinfo : EIATTR_SW_WAR
	.align		4
.L_1160:
        /*0130*/ 	.byte	0x04, 0x36
        /*0132*/ 	.short	(.L_1162 - .L_1161)
.L_1161:
        /*0134*/ 	.word	0x00000008
.L_1162:


//--------------------- .nv.info._ZN2at6native13reduce_kernelILi512ELi1ENS0_8ReduceOpIhNS0_7MeanOpsIhhhhEEjhLi4ELi4EEEEEvT1_ --------------------------
	.section	.nv.info._ZN2at6native13reduce_kernelILi512ELi1ENS0_8ReduceOpIhNS0_7MeanOpsIhhhhEEjhLi4ELi4EEEEEvT1_,"",@"SHT_CUDA_INFO"
	.sectionflags	@""
	.align	4


	//----- nvinfo : EIATTR_CUDA_API_VERSION
	.align		4
        /*0000*/ 	.byte	0x04, 0x37
        /*0002*/ 	.short	(.L_1164 - .L_1163)
.L_1163:
        /*0004*/ 	.word	0x00000082


	//----- nvinfo : EIATTR_KPARAM_INFO
	.align		4
.L_1164:
        /*0008*/ 	.byte	0x04, 0x17
        /*000a*/ 	.short	(.L_1166 - .L_1165)
.L_1165:
        /*000c*/ 	.word	0x00000000
        /*0010*/ 	.short	0x0000
        /*0012*/ 	.short	0x0000
        /*0014*/ 	.byte	0x00, 0xf0, 0x41, 0x10


	//----- nvinfo : EIATTR_SPARSE_MMA_MASK
	.align		4
.L_1166:
        /*0018*/ 	.byte	0x03, 0x50
        /*001a*/ 	.short	0x0000


	//----- nvinfo : EIATTR_MAXREG_COUNT
	.align		4
        /*001c*/ 	.byte	0x03, 0x1b
        /*001e*/ 	.short	0x0020


	//----- nvinfo : EIATTR_NUM_BARRIERS
	.align		4
        /*0020*/ 	.byte	0x02, 0x4c
        /*0022*/ 	.byte	0x01
	.zero		1


	//----- nvinfo : EIATTR_EXTERNS
	.align		4
        /*0024*/ 	.byte	0x04, 0x0f
        /*0026*/ 	.short	(.L_1168 - .L_1167)


	//   ....[0]....
	.align		4
.L_1167:
        /*0028*/ 	.word	index@(__assertfail)


	//----- nvinfo : EIATTR_MERCURY_ISA_VERSION
	.align		4
.L_1168:
        /*002c*/ 	.byte	0x03, 0x5f
        /*002e*/ 	.short	0x0101


	//----- nvinfo : EIATTR_INT_WARP_WIDE_INSTR_OFFSETS
	.align		4
        /*0030*/ 	.byte	0x04, 0x31
        /*0032*/ 	.short	(.L_1170 - .L_1169)


	//   ....[0]....
.L_1169:
        /*0034*/ 	.word	0x0000d640


	//   ....[1]....
        /*0038*/ 	.word	0x0000d730


	//----- nvinfo : EIATTR_COOP_GROUP_MASK_REGIDS
	.align		4
.L_1170:
        /*003c*/ 	.byte	0x04, 0x29
        /*003e*/ 	.short	(.L_1172 - .L_1171)


	//   ....[0]....
.L_1171:
        /*0040*/ 	.word	0xffffffff


	//   ....[1]....
        /*0044*/ 	.word	0xffffffff


	//----- nvinfo : EIATTR_COOP_GROUP_INSTR_OFFSETS
	.align		4
.L_1172:
        /*0048*/ 	.byte	0x04, 0x28
        /*004a*/ 	.short	(.L_1174 - .L_1173)


	//   ....[0]....
.L_1173:
        /*004c*/ 	.word	0x0000af40


	//   ....[1]....
        /*0050*/ 	.word	0x0000de80


	//----- nvinfo : EIATTR_VRC_CTA_INIT_COUNT
	.align		4
.L_1174:
        /*0054*/ 	.byte	0x02, 0x4a
	.zero		1
	.zero		1


	//----- nvinfo : EIATTR_SYSCALL_OFFSETS
	.align		4
        /*0058*/ 	.byte	0x04, 0x46
        /*005a*/ 	.short	(.L_1176 - .L_1175)


	//   ....[0]....
.L_1175:
        /*005c*/ 	.word	0x0000e150


	//   ....[1]....
        /*0060*/ 	.word	0x0000e3c0


	//   ....[2]....
        /*0064*/ 	.word	0x0000e730


	//   ....[3]....
        /*0068*/ 	.word	0x0000e9a0


	//----- nvinfo : EIATTR_EXIT_INSTR_OFFSETS
	.align		4
.L_1176:
        /*006c*/ 	.byte	0x04, 0x1c
        /*006e*/ 	.short	(.L_1178 - .L_1177)


	//   ....[0]....
.L_1177:
        /*0070*/ 	.word	0x0000d7d0


	//   ....[1]....
        /*0074*/ 	.word	0x0000dee0


	//   ....[2]....
        /*0078*/ 	.word	0x0000e1a0


	//   ....[3]....
        /*007c*/ 	.word	0x0000e1c0


	//   ....[4]....
        /*0080*/ 	.word	0x0000e410


	//   ....[5]....
        /*0084*/ 	.word	0x0000e430


	//   ....[6]....
        /*0088*/ 	.word	0x0000e460


	//   ....[7]....
        /*008c*/ 	.word	0x0000e4a0


	//   ....[8]....
        /*0090*/ 	.word	0x0000e4e0


	//   ....[9]....
        /*0094*/ 	.word	0x0000e780


	//   ....[10]....
        /*0098*/ 	.word	0x0000e7a0


	//   ....[11]....
        /*009c*/ 	.word	0x0000e9f0


	//   ....[12]....
        /*00a0*/ 	.word	0x0000ea10


	//----- nvinfo : EIATTR_MAX_THREADS
	.align		4
.L_1178:
        /*00a4*/ 	.byte	0x04, 0x05
        /*00a6*/ 	.short	(.L_1180 - .L_1179)
.L_1179:
        /*00a8*/ 	.word	0x00000200
        /*00ac*/ 	.word	0x00000001
        /*00b0*/ 	.word	0x00000001


	//----- nvinfo : EIATTR_CRS_STACK_SIZE
	.align		4
.L_1180:
        /*00b4*/ 	.byte	0x04, 0x1e
        /*00b6*/ 	.short	(.L_1182 - .L_1181)
.L_1181:
        /*00b8*/ 	.word	0x00000000


	//----- nvinfo : EIATTR_CBANK_PARAM_SIZE
	.align		4
.L_1182:
        /*00bc*/ 	.byte	0x03, 0x19
        /*00be*/ 	.short	0x0410


	//----- nvinfo : EIATTR_PARAM_CBANK
	.align		4
        /*00c0*/ 	.byte	0x04, 0x0a
        /*00c2*/ 	.short	(.L_1184 - .L_1183)
	.align		4
.L_1183:
        /*00c4*/ 	.word	index@(.nv.constant0._ZN2at6native13reduce_kernelILi512ELi1ENS0_8ReduceOpIhNS0_7MeanOpsIhhhhEEjhLi4ELi4EEEEEvT1_)
        /*00c8*/ 	.short	0x0380
        /*00ca*/ 	.short	0x0410


	//----- nvinfo : EIATTR_SW_WAR
	.align		4
.L_1184:
        /*00cc*/ 	.byte	0x04, 0x36
        /*00ce*/ 	.short	(.L_1186 - .L_1185)
.L_1185:
        /*00d0*/ 	.word	0x00000008
.L_1186:


//--------------------- .nv.info._ZN2at6native13reduce_kernelILi256ELi2ENS0_8ReduceOpIhNS0_7MeanOpsIhhhhEEjhLi4ELi4EEEEEvT1_ --------------------------
	.section	.nv.info._ZN2at6native13reduce_kernelILi256ELi2ENS0_8ReduceOpIhNS0_7MeanOpsIhhhhEEjhLi4ELi4EEEEEvT1_,"",@"SHT_CUDA_INFO"
	.sectionflags	@""
	.align	4


	//----- nvinfo : EIATTR_CUDA_API_VERSION
	.align		4
        /*0000*/ 	.byte	0x04, 0x37
        /*0002*/ 	.short	(.L_1188 - .L_1187)
.L_1187:
        /*0004*/ 	.word	0x00000082


	//----- nvinfo : EIATTR_KPARAM_INFO
	.align		4
.L_1188:
        /*0008*/ 	.byte	0x04, 0x17
        /*000a*/ 	.short	(.L_1190 - .L_1189)
.L_1189:
        /*000c*/ 	.word	0x00000000
        /*0010*/ 	.short	0x0000
        /*0012*/ 	.short	0x0000
        /*0014*/ 	.byte	0x00, 0xf0, 0x41, 0x10


	//----- nvinfo : EIATTR_SPARSE_MMA_MASK
	.align		4
.L_1190:
        /*0018*/ 	.byte	0x03, 0x50
        /*001a*/ 	.short	0x0000


	//----- nvinfo : EIATTR_MAXREG_COUNT
	.align		4
        /*001c*/ 	.byte	0x03, 0x1b
        /*001e*/ 	.short	0x0040


	//----- nvinfo : EIATTR_NUM_BARRIERS
	.align		4
        /*0020*/ 	.byte	0x02, 0x4c
        /*0022*/ 	.byte	0x01
	.zero		1


	//----- nvinfo : EIATTR_EXTERNS
	.align		4
        /*0024*/ 	.byte	0x04, 0x0f
        /*0026*/ 	.short	(.L_1192 - .L_1191)


	//   ....[0]....
	.align		4
.L_1191:
        /*0028*/ 	.word	index@(__assertfail)


	//----- nvinfo : EIATTR_MERCURY_ISA_VERSION
	.align		4
.L_1192:
        /*002c*/ 	.byte	0x03, 0x5f
        /*002e*/ 	.short	0x0101


	//----- nvinfo : EIATTR_INT_WARP_WIDE_INSTR_OFFSETS
	.align		4
        /*0030*/ 	.byte	0x04, 0x31
        /*0032*/ 	.short	(.L_1194 - .L_1193)


	//   ....[0]....
.L_1193:
        /*0034*/ 	.word	0x00010800


	//   ....[1]....
        /*0038*/ 	.word	0x000108f0


	//----- nvinfo : EIATTR_COOP_GROUP_MASK_REGIDS
	.align		4
.L_1194:
        /*003c*/ 	.byte	0x04, 0x29
        /*003e*/ 	.short	(.L_1196 - .L_1195)


	//   ....[0]....
.L_1195:
        /*0040*/ 	.word	0xffffffff


	//   ....[1]....
        /*0044*/ 	.word	0xffffffff


	//   ....[2]....
        /*0048*/ 	.word	0xffffffff


	//   ....[3]....
        /*004c*/ 	.word	0xffffffff


	//----- nvinfo : EIATTR_COOP_GROUP_INSTR_OFFSETS
	.align		4
.L_1196:
        /*0050*/ 	.byte	0x04, 0x28
        /*0052*/ 	.short	(.L_1198 - .L_1197)


	//   ....[0]....
.L_1197:
        /*0054*/ 	.word	0x0000beb0


	//   ....[1]....
        /*0058*/ 	.word	0x0000bec0


	//   ....[2]....
        /*005c*/ 	.word	0x00011250


	//   ....[3]....
        /*0060*/ 	.word	0x00011260


	//----- nvinfo : EIATTR_VRC_CTA_INIT_COUNT
	.align		4
.L_1198:
        /*0064*/ 	.byte	0x02, 0x4a
	.zero		1
	.zero		1


	//----- nvinfo : EIATTR_SYSCALL_OFFSETS
	.align		4
        /*0068*/ 	.byte	0x04, 0x46
        /*006a*/ 	.short	(.L_1200 - .L_1199)


	//   ....[0]....
.L_1199:
        /*006c*/ 	.word	0x00001460


	//   ....[1]....
        /*0070*/ 	.word	0x00011570


	//   ....[2]....
        /*0074*/ 	.word	0x00011730


	//   ....[3]....
        /*0078*/ 	.word	0x00011980


	//   ....[4]....
        /*007c*/ 	.word	0x00011b40


	//   ....[5]....
        /*0080*/ 	.word	0x00011f00


	//   ....[6]....
        /*0084*/ 	.word	0x000120c0


	//   ....[7]....
        /*0088*/ 	.word	0x00012310


	//   ....[8]....
        /*008c*/ 	.word	0x000124d0


	//----- nvinfo : EIATTR_EXIT_INSTR_OFFSETS
	.align		4
.L_1200:
        /*0090*/ 	.byte	0x04, 0x1c
        /*0092*/ 	.short	(.L_1202 - .L_1201)


	//   ....[0]....
.L_1201:
        /*0094*/ 	.word	0x000109b0


	//   ....[1]....
        /*0098*/ 	.word	0x000112d0


	//   ....[2]....
        /*009c*/ 	.word	0x00011430


	//   ....[3]....
        /*00a0*/ 	.word	0x00011780


	//   ....[4]....
        /*00a4*/ 	.word	0x00011b90


	//   ....[5]....
        /*00a8*/ 	.word	0x00011bc0


	//   ....[6]....
        /*00ac*/ 	.word	0x00011bf0


	//   ....[7]....
        /*00b0*/ 	.word	0x00011c30


	//   ....[8]....
        /*00b4*/ 	.word	0x00011c70


	//   ....[9]....
        /*00b8*/ 	.word	0x00011dc0


	//   ....[10]....
        /*00bc*/ 	.word	0x00012110


	//   ....[11]....
        /*00c0*/ 	.word	0x00012520


	//   ....[12]....
        /*00c4*/ 	.word	0x00012550


	//----- nvinfo : EIATTR_MAX_THREADS
	.align		4
.L_1202:
        /*00c8*/ 	.byte	0x04, 0x05
        /*00ca*/ 	.short	(.L_1204 - .L_1203)
.L_1203:
        /*00cc*/ 	.word	0x00000100
        /*00d0*/ 	.word	0x00000001
        /*00d4*/ 	.word	0x00000001


	//----- nvinfo : EIATTR_CRS_STACK_SIZE
	.align		4
.L_1204:
        /*00d8*/ 	.byte	0x04, 0x1e
        /*00da*/ 	.short	(.L_1206 - .L_1205)
.L_1205:
        /*00dc*/ 	.word	0x00000000


	//----- nvinfo : EIATTR_CBANK_PARAM_SIZE
	.align		4
.L_1206:
        /*00e0*/ 	.byte	0x03, 0x19
        /*00e2*/ 	.short	0x0410


	//----- nvinfo : EIATTR_PARAM_CBANK
	.align		4
        /*00e4*/ 	.byte	0x04, 0x0a
        /*00e6*/ 	.short	(.L_1208 - .L_1207)
	.align		4
.L_1207:
        /*00e8*/ 	.word	index@(.nv.constant0._ZN2at6native13reduce_kernelILi256ELi2ENS0_8ReduceOpIhNS0_7MeanOpsIhhhhEEjhLi4ELi4EEEEEvT1_)
        /*00ec*/ 	.short	0x0380
        /*00ee*/ 	.short	0x0410


	//----- nvinfo : EIATTR_SW_WAR
	.align		4
.L_1208:
        /*00f0*/ 	.byte	0x04, 0x36
        /*00f2*/ 	.short	(.L_1210 - .L_1209)
.L_1209:
        /*00f4*/ 	.word	0x00000008
.L_1210:


//--------------------- .nv.info._ZN2at6native13reduce_kernelILi128ELi4ENS0_8ReduceOpIhNS0_7MeanOpsIhhhhEEjhLi4ELi4EEEEEvT1_ --------------------------
	.section	.nv.info._ZN2at6native13reduce_kernelILi128ELi4ENS0_8ReduceOpIhNS0_7MeanOpsIhhhhEEjhLi4ELi4EEEEEvT1_,"",@"SHT_CUDA_INFO"
	.sectionflags	@""
	.align	4


	//----- nvinfo : EIATTR_CUDA_API_VERSION
	.align		4
        /*0000*/ 	.byte	0x04, 0x37
        /*0002*/ 	.short	(.L_1212 - .L_1211)
.L_1211:
        /*0004*/ 	.word	0x00000082


	//----- nvinfo : EIATTR_KPARAM_INFO
	.align		4
.L_1212:
        /*0008*/ 	.byte	0x04, 0x17
        /*000a*/ 	.short	(.L_1214 - .L_1213)
.L_1213:
        /*000c*/ 	.word	0x00000000
        /*0010*/ 	.short	0x0000
        /*0012*/ 	.short	0x0000
        /*0014*/ 	.byte	0x00, 0xf0, 0x41, 0x10


	//----- nvinfo : EIATTR_SPARSE_MMA_MASK
	.align		4
.L_1214:
        /*0018*/ 	.byte	0x03, 0x50
        /*001a*/ 	.short	0x0000


	//----- nvinfo : EIATTR_MAXREG_COUNT
	.align		4
        /*001c*/ 	.byte	0x03, 0x1b
        /*001e*/ 	.short	0x0080


	//----- nvinfo : EIATTR_NUM_BARRIERS
	.align		4
        /*0020*/ 	.byte	0x02, 0x4c
        /*0022*/ 	.byte	0x01
	.zero		1


	//----- nvinfo : EIATTR_EXTERNS
	.align		4
        /*0024*/ 	.byte	0x04, 0x0f
        /*0026*/ 	.short	(.L_1216 - .L_1215)


	//   ....[0]....
	.align		4
.L_1215:
        /*0028*/ 	.word	index@(__assertfail)


	//----- nvinfo : EIATTR_MERCURY_ISA_VERSION
	.align		4
.L_1216:
        /*002c*/ 	.byte	0x03, 0x5f
        /*002e*/ 	.short	0x0101


	//----- nvinfo : EIATTR_INT_WARP_WIDE_INSTR_OFFSETS
	.align		4
        /*0030*/ 	.byte	0x04, 0x31
        /*0032*/ 	.short	(.L_1218 - .L_1217)


	//   ....[0]....
.L_1217:
        /*0034*/ 	.word	0x00015b40


	//   ....[1]....
        /*0038*/ 	.word	0x00015c30


	//----- nvinfo : EIATTR_COOP_GROUP_MASK_REGIDS
	.align		4
.L_1218:
        /*003c*/ 	.byte	0x04, 0x29
        /*003e*/ 	.short	(.L_1220 - .L_1219)


	//   ....[0]....
.L_1219:
        /*0040*/ 	.word	0xffffffff


	//   ....[1]....
        /*0044*/ 	.word	0xffffffff


	//   ....[2]....
        /*0048*/ 	.word	0xffffffff


	//   ....[3]....
        /*004c*/ 	.word	0xffffffff


	//   ....[4]....
        /*0050*/ 	.word	0xffffffff


	//   ....[5]....
        /*0054*/ 	.word	0xffffffff


	//   ....[6]....
        /*0058*/ 	.word	0xffffffff


	//   ....[7]....
        /*005c*/ 	.word	0xffffffff


	//----- nvinfo : EIATTR_COOP_GROUP_INSTR_OFFSETS
	.align		4
.L_1220:
        /*0060*/ 	.byte	0x04, 0x28
        /*0062*/ 	.short	(.L_1222 - .L_1221)


	//   ....[0]....
.L_1221:
        /*0064*/ 	.word	0x0000cc80


	//   ....[1]....
        /*0068*/ 	.word	0x0000cca0


	//   ....[2]....
        /*006c*/ 	.word	0x0000ccb0


	//   ....[3]....
        /*0070*/ 	.word	0x0000ccc0


	//   ....[4]....
        /*0074*/ 	.word	0x00016920


	//   ....[5]....
        /*0078*/ 	.word	0x00016940


	//   ....[6]....
        /*007c*/ 	.word	0x00016950


	//   ....[7]....
        /*0080*/ 	.word	0x00016960


	//----- nvinfo : EIATTR_VRC_CTA_INIT_COUNT
	.align		4
.L_1222:
        /*0084*/ 	.byte	0x02, 0x4a
	.zero		1
	.zero		1


	//----- nvinfo : EIATTR_SYSCALL_OFFSETS
	.align		4
        /*0088*/ 	.byte	0x04, 0x46
        /*008a*/ 	.short	(.L_1224 - .L_1223)


	//   ....[0]....
.L_1223:
        /*008c*/ 	.word	0x00001460


	//   ....[1]....
        /*0090*/ 	.word	0x00016d80


	//   ....[2]....
        /*0094*/ 	.word	0x00016f20


	//   ....[3]....
        /*0098*/ 	.word	0x000170c0


	//   ....[4]....
        /*009c*/ 	.word	0x00017280


	//   ....[5]....
        /*00a0*/ 	.word	0x00017530


	//   ....[6]....
        /*00a4*/ 	.word	0x000176d0


	//   ....[7]....
        /*00a8*/ 	.word	0x00017870


	//   ....[8]....
        /*00ac*/ 	.word	0x00017a30


	//   ....[9]....
        /*00b0*/ 	.word	0x00017ed0


	//   ....[10]....
        /*00b4*/ 	.word	0x00018070


	//   ....[11]....
        /*00b8*/ 	.word	0x00018210


	//   ....[12]....
        /*00bc*/ 	.word	0x000183d0


	//   ....[13]....
        /*00c0*/ 	.word	0x00018680


	//   ....[14]....
        /*00c4*/ 	.word	0x00018820


	//   ....[15]....
        /*00c8*/ 	.word	0x000189c0


	//   ....[16]....
        /*00cc*/ 	.word	0x00018b80


	//----- nvinfo : EIATTR_EXIT_INSTR_OFFSETS
	.align		4
.L_1224:
        /*00d0*/ 	.byte	0x04, 0x1c
        /*00d2*/ 	.short	(.L_1226 - .L_1225)


	//   ....[0]....
.L_1225:
        /*00d4*/ 	.word	0x00015cf0


	//   ....[1]....
        /*00d8*/ 	.word	0x00016a20


	//   ....[2]....
        /*00dc*/ 	.word	0x00016c40


	//   ....[3]....
        /*00e0*/ 	.word	0x000172d0


	//   ....[4]....
        /*00e4*/ 	.word	0x00017a80


	//   ....[5]....
        /*00e8*/ 	.word	0x00017ad0


	//   ....[6]....
        /*00ec*/ 	.word	0x00017b00


	//   ....[7]....
        /*00f0*/ 	.word	0x00017b40


	//   ....[8]....
        /*00f4*/ 	.word	0x00017b80


	//   ....[9]....
        /*00f8*/ 	.word	0x00017d90


	//   ....[10]....
        /*00fc*/ 	.word	0x00018420


	//   ....[11]....
        /*0100*/ 	.word	0x00018bd0


	//   ....[12]....
        /*0104*/ 	.word	0x00018c20


	//----- nvinfo : EIATTR_MAX_THREADS
	.align		4
.L_1226:
        /*0108*/ 	.byte	0x04, 0x05
        /*010a*/ 	.short	(.L_1228 - .L_1227)
.L_1227:
        /*010c*/ 	.word	0x00000080
        /*0110*/ 	.word	0x00000001
        /*0114*/ 	.word	0x00000001


	//----- nvinfo : EIATTR_CRS_STACK_SIZE
	.align		4
.L_1228:
        /*0118*/ 	.byte	0x04, 0x1e
        /*011a*/ 	.short	(.L_1230 - .L_1229)
.L_1229:
        /*011c*/ 	.word	0x00000000


	//----- nvinfo : EIATTR_CBANK_PARAM_SIZE
	.align		4
.L_1230:
        /*0120*/ 	.byte	0x03, 0x19
        /*0122*/ 	.short	0x0410


	//----- nvinfo : EIATTR_PARAM_CBANK
	.align		4
        /*0124*/ 	.byte	0x04, 0x0a
        /*0126*/ 	.short	(.L_1232 - .L_1231)
	.align		4
.L_1231:
        /*0128*/ 	.word	index@(.nv.constant0._ZN2at6native13reduce_kernelILi128ELi4ENS0_8ReduceOpIhNS0_7MeanOpsIhhhhEEjhLi4ELi4EEEEEvT1_)
        /*012c*/ 	.short	0x0380
        /*012e*/ 	.short	0x0410


	//----- nvinfo : EIATTR_SW_WAR
	.align		4
.L_1232:
        /*0130*/ 	.byte	0x04, 0x36
        /*0132*/ 	.short	(.L_1234 - .L_1233)
.L_1233:
        /*0134*/ 	.word	0x00000008
.L_1234:


//--------------------- .nv.info._ZN2at6native13reduce_kernelILi512ELi1ENS0_8ReduceOpIN3c108BFloat16ENS0_7MeanOpsIS4_fffEEjfLi4ELi8EEEEEvT1_ --------------------------
	.section	.nv.info._ZN2at6native13reduce_kernelILi512ELi1ENS0_8ReduceOpIN3c108BFloat16ENS0_7MeanOpsIS4_fffEEjfLi4ELi8EEEEEvT1_,"",@"SHT_CUDA_INFO"
	.sectionflags	@""
	.align	4


	//----- nvinfo : EIATTR_CUDA_API_VERSION
	.align		4
        /*0000*/ 	.byte	0x04, 0x37
        /*0002*/ 	.short	(.L_1236 - .L_1235)
.L_1235:
        /*0004*/ 	.word	0x00000082


	//----- nvinfo : EIATTR_KPARAM_INFO
	.align		4
.L_1236:
        /*0008*/ 	.byte	0x04, 0x17
        /*000a*/ 	.short	(.L_1238 - .L_1237)
.L_1237:
        /*000c*/ 	.word	0x00000000
        /*0010*/ 	.short	0x0000
        /*0012*/ 	.short	0x0000
        /*0014*/ 	.byte	0x00, 0xf0, 0x61, 0x10


	//----- nvinfo : EIATTR_SPARSE_MMA_MASK
	.align		4
.L_1238:
        /*0018*/ 	.byte	0x03, 0x50
        /*001a*/ 	.short	0x0000


	//----- nvinfo : EIATTR_MAXREG_COUNT
	.align		4
        /*001c*/ 	.byte	0x03, 0x1b
        /*001e*/ 	.short	0x0020


	//----- nvinfo : EIATTR_NUM_BARRIERS
	.align		4
        /*0020*/ 	.byte	0x02, 0x4c
        /*0022*/ 	.byte	0x01
	.zero		1


	//----- nvinfo : EIATTR_EXTERNS
	.align		4
        /*0024*/ 	.byte	0x04, 0x0f
        /*0026*/ 	.short	(.L_1240 - .L_1239)


	//   ....[0]....
	.align		4
.L_1239:
        /*0028*/ 	.word	index@(__assertfail)


	//----- nvinfo : EIATTR_MERCURY_ISA_VERSION
	.align		4
.L_1240:
        /*002c*/ 	.byte	0x03, 0x5f
        /*002e*/ 	.short	0x0101


	//----- nvinfo : EIATTR_INT_WARP_WIDE_INSTR_OFFSETS
	.align		4
        /*0030*/ 	.byte	0x04, 0x31
        /*0032*/ 	.short	(.L_1242 - .L_1241)


	//   ....[0]....
.L_1241:
        /*0034*/ 	.word	0x0000da20


	//   ....[1]....
        /*0038*/ 	.word	0x0000db10


	//----- nvinfo : EIATTR_COOP_GROUP_MASK_REGIDS
	.align		4
.L_1242:
        /*003c*/ 	.byte	0x04, 0x29
        /*003e*/ 	.short	(.L_1244 - .L_1243)


	//   ....[0]....
.L_1243:
        /*0040*/ 	.word	0xffffffff


	//   ....[1]....
        /*0044*/ 	.word	0xffffffff


	//----- nvinfo : EIATTR_COOP_GROUP_INSTR_OFFSETS
	.align		4
.L_1244:
        /*0048*/ 	.byte	0x04, 0x28
        /*004a*/ 	.short	(.L_1246 - .L_1245)


	//   ....[0]....
.L_1245:
        /*004c*/ 	.word	0x0000b330


	//   ....[1]....
        /*0050*/ 	.word	0x0000e230


	//----- nvinfo : EIATTR_VRC_CTA_INIT_COUNT
	.align		4
.L_1246:
        /*0054*/ 	.byte	0x02, 0x4a
	.zero		1
	.zero		1


	//----- nvinfo : EIATTR_SYSCALL_OFFSETS
	.align		4
        /*0058*/ 	.byte	0x04, 0x46
        /*005a*/ 	.short	(.L_1248 - .L_1247)


	//   ....[0]....
.L_1247:
        /*005c*/ 	.word	0x0000e4c0


	//   ....[1]....
        /*0060*/ 	.word	0x0000e700


	//   ....[2]....
        /*0064*/ 	.word	0x0000ea50


	//   ....[3]....
        /*0068*/ 	.word	0x0000ec90


	//----- nvinfo : EIATTR_EXIT_INSTR_OFFSETS
	.align		4
.L_1248:
        /*006c*/ 	.byte	0x04, 0x1c
        /*006e*/ 	.short	(.L_1250 - .L_1249)


	//   ....[0]....
.L_1249:
        /*0070*/ 	.word	0x0000dbb0


	//   ....[1]....
        /*0074*/ 	.word	0x0000e280


	//   ....[2]....
        /*0078*/ 	.word	0x0000e510


	//   ....[3]....
        /*007c*/ 	.word	0x0000e530


	//   ....[4]....
        /*0080*/ 	.word	0x0000e750


	//   ....[5]....
        /*0084*/ 	.word	0x0000e770


	//   ....[6]....
        /*0088*/ 	.word	0x0000e7a0


	//   ....[7]....
        /*008c*/ 	.word	0x0000e7e0


	//   ....[8]....
        /*0090*/ 	.word	0x0000e820


	//   ....[9]....
        /*0094*/ 	.word	0x0000eaa0


	//   ....[10]....
        /*0098*/ 	.word	0x0000eac0


	//   ....[11]....
        /*009c*/ 	.word	0x0000ece0


	//   ....[12]....
        /*00a0*/ 	.word	0x0000ed00


	//----- nvinfo : EIATTR_MAX_THREADS
	.align		4
.L_1250:
        /*00a4*/ 	.byte	0x04, 0x05
        /*00a6*/ 	.short	(.L_1252 - .L_1251)
.L_1251:
        /*00a8*/ 	.word	0x00000200
        /*00ac*/ 	.word	0x00000001
        /*00b0*/ 	.word	0x00000001


	//----- nvinfo : EIATTR_CRS_STACK_SIZE
	.align		4
.L_1252:
        /*00b4*/ 	.byte	0x04, 0x1e
        /*00b6*/ 	.short	(.L_1254 - .L_1253)
.L_1253:
        /*00b8*/ 	.word	0x00000000


	//----- nvinfo : EIATTR_CBANK_PARAM_SIZE
	.align		4
.L_1254:
        /*00bc*/ 	.byte	0x03, 0x19
        /*00be*/ 	.short	0x0418


	//----- nvinfo : EIATTR_PARAM_CBANK
	.align		4
        /*00c0*/ 	.byte	0x04, 0x0a
        /*00c2*/ 	.short	(.L_1256 - .L_1255)
	.align		4
.L_1255:
        /*00c4*/ 	.word	index@(.nv.constant0._ZN2at6native13reduce_kernelILi512ELi1ENS0_8ReduceOpIN3c108BFloat16ENS0_7MeanOpsIS4_fffEEjfLi4ELi8EEEEEvT1_)
        /*00c8*/ 	.short	0x0380
        /*00ca*/ 	.short	0x0418


	//----- nvinfo : EIATTR_SW_WAR
	.align		4
.L_1256:
        /*00cc*/ 	.byte	0x04, 0x36
        /*00ce*/ 	.short	(.L_1258 - .L_1257)
.L_1257:
        /*00d0*/ 	.word	0x00000008
.L_1258:


//--------------------- .nv.info._ZN2at6native13reduce_kernelILi256ELi2ENS0_8ReduceOpIN3c108BFloat16ENS0_7MeanOpsIS4_fffEEjfLi4ELi8EEEEEvT1_ --------------------------
	.section	.nv.info._ZN2at6native13reduce_kernelILi256ELi2ENS0_8ReduceOpIN3c108BFloat16ENS0_7MeanOpsIS4_fffEEjfLi4ELi8EEEEEvT1_,"",@"SHT_CUDA_INFO"
	.sectionflags	@""
	.align	4


	//----- nvinfo : EIATTR_CUDA_API_VERSION
	.align		4
        /*0000*/ 	.byte	0x04, 0x37
        /*0002*/ 	.short	(.L_1260 - .L_1259)
.L_1259:
        /*0004*/ 	.word	0x00000082


	//----- nvinfo : EIATTR_KPARAM_INFO
	.align		4
.L_1260:
        /*0008*/ 	.byte	0x04, 0x17
        /*000a*/ 	.short	(.L_1262 - .L_1261)
.L_1261:
        /*000c*/ 	.word	0x00000000
        /*0010*/ 	.short	0x0000
        /*0012*/ 	.short	0x0000
        /*0014*/ 	.byte	0x00, 0xf0, 0x61, 0x10


	//----- nvinfo : EIATTR_SPARSE_MMA_MASK
	.align		4
.L_1262:
        /*0018*/ 	.byte	0x03, 0x50
        /*001a*/ 	.short	0x0000


	//----- nvinfo : EIATTR_MAXREG_COUNT
	.align		4
        /*001c*/ 	.byte	0x03, 0x1b
        /*001e*/ 	.short	0x0040


	//----- nvinfo : EIATTR_NUM_BARRIERS
	.align		4
        /*0020*/ 	.byte	0x02, 0x4c
        /*0022*/ 	.byte	0x01
	.zero		1


	//----- nvinfo : EIATTR_EXTERNS
	.align		4
        /*0024*/ 	.byte	0x04, 0x0f
        /*0026*/ 	.short	(.L_1264 - .L_1263)


	//   ....[0]....
	.align		4
.L_1263:
        /*0028*/ 	.word	index@(__assertfail)


	//----- nvinfo : EIATTR_MERCURY_ISA_VERSION
	.align		4
.L_1264:
        /*002c*/ 	.byte	0x03, 0x5f
        /*002e*/ 	.short	0x0101


	//----- nvinfo : EIATTR_INT_WARP_WIDE_INSTR_OFFSETS
	.align		4
        /*0030*/ 	.byte	0x04, 0x31
        /*0032*/ 	.short	(.L_1266 - .L_1265)


	//   ....[0]....
.L_1265:
        /*0034*/ 	.word	0x00010660


	//   ....[1]....
        /*0038*/ 	.word	0x00010750


	//----- nvinfo : EIATTR_COOP_GROUP_MASK_REGIDS
	.align		4
.L_1266:
        /*003c*/ 	.byte	0x04, 0x29
        /*003e*/ 	.short	(.L_1268 - .L_1267)


	//   ....[0]....
.L_1267:
        /*0040*/ 	.word	0xffffffff


	//   ....[1]....
        /*0044*/ 	.word	0xffffffff


	//   ....[2]....
        /*0048*/ 	.word	0xffffffff


	//   ....[3]....
        /*004c*/ 	.word	0xffffffff


	//----- nvinfo : EIATTR_COOP_GROUP_INSTR_OFFSETS
	.align		4
.L_1268:
        /*0050*/ 	.byte	0x04, 0x28
        /*0052*/ 	.short	(.L_1270 - .L_1269)


	//   ....[0]....
.L_1269:
        /*0054*/ 	.word	0x0000bd10


	//   ....[1]....
        /*0058*/ 	.word	0x0000bd20


	//   ....[2]....
        /*005c*/ 	.word	0x00010f30


	//   ....[3]....
        /*0060*/ 	.word	0x00010f40


	//----- nvinfo : EIATTR_VRC_CTA_INIT_COUNT
	.align		4
.L_1270:
        /*0064*/ 	.byte	0x02, 0x4a
	.zero		1
	.zero		1


	//----- nvinfo : EIATTR_SYSCALL_OFFSETS
	.align		4
        /*0068*/ 	.byte	0x04, 0x46
        /*006a*/ 	.short	(.L_1272 - .L_1271)


	//   ....[0]....
.L_1271:
        /*006c*/ 	.word	0x00001470


	//   ....[1]....
        /*0070*/ 	.word	0x00011210


	//   ....[2]....
        /*0074*/ 	.word	0x000113b0


	//   ....[3]....
        /*0078*/ 	.word	0x000115d0


	//   ....[4]....
        /*007c*/ 	.word	0x00011770


	//   ....[5]....
        /*0080*/ 	.word	0x00011b00


	//   ....[6]....
        /*0084*/ 	.word	0x00011ca0


	//   ....[7]....
        /*0088*/ 	.word	0x00011ec0


	//   ....[8]....
        /*008c*/ 	.word	0x00012060


	//----- nvinfo : EIATTR_EXIT_INSTR_OFFSETS
	.align		4
.L_1272:
        /*0090*/ 	.byte	0x04, 0x1c
        /*0092*/ 	.short	(.L_1274 - .L_1273)


	//   ....[0]....
.L_1273:
        /*0094*/ 	.word	0x00010810


	//   ....[1]....
        /*0098*/ 	.word	0x00010fa0


	//   ....[2]....
        /*009c*/ 	.word	0x000110e0


	//   ....[3]....
        /*00a0*/ 	.word	0x00011400


	//   ....[4]....
        /*00a4*/ 	.word	0x000117c0


	//   ....[5]....
        /*00a8*/ 	.word	0x000117f0


	//   ....[6]....
        /*00ac*/ 	.word	0x00011820


	//   ....[7]....
        /*00b0*/ 	.word	0x00011860


	//   ....[8]....
        /*00b4*/ 	.word	0x000118a0


	//   ....[9]....
        /*00b8*/ 	.word	0x000119d0


	//   ....[10]....
        /*00bc*/ 	.word	0x00011cf0


	//   ....[11]....
        /*00c0*/ 	.word	0x000120b0


	//   ....[12]....
        /*00c4*/ 	.word	0x000120e0


	//----- nvinfo : EIATTR_MAX_THREADS
	.align		4
.L_1274:
        /*00c8*/ 	.byte	0x04, 0x05
        /*00ca*/ 	.short	(.L_1276 - .L_1275)
.L_1275:
        /*00cc*/ 	.word	0x00000100
        /*00d0*/ 	.word	0x00000001
        /*00d4*/ 	.word	0x00000001


	//----- nvinfo : EIATTR_CRS_STACK_SIZE
	.align		4
.L_1276:
        /*00d8*/ 	.byte	0x04, 0x1e
        /*00da*/ 	.short	(.L_1278 - .L_1277)
.L_1277:
        /*00dc*/ 	.word	0x00000000


	//----- nvinfo : EIATTR_CBANK_PARAM_SIZE
	.align		4
.L_1278:
        /*00e0*/ 	.byte	0x03, 0x19
        /*00e2*/ 	.short	0x0418


	//----- nvinfo : EIATTR_PARAM_CBANK
	.align		4
        /*00e4*/ 	.byte	0x04, 0x0a
        /*00e6*/ 	.short	(.L_1280 - .L_1279)
	.align		4
.L_1279:
        /*00e8*/ 	.word	index@(.nv.constant0._ZN2at6native13reduce_kernelILi256ELi2ENS0_8ReduceOpIN3c108BFloat16ENS0_7MeanOpsIS4_fffEEjfLi4ELi8EEEEEvT1_)
        /*00ec*/ 	.short	0x0380
        /*00ee*/ 	.short	0x0418


	//----- nvinfo : EIATTR_SW_WAR
	.align		4
.L_1280:
        /*00f0*/ 	.byte	0x04, 0x36
        /*00f2*/ 	.short	(.L_1282 - .L_1281)
.L_1281:
        /*00f4*/ 	.word	0x00000008
.L_1282:


//--------------------- .nv.info._ZN2at6native13reduce_kernelILi128ELi4ENS0_8ReduceOpIN3c108BFloat16ENS0_7MeanOpsIS4_fffEEjfLi4ELi8EEEEEvT1_ --------------------------
	.section	.nv.info._ZN2at6native13reduce_kernelILi128ELi4ENS0_8ReduceOpIN3c108BFloat16ENS0_7MeanOpsIS4_fffEEjfLi4ELi8EEEEEvT1_,"",@"SHT_CUDA_INFO"
	.sectionflags	@""
	.align	4


	//----- nvinfo : EIATTR_CUDA_API_VERSION
	.align		4
        /*0000*/ 	.byte	0x04, 0x37
        /*0002*/ 	.short	(.L_1284 - .L_1283)
.L_1283:
        /*0004*/ 	.word	0x00000082


	//----- nvinfo : EIATTR_KPARAM_INFO
	.align		4
.L_1284:
        /*0008*/ 	.byte	0x04, 0x17
        /*000a*/ 	.short	(.L_1286 - .L_1285)
.L_1285:
        /*000c*/ 	.word	0x00000000
        /*0010*/ 	.short	0x0000
        /*0012*/ 	.short	0x0000
        /*0014*/ 	.byte	0x00, 0xf0, 0x61, 0x10


	//----- nvinfo : EIATTR_SPARSE_MMA_MASK
	.align		4
.L_1286:
        /*0018*/ 	.byte	0x03, 0x50
        /*001a*/ 	.short	0x0000


	//----- nvinfo : EIATTR_MAXREG_COUNT
	.align		4
        /*001c*/ 	.byte	0x03, 0x1b
        /*001e*/ 	.short	0x0080


	//----- nvinfo : EIATTR_NUM_BARRIERS
	.align		4
        /*0020*/ 	.byte	0x02, 0x4c
        /*0022*/ 	.byte	0x01
	.zero		1


	//----- nvinfo : EIATTR_EXTERNS
	.align		4
        /*0024*/ 	.byte	0x04, 0x0f
        /*0026*/ 	.short	(.L_1288 - .L_1287)


	//   ....[0]....
	.align		4
.L_1287:
        /*0028*/ 	.word	index@(__assertfail)


	//----- nvinfo : EIATTR_MERCURY_ISA_VERSION
	.align		4
.L_1288:
        /*002c*/ 	.byte	0x03, 0x5f
        /*002e*/ 	.short	0x0101


	//----- nvinfo : EIATTR_INT_WARP_WIDE_INSTR_OFFSETS
	.align		4
        /*0030*/ 	.byte	0x04, 0x31
        /*0032*/ 	.short	(.L_1290 - .L_1289)


	//   ....[0]....
.L_1289:
        /*0034*/ 	.word	0x00015b20


	//   ....[1]....
        /*0038*/ 	.word	0x00015c10


	//----- nvinfo : EIATTR_COOP_GROUP_MASK_REGIDS
	.align		4
.L_1290:
        /*003c*/ 	.byte	0x04, 0x29
        /*003e*/ 	.short	(.L_1292 - .L_1291)


	//   ....[0]....
.L_1291:
        /*0040*/ 	.word	0xffffffff


	//   ....[1]....
        /*0044*/ 	.word	0xffffffff


	//   ....[2]....
        /*0048*/ 	.word	0xffffffff


	//   ....[3]....
        /*004c*/ 	.word	0xffffffff


	//   ....[4]....
        /*0050*/ 	.word	0xffffffff


	//   ....[5]....
        /*0054*/ 	.word	0xffffffff


	//   ....[6]....
        /*0058*/ 	.word	0xffffffff


	//   ....[7]....
        /*005c*/ 	.word	0xffffffff


	//----- nvinfo : EIATTR_COOP_GROUP_INSTR_OFFSETS
	.align		4
.L_1292:
        /*0060*/ 	.byte	0x04, 0x28
        /*0062*/ 	.short	(.L_1294 - .L_1293)


	//   ....[0]....
.L_1293:
        /*0064*/ 	.word	0x0000cc80


	//   ....[1]....
        /*0068*/ 	.word	0x0000cc90


	//   ....[2]....
        /*006c*/ 	.word	0x0000cca0


	//   ....[3]....
        /*0070*/ 	.word	0x0000ccb0


	//   ....[4]....
        /*0074*/ 	.word	0x00016530


	//   ....[5]....
        /*0078*/ 	.word	0x00016540


	//   ....[6]....
        /*007c*/ 	.word	0x00016550


	//   ....[7]....
        /*0080*/ 	.word	0x00016560


	//----- nvinfo : EIATTR_VRC_CTA_INIT_COUNT
	.align		4
.L_1294:
        /*0084*/ 	.byte	0x02, 0x4a
	.zero		1
	.zero		1


	//----- nvinfo : EIATTR_SYSCALL_OFFSETS
	.align		4
        /*0088*/ 	.byte	0x04, 0x46
        /*008a*/ 	.short	(.L_1296 - .L_1295)


	//   ....[0]....
.L_1295:
        /*008c*/ 	.word	0x00001470


	//   ....[1]....
        /*0090*/ 	.word	0x000168f0


	//   ....[2]....
        /*0094*/ 	.word	0x00016a80


	//   ....[3]....
        /*0098*/ 	.word	0x00016c10


	//   ....[4]....
        /*009c*/ 	.word	0x00016db0


	//   ....[5]....
        /*00a0*/ 	.word	0x00017010


	//   ....[6]....
        /*00a4*/ 	.word	0x000171a0


	//   ....[7]....
        /*00a8*/ 	.word	0x00017330


	//   ....[8]....
        /*00ac*/ 	.word	0x000174d0


	//   ....[9]....
        /*00b0*/ 	.word	0x00017920


	//   ....[10]....
        /*00b4*/ 	.word	0x00017ab0


	//   ....[11]....
        /*00b8*/ 	.word	0x00017c40


	//   ....[12]....
        /*00bc*/ 	.word	0x00017de0


	//   ....[13]....
        /*00c0*/ 	.word	0x00018040


	//   ....[14]....
        /*00c4*/ 	.word	0x000181d0


	//   ....[15]....
        /*00c8*/ 	.word	0x00018360


	//   ....[16]....
        /*00cc*/ 	.word	0x00018500


	//----- nvinfo : EIATTR_EXIT_INSTR_OFFSETS
	.align		4
.L_1296:
        /*00d0*/ 	.byte	0x04, 0x1c
        /*00d2*/ 	.short	(.L_1298 - .L_1297)


	//   ....[0]....
.L_1297:
        /*00d4*/ 	.word	0x00015cd0


	//   ....[1]....
        /*00d8*/ 	.word	0x000165e0


	//   ....[2]....
        /*00dc*/ 	.word	0x000167c0


	//   ....[3]....
        /*00e0*/ 	.word	0x00016e00


	//   ....[4]....
        /*00e4*/ 	.word	0x00017520


	//   ....[5]....
        /*00e8*/ 	.word	0x00017570


	//   ....[6]....
        /*00ec*/ 	.word	0x000175a0


	//   ....[7]....
        /*00f0*/ 	.word	0x000175e0


	//   ....[8]....
        /*00f4*/ 	.word	0x00017620


	//   ....[9]....
        /*00f8*/ 	.word	0x000177f0


	//   ....[10]....
        /*00fc*/ 	.word	0x00017e30


	//   ....[11]....
        /*0100*/ 	.word	0x00018550


	//   ....[12]....
        /*0104*/ 	.word	0x000185a0


	//----- nvinfo : EIATTR_MAX_THREADS
	.align		4
.L_1298:
        /*0108*/ 	.byte	0x04, 0x05
        /*010a*/ 	.short	(.L_1300 - .L_1299)
.L_1299:
        /*010c*/ 	.word	0x00000080
        /*0110*/ 	.word	0x00000001
        /*0114*/ 	.word	0x00000001


	//----- nvinfo : EIATTR_CRS_STACK_SIZE
	.align		4
.L_1300:
        /*0118*/ 	.byte	0x04, 0x1e
        /*011a*/ 	.short	(.L_1302 - .L_1301)
.L_1301:
        /*011c*/ 	.word	0x00000000


	//----- nvinfo : EIATTR_CBANK_PARAM_SIZE
	.align		4
.L_1302:
        /*0120*/ 	.byte	0x03, 0x19
        /*0122*/ 	.short	0x0418


	//----- nvinfo : EIATTR_PARAM_CBANK
	.align		4
        /*0124*/ 	.byte	0x04, 0x0a
        /*0126*/ 	.short	(.L_1304 - .L_1303)
	.align		4
.L_1303:
        /*0128*/ 	.word	index@(.nv.constant0._ZN2at6native13reduce_kernelILi128ELi4ENS0_8ReduceOpIN3c108BFloat16ENS0_7MeanOpsIS4_fffEEjfLi4ELi8EEEEEvT1_)
        /*012c*/ 	.short	0x0380
        /*012e*/ 	.short	0x0418


	//----- nvinfo : EIATTR_SW_WAR
	.align		4
.L_1304:
        /*0130*/ 	.byte	0x04, 0x36
        /*0132*/ 	.short	(.L_1306 - .L_1305)
.L_1305:
        /*0134*/ 	.word	0x00000008
.L_1306:


//--------------------- .nv.info._ZN2at6native13reduce_kernelILi512ELi1ENS0_8ReduceOpIN3c108BFloat16ENS0_7MeanOpsIS4_ffS4_EEjS4_Li4ELi8EEEEEvT1_ --------------------------
	.section	.nv.info._ZN2at6native13reduce_kernelILi512ELi1ENS0_8ReduceOpIN3c108BFloat16ENS0_7MeanOpsIS4_ffS4_EEjS4_Li4ELi8EEEEEvT1_,"",@"SHT_CUDA_INFO"
	.sectionflags	@""
	.align	4


	//----- nvinfo : EIATTR_CUDA_API_VERSION
	.align		4
        /*0000*/ 	.byte	0x04, 0x37
        /*0002*/ 	.short	(.L_1308 - .L_1307)
.L_1307:
        /*0004*/ 	.word	0x00000082


	//----- nvinfo : EIATTR_KPARAM_INFO
	.align		4
.L_1308:
        /*0008*/ 	.byte	0x04, 0x17
        /*000a*/ 	.short	(.L_1310 - .L_1309)
.L_1309:
        /*000c*/ 	.word	0x00000000
        /*0010*/ 	.short	0x0000
        /*0012*/ 	.short	0x0000
        /*0014*/ 	.byte	0x00, 0xf0, 0x61, 0x10


	//----- nvinfo : EIATTR_SPARSE_MMA_MASK
	.align		4
.L_1310:
        /*0018*/ 	.byte	0x03, 0x50
        /*001a*/ 	.short	0x0000


	//----- nvinfo : EIATTR_MAXREG_COUNT
	.align		4
        /*001c*/ 	.byte	0x03, 0x1b
        /*001e*/ 	.short	0x0020


	//----- nvinfo : EIATTR_NUM_BARRIERS
	.align		4
        /*0020*/ 	.byte	0x02, 0x4c
        /*0022*/ 	.byte	0x01
	.zero		1


	//----- nvinfo : EIATTR_EXTERNS
	.align		4
        /*0024*/ 	.byte	0x04, 0x0f
        /*0026*/ 	.short	(.L_1312 - .L_1311)


	//   ....[0]....
	.align		4
.L_1311:
        /*0028*/ 	.word	index@(__assertfail)


	//----- nvinfo : EIATTR_MERCURY_ISA_VERSION
	.align		4
.L_1312:
        /*002c*/ 	.byte	0x03, 0x5f
        /*002e*/ 	.short	0x0101


	//----- nvinfo : EIATTR_INT_WARP_WIDE_INSTR_OFFSETS
	.align		4
        /*0030*/ 	.byte	0x04, 0x31
        /*0032*/ 	.short	(.L_1314 - .L_1313)


	//   ....[0]....
.L_1313:
        /*0034*/ 	.word	0x0000df10


	//   ....[1]....
        /*0038*/ 	.word	0x0000e000


	//----- nvinfo : EIATTR_COOP_GROUP_MASK_REGIDS
	.align		4
.L_1314:
        /*003c*/ 	.byte	0x04, 0x29
        /*003e*/ 	.short	(.L_1316 - .L_1315)


	//   ....[0]....
.L_1315:
        /*0040*/ 	.word	0xffffffff


	//   ....[1]....
        /*0044*/ 	.word	0xffffffff


	//----- nvinfo : EIATTR_COOP_GROUP_INSTR_OFFSETS
	.align		4
.L_1316:
        /*0048*/ 	.byte	0x04, 0x28
        /*004a*/ 	.short	(.L_1318 - .L_1317)


	//   ....[0]....
.L_1317:
        /*004c*/ 	.word	0x0000b330


	//   ....[1]....
        /*0050*/ 	.word	0x0000e720


	//----- nvinfo : EIATTR_VRC_CTA_INIT_COUNT
	.align		4
.L_1318:
        /*0054*/ 	.byte	0x02, 0x4a
	.zero		1
	.zero		1


	//----- nvinfo : EIATTR_SYSCALL_OFFSETS
	.align		4
        /*0058*/ 	.byte	0x04, 0x46
        /*005a*/ 	.short	(.L_1320 - .L_1319)


	//   ....[0]....
.L_1319:
        /*005c*/ 	.word	0x0000e9a0


	//   ....[1]....
        /*0060*/ 	.word	0x0000ec00


	//   ....[2]....
        /*0064*/ 	.word	0x0000ef50


	//   ....[3]....
        /*0068*/ 	.word	0x0000f1b0


	//----- nvinfo : EIATTR_EXIT_INSTR_OFFSETS
	.align		4
.L_1320:
        /*006c*/ 	.byte	0x04, 0x1c
        /*006e*/ 	.short	(.L_1322 - .L_1321)


	//   ....[0]....
.L_1321:
        /*0070*/ 	.word	0x0000e0a0


	//   ....[1]....
        /*0074*/ 	.word	0x0000e770


	//   ....[2]....
        /*0078*/ 	.word	0x0000e9f0


	//   ....[3]....
        /*007c*/ 	.word	0x0000ea20


	//   ....[4]....
        /*0080*/ 	.word	0x0000ec50


	//   ....[5]....
        /*0084*/ 	.word	0x0000ec70


	//   ....[6]....
        /*0088*/ 	.word	0x0000eca0


	//   ....[7]....
        /*008c*/ 	.word	0x0000ece0


	//   ....[8]....
        /*0090*/ 	.word	0x0000ed20


	//   ....[9]....
        /*0094*/ 	.word	0x0000efa0


	//   ....[10]....
        /*0098*/ 	.word	0x0000efd0


	//   ....[11]....
        /*009c*/ 	.word	0x0000f200


	//   ....[12]....
        /*00a0*/ 	.word	0x0000f220


	//----- nvinfo : EIATTR_MAX_THREADS
	.align		4
.L_1322:
        /*00a4*/ 	.byte	0x04, 0x05
        /*00a6*/ 	.short	(.L_1324 - .L_1323)
.L_1323:
        /*00a8*/ 	.word	0x00000200
        /*00ac*/ 	.word	0x00000001
        /*00b0*/ 	.word	0x00000001


	//----- nvinfo : EIATTR_CRS_STACK_SIZE
	.align		4
.L_1324:
        /*00b4*/ 	.byte	0x04, 0x1e
        /*00b6*/ 	.short	(.L_1326 - .L_1325)
.L_1325:
        /*00b8*/ 	.word	0x00000000


	//----- nvinfo : EIATTR_CBANK_PARAM_SIZE
	.align		4
.L_1326:
        /*00bc*/ 	.byte	0x03, 0x19
        /*00be*/ 	.short	0x0418


	//----- nvinfo : EIATTR_PARAM_CBANK
	.align		4
        /*00c0*/ 	.byte	0x04, 0x0a
        /*00c2*/ 	.short	(.L_1328 - .L_1327)
	.align		4
.L_1327:
        /*00c4*/ 	.word	index@(.nv.constant0._ZN2at6native13reduce_kernelILi512ELi1ENS0_8ReduceOpIN3c108BFloat16ENS0_7MeanOpsIS4_ffS4_EEjS4_Li4ELi8EEEEEvT1_)
        /*00c8*/ 	.short	0x0380
        /*00ca*/ 	.short	0x0418


	//----- nvinfo : EIATTR_SW_WAR
	.align		4
.L_1328:
        /*00cc*/ 	.byte	0x04, 0x36
        /*00ce*/ 	.short	(.L_1330 - .L_1329)
.L_1329:
        /*00d0*/ 	.word	0x00000008
.L_1330:


//--------------------- .nv.info._ZN2at6native13reduce_kernelILi256ELi2ENS0_8ReduceOpIN3c108BFloat16ENS0_7MeanOpsIS4_ffS4_EEjS4_Li4ELi8EEEEEvT1_ --------------------------
	.section	.nv.info._ZN2at6native13reduce_kernelILi256ELi2ENS0_8ReduceOpIN3c108BFloat16ENS0_7MeanOpsIS4_ffS4_EEjS4_Li4ELi8EEEEEvT1_,"",@"SHT_CUDA_INFO"
	.sectionflags	@""
	.align	4


	//----- nvinfo : EIATTR_CUDA_API_VERSION
	.align		4
        /*0000*/ 	.byte	0x04, 0x37
        /*0002*/ 	.short	(.L_1332 - .L_1331)
.L_1331:
        /*0004*/ 	.word	0x00000082


	//----- nvinfo : EIATTR_KPARAM_INFO
	.align		4
.L_1332:
        /*0008*/ 	.byte	0x04, 0x17
        /*000a*/ 	.short	(.L_1334 - .L_1333)
.L_1333:
        /*000c*/ 	.word	0x00000000
        /*0010*/ 	.short	0x0000
        /*0012*/ 	.short	0x0000
        /*0014*/ 	.byte	0x00, 0xf0, 0x61, 0x10


	//----- nvinfo : EIATTR_SPARSE_MMA_MASK
	.align		4
.L_1334:
        /*0018*/ 	.byte	0x03, 0x50
        /*001a*/ 	.short	0x0000


	//----- nvinfo : EIATTR_MAXREG_COUNT
	.align		4
        /*001c*/ 	.byte	0x03, 0x1b
        /*001e*/ 	.short	0x0040


	//----- nvinfo : EIATTR_NUM_BARRIERS
	.align		4
        /*0020*/ 	.byte	0x02, 0x4c
        /*0022*/ 	.byte	0x01
	.zero		1


	//----- nvinfo : EIATTR_EXTERNS
	.align		4
        /*0024*/ 	.byte	0x04, 0x0f
        /*0026*/ 	.short	(.L_1336 - .L_1335)


	//   ....[0]....
	.align		4
.L_1335:
        /*0028*/ 	.word	index@(__assertfail)


	//----- nvinfo : EIATTR_MERCURY_ISA_VERSION
	.align		4
.L_1336:
        /*002c*/ 	.byte	0x03, 0x5f
        /*002e*/ 	.short	0x0101


	//----- nvinfo : EIATTR_INT_WARP_WIDE_INSTR_OFFSETS
	.align		4
        /*0030*/ 	.byte	0x04, 0x31
        /*0032*/ 	.short	(.L_1338 - .L_1337)


	//   ....[0]....
.L_1337:
        /*0034*/ 	.word	0x00010b50


	//   ....[1]....
        /*0038*/ 	.word	0x00010c40


	//----- nvinfo : EIATTR_COOP_GROUP_MASK_REGIDS
	.align		4
.L_1338:
        /*003c*/ 	.byte	0x04, 0x29
        /*003e*/ 	.short	(.L_1340 - .L_1339)


	//   ....[0]....
.L_1339:
        /*0040*/ 	.word	0xffffffff


	//   ....[1]....
        /*0044*/ 	.word	0xffffffff


	//   ....[2]....
        /*0048*/ 	.word	0xffffffff


	//   ....[3]....
        /*004c*/ 	.word	0xffffffff


	//----- nvinfo : EIATTR_COOP_GROUP_INSTR_OFFSETS
	.align		4
.L_1340:
        /*0050*/ 	.byte	0x04, 0x28
        /*0052*/ 	.short	(.L_1342 - .L_1341)


	//   ....[0]....
.L_1341:
        /*0054*/ 	.word	0x0000bd10


	//   ....[1]....
        /*0058*/ 	.word	0x0000bd20


	//   ....[2]....
        /*005c*/ 	.word	0x00011420


	//   ....[3]....
        /*0060*/ 	.word	0x00011430


	//----- nvinfo : EIATTR_VRC_CTA_INIT_COUNT
	.align		4
.L_1342:
        /*0064*/ 	.byte	0x02, 0x4a
	.zero		1
	.zero		1


	//----- nvinfo : EIATTR_SYSCALL_OFFSETS
	.align		4
        /*0068*/ 	.byte	0x04, 0x46
        /*006a*/ 	.short	(.L_1344 - .L_1343)


	//   ....[0]....
.L_1343:
        /*006c*/ 	.word	0x00001470


	//   ....[1]....
        /*0070*/ 	.word	0x00011740


	//   ....[2]....
        /*0074*/ 	.word	0x000118e0


	//   ....[3]....
        /*0078*/ 	.word	0x00011b30


	//   ....[4]....
        /*007c*/ 	.word	0x00011cd0


	//   ....[5]....
        /*0080*/ 	.word	0x000120b0


	//   ....[6]....
        /*0084*/ 	.word	0x00012250


	//   ....[7]....
        /*0088*/ 	.word	0x000124a0


	//   ....[8]....
        /*008c*/ 	.word	0x00012640


	//----- nvinfo : EIATTR_EXIT_INSTR_OFFSETS
	.align		4
.L_1344:
        /*0090*/ 	.byte	0x04, 0x1c
        /*0092*/ 	.short	(.L_1346 - .L_1345)


	//   ....[0]....
.L_1345:
        /*0094*/ 	.word	0x00010d00


	//   ....[1]....
        /*0098*/ 	.word	0x00011490


	//   ....[2]....
        /*009c*/ 	.word	0x000115e0


	//   ....[3]....
        /*00a0*/ 	.word	0x00011930


	//   ....[4]....
        /*00a4*/ 	.word	0x00011d20


	//   ....[5]....
        /*00a8*/ 	.word	0x00011d50


	//   ....[6]....
        /*00ac*/ 	.word	0x00011d80


	//   ....[7]....
        /*00b0*/ 	.word	0x00011dc0


	//   ....[8]....
        /*00b4*/ 	.word	0x00011e00


	//   ....[9]....
        /*00b8*/ 	.word	0x00011f50


	//   ....[10]....
        /*00bc*/ 	.word	0x000122a0


	//   ....[11]....
        /*00c0*/ 	.word	0x00012690


	//   ....[12]....
        /*00c4*/ 	.word	0x000126c0


	//----- nvinfo : EIATTR_MAX_THREADS
	.align		4
.L_1346:
        /*00c8*/ 	.byte	0x04, 0x05
        /*00ca*/ 	.short	(.L_1348 - .L_1347)
.L_1347:
        /*00cc*/ 	.word	0x00000100
        /*00d0*/ 	.word	0x00000001
        /*00d4*/ 	.word	0x00000001


	//----- nvinfo : EIATTR_CRS_STACK_SIZE
	.align		4
.L_1348:
        /*00d8*/ 	.byte	0x04, 0x1e
        /*00da*/ 	.short	(.L_1350 - .L_1349)
.L_1349:
        /*00dc*/ 	.word	0x00000000


	//----- nvinfo : EIATTR_CBANK_PARAM_SIZE
	.align		4
.L_1350:
        /*00e0*/ 	.byte	0x03, 0x19
        /*00e2*/ 	.short	0x0418


	//----- nvinfo : EIATTR_PARAM_CBANK
	.align		4
        /*00e4*/ 	.byte	0x04, 0x0a
        /*00e6*/ 	.short	(.L_1352 - .L_1351)
	.align		4
.L_1351:
        /*00e8*/ 	.word	index@(.nv.constant0._ZN2at6native13reduce_kernelILi256ELi2ENS0_8ReduceOpIN3c108BFloat16ENS0_7MeanOpsIS4_ffS4_EEjS4_Li4ELi8EEEEEvT1_)
        /*00ec*/ 	.short	0x0380
        /*00ee*/ 	.short	0x0418


	//----- nvinfo : EIATTR_SW_WAR
	.align		4
.L_1352:
        /*00f0*/ 	.byte	0x04, 0x36
        /*00f2*/ 	.short	(.L_1354 - .L_1353)
.L_1353:
        /*00f4*/ 	.word	0x00000008
.L_1354:


//--------------------- .nv.info._ZN2at6native13reduce_kernelILi128ELi4ENS0_8ReduceOpIN3c108BFloat16ENS0_7MeanOpsIS4_ffS4_EEjS4_Li4ELi8EEEEEvT1_ --------------------------
	.section	.nv.info._ZN2at6native13reduce_kernelILi128ELi4ENS0_8ReduceOpIN3c108BFloat16ENS0_7MeanOpsIS4_ffS4_EEjS4_Li4ELi8EEEEEvT1_,"",@"SHT_CUDA_INFO"
	.sectionflags	@""
	.align	4


	//----- nvinfo : EIATTR_CUDA_API_VERSION
	.align		4
        /*0000*/ 	.byte	0x04, 0x37
        /*0002*/ 	.short	(.L_1356 - .L_1355)
.L_1355:
        /*0004*/ 	.word	0x00000082


	//----- nvinfo : EIATTR_KPARAM_INFO
	.align		4
.L_1356:
        /*0008*/ 	.byte	0x04, 0x17
        /*000a*/ 	.short	(.L_1358 - .L_1357)
.L_1357:
        /*000c*/ 	.word	0x00000000
        /*0010*/ 	.short	0x0000
        /*0012*/ 	.short	0x0000
        /*0014*/ 	.byte	0x00, 0xf0, 0x61, 0x10


	//----- nvinfo : EIATTR_SPARSE_MMA_MASK
	.align		4
.L_1358:
        /*0018*/ 	.byte	0x03, 0x50
        /*001a*/ 	.short	0x0000


	//----- nvinfo : EIATTR_MAXREG_COUNT
	.align		4
        /*001c*/ 	.byte	0x03, 0x1b
        /*001e*/ 	.short	0x0080


	//----- nvinfo : EIATTR_NUM_BARRIERS
	.align		4
        /*0020*/ 	.byte	0x02, 0x4c
        /*0022*/ 	.byte	0x01
	.zero		1


	//----- nvinfo : EIATTR_EXTERNS
	.align		4
        /*0024*/ 	.byte	0x04, 0x0f
        /*0026*/ 	.short	(.L_1360 - .L_1359)


	//   ....[0]....
	.align		4
.L_1359:
        /*0028*/ 	.word	index@(__assertfail)


	//----- nvinfo : EIATTR_MERCURY_ISA_VERSION
	.align		4
.L_1360:
        /*002c*/ 	.byte	0x03, 0x5f
        /*002e*/ 	.short	0x0101


	//----- nvinfo : EIATTR_INT_WARP_WIDE_INSTR_OFFSETS
	.align		4
        /*0030*/ 	.byte	0x04, 0x31
        /*0032*/ 	.short	(.L_1362 - .L_1361)


	//   ....[0]....
.L_1361:
        /*0034*/ 	.word	0x00016010


	//   ....[1]....
        /*0038*/ 	.word	0x00016100


	//----- nvinfo : EIATTR_COOP_GROUP_MASK_REGIDS
	.align		4
.L_1362:
        /*003c*/ 	.byte	0x04, 0x29
        /*003e*/ 	.short	(.L_1364 - .L_1363)


	//   ....[0]....
.L_1363:
        /*0040*/ 	.word	0xffffffff


	//   ....[1]....
        /*0044*/ 	.word	0xffffffff


	//   ....[2]....
        /*0048*/ 	.word	0xffffffff


	//   ....[3]....
        /*004c*/ 	.word	0xffffffff


	//   ....[4]....
        /*0050*/ 	.word	0xffffffff


	//   ....[5]....
        /*0054*/ 	.word	0xffffffff


	//   ....[6]....
        /*0058*/ 	.word	0xffffffff


	//   ....[7]....
        /*005c*/ 	.word	0xffffffff


	//----- nvinfo : EIATTR_COOP_GROUP_INSTR_OFFSETS
	.align		4
.L_1364:
        /*0060*/ 	.byte	0x04, 0x28
        /*0062*/ 	.short	(.L_1366 - .L_1365)


	//   ....[0]....
.L_1365:
        /*0064*/ 	.word	0x0000cc80


	//   ....[1]....
        /*0068*/ 	.word	0x0000cc90


	//   ....[2]....
        /*006c*/ 	.word	0x0000cca0


	//   ....[3]....
        /*0070*/ 	.word	0x0000ccb0


	//   ....[4]....
        /*0074*/ 	.word	0x00016a20


	//   ....[5]....
        /*0078*/ 	.word	0x00016a30


	//   ....[6]....
        /*007c*/ 	.word	0x00016a40


	//   ....[7]....
        /*0080*/ 	.word	0x00016a50


	//----- nvinfo : EIATTR_VRC_CTA_INIT_COUNT
	.align		4
.L_1366:
        /*0084*/ 	.byte	0x02, 0x4a
	.zero		1
	.zero		1


	//----- nvinfo : EIATTR_SYSCALL_OFFSETS
	.align		4
        /*0088*/ 	.byte	0x04, 0x46
        /*008a*/ 	.short	(.L_1368 - .L_1367)


	//   ....[0]....
.L_1367:
        /*008c*/ 	.word	0x00001470


	//   ....[1]....
        /*0090*/ 	.word	0x00016e70


	//   ....[2]....
        /*0094*/ 	.word	0x00017010


	//   ....[3]....
        /*0098*/ 	.word	0x000171b0


	//   ....[4]....
        /*009c*/ 	.word	0x00017350


	//   ....[5]....
        /*00a0*/ 	.word	0x000175e0


	//   ....[6]....
        /*00a4*/ 	.word	0x00017780


	//   ....[7]....
        /*00a8*/ 	.word	0x00017920


	//   ....[8]....
        /*00ac*/ 	.word	0x00017ac0


	//   ....[9]....
        /*00b0*/ 	.word	0x00017fb0


	//   ....[10]....
        /*00b4*/ 	.word	0x00018150


	//   ....[11]....
        /*00b8*/ 	.word	0x000182f0


	//   ....[12]....
        /*00bc*/ 	.word	0x00018490


	//   ....[13]....
        /*00c0*/ 	.word	0x00018720


	//   ....[14]....
        /*00c4*/ 	.word	0x000188c0


	//   ....[15]....
        /*00c8*/ 	.word	0x00018a60


	//   ....[16]....
        /*00cc*/ 	.word	0x00018c00


	//----- nvinfo : EIATTR_EXIT_INSTR_OFFSETS
	.align		4
.L_1368:
        /*00d0*/ 	.byte	0x04, 0x1c
        /*00d2*/ 	.short	(.L_1370 - .L_1369)


	//   ....[0]....
.L_1369:
        /*00d4*/ 	.word	0x000161c0


	//   ....[1]....
        /*00d8*/ 	.word	0x00016ad0


	//   ....[2]....
        /*00dc*/ 	.word	0x00016d10


	//   ....[3]....
        /*00e0*/ 	.word	0x000173a0


	//   ....[4]....
        /*00e4*/ 	.word	0x00017b10


	//   ....[5]....
        /*00e8*/ 	.word	0x00017b60


	//   ....[6]....
        /*00ec*/ 	.word	0x00017b90


	//   ....[7]....
        /*00f0*/ 	.word	0x00017bd0


	//   ....[8]....
        /*00f4*/ 	.word	0x00017c10


	//   ....[9]....
        /*00f8*/ 	.word	0x00017e50


	//   ....[10]....
        /*00fc*/ 	.word	0x000184e0


	//   ....[11]....
        /*0100*/ 	.word	0x00018c50


	//   ....[12]....
        /*0104*/ 	.word	0x00018ca0


	//----- nvinfo : EIATTR_MAX_THREADS
	.align		4
.L_1370:
        /*0108*/ 	.byte	0x04, 0x05
        /*010a*/ 	.short	(.L_1372 - .L_1371)
.L_1371:
        /*010c*/ 	.word	0x00000080
        /*0110*/ 	.word	0x00000001
        /*0114*/ 	.word	0x00000001


	//----- nvinfo : EIATTR_CRS_STACK_SIZE
	.align		4
.L_1372:
        /*0118*/ 	.byte	0x04, 0x1e
        /*011a*/ 	.short	(.L_1374 - .L_1373)
.L_1373:
        /*011c*/ 	.word	0x00000000


	//----- nvinfo : EIATTR_CBANK_PARAM_SIZE
	.align		4
.L_1374:
        /*0120*/ 	.byte	0x03, 0x19
        /*0122*/ 	.short	0x0418


	//----- nvinfo : EIATTR_PARAM_CBANK
	.align		4
        /*0124*/ 	.byte	0x04, 0x0a
        /*0126*/ 	.short	(.L_1376 - .L_1375)
	.align		4
.L_1375:
        /*0128*/ 	.word	index@(.nv.constant0._ZN2at6native13reduce_kernelILi128ELi4ENS0_8ReduceOpIN3c108BFloat16ENS0_7MeanOpsIS4_ffS4_EEjS4_Li4ELi8EEEEEvT1_)
        /*012c*/ 	.short	0x0380
        /*012e*/ 	.short	0x0418


	//----- nvinfo : EIATTR_SW_WAR
	.align		4
.L_1376:
        /*0130*/ 	.byte	0x04, 0x36
        /*0132*/ 	.short	(.L_1378 - .L_1377)
.L_1377:
        /*0134*/ 	.word	0x00000008
.L_1378:


//--------------------- .nv.info._ZN2at6native13reduce_kernelILi512ELi1ENS0_8ReduceOpIN3c104HalfENS0_7MeanOpsIS4_fffEEjfLi4ELi8EEEEEvT1_ --------------------------
	.section	.nv.info._ZN2at6native13reduce_kernelILi512ELi1ENS0_8ReduceOpIN3c104HalfENS0_7MeanOpsIS4_fffEEjfLi4ELi8EEEEEvT1_,"",@"SHT_CUDA_INFO"
	.sectionflags	@""
	.align	4


	//----- nvinfo : EIATTR_CUDA_API_VERSION
	.align		4
        /*0000*/ 	.byte	0x04, 0x37
        /*0002*/ 	.short	(.L_1380 - .L_1379)
.L_1379:
        /*0004*/ 	.word	0x00000082


	//----- nvinfo : EIATTR_KPARAM_INFO
	.align		4
.L_1380:
        /*0008*/ 	.byte	0x04, 0x17
        /*000a*/ 	.short	(.L_1382 - .L_1381)
.L_1381:
        /*000c*/ 	.word	0x00000000
        /*0010*/ 	.short	0x0000
        /*0012*/ 	.short	0x0000
        /*0014*/ 	.byte	0x00, 0xf0, 0x61, 0x10


	//----- nvinfo : EIATTR_SPARSE_MMA_MASK
	.align		4
.L_1382:
        /*0018*/ 	.byte	0x03, 0x50
        /*001a*/ 	.short	0x0000


	//----- nvinfo : EIATTR_MAXREG_COUNT
	.align		4
        /*001c*/ 	.byte	0x03, 0x1b
        /*001e*/ 	.short	0x0020


	//----- nvinfo : EIATTR_NUM_BARRIERS
	.align		4
        /*0020*/ 	.byte	0x02, 0x4c
        /*0022*/ 	.byte	0x01
	.zero		1


	//----- nvinfo : EIATTR_EXTERNS
	.align		4
        /*0024*/ 	.byte	0x04, 0x0f
        /*0026*/ 	.short	(.L_1384 - .L_1383)


	//   ....[0]....
	.align		4
.L_1383:
        /*0028*/ 	.word	index@(__assertfail)


	//----- nvinfo : EIATTR_MERCURY_ISA_VERSION
	.align		4
.L_1384:
        /*002c*/ 	.byte	0x03, 0x5f
        /*002e*/ 	.short	0x0101


	//----- nvinfo : EIATTR_INT_WARP_WIDE_INSTR_OFFSETS
	.align		4
        /*0030*/ 	.byte	0x04, 0x31
        /*0032*/ 	.short	(.L_1386 - .L_1385)


	//   ....[0]....
.L_1385:
        /*0034*/ 	.word	0x0000d9e0


	//   ....[1]....
        /*0038*/ 	.word	0x0000dad0


	//----- nvinfo : EIATTR_COOP_GROUP_MASK_REGIDS
	.align		4
.L_1386:
        /*003c*/ 	.byte	0x04, 0x29
        /*003e*/ 	.short	(.L_1388 - .L_1387)


	//   ....[0]....
.L_1387:
        /*0040*/ 	.word	0xffffffff


	//   ....[1]....
        /*0044*/ 	.word	0xffffffff


	//----- nvinfo : EIATTR_COOP_GROUP_INSTR_OFFSETS
	.align		4
.L_1388:
        /*0048*/ 	.byte	0x04, 0x28
        /*004a*/ 	.short	(.L_1390 - .L_1389)


	//   ....[0]....
.L_1389:
        /*004c*/ 	.word	0x0000b2f0


	//   ....[1]....
        /*0050*/ 	.word	0x0000e1f0


	//----- nvinfo : EIATTR_VRC_CTA_INIT_COUNT
	.align		4
.L_1390:
        /*0054*/ 	.byte	0x02, 0x4a
	.zero		1
	.zero		1


	//----- nvinfo : EIATTR_SYSCALL_OFFSETS
	.align		4
        /*0058*/ 	.byte	0x04, 0x46
        /*005a*/ 	.short	(.L_1392 - .L_1391)


	//   ....[0]....
.L_1391:
        /*005c*/ 	.word	0x0000e480


	//   ....[1]....
        /*0060*/ 	.word	0x0000e6c0


	//   ....[2]....
        /*0064*/ 	.word	0x0000ea10


	//   ....[3]....
        /*0068*/ 	.word	0x0000ec50


	//----- nvinfo : EIATTR_EXIT_INSTR_OFFSETS
	.align		4
.L_1392:
        /*006c*/ 	.byte	0x04, 0x1c
        /*006e*/ 	.short	(.L_1394 - .L_1393)


	//   ....[0]....
.L_1393:
        /*0070*/ 	.word	0x0000db70


	//   ....[1]....
        /*0074*/ 	.word	0x0000e240


	//   ....[2]....
        /*0078*/ 	.word	0x0000e4d0


	//   ....[3]....
        /*007c*/ 	.word	0x0000e4f0


	//   ....[4]....
        /*0080*/ 	.word	0x0000e710


	//   ....[5]....
        /*0084*/ 	.word	0x0000e730


	//   ....[6]....
        /*0088*/ 	.word	0x0000e760


	//   ....[7]....
        /*008c*/ 	.word	0x0000e7a0


	//   ....[8]....
        /*0090*/ 	.word	0x0000e7e0


	//   ....[9]....
        /*0094*/ 	.word	0x0000ea60


	//   ....[10]....
        /*0098*/ 	.word	0x0000ea80


	//   ....[11]....
        /*009c*/ 	.word	0x0000eca0


	//   ....[12]....
        /*00a0*/ 	.word	0x0000ecc0


	//----- nvinfo : EIATTR_MAX_THREADS
	.align		4
.L_1394:
        /*00a4*/ 	.byte	0x04, 0x05
        /*00a6*/ 	.short	(.L_1396 - .L_1395)
.L_1395:
        /*00a8*/ 	.word	0x00000200
        /*00ac*/ 	.word	0x00000001
        /*00b0*/ 	.word	0x00000001


	//----- nvinfo : EIATTR_CRS_STACK_SIZE
	.align		4
.L_1396:
        /*00b4*/ 	.byte	0x04, 0x1e
        /*00b6*/ 	.short	(.L_1398 - .L_1397)
.L_1397:
        /*00b8*/ 	.word	0x00000000


	//----- nvinfo : EIATTR_CBANK_PARAM_SIZE
	.align		4
.L_1398:
        /*00bc*/ 	.byte	0x03, 0x19
        /*00be*/ 	.short	0x0418


	//----- nvinfo : EIATTR_PARAM_CBANK
	.align		4
        /*00c0*/ 	.byte	0x04, 0x0a
        /*00c2*/ 	.short	(.L_1400 - .L_1399)
	.align		4
.L_1399:
        /*00c4*/ 	.word	index@(.nv.constant0._ZN2at6native13reduce_kernelILi512ELi1ENS0_8ReduceOpIN3c104HalfENS0_7MeanOpsIS4_fffEEjfLi4ELi8EEEEEvT1_)
        /*00c8*/ 	.short	0x0380
        /*00ca*/ 	.short	0x0418


	//----- nvinfo : EIATTR_SW_WAR
	.align		4
.L_1400:
        /*00cc*/ 	.byte	0x04, 0x36
        /*00ce*/ 	.short	(.L_1402 - .L_1401)
.L_1401:
        /*00d0*/ 	.word	0x00000008
.L_1402:


//--------------------- .nv.info._ZN2at6native13reduce_kernelILi256ELi2ENS0_8ReduceOpIN3c104HalfENS0_7MeanOpsIS4_fffEEjfLi4ELi8EEEEEvT1_ --------------------------
	.section	.nv.info._ZN2at6native13reduce_kernelILi256ELi2ENS0_8ReduceOpIN3c104HalfENS0_7MeanOpsIS4_fffEEjfLi4ELi8EEEEEvT1_,"",@"SHT_CUDA_INFO"
	.sectionflags	@""
	.align	4


	//----- nvinfo : EIATTR_CUDA_API_VERSION
	.align		4
        /*0000*/ 	.byte	0x04, 0x37
        /*0002*/ 	.short	(.L_1404 - .L_1403)
.L_1403:
        /*0004*/ 	.word	0x00000082


	//----- nvinfo : EIATTR_KPARAM_INFO
	.align		4
.L_1404:
        /*0008*/ 	.byte	0x04, 0x17
        /*000a*/ 	.short	(.L_1406 - .L_1405)
.L_1405:
        /*000c*/ 	.word	0x00000000
        /*0010*/ 	.short	0x0000
        /*0012*/ 	.short	0x0000
        /*0014*/ 	.byte	0x00, 0xf0, 0x61, 0x10


	//----- nvinfo : EIATTR_SPARSE_MMA_MASK
	.align		4
.L_1406:
        /*0018*/ 	.byte	0x03, 0x50
        /*001a*/ 	.short	0x0000


	//----- nvinfo : EIATTR_MAXREG_COUNT
	.align		4
        /*001c*/ 	.byte	0x03, 0x1b
        /*001e*/ 	.short	0x0040


	//----- nvinfo : EIATTR_NUM_BARRIERS
	.align		4
        /*0020*/ 	.byte	0x02, 0x4c
        /*0022*/ 	.byte	0x01
	.zero		1


	//----- nvinfo : EIATTR_EXTERNS
	.align		4
        /*0024*/ 	.byte	0x04, 0x0f
        /*0026*/ 	.short	(.L_1408 - .L_1407)


	//   ....[0]....
	.align		4
.L_1407:
        /*0028*/ 	.word	index@(__assertfail)


	//----- nvinfo : EIATTR_MERCURY_ISA_VERSION
	.align		4
.L_1408:
        /*002c*/ 	.byte	0x03, 0x5f
        /*002e*/ 	.short	0x0101


	//----- nvinfo : EIATTR_INT_WARP_WIDE_INSTR_OFFSETS
	.align		4
        /*0030*/ 	.byte	0x04, 0x31
        /*0032*/ 	.short	(.L_1410 - .L_1409)


	//   ....[0]....
.L_1409:
        /*0034*/ 	.word	0x00010770


	//   ....[1]....
        /*0038*/ 	.word	0x00010860


	//----- nvinfo : EIATTR_COOP_GROUP_MASK_REGIDS
	.align		4
.L_1410:
        /*003c*/ 	.byte	0x04, 0x29
        /*003e*/ 	.short	(.L_1412 - .L_1411)


	//   ....[0]....
.L_1411:
        /*0040*/ 	.word	0xffffffff


	//   ....[1]....
        /*0044*/ 	.word	0xffffffff


	//   ....[2]....
        /*0048*/ 	.word	0xffffffff


	//   ....[3]....
        /*004c*/ 	.word	0xffffffff


	//----- nvinfo : EIATTR_COOP_GROUP_INSTR_OFFSETS
	.align		4
.L_1412:
        /*0050*/ 	.byte	0x04, 0x28
        /*0052*/ 	.short	(.L_1414 - .L_1413)


	//   ....[0]....
.L_1413:
        /*0054*/ 	.word	0x0000be20


	//   ....[1]....
        /*0058*/ 	.word	0x0000be30


	//   ....[2]....
        /*005c*/ 	.word	0x00011040


	//   ....[3]....
        /*0060*/ 	.word	0x00011050


	//----- nvinfo : EIATTR_VRC_CTA_INIT_COUNT
	.align		4
.L_1414:
        /*0064*/ 	.byte	0x02, 0x4a
	.zero		1
	.zero		1


	//----- nvinfo : EIATTR_SYSCALL_OFFSETS
	.align		4
        /*0068*/ 	.byte	0x04, 0x46
        /*006a*/ 	.short	(.L_1416 - .L_1415)


	//   ....[0]....
.L_1415:
        /*006c*/ 	.word	0x00001470


	//   ....[1]....
        /*0070*/ 	.word	0x00011320


	//   ....[2]....
        /*0074*/ 	.word	0x000114c0


	//   ....[3]....
        /*0078*/ 	.word	0x000116e0


	//   ....[4]....
        /*007c*/ 	.word	0x00011880


	//   ....[5]....
        /*0080*/ 	.word	0x00011c10


	//   ....[6]....
        /*0084*/ 	.word	0x00011db0


	//   ....[7]....
        /*0088*/ 	.word	0x00011fd0


	//   ....[8]....
        /*008c*/ 	.word	0x00012170


	//----- nvinfo : EIATTR_EXIT_INSTR_OFFSETS
	.align		4
.L_1416:
        /*0090*/ 	.byte	0x04, 0x1c
        /*0092*/ 	.short	(.L_1418 - .L_1417)


	//   ....[0]....
.L_1417:
        /*0094*/ 	.word	0x00010920


	//   ....[1]....
        /*0098*/ 	.word	0x000110b0


	//   ....[2]....
        /*009c*/ 	.word	0x000111f0


	//   ....[3]....
        /*00a0*/ 	.word	0x00011510


	//   ....[4]....
        /*00a4*/ 	.word	0x000118d0


	//   ....[5]....
        /*00a8*/ 	.word	0x00011900


	//   ....[6]....
        /*00ac*/ 	.word	0x00011930


	//   ....[7]....
        /*00b0*/ 	.word	0x00011970


	//   ....[8]....
        /*00b4*/ 	.word	0x000119b0


	//   ....[9]....
        /*00b8*/ 	.word	0x00011ae0


	//   ....[10]....
        /*00bc*/ 	.word	0x00011e00


	//   ....[11]....
        /*00c0*/ 	.word	0x000121c0


	//   ....[12]....
        /*00c4*/ 	.word	0x000121f0


	//----- nvinfo : EIATTR_MAX_THREADS
	.align		4
.L_1418:
        /*00c8*/ 	.byte	0x04, 0x05
        /*00ca*/ 	.short	(.L_1420 - .L_1419)
.L_1419:
        /*00cc*/ 	.word	0x00000100
        /*00d0*/ 	.word	0x00000001
        /*00d4*/ 	.word	0x00000001


	//----- nvinfo : EIATTR_CRS_STACK_SIZE
	.align		4
.L_1420:
        /*00d8*/ 	.byte	0x04, 0x1e
        /*00da*/ 	.short	(.L_1422 - .L_1421)
.L_1421:
        /*00dc*/ 	.word	0x00000000


	//----- nvinfo : EIATTR_CBANK_PARAM_SIZE
	.align		4
.L_1422:
        /*00e0*/ 	.byte	0x03, 0x19
        /*00e2*/ 	.short	0x0418


	//----- nvinfo : EIATTR_PARAM_CBANK
	.align		4
        /*00e4*/ 	.byte	0x04, 0x0a
        /*00e6*/ 	.short	(.L_1424 - .L_1423)
	.align		4
.L_1423:
        /*00e8*/ 	.word	index@(.nv.constant0._ZN2at6native13reduce_kernelILi256ELi2ENS0_8ReduceOpIN3c104HalfENS0_7MeanOpsIS4_fffEEjfLi4ELi8EEEEEvT1_)
        /*00ec*/ 	.short	0x0380
        /*00ee*/ 	.short	0x0418


	//----- nvinfo : EIATTR_SW_WAR
	.align		4
.L_1424:
        /*00f0*/ 	.byte	0x04, 0x36
        /*00f2*/ 	.short	(.L_1426 - .L_1425)
.L_1425:
        /*00f4*/ 	.word	0x00000008
.L_1426:


//--------------------- .nv.info._ZN2at6native13reduce_kernelILi128ELi4ENS0_8ReduceOpIN3c104HalfENS0_7MeanOpsIS4_fffEEjfLi4ELi8EEEEEvT1_ --------------------------
	.section	.nv.info._ZN2at6native13reduce_kernelILi128ELi4ENS0_8ReduceOpIN3c104HalfENS0_7MeanOpsIS4_fffEEjfLi4ELi8EEEEEvT1_,"",@"SHT_CUDA_INFO"
	.sectionflags	@""
	.align	4


	//----- nvinfo : EIATTR_CUDA_API_VERSION
	.align		4
        /*0000*/ 	.byte	0x04, 0x37
        /*0002*/ 	.short	(.L_1428 - .L_1427)
.L_1427:
        /*0004*/ 	.word	0x00000082


	//----- nvinfo : EIATTR_KPARAM_INFO
	.align		4
.L_1428:
        /*0008*/ 	.byte	0x04, 0x17
        /*000a*/ 	.short	(.L_1430 - .L_1429)
.L_1429:
        /*000c*/ 	.word	0x00000000
        /*0010*/ 	.short	0x0000
        /*0012*/ 	.short	0x0000
        /*0014*/ 	.byte	0x00, 0xf0, 0x61, 0x10


	//----- nvinfo : EIATTR_SPARSE_MMA_MASK
	.align		4
.L_1430:
        /*0018*/ 	.byte	0x03, 0x50
        /*001a*/ 	.short	0x0000


	//----- nvinfo : EIATTR_MAXREG_COUNT
	.align		4
        /*001c*/ 	.byte	0x03, 0x1b
        /*001e*/ 	.short	0x0080


	//----- nvinfo : EIATTR_NUM_BARRIERS
	.align		4
        /*0020*/ 	.byte	0x02, 0x4c
        /*0022*/ 	.byte	0x01
	.zero		1


	//----- nvinfo : EIATTR_EXTERNS
	.align		4
        /*0024*/ 	.byte	0x04, 0x0f
        /*0026*/ 	.short	(.L_1432 - .L_1431)


	//   ....[0]....
	.align		4
.L_1431:
        /*0028*/ 	.word	index@(__assertfail)


	//----- nvinfo : EIATTR_MERCURY_ISA_VERSION
	.align		4
.L_1432:
        /*002c*/ 	.byte	0x03, 0x5f
        /*002e*/ 	.short	0x0101


	//----- nvinfo : EIATTR_INT_WARP_WIDE_INSTR_OFFSETS
	.align		4
        /*0030*/ 	.byte	0x04, 0x31
        /*0032*/ 	.short	(.L_1434 - .L_1433)


	//   ....[0]....
.L_1433:
        /*0034*/ 	.word	0x00015670


	//   ....[1]....
        /*0038*/ 	.word	0x00015760


	//----- nvinfo : EIATTR_COOP_GROUP_MASK_REGIDS
	.align		4
.L_1434:
        /*003c*/ 	.byte	0x04, 0x29
        /*003e*/ 	.short	(.L_1436 - .L_1435)


	//   ....[0]....
.L_1435:
        /*0040*/ 	.word	0xffffffff


	//   ....[1]....
        /*0044*/ 	.word	0xffffffff


	//   ....[2]....
        /*0048*/ 	.word	0xffffffff


	//   ....[3]....
        /*004c*/ 	.word	0xffffffff


	//   ....[4]....
        /*0050*/ 	.word	0xffffffff


	//   ....[5]....
        /*0054*/ 	.word	0xffffffff


	//   ....[6]....
        /*0058*/ 	.word	0xffffffff


	//   ....[7]....
        /*005c*/ 	.word	0xffffffff


	//----- nvinfo : EIATTR_COOP_GROUP_INSTR_OFFSETS
	.align		4
.L_1436:
        /*0060*/ 	.byte	0x04, 0x28
        /*0062*/ 	.short	(.L_1438 - .L_1437)


	//   ....[0]....
.L_1437:
        /*0064*/ 	.word	0x0000c7d0


	//   ....[1]....
        /*0068*/ 	.word	0x0000c7e0


	//   ....[2]....
        /*006c*/ 	.word	0x0000c7f0


	//   ....[3]....
        /*0070*/ 	.word	0x0000c800


	//   ....[4]....
        /*0074*/ 	.word	0x00016080


	//   ....[5]....
        /*0078*/ 	.word	0x00016090


	//   ....[6]....
        /*007c*/ 	.word	0x000160a0


	//   ....[7]....
        /*0080*/ 	.word	0x000160b0


	//----- nvinfo : EIATTR_VRC_CTA_INIT_COUNT
	.align		4
.L_1438:
        /*0084*/ 	.byte	0x02, 0x4a
	.zero		1
	.zero		1


	//----- nvinfo : EIATTR_SYSCALL_OFFSETS
	.align		4
        /*0088*/ 	.byte	0x04, 0x46
        /*008a*/ 	.short	(.L_1440 - .L_1439)


	//   ....[0]....
.L_1439:
        /*008c*/ 	.word	0x00001490


	//   ....[1]....
        /*0090*/ 	.word	0x00016440


	//   ....[2]....
        /*0094*/ 	.word	0x000165d0


	//   ....[3]....
        /*0098*/ 	.word	0x00016760


	//   ....[4]....
        /*009c*/ 	.word	0x00016900


	//   ....[5]....
        /*00a0*/ 	.word	0x00016b60


	//   ....[6]....
        /*00a4*/ 	.word	0x00016cf0


	//   ....[7]....
        /*00a8*/ 	.word	0x00016e80


	//   ....[8]....
        /*00ac*/ 	.word	0x00017020


	//   ....[9]....
        /*00b0*/ 	.word	0x00017470


	//   ....[10]....
        /*00b4*/ 	.word	0x00017600


	//   ....[11]....
        /*00b8*/ 	.word	0x00017790


	//   ....[12]....
        /*00bc*/ 	.word	0x00017930


	//   ....[13]....
        /*00c0*/ 	.word	0x00017b90


	//   ....[14]....
        /*00c4*/ 	.word	0x00017d20


	//   ....[15]....
        /*00c8*/ 	.word	0x00017eb0


	//   ....[16]....
        /*00cc*/ 	.word	0x00018050


	//----- nvinfo : EIATTR_EXIT_INSTR_OFFSETS
	.align		4
.L_1440:
        /*00d0*/ 	.byte	0x04, 0x1c
        /*00d2*/ 	.short	(.L_1442 - .L_1441)


	//   ....[0]....
.L_1441:
        /*00d4*/ 	.word	0x00015820


	//   ....[1]....
        /*00d8*/ 	.word	0x00016130


	//   ....[2]....
        /*00dc*/ 	.word	0x00016310


	//   ....[3]....
        /*00e0*/ 	.word	0x00016950


	//   ....[4]....
        /*00e4*/ 	.word	0x00017070


	//   ....[5]....
        /*00e8*/ 	.word	0x000170c0


	//   ....[6]....
        /*00ec*/ 	.word	0x000170f0


	//   ....[7]....
        /*00f0*/ 	.word	0x00017130


	//   ....[8]....
        /*00f4*/ 	.word	0x00017170


	//   ....[9]....
        /*00f8*/ 	.word	0x00017340


	//   ....[10]....
        /*00fc*/ 	.word	0x00017980


	//   ....[11]....
        /*0100*/ 	.word	0x000180a0


	//   ....[12]....
        /*0104*/ 	.word	0x000180f0


	//----- nvinfo : EIATTR_MAX_THREADS
	.align		4
.L_1442:
        /*0108*/ 	.byte	0x04, 0x05
        /*010a*/ 	.short	(.L_1444 - .L_1443)
.L_1443:
        /*010c*/ 	.word	0x00000080
        /*0110*/ 	.word	0x00000001
        /*0114*/ 	.word	0x00000001


	//----- nvinfo : EIATTR_CRS_STACK_SIZE
	.align		4
.L_1444:
        /*0118*/ 	.byte	0x04, 0x1e
        /*011a*/ 	.short	(.L_1446 - .L_1445)
.L_1445:
        /*011c*/ 	.word	0x00000000


	//----- nvinfo : EIATTR_CBANK_PARAM_SIZE
	.align		4
.L_1446:
        /*0120*/ 	.byte	0x03, 0x19
        /*0122*/ 	.short	0x0418


	//----- nvinfo : EIATTR_PARAM_CBANK
	.align		4
        /*0124*/ 	.byte	0x04, 0x0a
        /*0126*/ 	.short	(.L_1448 - .L_1447)
	.align		4
.L_1447:
        /*0128*/ 	.word	index@(.nv.constant0._ZN2at6native13reduce_kernelILi128ELi4ENS0_8ReduceOpIN3c104HalfENS0_7MeanOpsIS4_fffEEjfLi4ELi8EEEEEvT1_)
        /*012c*/ 	.short	0x0380
        /*012e*/ 	.short	0x0418


	//----- nvinfo : EIATTR_SW_WAR
	.align		4
.L_1448:
        /*0130*/ 	.byte	0x04, 0x36
        /*0132*/ 	.short	(.L_1450 - .L_1449)
.L_1449:
        /*0134*/ 	.word	0x00000008
.L_1450:


//--------------------- .nv.info._ZN2at6native13reduce_kernelILi512ELi1ENS0_8ReduceOpIN3c104HalfENS0_7MeanOpsIS4_ffS4_EEjS4_Li4ELi8EEEEEvT1_ --------------------------
	.section	.nv.info._ZN2at6native13reduce_kernelILi512ELi1ENS0_8ReduceOpIN3c104HalfENS0_7MeanOpsIS4_ffS4_EEjS4_Li4ELi8EEEEEvT1_,"",@"SHT_CUDA_INFO"
	.sectionflags	@""
	.align	4


	//----- nvinfo : EIATTR_CUDA_API_VERSION
	.align		4
        /*0000*/ 	.byte	0x04, 0x37
        /*0002*/ 	.short	(.L_1452 - .L_1451)
.L_1451:
        /*0004*/ 	.word	0x00000082


	//----- nvinfo : EIATTR_KPARAM_INFO
	.align		4
.L_1452:
        /*0008*/ 	.byte	0x04, 0x17
        /*000a*/ 	.short	(.L_1454 - .L_1453)
.L_1453:
        /*000c*/ 	.word	0x00000000
        /*0010*/ 	.short	0x0000
        /*0012*/ 	.short	0x0000
        /*0014*/ 	.byte	0x00, 0xf0, 0x61, 0x10


	//----- nvinfo : EIATTR_SPARSE_MMA_MASK
	.align		4
.L_1454:
        /*0018*/ 	.byte	0x03, 0x50
        /*001a*/ 	.short	0x0000


	//----- nvinfo : EIATTR_MAXREG_COUNT
	.align		4
        /*001c*/ 	.byte	0x03, 0x1b
        /*001e*/ 	.short	0x0020


	//----- nvinfo : EIATTR_NUM_BARRIERS
	.align		4
        /*0020*/ 	.byte	0x02, 0x4c
        /*0022*/ 	.byte	0x01
	.zero		1


	//----- nvinfo : EIATTR_EXTERNS
	.align		4
        /*0024*/ 	.byte	0x04, 0x0f
        /*0026*/ 	.short	(.L_1456 - .L_1455)


	//   ....[0]....
	.align		4
.L_1455:
        /*0028*/ 	.word	index@(__assertfail)


	//----- nvinfo : EIATTR_MERCURY_ISA_VERSION
	.align		4
.L_1456:
        /*002c*/ 	.byte	0x03, 0x5f
        /*002e*/ 	.short	0x0101


	//----- nvinfo : EIATTR_INT_WARP_WIDE_INSTR_OFFSETS
	.align		4
        /*0030*/ 	.byte	0x04, 0x31
        /*0032*/ 	.short	(.L_1458 - .L_1457)


	//   ....[0]....
.L_1457:
        /*0034*/ 	.word	0x0000ded0


	//   ....[1]....
        /*0038*/ 	.word	0x0000dfc0


	//----- nvinfo : EIATTR_COOP_GROUP_MASK_REGIDS
	.align		4
.L_1458:
        /*003c*/ 	.byte	0x04, 0x29
        /*003e*/ 	.short	(.L_1460 - .L_1459)


	//   ....[0]....
.L_1459:
        /*0040*/ 	.word	0xffffffff


	//   ....[1]....
        /*0044*/ 	.word	0xffffffff


	//----- nvinfo : EIATTR_COOP_GROUP_INSTR_OFFSETS
	.align		4
.L_1460:
        /*0048*/ 	.byte	0x04, 0x28
        /*004a*/ 	.short	(.L_1462 - .L_1461)


	//   ....[0]....
.L_1461:
        /*004c*/ 	.word	0x0000b2f0


	//   ....[1]....
        /*0050*/ 	.word	0x0000e6e0


	//----- nvinfo : EIATTR_VRC_CTA_INIT_COUNT
	.align		4
.L_1462:
        /*0054*/ 	.byte	0x02, 0x4a
	.zero		1
	.zero		1


	//----- nvinfo : EIATTR_SYSCALL_OFFSETS
	.align		4
        /*0058*/ 	.byte	0x04, 0x46
        /*005a*/ 	.short	(.L_1464 - .L_1463)


	//   ....[0]....
.L_1463:
        /*005c*/ 	.word	0x0000e960


	//   ....[1]....
        /*0060*/ 	.word	0x0000ebc0


	//   ....[2]....
        /*0064*/ 	.word	0x0000ef10


	//   ....[3]....
        /*0068*/ 	.word	0x0000f170


	//----- nvinfo : EIATTR_EXIT_INSTR_OFFSETS
	.align		4
.L_1464:
        /*006c*/ 	.byte	0x04, 0x1c
        /*006e*/ 	.short	(.L_1466 - .L_1465)


	//   ....[0]....
.L_1465:
        /*0070*/ 	.word	0x0000e060


	//   ....[1]....
        /*0074*/ 	.word	0x0000e730


	//   ....[2]....
        /*0078*/ 	.word	0x0000e9b0


	//   ....[3]....
        /*007c*/ 	.word	0x0000e9e0


	//   ....[4]....
        /*0080*/ 	.word	0x0000ec10


	//   ....[5]....
        /*0084*/ 	.word	0x0000ec30


	//   ....[6]....
        /*0088*/ 	.word	0x0000ec60


	//   ....[7]....
        /*008c*/ 	.word	0x0000eca0


	//   ....[8]....
        /*0090*/ 	.word	0x0000ece0


	//   ....[9]....
        /*0094*/ 	.word	0x0000ef60


	//   ....[10]....
        /*0098*/ 	.word	0x0000ef90


	//   ....[11]....
        /*009c*/ 	.word	0x0000f1c0


	//   ....[12]....
        /*00a0*/ 	.word	0x0000f1e0


	//----- nvinfo : EIATTR_MAX_THREADS
	.align		4
.L_1466:
        /*00a4*/ 	.byte	0x04, 0x05
        /*00a6*/ 	.short	(.L_1468 - .L_1467)
.L_1467:
        /*00a8*/ 	.word	0x00000200
        /*00ac*/ 	.word	0x00000001
        /*00b0*/ 	.word	0x00000001


	//----- nvinfo : EIATTR_CRS_STACK_SIZE
	.align		4
.L_1468:
        /*00b4*/ 	.byte	0x04, 0x1e
        /*00b6*/ 	.short	(.L_1470 - .L_1469)
.L_1469:
        /*00b8*/ 	.word	0x00000000


	//----- nvinfo : EIATTR_CBANK_PARAM_SIZE
	.align		4
.L_1470:
        /*00bc*/ 	.byte	0x03, 0x19
        /*00be*/ 	.short	0x0418


	//----- nvinfo : EIATTR_PARAM_CBANK
	.align		4
        /*00c0*/ 	.byte	0x04, 0x0a
        /*00c2*/ 	.short	(.L_1472 - .L_1471)
	.align		4
.L_1471:
        /*00c4*/ 	.word	index@(.nv.constant0._ZN2at6native13reduce_kernelILi512ELi1ENS0_8ReduceOpIN3c104HalfENS0_7MeanOpsIS4_ffS4_EEjS4_Li4ELi8EEEEEvT1_)
        /*00c8*/ 	.short	0x0380
        /*00ca*/ 	.short	0x0418


	//----- nvinfo : EIATTR_SW_WAR
	.align		4
.L_1472:
        /*00cc*/ 	.byte	0x04, 0x36
        /*00ce*/ 	.short	(.L_1474 - .L_1473)
.L_1473:
        /*00d0*/ 	.word	0x00000008
.L_1474:


//--------------------- .nv.info._ZN2at6native13reduce_kernelILi256ELi2ENS0_8ReduceOpIN3c104HalfENS0_7MeanOpsIS4_ffS4_EEjS4_Li4ELi8EEEEEvT1_ --------------------------
	.section	.nv.info._ZN2at6native13reduce_kernelILi256ELi2ENS0_8ReduceOpIN3c104HalfENS0_7MeanOpsIS4_ffS4_EEjS4_Li4ELi8EEEEEvT1_,"",@"SHT_CUDA_INFO"
	.sectionflags	@""
	.align	4


	//----- nvinfo : EIATTR_CUDA_API_VERSION
	.align		4
        /*0000*/ 	.byte	0x04, 0x37
        /*0002*/ 	.short	(.L_1476 - .L_1475)
.L_1475:
        /*0004*/ 	.word	0x00000082


	//----- nvinfo : EIATTR_KPARAM_INFO
	.align		4
.L_1476:
        /*0008*/ 	.byte	0x04, 0x17
        /*000a*/ 	.short	(.L_1478 - .L_1477)
.L_1477:
        /*000c*/ 	.word	0x00000000
        /*0010*/ 	.short	0x0000
        /*0012*/ 	.short	0x0000
        /*0014*/ 	.byte	0x00, 0xf0, 0x61, 0x10


	//----- nvinfo : EIATTR_SPARSE_MMA_MASK
	.align		4
.L_1478:
        /*0018*/ 	.byte	0x03, 0x50
        /*001a*/ 	.short	0x0000


	//----- nvinfo : EIATTR_MAXREG_COUNT
	.align		4
        /*001c*/ 	.byte	0x03, 0x1b
        /*001e*/ 	.short	0x0040


	//----- nvinfo : EIATTR_NUM_BARRIERS
	.align		4
        /*0020*/ 	.byte	0x02, 0x4c
        /*0022*/ 	.byte	0x01
	.zero		1


	//----- nvinfo : EIATTR_EXTERNS
	.align		4
        /*0024*/ 	.byte	0x04, 0x0f
        /*0026*/ 	.short	(.L_1480 - .L_1479)


	//   ....[0]....
	.align		4
.L_1479:
        /*0028*/ 	.word	index@(__assertfail)


	//----- nvinfo : EIATTR_MERCURY_ISA_VERSION
	.align		4
.L_1480:
        /*002c*/ 	.byte	0x03, 0x5f
        /*002e*/ 	.short	0x0101


	//----- nvinfo : EIATTR_INT_WARP_WIDE_INSTR_OFFSETS
	.align		4
        /*0030*/ 	.byte	0x04, 0x31
        /*0032*/ 	.short	(.L_1482 - .L_1481)


	//   ....[0]....
.L_1481:
        /*0034*/ 	.word	0x00010c60


	//   ....[1]....
        /*0038*/ 	.word	0x00010d50


	//----- nvinfo : EIATTR_COOP_GROUP_MASK_REGIDS
	.align		4
.L_1482:
        /*003c*/ 	.byte	0x04, 0x29
        /*003e*/ 	.short	(.L_1484 - .L_1483)


	//   ....[0]....
.L_1483:
        /*0040*/ 	.word	0xffffffff


	//   ....[1]....
        /*0044*/ 	.word	0xffffffff


	//   ....[2]....
        /*0048*/ 	.word	0xffffffff


	//   ....[3]....
        /*004c*/ 	.word	0xffffffff


	//----- nvinfo : EIATTR_COOP_GROUP_INSTR_OFFSETS
	.align		4
.L_1484:
        /*0050*/ 	.byte	0x04, 0x28
        /*0052*/ 	.short	(.L_1486 - .L_1485)


	//   ....[0]....
.L_1485:
        /*0054*/ 	.word	0x0000be20


	//   ....[1]....
        /*0058*/ 	.word	0x0000be30


	//   ....[2]....
        /*005c*/ 	.word	0x00011530


	//   ....[3]....
        /*0060*/ 	.word	0x00011540


	//----- nvinfo : EIATTR_VRC_CTA_INIT_COUNT
	.align		4
.L_1486:
        /*0064*/ 	.byte	0x02, 0x4a
	.zero		1
	.zero		1


	//----- nvinfo : EIATTR_SYSCALL_OFFSETS
	.align		4
        /*0068*/ 	.byte	0x04, 0x46
        /*006a*/ 	.short	(.L_1488 - .L_1487)


	//   ....[0]....
.L_1487:
        /*006c*/ 	.word	0x00001470


	//   ....[1]....
        /*0070*/ 	.word	0x00011850


	//   ....[2]....
        /*0074*/ 	.word	0x000119f0


	//   ....[3]....
        /*0078*/ 	.word	0x00011c40


	//   ....[4]....
        /*007c*/ 	.word	0x00011de0


	//   ....[5]....
        /*0080*/ 	.word	0x000121c0


	//   ....[6]....
        /*0084*/ 	.word	0x00012360


	//   ....[7]....
        /*0088*/ 	.word	0x000125b0


	//   ....[8]....
        /*008c*/ 	.word	0x00012750


	//----- nvinfo : EIATTR_EXIT_INSTR_OFFSETS
	.align		4
.L_1488:
        /*0090*/ 	.byte	0x04, 0x1c
        /*0092*/ 	.short	(.L_1490 - .L_1489)


	//   ....[0]....
.L_1489:
        /*0094*/ 	.word	0x00010e10


	//   ....[1]....
        /*0098*/ 	.word	0x000115a0


	//   ....[2]....
        /*009c*/ 	.word	0x000116f0


	//   ....[3]....
        /*00a0*/ 	.word	0x00011a40


	//   ....[4]....
        /*00a4*/ 	.word	0x00011e30


	//   ....[5]....
        /*00a8*/ 	.word	0x00011e60


	//   ....[6]....
        /*00ac*/ 	.word	0x00011e90


	//   ....[7]....
        /*00b0*/ 	.word	0x00011ed0


	//   ....[8]....
        /*00b4*/ 	.word	0x00011f10


	//   ....[9]....
        /*00b8*/ 	.word	0x00012060


	//   ....[10]....
        /*00bc*/ 	.word	0x000123b0


	//   ....[11]....
        /*00c0*/ 	.word	0x000127a0


	//   ....[12]....
        /*00c4*/ 	.word	0x000127d0


	//----- nvinfo : EIATTR_MAX_THREADS
	.align		4
.L_1490:
        /*00c8*/ 	.byte	0x04, 0x05
        /*00ca*/ 	.short	(.L_1492 - .L_1491)
.L_1491:
        /*00cc*/ 	.word	0x00000100
        /*00d0*/ 	.word	0x00000001
        /*00d4*/ 	.word	0x00000001


	//----- nvinfo : EIATTR_CRS_STACK_SIZE
	.align		4
.L_1492:
        /*00d8*/ 	.byte	0x04, 0x1e
        /*00da*/ 	.short	(.L_1494 - .L_1493)
.L_1493:
        /*00dc*/ 	.word	0x00000000


	//----- nvinfo : EIATTR_CBANK_PARAM_SIZE
	.align		4
.L_1494:
        /*00e0*/ 	.byte	0x03, 0x19
        /*00e2*/ 	.short	0x0418


	//----- nvinfo : EIATTR_PARAM_CBANK
	.align		4
        /*00e4*/ 	.byte	0x04, 0x0a
        /*00e6*/ 	.short	(.L_1496 - .L_1495)
	.align		4
.L_1495:
        /*00e8*/ 	.word	index@(.nv.constant0._ZN2at6native13reduce_kernelILi256ELi2ENS0_8ReduceOpIN3c104HalfENS0_7MeanOpsIS4_ffS4_EEjS4_Li4ELi8EEEEEvT1_)
        /*00ec*/ 	.short	0x0380
        /*00ee*/ 	.short	0x0418


	//----- nvinfo : EIATTR_SW_WAR
	.align		4
.L_1496:
        /*00f0*/ 	.byte	0x04, 0x36
        /*00f2*/ 	.short	(.L_1498 - .L_1497)
.L_1497:
        /*00f4*/ 	.word	0x00000008
.L_1498:


//--------------------- .nv.info._ZN2at6native13reduce_kernelILi128ELi4ENS0_8ReduceOpIN3c104HalfENS0_7MeanOpsIS4_ffS4_EEjS4_Li4ELi8EEEEEvT1_ --------------------------
	.section	.nv.info._ZN2at6native13reduce_kernelILi128ELi4ENS0_8ReduceOpIN3c104HalfENS0_7MeanOpsIS4_ffS4_EEjS4_Li4ELi8EEEEEvT1_,"",@"SHT_CUDA_INFO"
	.sectionflags	@""
	.align	4


	//----- nvinfo : EIATTR_CUDA_API_VERSION
	.align		4
        /*0000*/ 	.byte	0x04, 0x37
        /*0002*/ 	.short	(.L_1500 - .L_1499)
.L_1499:
        /*0004*/ 	.word	0x00000082


	//----- nvinfo : EIATTR_KPARAM_INFO
	.align		4
.L_1500:
        /*0008*/ 	.byte	0x04, 0x17
        /*000a*/ 	.short	(.L_1502 - .L_1501)
.L_1501:
        /*000c*/ 	.word	0x00000000
        /*0010*/ 	.short	0x0000
        /*0012*/ 	.short	0x0000
        /*0014*/ 	.byte	0x00, 0xf0, 0x61, 0x10


	//----- nvinfo : EIATTR_SPARSE_MMA_MASK
	.align		4
.L_1502:
        /*0018*/ 	.byte	0x03, 0x50
        /*001a*/ 	.short	0x0000


	//----- nvinfo : EIATTR_MAXREG_COUNT
	.align		4
        /*001c*/ 	.byte	0x03, 0x1b
        /*001e*/ 	.short	0x0080


	//----- nvinfo : EIATTR_NUM_BARRIERS
	.align		4
        /*0020*/ 	.byte	0x02, 0x4c
        /*0022*/ 	.byte	0x01
	.zero		1


	//----- nvinfo : EIATTR_EXTERNS
	.align		4
        /*0024*/ 	.byte	0x04, 0x0f
        /*0026*/ 	.short	(.L_1504 - .L_1503)


	//   ....[0]....
	.align		4
.L_1503:
        /*0028*/ 	.word	index@(__assertfail)


	//----- nvinfo : EIATTR_MERCURY_ISA_VERSION
	.align		4
.L_1504:
        /*002c*/ 	.byte	0x03, 0x5f
        /*002e*/ 	.short	0x0101


	//----- nvinfo : EIATTR_INT_WARP_WIDE_INSTR_OFFSETS
	.align		4
        /*0030*/ 	.byte	0x04, 0x31
        /*0032*/ 	.short	(.L_1506 - .L_1505)


	//   ....[0]....
.L_1505:
        /*0034*/ 	.word	0x00015b60


	//   ....[1]....
        /*0038*/ 	.word	0x00015c50


	//----- nvinfo : EIATTR_COOP_GROUP_MASK_REGIDS
	.align		4
.L_1506:
        /*003c*/ 	.byte	0x04, 0x29
        /*003e*/ 	.short	(.L_1508 - .L_1507)


	//   ....[0]....
.L_1507:
        /*0040*/ 	.word	0xffffffff


	//   ....[1]....
        /*0044*/ 	.word	0xffffffff


	//   ....[2]....
        /*0048*/ 	.word	0xffffffff


	//   ....[3]....
        /*004c*/ 	.word	0xffffffff


	//   ....[4]....
        /*0050*/ 	.word	0xffffffff


	//   ....[5]....
        /*0054*/ 	.word	0xffffffff


	//   ....[6]....
        /*0058*/ 	.word	0xffffffff


	//   ....[7]....
        /*005c*/ 	.word	0xffffffff


	//----- nvinfo : EIATTR_COOP_GROUP_INSTR_OFFSETS
	.align		4
.L_1508:
        /*0060*/ 	.byte	0x04, 0x28
        /*0062*/ 	.short	(.L_1510 - .L_1509)


	//   ....[0]....
.L_1509:
        /*0064*/ 	.word	0x0000c7d0


	//   ....[1]....
        /*0068*/ 	.word	0x0000c7e0


	//   ....[2]....
        /*006c*/ 	.word	0x0000c7f0


	//   ....[3]....
        /*0070*/ 	.word	0x0000c800


	//   ....[4]....
        /*0074*/ 	.word	0x00016570


	//   ....[5]....
        /*0078*/ 	.word	0x00016580


	//   ....[6]....
        /*007c*/ 	.word	0x00016590


	//   ....[7]....
        /*0080*/ 	.word	0x000165a0


	//----- nvinfo : EIATTR_VRC_CTA_INIT_COUNT
	.align		4
.L_1510:
        /*0084*/ 	.byte	0x02, 0x4a
	.zero		1
	.zero		1


	//----- nvinfo : EIATTR_SYSCALL_OFFSETS
	.align		4
        /*0088*/ 	.byte	0x04, 0x46
        /*008a*/ 	.short	(.L_1512 - .L_1511)


	//   ....[0]....
.L_1511:
        /*008c*/ 	.word	0x00001490


	//   ....[1]....
        /*0090*/ 	.word	0x000169c0


	//   ....[2]....
        /*0094*/ 	.word	0x00016b60


	//   ....[3]....
        /*0098*/ 	.word	0x00016d00


	//   ....[4]....
        /*009c*/ 	.word	0x00016ea0


	//   ....[5]....
        /*00a0*/ 	.word	0x00017130


	//   ....[6]....
        /*00a4*/ 	.word	0x000172d0


	//   ....[7]....
        /*00a8*/ 	.word	0x00017470


	//   ....[8]....
        /*00ac*/ 	.word	0x00017610


	//   ....[9]....
        /*00b0*/ 	.word	0x00017b00


	//   ....[10]....
        /*00b4*/ 	.word	0x00017ca0


	//   ....[11]....
        /*00b8*/ 	.word	0x00017e40


	//   ....[12]....
        /*00bc*/ 	.word	0x00017fe0


	//   ....[13]....
        /*00c0*/ 	.word	0x00018270


	//   ....[14]....
        /*00c4*/ 	.word	0x00018410


	//   ....[15]....
        /*00c8*/ 	.word	0x000185b0


	//   ....[16]....
        /*00cc*/ 	.word	0x00018750


	//----- nvinfo : EIATTR_EXIT_INSTR_OFFSETS
	.align		4
.L_1512:
        /*00d0*/ 	.byte	0x04, 0x1c
        /*00d2*/ 	.short	(.L_1514 - .L_1513)


	//   ....[0]....
.L_1513:
        /*00d4*/ 	.word	0x00015d10


	//   ....[1]....
        /*00d8*/ 	.word	0x00016620


	//   ....[2]....
        /*00dc*/ 	.word	0x00016860


	//   ....[3]....
        /*00e0*/ 	.word	0x00016ef0


	//   ....[4]....
        /*00e4*/ 	.word	0x00017660


	//   ....[5]....
        /*00e8*/ 	.word	0x000176b0


	//   ....[6]....
        /*00ec*/ 	.word	0x000176e0


	//   ....[7]....
        /*00f0*/ 	.word	0x00017720


	//   ....[8]....
        /*00f4*/ 	.word	0x00017760


	//   ....[9]....
        /*00f8*/ 	.word	0x000179a0


	//   ....[10]....
        /*00fc*/ 	.word	0x00018030


	//   ....[11]....
        /*0100*/ 	.word	0x000187a0


	//   ....[12]....
        /*0104*/ 	.word	0x000187f0


	//----- nvinfo : EIATTR_MAX_THREADS
	.align		4
.L_1514:
        /*0108*/ 	.byte	0x04, 0x05
        /*010a*/ 	.short	(.L_1516 - .L_1515)
.L_1515:
        /*010c*/ 	.word	0x00000080
        /*0110*/ 	.word	0x00000001
        /*0114*/ 	.word	0x00000001


	//----- nvinfo : EIATTR_CRS_STACK_SIZE
	.align		4
.L_1516:
        /*0118*/ 	.byte	0x04, 0x1e
        /*011a*/ 	.short	(.L_1518 - .L_1517)
.L_1517:
        /*011c*/ 	.word	0x00000000


	//----- nvinfo : EIATTR_CBANK_PARAM_SIZE
	.align		4
.L_1518:
        /*0120*/ 	.byte	0x03, 0x19
        /*0122*/ 	.short	0x0418


	//----- nvinfo : EIATTR_PARAM_CBANK
	.align		4
        /*0124*/ 	.byte	0x04, 0x0a
        /*0126*/ 	.short	(.L_1520 - .L_1519)
	.align		4
.L_1519:
        /*0128*/ 	.word	index@(.nv.constant0._ZN2at6native13reduce_kernelILi128ELi4ENS0_8ReduceOpIN3c104HalfENS0_7MeanOpsIS4_ffS4_EEjS4_Li4ELi8EEEEEvT1_)
        /*012c*/ 	.short	0x0380
        /*012e*/ 	.short	0x0418


	//----- nvinfo : EIATTR_SW_WAR
	.align		4
.L_1520:
        /*0130*/ 	.byte	0x04, 0x36
        /*0132*/ 	.short	(.L_1522 - .L_1521)
.L_1521:
        /*0134*/ 	.word	0x00000008
.L_1522:


//--------------------- .nv.info._ZN2at6native13reduce_kernelILi512ELi1ENS0_8ReduceOpIN3c108BFloat16ENS0_10WelfordOpsIS4_fiN4cuda3std3__44pairIS4_S4_EEEEjS4_Li2ELi2EEEEEvT1_ --------------------------
	.section	.nv.info._ZN2at6native13reduce_kernelILi512ELi1ENS0_8ReduceOpIN3c108BFloat16ENS0_10WelfordOpsIS4_fiN4cuda3std3__44pairIS4_S4_EEEEjS4_Li2ELi2EEEEEvT1_,"",@"SHT_CUDA_INFO"
	.sectionflags	@""
	.align	4


	//----- nvinfo : EIATTR_CUDA_API_VERSION
	.align		4
        /*0000*/ 	.byte	0x04, 0x37
        /*0002*/ 	.short	(.L_1524 - .L_1523)
.L_1523:
        /*0004*/ 	.word	0x00000082


	//----- nvinfo : EIATTR_KPARAM_INFO
	.align		4
.L_1524:
        /*0008*/ 	.byte	0x04, 0x17
        /*000a*/ 	.short	(.L_1526 - .L_1525)
.L_1525:
        /*000c*/ 	.word	0x00000000
        /*0010*/ 	.short	0x0000
        /*0012*/ 	.short	0x0000
        /*0014*/ 	.byte	0x00, 0xf0, 0xa1, 0x10


	//----- nvinfo : EIATTR_SPARSE_MMA_MASK
	.align		4
.L_1526:
        /*0018*/ 	.byte	0x03, 0x50
        /*001a*/ 	.short	0x0000


	//----- nvinfo : EIATTR_MAXREG_COUNT
	.align		4
        /*001c*/ 	.byte	0x03, 0x1b
        /*001e*/ 	.short	0x0020


	//----- nvinfo : EIATTR_NUM_BARRIERS
	.align		4
        /*0020*/ 	.byte	0x02, 0x4c
        /*0022*/ 	.byte	0x01
	.zero		1


	//----- nvinfo : EIATTR_EXTERNS
	.align		4
        /*0024*/ 	.byte	0x04, 0x0f
        /*0026*/ 	.short	(.L_1528 - .L_1527)


	//   ....[0]....
	.align		4
.L_1527:
        /*0028*/ 	.word	index@(__assertfail)


	//----- nvinfo : EIATTR_MERCURY_ISA_VERSION
	.align		4
.L_1528:
        /*002c*/ 	.byte	0x03, 0x5f
        /*002e*/ 	.short	0x0101


	//----- nvinfo : EIATTR_INT_WARP_WIDE_INSTR_OFFSETS
	.align		4
        /*0030*/ 	.byte	0x04, 0x31
        /*0032*/ 	.short	(.L_1530 - .L_1529)


	//   ....[0]....
.L_1529:
        /*0034*/ 	.word	0x0000a820


	//   ....[1]....
        /*0038*/ 	.word	0x0000a910


	//----- nvinfo : EIATTR_COOP_GROUP_MASK_REGIDS
	.align		4
.L_1530:
        /*003c*/ 	.byte	0x04, 0x29
        /*003e*/ 	.short	(.L_1532 - .L_1531)


	//   ....[0]....
.L_1531:
        /*0040*/ 	.word	0xffffffff


	//   ....[1]....
        /*0044*/ 	.word	0xffffffff


	//   ....[2]....
        /*0048*/ 	.word	0xffffffff


	//   ....[3]....
        /*004c*/ 	.word	0xffffffff


	//   ....[4]....
        /*0050*/ 	.word	0xffffffff


	//   ....[5]....
        /*0054*/ 	.word	0xffffffff


	//   ....[6]....
        /*0058*/ 	.word	0xffffffff


	//   ....[7]....
        /*005c*/ 	.word	0xffffffff


	//----- nvinfo : EIATTR_COOP_GROUP_INSTR_OFFSETS
	.align		4
.L_1532:
        /*0060*/ 	.byte	0x04, 0x28
        /*0062*/ 	.short	(.L_1534 - .L_1533)


	//   ....[0]....
.L_1533:
        /*0064*/ 	.word	0x00007a60


	//   ....[1]....
        /*0068*/ 	.word	0x00007aa0


	//   ....[2]....
        /*006c*/ 	.word	0x00007ad0


	//   ....[3]....
        /*0070*/ 	.word	0x00007af0


	//   ....[4]....
        /*0074*/ 	.word	0x0000b830


	//   ....[5]....
        /*0078*/ 	.word	0x0000b870


	//   ....[6]....
        /*007c*/ 	.word	0x0000b8b0


	//   ....[7]....
        /*0080*/ 	.word	0x0000b8c0


	//----- nvinfo : EIATTR_VRC_CTA_INIT_COUNT
	.align		4
.L_1534:
        /*0084*/ 	.byte	0x02, 0x4a
	.zero		1
	.zero		1


	//----- nvinfo : EIATTR_SYSCALL_OFFSETS
	.align		4
        /*0088*/ 	.byte	0x04, 0x46
        /*008a*/ 	.short	(.L_1536 - .L_1535)


	//   ....[0]....
.L_1535:
        /*008c*/ 	.word	0x0000bb90


	//   ....[1]....
        /*0090*/ 	.word	0x0000beb0


	//   ....[2]....
        /*0094*/ 	.word	0x0000c480


	//   ....[3]....
        /*0098*/ 	.word	0x0000c7a0


	//----- nvinfo : EIATTR_EXIT_INSTR_OFFSETS
	.align		4
.L_1536:
        /*009c*/ 	.byte	0x04, 0x1c
        /*009e*/ 	.short	(.L_1538 - .L_1537)


	//   ....[0]....
.L_1537:
        /*00a0*/ 	.word	0x0000a9d0


	//   ....[1]....
        /*00a4*/ 	.word	0x0000ba50


	//   ....[2]....
        /*00a8*/ 	.word	0x0000bd40


	//   ....[3]....
        /*00ac*/ 	.word	0x0000bdb0


	//   ....[4]....
        /*00b0*/ 	.word	0x0000bec0


	//   ....[5]....
        /*00b4*/ 	.word	0x0000c1d0


	//   ....[6]....
        /*00b8*/ 	.word	0x0000c240


	//   ....[7]....
        /*00bc*/ 	.word	0x0000c290


	//   ....[8]....
        /*00c0*/ 	.word	0x0000c2c0


	//   ....[9]....
        /*00c4*/ 	.word	0x0000c300


	//   ....[10]....
        /*00c8*/ 	.word	0x0000c340


	//   ....[11]....
        /*00cc*/ 	.word	0x0000c630


	//   ....[12]....
        /*00d0*/ 	.word	0x0000c6a0


	//   ....[13]....
        /*00d4*/ 	.word	0x0000c7b0


	//   ....[14]....
        /*00d8*/ 	.word	0x0000cac0


	//   ....[15]....
        /*00dc*/ 	.word	0x0000cb30


	//   ....[16]....
        /*00e0*/ 	.word	0x0000cb80


	//----- nvinfo : EIATTR_MAX_THREADS
	.align		4
.L_1538:
        /*00e4*/ 	.byte	0x04, 0x05
        /*00e6*/ 	.short	(.L_1540 - .L_1539)
.L_1539:
        /*00e8*/ 	.word	0x00000200
        /*00ec*/ 	.word	0x00000001
        /*00f0*/ 	.word	0x00000001


	//----- nvinfo : EIATTR_CRS_STACK_SIZE
	.align		4
.L_1540:
        /*00f4*/ 	.byte	0x04, 0x1e
        /*00f6*/ 	.short	(.L_1542 - .L_1541)
.L_1541:
        /*00f8*/ 	.word	0x00000000


	//----- nvinfo : EIATTR_CBANK_PARAM_SIZE
	.align		4
.L_1542:
        /*00fc*/ 	.byte	0x03, 0x19
        /*00fe*/ 	.short	0x0428


	//----- nvinfo : EIATTR_PARAM_CBANK
	.align		4
        /*0100*/ 	.byte	0x04, 0x0a
        /*0102*/ 	.short	(.L_1544 - .L_1543)
	.align		4
.L_1543:
        /*0104*/ 	.word	index@(.nv.constant0._ZN2at6native13reduce_kernelILi512ELi1ENS0_8ReduceOpIN3c108BFloat16ENS0_10WelfordOpsIS4_fiN4cuda3std3__44pairIS4_S4_EEEEjS4_Li2ELi2EEEEEvT1_)
        /*0108*/ 	.short	0x0380
        /*010a*/ 	.short	0x0428


	//----- nvinfo : EIATTR_SW_WAR
	.align		4
.L_1544:
        /*010c*/ 	.byte	0x04, 0x36
        /*010e*/ 	.short	(.L_1546 - .L_1545)
.L_1545:
        /*0110*/ 	.word	0x00000008
.L_1546:


//--------------------- .nv.info._ZN2at6native13reduce_kernelILi256ELi2ENS0_8ReduceOpIN3c108BFloat16ENS0_10WelfordOpsIS4_fiN4cuda3std3__44pairIS4_S4_EEEEjS4_Li2ELi2EEEEEvT1_ --------------------------
	.section	.nv.info._ZN2at6native13reduce_kernelILi256ELi2ENS0_8ReduceOpIN3c108BFloat16ENS0_10WelfordOpsIS4_fiN4cuda3std3__44pairIS4_S4_EEEEjS4_Li2ELi2EEEEEvT1_,"",@"SHT_CUDA_INFO"
	.sectionflags	@""
	.align	4


	//----- nvinfo : EIATTR_CUDA_API_VERSION
	.align		4
        /*0000*/ 	.byte	0x04, 0x37
        /*0002*/ 	.short	(.L_1548 - .L_1547)
.L_1547:
        /*0004*/ 	.word	0x00000082


	//----- nvinfo : EIATTR_KPARAM_INFO
	.align		4
.L_1548:
        /*0008*/ 	.byte	0x04, 0x17
        /*000a*/ 	.short	(.L_1550 - .L_1549)
.L_1549:
        /*000c*/ 	.word	0x00000000
        /*0010*/ 	.short	0x0000
        /*0012*/ 	.short	0x0000
        /*0014*/ 	.byte	0x00, 0xf0, 0xa1, 0x10


	//----- nvinfo : EIATTR_SPARSE_MMA_MASK
	.align		4
.L_1550:
        /*0018*/ 	.byte	0x03, 0x50
        /*001a*/ 	.short	0x0000


	//----- nvinfo : EIATTR_MAXREG_COUNT
	.align		4
        /*001c*/ 	.byte	0x03, 0x1b
        /*001e*/ 	.short	0x0040


	//----- nvinfo : EIATTR_NUM_BARRIERS
	.align		4
        /*0020*/ 	.byte	0x02, 0x4c
        /*0022*/ 	.byte	0x01
	.zero		1


	//----- nvinfo : EIATTR_EXTERNS
	.align		4
        /*0024*/ 	.byte	0x04, 0x0f
        /*0026*/ 	.short	(.L_1552 - .L_1551)


	//   ....[0]....
	.align		4
.L_1551:
        /*0028*/ 	.word	index@(__assertfail)


	//----- nvinfo : EIATTR_MERCURY_ISA_VERSION
	.align		4
.L_1552:
        /*002c*/ 	.byte	0x03, 0x5f
        /*002e*/ 	.short	0x0101


	//----- nvinfo : EIATTR_INT_WARP_WIDE_INSTR_OFFSETS
	.align		4
        /*0030*/ 	.byte	0x04, 0x31
        /*0032*/ 	.short	(.L_1554 - .L_1553)


	//   ....[0]....
.L_1553:
        /*0034*/ 	.word	0x0000df00


	//   ....[1]....
        /*0038*/ 	.word	0x0000dff0


	//----- nvinfo : EIATTR_COOP_GROUP_MASK_REGIDS
	.align		4
.L_1554:
        /*003c*/ 	.byte	0x04, 0x29
        /*003e*/ 	.short	(.L_1556 - .L_1555)


	//   ....[0]....
.L_1555:
        /*0040*/ 	.word	0xffffffff


	//   ....[1]....
        /*0044*/ 	.word	0xffffffff


	//   ....[2]....
        /*0048*/ 	.word	0xffffffff


	//   ....[3]....
        /*004c*/ 	.word	0xffffffff


	//   ....[4]....
        /*0050*/ 	.word	0xffffffff


	//   ....[5]....
        /*0054*/ 	.word	0xffffffff


	//   ....[6]....
        /*0058*/ 	.word	0xffffffff


	//   ....[7]....
        /*005c*/ 	.word	0xffffffff


	//   ....[8]....
        /*0060*/ 	.word	0xffffffff


	//   ....[9]....
        /*0064*/ 	.word	0xffffffff


	//   ....[10]....
        /*0068*/ 	.word	0xffffffff


	//   ....[11]....
        /*006c*/ 	.word	0xffffffff


	//   ....[12]....
        /*0070*/ 	.word	0xffffffff


	//   ....[13]....
        /*0074*/ 	.word	0xffffffff


	//   ....[14]....
        /*0078*/ 	.word	0xffffffff


	//   ....[15]....
        /*007c*/ 	.word	0xffffffff


	//----- nvinfo : EIATTR_COOP_GROUP_INSTR_OFFSETS
	.align		4
.L_1556:
        /*0080*/ 	.byte	0x04, 0x28
        /*0082*/ 	.short	(.L_1558 - .L_1557)


	//   ....[0]....
.L_1557:
        /*0084*/ 	.word	0x00008cc0


	//   ....[1]....
        /*0088*/ 	.word	0x00008d00


	//   ....[2]....
        /*008c*/ 	.word	0x00008d30


	//   ....[3]....
        /*0090*/ 	.word	0x00008d50


	//   ....[4]....
        /*0094*/ 	.word	0x00008eb0


	//   ....[5]....
        /*0098*/ 	.word	0x00008ef0


	//   ....[6]....
        /*009c*/ 	.word	0x00008f30


	//   ....[7]....
        /*00a0*/ 	.word	0x00008f40


	//   ....[8]....
        /*00a4*/ 	.word	0x0000f7d0


	//   ....[9]....
        /*00a8*/ 	.word	0x0000f810


	//   ....[10]....
        /*00ac*/ 	.word	0x0000f850


	//   ....[11]....
        /*00b0*/ 	.word	0x0000f860


	//   ....[12]....
        /*00b4*/ 	.word	0x0000f9c0


	//   ....[13]....
        /*00b8*/ 	.word	0x0000fa00


	//   ....[14]....
        /*00bc*/ 	.word	0x0000fa30


	//   ....[15]....
        /*00c0*/ 	.word	0x0000fa50


	//----- nvinfo : EIATTR_VRC_CTA_INIT_COUNT
	.align		4
.L_1558:
        /*00c4*/ 	.byte	0x02, 0x4a
	.zero		1
	.zero		1


	//----- nvinfo : EIATTR_SYSCALL_OFFSETS
	.align		4
        /*00c8*/ 	.byte	0x04, 0x46
        /*00ca*/ 	.short	(.L_1560 - .L_1559)


	//   ....[0]....
.L_1559:
        /*00cc*/ 	.word	0x000014b0


	//   ....[1]....
        /*00d0*/ 	.word	0x0000fd20


	//   ....[2]....
        /*00d4*/ 	.word	0x00010190


	//   ....[3]....
        /*00d8*/ 	.word	0x00010280


	//   ....[4]....
        /*00dc*/ 	.word	0x00010b30


	//   ....[5]....
        /*00e0*/ 	.word	0x00010f90


	//   ....[6]....
        /*00e4*/ 	.word	0x00011080


	//----- nvinfo : EIATTR_EXIT_INSTR_OFFSETS
	.align		4
.L_1560:
        /*00e8*/ 	.byte	0x04, 0x1c
        /*00ea*/ 	.short	(.L_1562 - .L_1561)


	//   ....[0]....
.L_1561:
        /*00ec*/ 	.word	0x0000e0b0


	//   ....[1]....
        /*00f0*/ 	.word	0x0000fbe0


	//   ....[2]....
        /*00f4*/ 	.word	0x00010020


	//   ....[3]....
        /*00f8*/ 	.word	0x00010090


	//   ....[4]....
        /*00fc*/ 	.word	0x00010290


	//   ....[5]....
        /*0100*/ 	.word	0x00010840


	//   ....[6]....
        /*0104*/ 	.word	0x000108b0


	//   ....[7]....
        /*0108*/ 	.word	0x00010940


	//   ....[8]....
        /*010c*/ 	.word	0x00010970


	//   ....[9]....
        /*0110*/ 	.word	0x000109b0


	//   ....[10]....
        /*0114*/ 	.word	0x000109f0


	//   ....[11]....
        /*0118*/ 	.word	0x00010e20


	//   ....[12]....
        /*011c*/ 	.word	0x00010e90


	//   ....[13]....
        /*0120*/ 	.word	0x00011090


	//   ....[14]....
        /*0124*/ 	.word	0x00011640


	//   ....[15]....
        /*0128*/ 	.word	0x000116b0


	//   ....[16]....
        /*012c*/ 	.word	0x00011740


	//----- nvinfo : EIATTR_MAX_THREADS
	.align		4
.L_1562:
        /*0130*/ 	.byte	0x04, 0x05
        /*0132*/ 	.short	(.L_1564 - .L_1563)
.L_1563:
        /*0134*/ 	.word	0x00000100
        /*0138*/ 	.word	0x00000001
        /*013c*/ 	.word	0x00000001


	//----- nvinfo : EIATTR_CRS_STACK_SIZE
	.align		4
.L_1564:
        /*0140*/ 	.byte	0x04, 0x1e
        /*0142*/ 	.short	(.L_1566 - .L_1565)
.L_1565:
        /*0144*/ 	.word	0x00000000


	//----- nvinfo : EIATTR_CBANK_PARAM_SIZE
	.align		4
.L_1566:
        /*0148*/ 	.byte	0x03, 0x19
        /*014a*/ 	.short	0x0428


	//----- nvinfo : EIATTR_PARAM_CBANK
	.align		4
        /*014c*/ 	.byte	0x04, 0x0a
        /*014e*/ 	.short	(.L_1568 - .L_1567)
	.align		4
.L_1567:
        /*0150*/ 	.word	index@(.nv.constant0._ZN2at6native13reduce_kernelILi256ELi2ENS0_8ReduceOpIN3c108BFloat16ENS0_10WelfordOpsIS4_fiN4cuda3std3__44pairIS4_S4_EEEEjS4_Li2ELi2EEEEEvT1_)
        /*0154*/ 	.short	0x0380
        /*0156*/ 	.short	0x0428


	//----- nvinfo : EIATTR_SW_WAR
	.align		4
.L_1568:
        /*0158*/ 	.byte	0x04, 0x36
        /*015a*/ 	.short	(.L_1570 - .L_1569)
.L_1569:
        /*015c*/ 	.word	0x00000008
.L_1570:


//--------------------- .nv.info._ZN2at6native13reduce_kernelILi128ELi4ENS0_8ReduceOpIN3c108BFloat16ENS0_10WelfordOpsIS4_fiN4cuda3std3__44pairIS4_S4_EEEEjS4_Li2ELi2EEEEEvT1_ --------------------------
	.section	.nv.info._ZN2at6native13reduce_kernelILi128ELi4ENS0_8ReduceOpIN3c108BFloat16ENS0_10WelfordOpsIS4_fiN4cuda3std3__44pairIS4_S4_EEEEjS4_Li2ELi2EEEEEvT1_,"",@"SHT_CUDA_INFO"
	.sectionflags	@""
	.align	4


	//----- nvinfo : EIATTR_CUDA_API_VERSION
	.align		4
        /*0000*/ 	.byte	0x04, 0x37
        /*0002*/ 	.short	(.L_1572 - .L_1571)
.L_1571:
        /*0004*/ 	.word	0x00000082


	//----- nvinfo : EIATTR_KPARAM_INFO
	.align		4
.L_1572:
        /*0008*/ 	.byte	0x04, 0x17
        /*000a*/ 	.short	(.L_1574 - .L_1573)
.L_1573:
        /*000c*/ 	.word	0x00000000
        /*0010*/ 	.short	0x0000
        /*0012*/ 	.short	0x0000
        /*0014*/ 	.byte	0x00, 0xf0, 0xa1, 0x10


	//----- nvinfo : EIATTR_SPARSE_MMA_MASK
	.align		4
.L_1574:
        /*0018*/ 	.byte	0x03, 0x50
        /*001a*/ 	.short	0x0000


	//----- nvinfo : EIATTR_MAXREG_COUNT
	.align		4
        /*001c*/ 	.byte	0x03, 0x1b
        /*001e*/ 	.short	0x0080


	//----- nvinfo : EIATTR_NUM_BARRIERS
	.align		4
        /*0020*/ 	.byte	0x02, 0x4c
        /*0022*/ 	.byte	0x01
	.zero		1


	//----- nvinfo : EIATTR_EXTERNS
	.align		4
        /*0024*/ 	.byte	0x04, 0x0f
        /*0026*/ 	.short	(.L_1576 - .L_1575)


	//   ....[0]....
	.align		4
.L_1575:
        /*0028*/ 	.word	index@(__assertfail)


	//----- nvinfo : EIATTR_MERCURY_ISA_VERSION
	.align		4
.L_1576:
        /*002c*/ 	.byte	0x03, 0x5f
        /*002e*/ 	.short	0x0101


	//----- nvinfo : EIATTR_INT_WARP_WIDE_INSTR_OFFSETS
	.align		4
        /*0030*/ 	.byte	0x04, 0x31
        /*0032*/ 	.short	(.L_1578 - .L_1577)


	//   ....[0]....
.L_1577:
        /*0034*/ 	.word	0x00014620


	//   ....[1]....
        /*0038*/ 	.word	0x00014710


	//----- nvinfo : EIATTR_COOP_GROUP_MASK_REGIDS
	.align		4
.L_1578:
        /*003c*/ 	.byte	0x04, 0x29
        /*003e*/ 	.short	(.L_1580 - .L_1579)


	//   ....[0]....
.L_1579:
        /*0040*/ 	.word	0xffffffff


	//   ....[1]....
        /*0044*/ 	.word	0xffffffff


	//   ....[2]....
        /*0048*/ 	.word	0xffffffff


	//   ....[3]....
        /*004c*/ 	.word	0xffffffff


	//   ....[4]....
        /*0050*/ 	.word	0xffffffff


	//   ....[5]....
        /*0054*/ 	.word	0xffffffff


	//   ....[6]....
        /*0058*/ 	.word	0xffffffff


	//   ....[7]....
        /*005c*/ 	.word	0xffffffff


	//   ....[8]....
        /*0060*/ 	.word	0xffffffff


	//   ....[9]....
        /*0064*/ 	.word	0xffffffff


	//   ....[10]....
        /*0068*/ 	.word	0xffffffff


	//   ....[11]....
        /*006c*/ 	.word	0xffffffff


	//   ....[12]....
        /*0070*/ 	.word	0xffffffff


	//   ....[13]....
        /*0074*/ 	.word	0xffffffff


	//   ....[14]....
        /*0078*/ 	.word	0xffffffff


	//   ....[15]....
        /*007c*/ 	.word	0xffffffff


	//   ....[16]....
        /*0080*/ 	.word	0xffffffff


	//   ....[17]....
        /*0084*/ 	.word	0xffffffff


	//   ....[18]....
        /*0088*/ 	.word	0xffffffff


	//   ....[19]....
        /*008c*/ 	.word	0xffffffff


	//   ....[20]....
        /*0090*/ 	.word	0xffffffff


	//   ....[21]....
        /*0094*/ 	.word	0xffffffff


	//   ....[22]....
        /*0098*/ 	.word	0xffffffff


	//   ....[23]....
        /*009c*/ 	.word	0xffffffff


	//   ....[24]....
        /*00a0*/ 	.word	0xffffffff


	//   ....[25]....
        /*00a4*/ 	.word	0xffffffff


	//   ....[26]....
        /*00a8*/ 	.word	0xffffffff


	//   ....[27]....
        /*00ac*/ 	.word	0xffffffff


	//   ....[28]....
        /*00b0*/ 	.word	0xffffffff


	//   ....[29]....
        /*00b4*/ 	.word	0xffffffff


	//   ....[30]....
        /*00b8*/ 	.word	0xffffffff


	//   ....[31]....
        /*00bc*/ 	.word	0xffffffff


	//----- nvinfo : EIATTR_COOP_GROUP_INSTR_OFFSETS
	.align		4
.L_1580:
        /*00c0*/ 	.byte	0x04, 0x28
        /*00c2*/ 	.short	(.L_1582 - .L_1581)


	//   ....[0]....
.L_1581:
        /*00c4*/ 	.word	0x0000aa70


	//   ....[1]....
        /*00c8*/ 	.word	0x0000aab0


	//   ....[2]....
        /*00cc*/ 	.word	0x0000aaf0


	//   ....[3]....
        /*00d0*/ 	.word	0x0000ab00


	//   ....[4]....
        /*00d4*/ 	.word	0x0000ac60


	//   ....[5]....
        /*00d8*/ 	.word	0x0000aca0


	//   ....[6]....
        /*00dc*/ 	.word	0x0000ace0


	//   ....[7]....
        /*00e0*/ 	.word	0x0000acf0


	//   ....[8]....
        /*00e4*/ 	.word	0x0000ae50


	//   ....[9]....
        /*00e8*/ 	.word	0x0000ae90


	//   ....[10]....
        /*00ec*/ 	.word	0x0000aed0


	//   ....[11]....
        /*00f0*/ 	.word	0x0000aee0


	//   ....[12]....
        /*00f4*/ 	.word	0x0000b040


	//   ....[13]....
        /*00f8*/ 	.word	0x0000b080


	//   ....[14]....
        /*00fc*/ 	.word	0x0000b0c0


	//   ....[15]....
        /*0100*/ 	.word	0x0000b0d0


	//   ....[16]....
        /*0104*/ 	.word	0x00017070


	//   ....[17]....
        /*0108*/ 	.word	0x000170b0


	//   ....[18]....
        /*010c*/ 	.word	0x000170f0


	//   ....[19]....
        /*0110*/ 	.word	0x00017100


	//   ....[20]....
        /*0114*/ 	.word	0x00017260


	//   ....[21]....
        /*0118*/ 	.word	0x000172a0


	//   ....[22]....
        /*011c*/ 	.word	0x000172e0


	//   ....[23]....
        /*0120*/ 	.word	0x000172f0


	//   ....[24]....
        /*0124*/ 	.word	0x00017450


	//   ....[25]....
        /*0128*/ 	.word	0x00017490


	//   ....[26]....
        /*012c*/ 	.word	0x000174d0


	//   ....[27]....
        /*0130*/ 	.word	0x000174e0


	//   ....[28]....
        /*0134*/ 	.word	0x00017640


	//   ....[29]....
        /*0138*/ 	.word	0x00017680


	//   ....[30]....
        /*013c*/ 	.word	0x000176b0


	//   ....[31]....
        /*0140*/ 	.word	0x000176d0


	//----- nvinfo : EIATTR_VRC_CTA_INIT_COUNT
	.align		4
.L_1582:
        /*0144*/ 	.byte	0x02, 0x4a
	.zero		1
	.zero		1


	//----- nvinfo : EIATTR_SYSCALL_OFFSETS
	.align		4
        /*0148*/ 	.byte	0x04, 0x46
        /*014a*/ 	.short	(.L_1584 - .L_1583)


	//   ....[0]....
.L_1583:
        /*014c*/ 	.word	0x000014f0


	//   ....[1]....
        /*0150*/ 	.word	0x000179a0


	//   ....[2]....
        /*0154*/ 	.word	0x00018090


	//   ....[3]....
        /*0158*/ 	.word	0x00018180


	//   ....[4]....
        /*015c*/ 	.word	0x00018270


	//   ....[5]....
        /*0160*/ 	.word	0x00018360


	//   ....[6]....
        /*0164*/ 	.word	0x000191e0


	//   ....[7]....
        /*0168*/ 	.word	0x000198e0


	//   ....[8]....
        /*016c*/ 	.word	0x000199d0


	//   ....[9]....
        /*0170*/ 	.word	0x00019ac0


	//   ....[10]....
        /*0174*/ 	.word	0x00019bb0


	//----- nvinfo : EIATTR_EXIT_INSTR_OFFSETS
	.align		4
.L_1584:
        /*0178*/ 	.byte	0x04, 0x1c
        /*017a*/ 	.short	(.L_1586 - .L_1585)


	//   ....[0]....
.L_1585:
        /*017c*/ 	.word	0x000147d0


	//   ....[1]....
        /*0180*/ 	.word	0x00017860


	//   ....[2]....
        /*0184*/ 	.word	0x00017f20


	//   ....[3]....
        /*0188*/ 	.word	0x00017f90


	//   ....[4]....
        /*018c*/ 	.word	0x00018370


	//   ....[5]....
        /*0190*/ 	.word	0x00018e70


	//   ....[6]....
        /*0194*/ 	.word	0x00018ee0


	//   ....[7]....
        /*0198*/ 	.word	0x00018ff0


	//   ....[8]....
        /*019c*/ 	.word	0x00019020


	//   ....[9]....
        /*01a0*/ 	.word	0x00019060


	//   ....[10]....
        /*01a4*/ 	.word	0x000190a0


	//   ....[11]....
        /*01a8*/ 	.word	0x00019770


	//   ....[12]....
        /*01ac*/ 	.word	0x000197e0


	//   ....[13]....
        /*01b0*/ 	.word	0x00019bc0


	//   ....[14]....
        /*01b4*/ 	.word	0x0001a6c0


	//   ....[15]....
        /*01b8*/ 	.word	0x0001a730


	//   ....[16]....
        /*01bc*/ 	.word	0x0001a840


	//----- nvinfo : EIATTR_MAX_THREADS
	.align		4
.L_1586:
        /*01c0*/ 	.byte	0x04, 0x05
        /*01c2*/ 	.short	(.L_1588 - .L_1587)
.L_1587:
        /*01c4*/ 	.word	0x00000080
        /*01c8*/ 	.word	0x00000001
        /*01cc*/ 	.word	0x00000001


	//----- nvinfo : EIATTR_CRS_STACK_SIZE
	.align		4
.L_1588:
        /*01d0*/ 	.byte	0x04, 0x1e
        /*01d2*/ 	.short	(.L_1590 - .L_1589)
.L_1589:
        /*01d4*/ 	.word	0x00000000


	//----- nvinfo : EIATTR_CBANK_PARAM_SIZE
	.align		4
.L_1590:
        /*01d8*/ 	.byte	0x03, 0x19
        /*01da*/ 	.short	0x0428


	//----- nvinfo : EIATTR_PARAM_CBANK
	.align		4
        /*01dc*/ 	.byte	0x04, 0x0a
        /*01de*/ 	.short	(.L_1592 - .L_1591)
	.align		4
.L_1591:
        /*01e0*/ 	.word	index@(.nv.constant0._ZN2at6native13reduce_kernelILi128ELi4ENS0_8ReduceOpIN3c108BFloat16ENS0_10WelfordOpsIS4_fiN4cuda3std3__44pairIS4_S4_EEEEjS4_Li2ELi2EEEEEvT1_)
        /*01e4*/ 	.short	0x0380
        /*01e6*/ 	.short	0x0428


	//----- nvinfo : EIATTR_SW_WAR
	.align		4
.L_1592:
        /*01e8*/ 	.byte	0x04, 0x36
        /*01ea*/ 	.short	(.L_1594 - .L_1593)
.L_1593:
        /*01ec*/ 	.word	0x00000008
.L_1594:


//--------------------- .nv.info._ZN2at6native13reduce_kernelILi512ELi1ENS0_8ReduceOpIN3c104HalfENS0_10WelfordOpsIS4_fiN4cuda3std3__44pairIS4_S4_EEEEjS4_Li2ELi2EEEEEvT1_ --------------------------
	.section	.nv.info._ZN2at6native13reduce_kernelILi512ELi1ENS0_8ReduceOpIN3c104HalfENS0_10WelfordOpsIS4_fiN4cuda3std3__44pairIS4_S4_EEEEjS4_Li2ELi2EEEEEvT1_,"",@"SHT_CUDA_INFO"
	.sectionflags	@""
	.align	4


	//----- nvinfo : EIATTR_CUDA_API_VERSION
	.align		4
        /*0000*/ 	.byte	0x04, 0x37
        /*0002*/ 	.short	(.L_1596 - .L_1595)
.L_1595:
        /*0004*/ 	.word	0x00000082


	//----- nvinfo : EIATTR_KPARAM_INFO
	.align		4
.L_1596:
        /*0008*/ 	.byte	0x04, 0x17
        /*000a*/ 	.short	(.L_1598 - .L_1597)
.L_1597:
        /*000c*/ 	.word	0x00000000
        /*0010*/ 	.short	0x0000
        /*0012*/ 	.short	0x0000
        /*0014*/ 	.byte	0x00, 0xf0, 0xa1, 0x10


	//----- nvinfo : EIATTR_SPARSE_MMA_MASK
	.align		4
.L_1598:
        /*0018*/ 	.byte	0x03, 0x50
        /*001a*/ 	.short	0x0000


	//----- nvinfo : EIATTR_MAXREG_COUNT
	.align		4
        /*001c*/ 	.byte	0x03, 0x1b
        /*001e*/ 	.short	0x0020


	//----- nvinfo : EIATTR_NUM_BARRIERS
	.align		4
        /*0020*/ 	.byte	0x02, 0x4c
        /*0022*/ 	.byte	0x01
	.zero		1


	//----- nvinfo : EIATTR_EXTERNS
	.align		4
        /*0024*/ 	.byte	0x04, 0x0f
        /*0026*/ 	.short	(.L_1600 - .L_1599)


	//   ....[0]....
	.align		4
.L_1599:
        /*0028*/ 	.word	index@(__assertfail)


	//----- nvinfo : EIATTR_MERCURY_ISA_VERSION
	.align		4
.L_1600:
        /*002c*/ 	.byte	0x03, 0x5f
        /*002e*/ 	.short	0x0101


	//----- nvinfo : EIATTR_INT_WARP_WIDE_INSTR_OFFSETS
	.align		4
        /*0030*/ 	.byte	0x04, 0x31
        /*0032*/ 	.short	(.L_1602 - .L_1601)


	//   ....[0]....
.L_1601:
        /*0034*/ 	.word	0x0000a800


	//   ....[1]....
        /*0038*/ 	.word	0x0000a8f0


	//----- nvinfo : EIATTR_COOP_GROUP_MASK_REGIDS
	.align		4
.L_1602:
        /*003c*/ 	.byte	0x04, 0x29
        /*003e*/ 	.short	(.L_1604 - .L_1603)


	//   ....[0]....
.L_1603:
        /*0040*/ 	.word	0xffffffff


	//   ....[1]....
        /*0044*/ 	.word	0xffffffff


	//   ....[2]....
        /*0048*/ 	.word	0xffffffff


	//   ....[3]....
        /*004c*/ 	.word	0xffffffff


	//   ....[4]....
        /*0050*/ 	.word	0xffffffff


	//   ....[5]....
        /*0054*/ 	.word	0xffffffff


	//   ....[6]....
        /*0058*/ 	.word	0xffffffff


	//   ....[7]....
        /*005c*/ 	.word	0xffffffff


	//----- nvinfo : EIATTR_COOP_GROUP_INSTR_OFFSETS
	.align		4
.L_1604:
        /*0060*/ 	.byte	0x04, 0x28
        /*0062*/ 	.short	(.L_1606 - .L_1605)


	//   ....[0]....
.L_1605:
        /*0064*/ 	.word	0x00007a40


	//   ....[1]....
        /*0068*/ 	.word	0x00007a80


	//   ....[2]....
        /*006c*/ 	.word	0x00007ac0


	//   ....[3]....
        /*0070*/ 	.word	0x00007ad0


	//   ....[4]....
        /*0074*/ 	.word	0x0000b810


	//   ....[5]....
        /*0078*/ 	.word	0x0000b850


	//   ....[6]....
        /*007c*/ 	.word	0x0000b890


	//   ....[7]....
        /*0080*/ 	.word	0x0000b8a0


	//----- nvinfo : EIATTR_VRC_CTA_INIT_COUNT
	.align		4
.L_1606:
        /*0084*/ 	.byte	0x02, 0x4a
	.zero		1
	.zero		1


	//----- nvinfo : EIATTR_SYSCALL_OFFSETS
	.align		4
        /*0088*/ 	.byte	0x04, 0x46
        /*008a*/ 	.short	(.L_1608 - .L_1607)


	//   ....[0]....
.L_1607:
        /*008c*/ 	.word	0x0000bb70


	//   ....[1]....
        /*0090*/ 	.word	0x0000be90


	//   ....[2]....
        /*0094*/ 	.word	0x0000c460


	//   ....[3]....
        /*0098*/ 	.word	0x0000c780


	//----- nvinfo : EIATTR_EXIT_INSTR_OFFSETS
	.align		4
.L_1608:
        /*009c*/ 	.byte	0x04, 0x1c
        /*009e*/ 	.short	(.L_1610 - .L_1609)


	//   ....[0]....
.L_1609:
        /*00a0*/ 	.word	0x0000a9b0


	//   ....[1]....
        /*00a4*/ 	.word	0x0000ba30


	//   ....[2]....
        /*00a8*/ 	.word	0x0000bd20


	//   ....[3]....
        /*00ac*/ 	.word	0x0000bd90


	//   ....[4]....
        /*00b0*/ 	.word	0x0000bea0


	//   ....[5]....
        /*00b4*/ 	.word	0x0000c1b0


	//   ....[6]....
        /*00b8*/ 	.word	0x0000c220


	//   ....[7]....
        /*00bc*/ 	.word	0x0000c270


	//   ....[8]....
        /*00c0*/ 	.word	0x0000c2a0


	//   ....[9]....
        /*00c4*/ 	.word	0x0000c2e0


	//   ....[10]....
        /*00c8*/ 	.word	0x0000c320


	//   ....[11]....
        /*00cc*/ 	.word	0x0000c610


	//   ....[12]....
        /*00d0*/ 	.word	0x0000c680


	//   ....[13]....
        /*00d4*/ 	.word	0x0000c790


	//   ....[14]....
        /*00d8*/ 	.word	0x0000caa0


	//   ....[15]....
        /*00dc*/ 	.word	0x0000cb10


	//   ....[16]....
        /*00e0*/ 	.word	0x0000cb60


	//----- nvinfo : EIATTR_MAX_THREADS
	.align		4
.L_1610:
        /*00e4*/ 	.byte	0x04, 0x05
        /*00e6*/ 	.short	(.L_1612 - .L_1611)
.L_1611:
        /*00e8*/ 	.word	0x00000200
        /*00ec*/ 	.word	0x00000001
        /*00f0*/ 	.word	0x00000001


	//----- nvinfo : EIATTR_CRS_STACK_SIZE
	.align		4
.L_1612:
        /*00f4*/ 	.byte	0x04, 0x1e
        /*00f6*/ 	.short	(.L_1614 - .L_1613)
.L_1613:
        /*00f8*/ 	.word	0x00000000


	//----- nvinfo : EIATTR_CBANK_PARAM_SIZE
	.align		4
.L_1614:
        /*00fc*/ 	.byte	0x03, 0x19
        /*00fe*/ 	.short	0x0428


	//----- nvinfo : EIATTR_PARAM_CBANK
	.align		4
        /*0100*/ 	.byte	0x04, 0x0a
        /*0102*/ 	.short	(.L_1616 - .L_1615)
	.align		4
.L_1615:
        /*0104*/ 	.word	index@(.nv.constant0._ZN2at6native13reduce_kernelILi512ELi1ENS0_8ReduceOpIN3c104HalfENS0_10WelfordOpsIS4_fiN4cuda3std3__44pairIS4_S4_EEEEjS4_Li2ELi2EEEEEvT1_)
        /*0108*/ 	.short	0x0380
        /*010a*/ 	.short	0x0428


	//----- nvinfo : EIATTR_SW_WAR
	.align		4
.L_1616:
        /*010c*/ 	.byte	0x04, 0x36
        /*010e*/ 	.short	(.L_1618 - .L_1617)
.L_1617:
        /*0110*/ 	.word	0x00000008
.L_1618:


//--------------------- .nv.info._ZN2at6native13reduce_kernelILi256ELi2ENS0_8ReduceOpIN3c104HalfENS0_10WelfordOpsIS4_fiN4cuda3std3__44pairIS4_S4_EEEEjS4_Li2ELi2EEEEEvT1_ --------------------------
	.section	.nv.info._ZN2at6native13reduce_kernelILi256ELi2ENS0_8ReduceOpIN3c104HalfENS0_10WelfordOpsIS4_fiN4cuda3std3__44pairIS4_S4_EEEEjS4_Li2ELi2EEEEEvT1_,"",@"SHT_CUDA_INFO"
	.sectionflags	@""
	.align	4


	//----- nvinfo : EIATTR_CUDA_API_VERSION
	.align		4
        /*0000*/ 	.byte	0x04, 0x37
        /*0002*/ 	.short	(.L_1620 - .L_1619)
.L_1619:
        /*0004*/ 	.word	0x00000082


	//----- nvinfo : EIATTR_KPARAM_INFO
	.align		4
.L_1620:
        /*0008*/ 	.byte	0x04, 0x17
        /*000a*/ 	.short	(.L_1622 - .L_1621)
.L_1621:
        /*000c*/ 	.word	0x00000000
        /*0010*/ 	.short	0x0000
        /*0012*/ 	.short	0x0000
        /*0014*/ 	.byte	0x00, 0xf0, 0xa1, 0x10


	//----- nvinfo : EIATTR_SPARSE_MMA_MASK
	.align		4
.L_1622:
        /*0018*/ 	.byte	0x03, 0x50
        /*001a*/ 	.short	0x0000


	//----- nvinfo : EIATTR_MAXREG_COUNT
	.align		4
        /*001c*/ 	.byte	0x03, 0x1b
        /*001e*/ 	.short	0x0040


	//----- nvinfo : EIATTR_NUM_BARRIERS
	.align		4
        /*0020*/ 	.byte	0x02, 0x4c
        /*0022*/ 	.byte	0x01
	.zero		1


	//----- nvinfo : EIATTR_EXTERNS
	.align		4
        /*0024*/ 	.byte	0x04, 0x0f
        /*0026*/ 	.short	(.L_1624 - .L_1623)


	//   ....[0]....
	.align		4
.L_1623:
        /*0028*/ 	.word	index@(__assertfail)


	//----- nvinfo : EIATTR_MERCURY_ISA_VERSION
	.align		4
.L_1624:
        /*002c*/ 	.byte	0x03, 0x5f
        /*002e*/ 	.short	0x0101


	//----- nvinfo : EIATTR_INT_WARP_WIDE_INSTR_OFFSETS
	.align		4
        /*0030*/ 	.byte	0x04, 0x31
        /*0032*/ 	.short	(.L_1626 - .L_1625)


	//   ....[0]....
.L_1625:
        /*0034*/ 	.word	0x0000de00


	//   ....[1]....
        /*0038*/ 	.word	0x0000def0


	//----- nvinfo : EIATTR_COOP_GROUP_MASK_REGIDS
	.align		4
.L_1626:
        /*003c*/ 	.byte	0x04, 0x29
        /*003e*/ 	.short	(.L_1628 - .L_1627)


	//   ....[0]....
.L_1627:
        /*0040*/ 	.word	0xffffffff


	//   ....[1]....
        /*0044*/ 	.word	0xffffffff


	//   ....[2]....
        /*0048*/ 	.word	0xffffffff


	//   ....[3]....
        /*004c*/ 	.word	0xffffffff


	//   ....[4]....
        /*0050*/ 	.word	0xffffffff


	//   ....[5]....
        /*0054*/ 	.word	0xffffffff


	//   ....[6]....
        /*0058*/ 	.word	0xffffffff


	//   ....[7]....
        /*005c*/ 	.word	0xffffffff


	//   ....[8]....
        /*0060*/ 	.word	0xffffffff


	//   ....[9]....
        /*0064*/ 	.word	0xffffffff


	//   ....[10]....
        /*0068*/ 	.word	0xffffffff


	//   ....[11]....
        /*006c*/ 	.word	0xffffffff


	//   ....[12]....
        /*0070*/ 	.word	0xffffffff


	//   ....[13]....
        /*0074*/ 	.word	0xffffffff


	//   ....[14]....
        /*0078*/ 	.word	0xffffffff


	//   ....[15]....
        /*007c*/ 	.word	0xffffffff


	//----- nvinfo : EIATTR_COOP_GROUP_INSTR_OFFSETS
	.align		4
.L_1628:
        /*0080*/ 	.byte	0x04, 0x28
        /*0082*/ 	.short	(.L_1630 - .L_1629)


	//   ....[0]....
.L_1629:
        /*0084*/ 	.word	0x00008bb0


	//   ....[1]....
        /*0088*/ 	.word	0x00008bf0


	//   ....[2]....
        /*008c*/ 	.word	0x00008c20


	//   ....[3]....
        /*0090*/ 	.word	0x00008c40


	//   ....[4]....
        /*0094*/ 	.word	0x00008da0


	//   ....[5]....
        /*0098*/ 	.word	0x00008de0


	//   ....[6]....
        /*009c*/ 	.word	0x00008e20


	//   ....[7]....
        /*00a0*/ 	.word	0x00008e30


	//   ....[8]....
        /*00a4*/ 	.word	0x0000f6d0


	//   ....[9]....
        /*00a8*/ 	.word	0x0000f710


	//   ....[10]....
        /*00ac*/ 	.word	0x0000f740


	//   ....[11]....
        /*00b0*/ 	.word	0x0000f760


	//   ....[12]....
        /*00b4*/ 	.word	0x0000f8c0


	//   ....[13]....
        /*00b8*/ 	.word	0x0000f900


	//   ....[14]....
        /*00bc*/ 	.word	0x0000f940


	//   ....[15]....
        /*00c0*/ 	.word	0x0000f950


	//----- nvinfo : EIATTR_VRC_CTA_INIT_COUNT
	.align		4
.L_1630:
        /*00c4*/ 	.byte	0x02, 0x4a
	.zero		1
	.zero		1


	//----- nvinfo : EIATTR_SYSCALL_OFFSETS
	.align		4
        /*00c8*/ 	.byte	0x04, 0x46
        /*00ca*/ 	.short	(.L_1632 - .L_1631)


	//   ....[0]....
.L_1631:
        /*00cc*/ 	.word	0x000014b0


	//   ....[1]....
        /*00d0*/ 	.word	0x0000fc20


	//   ....[2]....
        /*00d4*/ 	.word	0x00010090


	//   ....[3]....
        /*00d8*/ 	.word	0x00010180


	//   ....[4]....
        /*00dc*/ 	.word	0x00010a30


	//   ....[5]....
        /*00e0*/ 	.word	0x00010e90


	//   ....[6]....
        /*00e4*/ 	.word	0x00010f80


	//----- nvinfo : EIATTR_EXIT_INSTR_OFFSETS
	.align		4
.L_1632:
        /*00e8*/ 	.byte	0x04, 0x1c
        /*00ea*/ 	.short	(.L_1634 - .L_1633)


	//   ....[0]....
.L_1633:
        /*00ec*/ 	.word	0x0000dfb0


	//   ....[1]....
        /*00f0*/ 	.word	0x0000fae0


	//   ....[2]....
        /*00f4*/ 	.word	0x0000ff20


	//   ....[3]....
        /*00f8*/ 	.word	0x0000ff90


	//   ....[4]....
        /*00fc*/ 	.word	0x00010190


	//   ....[5]....
        /*0100*/ 	.word	0x00010740


	//   ....[6]....
        /*0104*/ 	.word	0x000107b0


	//   ....[7]....
        /*0108*/ 	.word	0x00010840


	//   ....[8]....
        /*010c*/ 	.word	0x00010870


	//   ....[9]....
        /*0110*/ 	.word	0x000108b0


	//   ....[10]....
        /*0114*/ 	.word	0x000108f0


	//   ....[11]....
        /*0118*/ 	.word	0x00010d20


	//   ....[12]....
        /*011c*/ 	.word	0x00010d90


	//   ....[13]....
        /*0120*/ 	.word	0x00010f90


	//   ....[14]....
        /*0124*/ 	.word	0x00011540


	//   ....[15]....
        /*0128*/ 	.word	0x000115b0


	//   ....[16]....
        /*012c*/ 	.word	0x00011640


	//----- nvinfo : EIATTR_MAX_THREADS
	.align		4
.L_1634:
        /*0130*/ 	.byte	0x04, 0x05
        /*0132*/ 	.short	(.L_1636 - .L_1635)
.L_1635:
        /*0134*/ 	.word	0x00000100
        /*0138*/ 	.word	0x00000001
        /*013c*/ 	.word	0x00000001


	//----- nvinfo : EIATTR_CRS_STACK_SIZE
	.align		4
.L_1636:
        /*0140*/ 	.byte	0x04, 0x1e
        /*0142*/ 	.short	(.L_1638 - .L_1637)
.L_1637:
        /*0144*/ 	.word	0x00000000


	//----- nvinfo : EIATTR_CBANK_PARAM_SIZE
	.align		4
.L_1638:
        /*0148*/ 	.byte	0x03, 0x19
        /*014a*/ 	.short	0x0428


	//----- nvinfo : EIATTR_PARAM_CBANK
	.align		4
        /*014c*/ 	.byte	0x04, 0x0a
        /*014e*/ 	.short	(.L_1640 - .L_1639)
	.align		4
.L_1639:
        /*0150*/ 	.word	index@(.nv.constant0._ZN2at6native13reduce_kernelILi256ELi2ENS0_8ReduceOpIN3c104HalfENS0_10WelfordOpsIS4_fiN4cuda3std3__44pairIS4_S4_EEEEjS4_Li2ELi2EEEEEvT1_)
        /*0154*/ 	.short	0x0380
        /*0156*/ 	.short	0x0428


	//----- nvinfo : EIATTR_SW_WAR
	.align		4
.L_1640:
        /*0158*/ 	.byte	0x04, 0x36
        /*015a*/ 	.short	(.L_1642 - .L_1641)
.L_1641:
        /*015c*/ 	.word	0x00000008
.L_1642:


//--------------------- .nv.info._ZN2at6native13reduce_kernelILi128ELi4ENS0_8ReduceOpIN3c104HalfENS0_10WelfordOpsIS4_fiN4cuda3std3__44pairIS4_S4_EEEEjS4_Li2ELi2EEEEEvT1_ --------------------------
	.section	.nv.info._ZN2at6native13reduce_kernelILi128ELi4ENS0_8ReduceOpIN3c104HalfENS0_10WelfordOpsIS4_fiN4cuda3std3__44pairIS4_S4_EEEEjS4_Li2ELi2EEEEEvT1_,"",@"SHT_CUDA_INFO"
	.sectionflags	@""
	.align	4


	//----- nvinfo : EIATTR_CUDA_API_VERSION
	.align		4
        /*0000*/ 	.byte	0x04, 0x37
        /*0002*/ 	.short	(.L_1644 - .L_1643)
.L_1643:
        /*0004*/ 	.word	0x00000082


	//----- nvinfo : EIATTR_KPARAM_INFO
	.align		4
.L_1644:
        /*0008*/ 	.byte	0x04, 0x17
        /*000a*/ 	.short	(.L_1646 - .L_1645)
.L_1645:
        /*000c*/ 	.word	0x00000000
        /*0010*/ 	.short	0x0000
        /*0012*/ 	.short	0x0000
        /*0014*/ 	.byte	0x00, 0xf0, 0xa1, 0x10


	//----- nvinfo : EIATTR_SPARSE_MMA_MASK
	.align		4
.L_1646:
        /*0018*/ 	.byte	0x03, 0x50
        /*001a*/ 	.short	0x0000


	//----- nvinfo : EIATTR_MAXREG_COUNT
	.align		4
        /*001c*/ 	.byte	0x03, 0x1b
        /*001e*/ 	.short	0x0080


	//----- nvinfo : EIATTR_NUM_BARRIERS
	.align		4
        /*0020*/ 	.byte	0x02, 0x4c
        /*0022*/ 	.byte	0x01
	.zero		1


	//----- nvinfo : EIATTR_EXTERNS
	.align		4
        /*0024*/ 	.byte	0x04, 0x0f
        /*0026*/ 	.short	(.L_1648 - .L_1647)


	//   ....[0]....
	.align		4
.L_1647:
        /*0028*/ 	.word	index@(__assertfail)


	//----- nvinfo : EIATTR_MERCURY_ISA_VERSION
	.align		4
.L_1648:
        /*002c*/ 	.byte	0x03, 0x5f
        /*002e*/ 	.short	0x0101


	//----- nvinfo : EIATTR_INT_WARP_WIDE_INSTR_OFFSETS
	.align		4
        /*0030*/ 	.byte	0x04, 0x31
        /*0032*/ 	.short	(.L_1650 - .L_1649)


	//   ....[0]....
.L_1649:
        /*0034*/ 	.word	0x000142a0


	//   ....[1]....
        /*0038*/ 	.word	0x00014390


	//----- nvinfo : EIATTR_COOP_GROUP_MASK_REGIDS
	.align		4
.L_1650:
        /*003c*/ 	.byte	0x04, 0x29
        /*003e*/ 	.short	(.L_1652 - .L_1651)


	//   ....[0]....
.L_1651:
        /*0040*/ 	.word	0xffffffff


	//   ....[1]....
        /*0044*/ 	.word	0xffffffff


	//   ....[2]....
        /*0048*/ 	.word	0xffffffff


	//   ....[3]....
        /*004c*/ 	.word	0xffffffff


	//   ....[4]....
        /*0050*/ 	.word	0xffffffff


	//   ....[5]....
        /*0054*/ 	.word	0xffffffff


	//   ....[6]....
        /*0058*/ 	.word	0xffffffff


	//   ....[7]....
        /*005c*/ 	.word	0xffffffff


	//   ....[8]....
        /*0060*/ 	.word	0xffffffff


	//   ....[9]....
        /*0064*/ 	.word	0xffffffff


	//   ....[10]....
        /*0068*/ 	.word	0xffffffff


	//   ....[11]....
        /*006c*/ 	.word	0xffffffff


	//   ....[12]....
        /*0070*/ 	.word	0xffffffff


	//   ....[13]....
        /*0074*/ 	.word	0xffffffff


	//   ....[14]....
        /*0078*/ 	.word	0xffffffff


	//   ....[15]....
        /*007c*/ 	.word	0xffffffff


	//   ....[16]....
        /*0080*/ 	.word	0xffffffff


	//   ....[17]....
        /*0084*/ 	.word	0xffffffff


	//   ....[18]....
        /*0088*/ 	.word	0xffffffff


	//   ....[19]....
        /*008c*/ 	.word	0xffffffff


	//   ....[20]....
        /*0090*/ 	.word	0xffffffff


	//   ....[21]....
        /*0094*/ 	.word	0xffffffff


	//   ....[22]....
        /*0098*/ 	.word	0xffffffff


	//   ....[23]....
        /*009c*/ 	.word	0xffffffff


	//   ....[24]....
        /*00a0*/ 	.word	0xffffffff


	//   ....[25]....
        /*00a4*/ 	.word	0xffffffff


	//   ....[26]....
        /*00a8*/ 	.word	0xffffffff


	//   ....[27]....
        /*00ac*/ 	.word	0xffffffff


	//   ....[28]....
        /*00b0*/ 	.word	0xffffffff


	//   ....[29]....
        /*00b4*/ 	.word	0xffffffff


	//   ....[30]....
        /*00b8*/ 	.word	0xffffffff


	//   ....[31]....
        /*00bc*/ 	.word	0xffffffff


	//----- nvinfo : EIATTR_COOP_GROUP_INSTR_OFFSETS
	.align		4
.L_1652:
        /*00c0*/ 	.byte	0x04, 0x28
        /*00c2*/ 	.short	(.L_1654 - .L_1653)


	//   ....[0]....
.L_1653:
        /*00c4*/ 	.word	0x0000a6f0


	//   ....[1]....
        /*00c8*/ 	.word	0x0000a730


	//   ....[2]....
        /*00cc*/ 	.word	0x0000a770


	//   ....[3]....
        /*00d0*/ 	.word	0x0000a780


	//   ....[4]....
        /*00d4*/ 	.word	0x0000a8e0


	//   ....[5]....
        /*00d8*/ 	.word	0x0000a920


	//   ....[6]....
        /*00dc*/ 	.word	0x0000a960


	//   ....[7]....
        /*00e0*/ 	.word	0x0000a970


	//   ....[8]....
        /*00e4*/ 	.word	0x0000aad0


	//   ....[9]....
        /*00e8*/ 	.word	0x0000ab10


	//   ....[10]....
        /*00ec*/ 	.word	0x0000ab50


	//   ....[11]....
        /*00f0*/ 	.word	0x0000ab60


	//   ....[12]....
        /*00f4*/ 	.word	0x0000acc0


	//   ....[13]....
        /*00f8*/ 	.word	0x0000ad00


	//   ....[14]....
        /*00fc*/ 	.word	0x0000ad30


	//   ....[15]....
        /*0100*/ 	.word	0x0000ad50


	//   ....[16]....
        /*0104*/ 	.word	0x00016cf0


	//   ....[17]....
        /*0108*/ 	.word	0x00016d30


	//   ....[18]....
        /*010c*/ 	.word	0x00016d70


	//   ....[19]....
        /*0110*/ 	.word	0x00016d80


	//   ....[20]....
        /*0114*/ 	.word	0x00016ee0


	//   ....[21]....
        /*0118*/ 	.word	0x00016f20


	//   ....[22]....
        /*011c*/ 	.word	0x00016f60


	//   ....[23]....
        /*0120*/ 	.word	0x00016f70


	//   ....[24]....
        /*0124*/ 	.word	0x000170d0


	//   ....[25]....
        /*0128*/ 	.word	0x00017110


	//   ....[26]....
        /*012c*/ 	.word	0x00017150


	//   ....[27]....
        /*0130*/ 	.word	0x00017160


	//   ....[28]....
        /*0134*/ 	.word	0x000172c0


	//   ....[29]....
        /*0138*/ 	.word	0x00017300


	//   ....[30]....
        /*013c*/ 	.word	0x00017330


	//   ....[31]....
        /*0140*/ 	.word	0x00017350


	//----- nvinfo : EIATTR_VRC_CTA_INIT_COUNT
	.align		4
.L_1654:
        /*0144*/ 	.byte	0x02, 0x4a
	.zero		1
	.zero		1


	//----- nvinfo : EIATTR_SYSCALL_OFFSETS
	.align		4
        /*0148*/ 	.byte	0x04, 0x46
        /*014a*/ 	.short	(.L_1656 - .L_1655)


	//   ....[0]....
.L_1655:
        /*014c*/ 	.word	0x000014f0


	//   ....[1]....
        /*0150*/ 	.word	0x00017620


	//   ....[2]....
        /*0154*/ 	.word	0x00017d10


	//   ....[3]....
        /*0158*/ 	.word	0x00017e00


	//   ....[4]....
        /*015c*/ 	.word	0x00017ef0


	//   ....[5]....
        /*0160*/ 	.word	0x00017fe0


	//   ....[6]....
        /*0164*/ 	.word	0x00018e60


	//   ....[7]....
        /*0168*/ 	.word	0x00019560


	//   ....[8]....
        /*016c*/ 	.word	0x00019650


	//   ....[9]....
        /*0170*/ 	.word	0x00019740


	//   ....[10]....
        /*0174*/ 	.word	0x00019830


	//----- nvinfo : EIATTR_EXIT_INSTR_OFFSETS
	.align		4
.L_1656:
        /*0178*/ 	.byte	0x04, 0x1c
        /*017a*/ 	.short	(.L_1658 - .L_1657)


	//   ....[0]....
.L_1657:
        /*017c*/ 	.word	0x00014450


	//   ....[1]....
        /*0180*/ 	.word	0x000174e0


	//   ....[2]....
        /*0184*/ 	.word	0x00017ba0


	//   ....[3]....
        /*0188*/ 	.word	0x00017c10


	//   ....[4]....
        /*018c*/ 	.word	0x00017ff0


	//   ....[5]....
        /*0190*/ 	.word	0x00018af0


	//   ....[6]....
        /*0194*/ 	.word	0x00018b60


	//   ....[7]....
        /*0198*/ 	.word	0x00018c70


	//   ....[8]....
        /*019c*/ 	.word	0x00018ca0


	//   ....[9]....
        /*01a0*/ 	.word	0x00018ce0


	//   ....[10]....
        /*01a4*/ 	.word	0x00018d20


	//   ....[11]....
        /*01a8*/ 	.word	0x000193f0


	//   ....[12]....
        /*01ac*/ 	.word	0x00019460


	//   ....[13]....
        /*01b0*/ 	.word	0x00019840


	//   ....[14]....
        /*01b4*/ 	.word	0x0001a340


	//   ....[15]....
        /*01b8*/ 	.word	0x0001a3b0


	//   ....[16]....
        /*01bc*/ 	.word	0x0001a4c0


	//----- nvinfo : EIATTR_MAX_THREADS
	.align		4
.L_1658:
        /*01c0*/ 	.byte	0x04, 0x05
        /*01c2*/ 	.short	(.L_1660 - .L_1659)
.L_1659:
        /*01c4*/ 	.word	0x00000080
        /*01c8*/ 	.word	0x00000001
        /*01cc*/ 	.word	0x00000001


	//----- nvinfo : EIATTR_CRS_STACK_SIZE
	.align		4
.L_1660:
        /*01d0*/ 	.byte	0x04, 0x1e
        /*01d2*/ 	.short	(.L_1662 - .L_1661)
.L_1661:
        /*01d4*/ 	.word	0x00000000


	//----- nvinfo : EIATTR_CBANK_PARAM_SIZE
	.align		4
.L_1662:
        /*01d8*/ 	.byte	0x03, 0x19
        /*01da*/ 	.short	0x0428


	//----- nvinfo : EIATTR_PARAM_CBANK
	.align		4
        /*01dc*/ 	.byte	0x04, 0x0a
        /*01de*/ 	.short	(.L_1664 - .L_1663)
	.align		4
.L_1663:
        /*01e0*/ 	.word	index@(.nv.constant0._ZN2at6native13reduce_kernelILi128ELi4ENS0_8ReduceOpIN3c104HalfENS0_10WelfordOpsIS4_fiN4cuda3std3__44pairIS4_S4_EEEEjS4_Li2ELi2EEEEEvT1_)
        /*01e4*/ 	.short	0x0380
        /*01e6*/ 	.short	0x0428


	//----- nvinfo : EIATTR_SW_WAR
	.align		4
.L_1664:
        /*01e8*/ 	.byte	0x04, 0x36
        /*01ea*/ 	.short	(.L_1666 - .L_1665)
.L_1665:
        /*01ec*/ 	.word	0x00000008
.L_1666:


//--------------------- .nv.info._ZN2at6native13reduce_kernelILi512ELi1ENS0_8ReduceOpIfNS0_10WelfordOpsIffiN4cuda3std3__44pairIffEEEEjfLi2ELi2EEEEEvT1_ --------------------------
	.section	.nv.info._ZN2at6native13reduce_kernelILi512ELi1ENS0_8ReduceOpIfNS0_10WelfordOpsIffiN4cuda3std3__44pairIffEEEEjfLi2ELi2EEEEEvT1_,"",@"SHT_CUDA_INFO"
	.sectionflags	@""
	.align	4


	//----- nvinfo : EIATTR_CUDA_API_VERSION
	.align		4
        /*0000*/ 	.byte	0x04, 0x37
        /*0002*/ 	.short	(.L_1668 - .L_1667)
.L_1667:
        /*0004*/ 	.word	0x00000082


	//----- nvinfo : EIATTR_KPARAM_INFO
	.align		4
.L_1668:
        /*0008*/ 	.byte	0x04, 0x17
        /*000a*/ 	.short	(.L_1670 - .L_1669)
.L_1669:
        /*000c*/ 	.word	0x00000000
        /*0010*/ 	.short	0x0000
        /*0012*/ 	.short	0x0000
        /*0014*/ 	.byte	0x00, 0xf0, 0xa1, 0x10


	//----- nvinfo : EIATTR_SPARSE_MMA_MASK
	.align		4
.L_1670:
        /*0018*/ 	.byte	0x03, 0x50
        /*001a*/ 	.short	0x0000


	//----- nvinfo : EIATTR_MAXREG_COUNT
	.align		4
        /*001c*/ 	.byte	0x03, 0x1b
        /*001e*/ 	.short	0x0020


	//----- nvinfo : EIATTR_NUM_BARRIERS
	.align		4
        /*0020*/ 	.byte	0x02, 0x4c
        /*0022*/ 	.byte	0x01
	.zero		1


	//----- nvinfo : EIATTR_EXTERNS
	.align		4
        /*0024*/ 	.byte	0x04, 0x0f
        /*0026*/ 	.short	(.L_1672 - .L_1671)


	//   ....[0]....
	.align		4
.L_1671:
        /*0028*/ 	.word	index@(__assertfail)


	//----- nvinfo : EIATTR_MERCURY_ISA_VERSION
	.align		4
.L_1672:
        /*002c*/ 	.byte	0x03, 0x5f
        /*002e*/ 	.short	0x0101


	//----- nvinfo : EIATTR_INT_WARP_WIDE_INSTR_OFFSETS
	.align		4
        /*0030*/ 	.byte	0x04, 0x31
        /*0032*/ 	.short	(.L_1674 - .L_1673)


	//   ....[0]....
.L_1673:
        /*0034*/ 	.word	0x0000a6f0


	//   ....[1]....
        /*0038*/ 	.word	0x0000a7e0


	//----- nvinfo : EIATTR_COOP_GROUP_MASK_REGIDS
	.align		4
.L_1674:
        /*003c*/ 	.byte	0x04, 0x29
        /*003e*/ 	.short	(.L_1676 - .L_1675)


	//   ....[0]....
.L_1675:
        /*0040*/ 	.word	0xffffffff


	//   ....[1]....
        /*0044*/ 	.word	0xffffffff


	//   ....[2]....
        /*0048*/ 	.word	0xffffffff


	//   ....[3]....
        /*004c*/ 	.word	0xffffffff


	//   ....[4]....
        /*0050*/ 	.word	0xffffffff


	//   ....[5]....
        /*0054*/ 	.word	0xffffffff


	//   ....[6]....
        /*0058*/ 	.word	0xffffffff


	//   ....[7]....
        /*005c*/ 	.word	0xffffffff


	//----- nvinfo : EIATTR_COOP_GROUP_INSTR_OFFSETS
	.align		4
.L_1676:
        /*0060*/ 	.byte	0x04, 0x28
        /*0062*/ 	.short	(.L_1678 - .L_1677)


	//   ....[0]....
.L_1677:
        /*0064*/ 	.word	0x00007930


	//   ....[1]....
        /*0068*/ 	.word	0x00007970


	//   ....[2]....
        /*006c*/ 	.word	0x000079b0


	//   ....[3]....
        /*0070*/ 	.word	0x000079c0


	//   ....[4]....
        /*0074*/ 	.word	0x0000b700


	//   ....[5]....
        /*0078*/ 	.word	0x0000b740


	//   ....[6]....
        /*007c*/ 	.word	0x0000b780


	//   ....[7]....
        /*0080*/ 	.word	0x0000b790


	//----- nvinfo : EIATTR_VRC_CTA_INIT_COUNT
	.align		4
.L_1678:
        /*0084*/ 	.byte	0x02, 0x4a
	.zero		1
	.zero		1


	//----- nvinfo : EIATTR_SYSCALL_OFFSETS
	.align		4
        /*0088*/ 	.byte	0x04, 0x46
        /*008a*/ 	.short	(.L_1680 - .L_1679)


	//   ....[0]....
.L_1679:
        /*008c*/ 	.word	0x0000ba60


	//   ....[1]....
        /*0090*/ 	.word	0x0000bd60


	//   ....[2]....
        /*0094*/ 	.word	0x0000c310


	//   ....[3]....
        /*0098*/ 	.word	0x0000c610


	//----- nvinfo : EIATTR_EXIT_INSTR_OFFSETS
	.align		4
.L_1680:
        /*009c*/ 	.byte	0x04, 0x1c
        /*009e*/ 	.short	(.L_1682 - .L_1681)


	//   ....[0]....
.L_1681:
        /*00a0*/ 	.word	0x0000a8a0


	//   ....[1]....
        /*00a4*/ 	.word	0x0000b920


	//   ....[2]....
        /*00a8*/ 	.word	0x0000bc00


	//   ....[3]....
        /*00ac*/ 	.word	0x0000bc60


	//   ....[4]....
        /*00b0*/ 	.word	0x0000bd70


	//   ....[5]....
        /*00b4*/ 	.word	0x0000c070


	//   ....[6]....
        /*00b8*/ 	.word	0x0000c0d0


	//   ....[7]....
        /*00bc*/ 	.word	0x0000c120


	//   ....[8]....
        /*00c0*/ 	.word	0x0000c150


	//   ....[9]....
        /*00c4*/ 	.word	0x0000c190


	//   ....[10]....
        /*00c8*/ 	.word	0x0000c1d0


	//   ....[11]....
        /*00cc*/ 	.word	0x0000c4b0


	//   ....[12]....
        /*00d0*/ 	.word	0x0000c510


	//   ....[13]....
        /*00d4*/ 	.word	0x0000c620


	//   ....[14]....
        /*00d8*/ 	.word	0x0000c920


	//   ....[15]....
        /*00dc*/ 	.word	0x0000c980


	//   ....[16]....
        /*00e0*/ 	.word	0x0000c9d0


	//----- nvinfo : EIATTR_MAX_THREADS
	.align		4
.L_1682:
        /*00e4*/ 	.byte	0x04, 0x05
        /*00e6*/ 	.short	(.L_1684 - .L_1683)
.L_1683:
        /*00e8*/ 	.word	0x00000200
        /*00ec*/ 	.word	0x00000001
        /*00f0*/ 	.word	0x00000001


	//----- nvinfo : EIATTR_CRS_STACK_SIZE
	.align		4
.L_1684:
        /*00f4*/ 	.byte	0x04, 0x1e
        /*00f6*/ 	.short	(.L_1686 - .L_1685)
.L_1685:
        /*00f8*/ 	.word	0x00000000


	//----- nvinfo : EIATTR_CBANK_PARAM_SIZE
	.align		4
.L_1686:
        /*00fc*/ 	.byte	0x03, 0x19
        /*00fe*/ 	.short	0x0428


	//----- nvinfo : EIATTR_PARAM_CBANK
	.align		4
        /*0100*/ 	.byte	0x04, 0x0a
        /*0102*/ 	.short	(.L_1688 - .L_1687)
	.align		4
.L_1687:
        /*0104*/ 	.word	index@(.nv.constant0._ZN2at6native13reduce_kernelILi512ELi1ENS0_8ReduceOpIfNS0_10WelfordOpsIffiN4cuda3std3__44pairIffEEEEjfLi2ELi2EEEEEvT1_)
        /*0108*/ 	.short	0x0380
        /*010a*/ 	.short	0x0428


	//----- nvinfo : EIATTR_SW_WAR
	.align		4
.L_1688:
        /*010c*/ 	.byte	0x04, 0x36
        /*010e*/ 	.short	(.L_1690 - .L_1689)
.L_1689:
        /*0110*/ 	.word	0x00000008
.L_1690:


//--------------------- .nv.info._ZN2at6native13reduce_kernelILi256ELi2ENS0_8ReduceOpIfNS0_10WelfordOpsIffiN4cuda3std3__44pairIffEEEEjfLi2ELi2EEEEEvT1_ --------------------------
	.section	.nv.info._ZN2at6native13reduce_kernelILi256ELi2ENS0_8ReduceOpIfNS0_10WelfordOpsIffiN4cuda3std3__44pairIffEEEEjfLi2ELi2EEEEEvT1_,"",@"SHT_CUDA_INFO"
	.sectionflags	@""
	.align	4


	//----- nvinfo : EIATTR_CUDA_API_VERSION
	.align		4
        /*0000*/ 	.byte	0x04, 0x37
        /*0002*/ 	.short	(.L_1692 - .L_1691)
.L_1691:
        /*0004*/ 	.word	0x00000082


	//----- nvinfo : EIATTR_KPARAM_INFO
	.align		4
.L_1692:
        /*0008*/ 	.byte	0x04, 0x17
        /*000a*/ 	.short	(.L_1694 - .L_1693)
.L_1693:
        /*000c*/ 	.word	0x00000000
        /*0010*/ 	.short	0x0000
        /*0012*/ 	.short	0x0000
        /*0014*/ 	.byte	0x00, 0xf0, 0xa1, 0x10


	//----- nvinfo : EIATTR_SPARSE_MMA_MASK
	.align		4
.L_1694:
        /*0018*/ 	.byte	0x03, 0x50
        /*001a*/ 	.short	0x0000


	//----- nvinfo : EIATTR_MAXREG_COUNT
	.align		4
        /*001c*/ 	.byte	0x03, 0x1b
        /*001e*/ 	.short	0x0040


	//----- nvinfo : EIATTR_NUM_BARRIERS
	.align		4
        /*0020*/ 	.byte	0x02, 0x4c
        /*0022*/ 	.byte	0x01
	.zero		1


	//----- nvinfo : EIATTR_EXTERNS
	.align		4
        /*0024*/ 	.byte	0x04, 0x0f
        /*0026*/ 	.short	(.L_1696 - .L_1695)


	//   ....[0]....
	.align		4
.L_1695:
        /*0028*/ 	.word	index@(__assertfail)


	//----- nvinfo : EIATTR_MERCURY_ISA_VERSION
	.align		4
.L_1696:
        /*002c*/ 	.byte	0x03, 0x5f
        /*002e*/ 	.short	0x0101


	//----- nvinfo : EIATTR_INT_WARP_WIDE_INSTR_OFFSETS
	.align		4
        /*0030*/ 	.byte	0x04, 0x31
        /*0032*/ 	.short	(.L_1698 - .L_1697)


	//   ....[0]....
.L_1697:
        /*0034*/ 	.word	0x0000db80


	//   ....[1]....
        /*0038*/ 	.word	0x0000dc70


	//----- nvinfo : EIATTR_COOP_GROUP_MASK_REGIDS
	.align		4
.L_1698:
        /*003c*/ 	.byte	0x04, 0x29
        /*003e*/ 	.short	(.L_1700 - .L_1699)


	//   ....[0]....
.L_1699:
        /*0040*/ 	.word	0xffffffff


	//   ....[1]....
        /*0044*/ 	.word	0xffffffff


	//   ....[2]....
        /*0048*/ 	.word	0xffffffff


	//   ....[3]....
        /*004c*/ 	.word	0xffffffff


	//   ....[4]....
        /*0050*/ 	.word	0xffffffff


	//   ....[5]....
        /*0054*/ 	.word	0xffffffff


	//   ....[6]....
        /*0058*/ 	.word	0xffffffff


	//   ....[7]....
        /*005c*/ 	.word	0xffffffff


	//   ....[8]....
        /*0060*/ 	.word	0xffffffff


	//   ....[9]....
        /*0064*/ 	.word	0xffffffff


	//   ....[10]....
        /*0068*/ 	.word	0xffffffff


	//   ....[11]....
        /*006c*/ 	.word	0xffffffff


	//   ....[12]....
        /*0070*/ 	.word	0xffffffff


	//   ....[13]....
        /*0074*/ 	.word	0xffffffff


	//   ....[14]....
        /*0078*/ 	.word	0xffffffff


	//   ....[15]....
        /*007c*/ 	.word	0xffffffff


	//----- nvinfo : EIATTR_COOP_GROUP_INSTR_OFFSETS
	.align		4
.L_1700:
        /*0080*/ 	.byte	0x04, 0x28
        /*0082*/ 	.short	(.L_1702 - .L_1701)


	//   ....[0]....
.L_1701:
        /*0084*/ 	.word	0x00008940


	//   ....[1]....
        /*0088*/ 	.word	0x00008980


	//   ....[2]....
        /*008c*/ 	.word	0x000089c0


	//   ....[3]....
        /*0090*/ 	.word	0x000089d0


	//   ....[4]....
        /*0094*/ 	.word	0x00008b30


	//   ....[5]....
        /*0098*/ 	.word	0x00008b70


	//   ....[6]....
        /*009c*/ 	.word	0x00008bb0


	//   ....[7]....
        /*00a0*/ 	.word	0x00008bc0


	//   ....[8]....
        /*00a4*/ 	.word	0x0000f450


	//   ....[9]....
        /*00a8*/ 	.word	0x0000f490


	//   ....[10]....
        /*00ac*/ 	.word	0x0000f4c0


	//   ....[11]....
        /*00b0*/ 	.word	0x0000f4e0


	//   ....[12]....
        /*00b4*/ 	.word	0x0000f640


	//   ....[13]....
        /*00b8*/ 	.word	0x0000f680


	//   ....[14]....
        /*00bc*/ 	.word	0x0000f6c0


	//   ....[15]....
        /*00c0*/ 	.word	0x0000f6d0


	//----- nvinfo : EIATTR_VRC_CTA_INIT_COUNT
	.align		4
.L_1702:
        /*00c4*/ 	.byte	0x02, 0x4a
	.zero		1
	.zero		1


	//----- nvinfo : EIATTR_SYSCALL_OFFSETS
	.align		4
        /*00c8*/ 	.byte	0x04, 0x46
        /*00ca*/ 	.short	(.L_1704 - .L_1703)


	//   ....[0]....
.L_1703:
        /*00cc*/ 	.word	0x000014b0


	//   ....[1]....
        /*00d0*/ 	.word	0x0000f9a0


	//   ....[2]....
        /*00d4*/ 	.word	0x0000fdc0


	//   ....[3]....
        /*00d8*/ 	.word	0x0000feb0


	//   ....[4]....
        /*00dc*/ 	.word	0x00010720


	//   ....[5]....
        /*00e0*/ 	.word	0x00010b40


	//   ....[6]....
        /*00e4*/ 	.word	0x00010c30


	//----- nvinfo : EIATTR_EXIT_INSTR_OFFSETS
	.align		4
.L_1704:
        /*00e8*/ 	.byte	0x04, 0x1c
        /*00ea*/ 	.short	(.L_1706 - .L_1705)


	//   ....[0]....
.L_1705:
        /*00ec*/ 	.word	0x0000dd30


	//   ....[1]....
        /*00f0*/ 	.word	0x0000f860


	//   ....[2]....
        /*00f4*/ 	.word	0x0000fc60


	//   ....[3]....
        /*00f8*/ 	.word	0x0000fcc0


	//   ....[4]....
        /*00fc*/ 	.word	0x0000fec0


	//   ....[5]....
        /*0100*/ 	.word	0x00010440


	//   ....[6]....
        /*0104*/ 	.word	0x000104a0


	//   ....[7]....
        /*0108*/ 	.word	0x00010530


	//   ....[8]....
        /*010c*/ 	.word	0x00010560


	//   ....[9]....
        /*0110*/ 	.word	0x000105a0


	//   ....[10]....
        /*0114*/ 	.word	0x000105e0


	//   ....[11]....
        /*0118*/ 	.word	0x000109e0


	//   ....[12]....
        /*011c*/ 	.word	0x00010a40


	//   ....[13]....
        /*0120*/ 	.word	0x00010c40


	//   ....[14]....
        /*0124*/ 	.word	0x000111c0


	//   ....[15]....
        /*0128*/ 	.word	0x00011220


	//   ....[16]....
        /*012c*/ 	.word	0x000112b0


	//----- nvinfo : EIATTR_MAX_THREADS
	.align		4
.L_1706:
        /*0130*/ 	.byte	0x04, 0x05
        /*0132*/ 	.short	(.L_1708 - .L_1707)
.L_1707:
        /*0134*/ 	.word	0x00000100
        /*0138*/ 	.word	0x00000001
        /*013c*/ 	.word	0x00000001


	//----- nvinfo : EIATTR_CRS_STACK_SIZE
	.align		4
.L_1708:
        /*0140*/ 	.byte	0x04, 0x1e
        /*0142*/ 	.short	(.L_1710 - .L_1709)
.L_1709:
        /*0144*/ 	.word	0x00000000


	//----- nvinfo : EIATTR_CBANK_PARAM_SIZE
	.align		4
.L_1710:
        /*0148*/ 	.byte	0x03, 0x19
        /*014a*/ 	.short	0x0428


	//----- nvinfo : EIATTR_PARAM_CBANK
	.align		4
        /*014c*/ 	.byte	0x04, 0x0a
        /*014e*/ 	.short	(.L_1712 - .L_1711)
	.align		4
.L_1711:
        /*0150*/ 	.word	index@(.nv.constant0._ZN2at6native13reduce_kernelILi256ELi2ENS0_8ReduceOpIfNS0_10WelfordOpsIffiN4cuda3std3__44pairIffEEEEjfLi2ELi2EEEEEvT1_)
        /*0154*/ 	.short	0x0380
        /*0156*/ 	.short	0x0428


	//----- nvinfo : EIATTR_SW_WAR
	.align		4
.L_1712:
        /*0158*/ 	.byte	0x04, 0x36
        /*015a*/ 	.short	(.L_1714 - .L_1713)
.L_1713:
        /*015c*/ 	.word	0x00000008
.L_1714:


//--------------------- .nv.info._ZN2at6native13reduce_kernelILi128ELi4ENS0_8ReduceOpIfNS0_10WelfordOpsIffiN4cuda3std3__44pairIffEEEEjfLi2ELi2EEEEEvT1_ --------------------------
	.section	.nv.info._ZN2at6native13reduce_kernelILi128ELi4ENS0_8ReduceOpIfNS0_10WelfordOpsIffiN4cuda3std3__44pairIffEEEEjfLi2ELi2EEEEEvT1_,"",@"SHT_CUDA_INFO"
	.sectionflags	@""
	.align	4


	//----- nvinfo : EIATTR_CUDA_API_VERSION
	.align		4
        /*0000*/ 	.byte	0x04, 0x37
        /*0002*/ 	.short	(.L_1716 - .L_1715)
.L_1715:
        /*0004*/ 	.word	0x00000082


	//----- nvinfo : EIATTR_KPARAM_INFO
	.align		4
.L_1716:
        /*0008*/ 	.byte	0x04, 0x17
        /*000a*/ 	.short	(.L_1718 - .L_1717)
.L_1717:
        /*000c*/ 	.word	0x00000000
        /*0010*/ 	.short	0x0000
        /*0012*/ 	.short	0x0000
        /*0014*/ 	.byte	0x00, 0xf0, 0xa1, 0x10


	//----- nvinfo : EIATTR_SPARSE_MMA_MASK
	.align		4
.L_1718:
        /*0018*/ 	.byte	0x03, 0x50
        /*001a*/ 	.short	0x0000


	//----- nvinfo : EIATTR_MAXREG_COUNT
	.align		4
        /*001c*/ 	.byte	0x03, 0x1b
        /*001e*/ 	.short	0x0080


	//----- nvinfo : EIATTR_NUM_BARRIERS
	.align		4
        /*0020*/ 	.byte	0x02, 0x4c
        /*0022*/ 	.byte	0x01
	.zero		1


	//----- nvinfo : EIATTR_EXTERNS
	.align		4
        /*0024*/ 	.byte	0x04, 0x0f
        /*0026*/ 	.short	(.L_1720 - .L_1719)


	//   ....[0]....
	.align		4
.L_1719:
        /*0028*/ 	.word	index@(__assertfail)


	//----- nvinfo : EIATTR_MERCURY_ISA_VERSION
	.align		4
.L_1720:
        /*002c*/ 	.byte	0x03, 0x5f
        /*002e*/ 	.short	0x0101


	//----- nvinfo : EIATTR_INT_WARP_WIDE_INSTR_OFFSETS
	.align		4
        /*0030*/ 	.byte	0x04, 0x31
        /*0032*/ 	.short	(.L_1722 - .L_1721)


	//   ....[0]....
.L_1721:
        /*0034*/ 	.word	0x00013f20


	//   ....[1]....
        /*0038*/ 	.word	0x00014010


	//----- nvinfo : EIATTR_COOP_GROUP_MASK_REGIDS
	.align		4
.L_1722:
        /*003c*/ 	.byte	0x04, 0x29
        /*003e*/ 	.short	(.L_1724 - .L_1723)


	//   ....[0]....
.L_1723:
        /*0040*/ 	.word	0xffffffff


	//   ....[1]....
        /*0044*/ 	.word	0xffffffff


	//   ....[2]....
        /*0048*/ 	.word	0xffffffff


	//   ....[3]....
        /*004c*/ 	.word	0xffffffff


	//   ....[4]....
        /*0050*/ 	.word	0xffffffff


	//   ....[5]....
        /*0054*/ 	.word	0xffffffff


	//   ....[6]....
        /*0058*/ 	.word	0xffffffff


	//   ....[7]....
        /*005c*/ 	.word	0xffffffff


	//   ....[8]....
        /*0060*/ 	.word	0xffffffff


	//   ....[9]....
        /*0064*/ 	.word	0xffffffff


	//   ....[10]....
        /*0068*/ 	.word	0xffffffff


	//   ....[11]....
        /*006c*/ 	.word	0xffffffff


	//   ....[12]....
        /*0070*/ 	.word	0xffffffff


	//   ....[13]....
        /*0074*/ 	.word	0xffffffff


	//   ....[14]....
        /*0078*/ 	.word	0xffffffff


	//   ....[15]....
        /*007c*/ 	.word	0xffffffff


	//   ....[16]....
        /*0080*/ 	.word	0xffffffff


	//   ....[17]....
        /*0084*/ 	.word	0xffffffff


	//   ....[18]....
        /*0088*/ 	.word	0xffffffff


	//   ....[19]....
        /*008c*/ 	.word	0xffffffff


	//   ....[20]....
        /*0090*/ 	.word	0xffffffff


	//   ....[21]....
        /*0094*/ 	.word	0xffffffff


	//   ....[22]....
        /*0098*/ 	.word	0xffffffff


	//   ....[23]....
        /*009c*/ 	.word	0xffffffff


	//   ....[24]....
        /*00a0*/ 	.word	0xffffffff


	//   ....[25]....
        /*00a4*/ 	.word	0xffffffff


	//   ....[26]....
        /*00a8*/ 	.word	0xffffffff


	//   ....[27]....
        /*00ac*/ 	.word	0xffffffff


	//   ....[28]....
        /*00b0*/ 	.word	0xffffffff


	//   ....[29]....
        /*00b4*/ 	.word	0xffffffff


	//   ....[30]....
        /*00b8*/ 	.word	0xffffffff


	//   ....[31]....
        /*00bc*/ 	.word	0xffffffff


	//----- nvinfo : EIATTR_COOP_GROUP_INSTR_OFFSETS
	.align		4
.L_1724:
        /*00c0*/ 	.byte	0x04, 0x28
        /*00c2*/ 	.short	(.L_1726 - .L_1725)


	//   ....[0]....
.L_1725:
        /*00c4*/ 	.word	0x0000a370


	//   ....[1]....
        /*00c8*/ 	.word	0x0000a3b0


	//   ....[2]....
        /*00cc*/ 	.word	0x0000a3f0


	//   ....[3]....
        /*00d0*/ 	.word	0x0000a400


	//   ....[4]....
        /*00d4*/ 	.word	0x0000a560


	//   ....[5]....
        /*00d8*/ 	.word	0x0000a5a0


	//   ....[6]....
        /*00dc*/ 	.word	0x0000a5e0


	//   ....[7]....
        /*00e0*/ 	.word	0x0000a5f0


	//   ....[8]....
        /*00e4*/ 	.word	0x0000a750


	//   ....[9]....
        /*00e8*/ 	.word	0x0000a790


	//   ....[10]....
        /*00ec*/ 	.word	0x0000a7d0


	//   ....[11]....
        /*00f0*/ 	.word	0x0000a7e0


	//   ....[12]....
        /*00f4*/ 	.word	0x0000a940


	//   ....[13]....
        /*00f8*/ 	.word	0x0000a980


	//   ....[14]....
        /*00fc*/ 	.word	0x0000a9b0


	//   ....[15]....
        /*0100*/ 	.word	0x0000a9d0


	//   ....[16]....
        /*0104*/ 	.word	0x00016970


	//   ....[17]....
        /*0108*/ 	.word	0x000169b0


	//   ....[18]....
        /*010c*/ 	.word	0x000169f0


	//   ....[19]....
        /*0110*/ 	.word	0x00016a00


	//   ....[20]....
        /*0114*/ 	.word	0x00016b60


	//   ....[21]....
        /*0118*/ 	.word	0x00016ba0


	//   ....[22]....
        /*011c*/ 	.word	0x00016be0


	//   ....[23]....
        /*0120*/ 	.word	0x00016bf0


	//   ....[24]....
        /*0124*/ 	.word	0x00016d50


	//   ....[25]....
        /*0128*/ 	.word	0x00016d90


	//   ....[26]....
        /*012c*/ 	.word	0x00016dd0


	//   ....[27]....
        /*0130*/ 	.word	0x00016de0


	//   ....[28]....
        /*0134*/ 	.word	0x00016f40


	//   ....[29]....
        /*0138*/ 	.word	0x00016f80


	//   ....[30]....
        /*013c*/ 	.word	0x00016fb0


	//   ....[31]....
        /*0140*/ 	.word	0x00016fd0


	//----- nvinfo : EIATTR_VRC_CTA_INIT_COUNT
	.align		4
.L_1726:
        /*0144*/ 	.byte	0x02, 0x4a
	.zero		1
	.zero		1


	//----- nvinfo : EIATTR_SYSCALL_OFFSETS
	.align		4
        /*0148*/ 	.byte	0x04, 0x46
        /*014a*/ 	.short	(.L_1728 - .L_1727)


	//   ....[0]....
.L_1727:
        /*014c*/ 	.word	0x000014f0


	//   ....[1]....
        /*0150*/ 	.word	0x000172a0


	//   ....[2]....
        /*0154*/ 	.word	0x00017900


	//   ....[3]....
        /*0158*/ 	.word	0x000179f0


	//   ....[4]....
        /*015c*/ 	.word	0x00017ae0


	//   ....[5]....
        /*0160*/ 	.word	0x00017bd0


	//   ....[6]....
        /*0164*/ 	.word	0x000189d0


	//   ....[7]....
        /*0168*/ 	.word	0x00019030


	//   ....[8]....
        /*016c*/ 	.word	0x00019120


	//   ....[9]....
        /*0170*/ 	.word	0x00019210


	//   ....[10]....
        /*0174*/ 	.word	0x00019300


	//----- nvinfo : EIATTR_EXIT_INSTR_OFFSETS
	.align		4
.L_1728:
        /*0178*/ 	.byte	0x04, 0x1c
        /*017a*/ 	.short	(.L_1730 - .L_1729)


	//   ....[0]....
.L_1729:
        /*017c*/ 	.word	0x000140d0


	//   ....[1]....
        /*0180*/ 	.word	0x00017160


	//   ....[2]....
        /*0184*/ 	.word	0x000177a0


	//   ....[3]....
        /*0188*/ 	.word	0x00017800


	//   ....[4]....
        /*018c*/ 	.word	0x00017be0


	//   ....[5]....
        /*0190*/ 	.word	0x00018670


	//   ....[6]....
        /*0194*/ 	.word	0x000186d0


	//   ....[7]....
        /*0198*/ 	.word	0x000187e0


	//   ....[8]....
        /*019c*/ 	.word	0x00018810


	//   ....[9]....
        /*01a0*/ 	.word	0x00018850


	//   ....[10]....
        /*01a4*/ 	.word	0x00018890


	//   ....[11]....
        /*01a8*/ 	.word	0x00018ed0


	//   ....[12]....
        /*01ac*/ 	.word	0x00018f30


	//   ....[13]....
        /*01b0*/ 	.word	0x00019310


	//   ....[14]....
        /*01b4*/ 	.word	0x00019da0


	//   ....[15]....
        /*01b8*/ 	.word	0x00019e00


	//   ....[16]....
        /*01bc*/ 	.word	0x00019f10


	//----- nvinfo : EIATTR_MAX_THREADS
	.align		4
.L_1730:
        /*01c0*/ 	.byte	0x04, 0x05
        /*01c2*/ 	.short	(.L_1732 - .L_1731)
.L_1731:
        /*01c4*/ 	.word	0x00000080
        /*01c8*/ 	.word	0x00000001
        /*01cc*/ 	.word	0x00000001


	//----- nvinfo : EIATTR_CRS_STACK_SIZE
	.align		4
.L_1732:
        /*01d0*/ 	.byte	0x04, 0x1e
        /*01d2*/ 	.short	(.L_1734 - .L_1733)
.L_1733:
        /*01d4*/ 	.word	0x00000000


	//----- nvinfo : EIATTR_CBANK_PARAM_SIZE
	.align		4
.L_1734:
        /*01d8*/ 	.byte	0x03, 0x19
        /*01da*/ 	.short	0x0428


	//----- nvinfo : EIATTR_PARAM_CBANK
	.align		4
        /*01dc*/ 	.byte	0x04, 0x0a
        /*01de*/ 	.short	(.L_1736 - .L_1735)
	.align		4
.L_1735:
        /*01e0*/ 	.word	index@(.nv.constant0._ZN2at6native13reduce_kernelILi128ELi4ENS0_8ReduceOpIfNS0_10WelfordOpsIffiN4cuda3std3__44pairIffEEEEjfLi2ELi2EEEEEvT1_)
        /*01e4*/ 	.short	0x0380
        /*01e6*/ 	.short	0x0428


	//----- nvinfo : EIATTR_SW_WAR
	.align		4
.L_1736:
        /*01e8*/ 	.byte	0x04, 0x36
        /*01ea*/ 	.short	(.L_1738 - .L_1737)
.L_1737:
        /*01ec*/ 	.word	0x00000008
.L_1738:


//--------------------- .nv.info._ZN2at6native13reduce_kernelILi512ELi1ENS0_8ReduceOpIdNS0_10WelfordOpsIddiN4cuda3std3__44pairIddEEEEjdLi2ELi2EEEEEvT1_ --------------------------
	.section	.nv.info._ZN2at6native13reduce_kernelILi512ELi1ENS0_8ReduceOpIdNS0_10WelfordOpsIddiN4cuda3std3__44pairIddEEEEjdLi2ELi2EEEEEvT1_,"",@"SHT_CUDA_INFO"
	.sectionflags	@""
	.align	4


	//----- nvinfo : EIATTR_CUDA_API_VERSION
	.align		4
        /*0000*/ 	.byte	0x04, 0x37
        /*0002*/ 	.short	(.L_1740 - .L_1739)
.L_1739:
        /*0004*/ 	.word	0x00000082


	//----- nvinfo : EIATTR_KPARAM_INFO
	.align		4
.L_1740:
        /*0008*/ 	.byte	0x04, 0x17
        /*000a*/ 	.short	(.L_1742 - .L_1741)
.L_1741:
        /*000c*/ 	.word	0x00000000
        /*0010*/ 	.short	0x0000
        /*0012*/ 	.short	0x0000
        /*0014*/ 	.byte	0x00, 0xf0, 0x01, 0x11


	//----- nvinfo : EIATTR_SPARSE_MMA_MASK
	.align		4
.L_1742:
        /*0018*/ 	.byte	0x03, 0x50
        /*001a*/ 	.short	0x0000


	//----- nvinfo : EIATTR_MAXREG_COUNT
	.align		4
        /*001c*/ 	.byte	0x03, 0x1b
        /*001e*/ 	.short	0x0020


	//----- nvinfo : EIATTR_NUM_BARRIERS
	.align		4
        /*0020*/ 	.byte	0x02, 0x4c
        /*0022*/ 	.byte	0x01
	.zero		1


	//----- nvinfo : EIATTR_EXTERNS
	.align		4
        /*0024*/ 	.byte	0x04, 0x0f
        /*0026*/ 	.short	(.L_1744 - .L_1743)


	//   ....[0]....
	.align		4
.L_1743:
        /*0028*/ 	.word	index@(__assertfail)


	//----- nvinfo : EIATTR_ANNOTATIONS
	.align		4
.L_1744:
        /*002c*/ 	.byte	0x04, 0x55
        /*002e*/ 	.short	(.L_1746 - .L_1745)


	//   ....[0]....
.L_1745:
        /*0030*/ 	.word	0x00000001
        /*0034*/ 	.byte	0x30, 0x01, 0x00, 0x00, 0x01, 0x00, 0x00, 0x00, 0x50, 0x01, 0x00, 0x00, 0x01, 0x00, 0x00, 0x00
        /* <DEDUP_REMOVED lines=65> */
        /*0454*/ 	.byte	0xa0, 0x16, 0x01, 0x00, 0x01, 0x00, 0x00, 0x00, 0xb0, 0x16, 0x01, 0x00


	//----- nvinfo : EIATTR_MERCURY_ISA_VERSION
	.align		4
.L_1746:
        /*0460*/ 	.byte	0x03, 0x5f
        /*0462*/ 	.short	0x0101


	//----- nvinfo : EIATTR_INT_WARP_WIDE_INSTR_OFFSETS
	.align		4
        /*0464*/ 	.byte	0x04, 0x31
        /*0466*/ 	.short	(.L_1748 - .L_1747)


	//   ....[0]....
.L_1747:
        /*0468*/ 	.word	0x0000d390


	//   ....[1]....
        /*046c*/ 	.word	0x0000d480


	//----- nvinfo : EIATTR_COOP_GROUP_MASK_REGIDS
	.align		4
.L_1748:
        /*0470*/ 	.byte	0x04, 0x29
        /*0472*/ 	.short	(.L_1750 - .L_1749)


	//   ....[0]....
.L_1749:
        /*0474*/ 	.word	0xffffffff


	//   ....[1]....
        /*0478*/ 	.word	0xffffffff


	//   ....[2]....
        /*047c*/ 	.word	0xffffffff


	//   ....[3]....
        /*0480*/ 	.word	0xffffffff


	//   ....[4]....
        /*0484*/ 	.word	0xffffffff


	//   ....[5]....
        /*0488*/ 	.word	0xffffffff


	//   ....[6]....
        /*048c*/ 	.word	0xffffffff


	//   ....[7]....
        /*0490*/ 	.word	0xffffffff


	//   ....[8]....
        /*0494*/ 	.word	0xffffffff


	//   ....[9]....
        /*0498*/ 	.word	0xffffffff


	//   ....[10]....
        /*049c*/ 	.word	0xffffffff


	//   ....[11]....
        /*04a0*/ 	.word	0xffffffff


	//   ....[12]....
        /*04a4*/ 	.word	0xffffffff


	//   ....[13]....
        /*04a8*/ 	.word	0xffffffff


	//----- nvinfo : EIATTR_COOP_GROUP_INSTR_OFFSETS
	.align		4
.L_1750:
        /*04ac*/ 	.byte	0x04, 0x28
        /*04ae*/ 	.short	(.L_1752 - .L_1751)


	//   ....[0]....
.L_1751:
        /*04b0*/ 	.word	0x0000a3d0


	//   ....[1]....
        /*04b4*/ 	.word	0x0000a410


	//   ....[2]....
        /*04b8*/ 	.word	0x0000a450


	//   ....[3]....
        /*04bc*/ 	.word	0x0000a490


	//   ....[4]....
        /*04c0*/ 	.word	0x0000a4a0


	//   ....[5]....
        /*04c4*/ 	.word	0x0000a4b0


	//   ....[6]....
        /*04c8*/ 	.word	0x0000a4c0


	//   ....[7]....
        /*04cc*/ 	.word	0x0000e930


	//   ....[8]....
        /*04d0*/ 	.word	0x0000e970


	//   ....[9]....
        /*04d4*/ 	.word	0x0000e9b0


	//   ....[10]....
        /*04d8*/ 	.word	0x0000e9f0


	//   ....[11]....
        /*04dc*/ 	.word	0x0000ea00


	//   ....[12]....
        /*04e0*/ 	.word	0x0000ea10


	//   ....[13]....
        /*04e4*/ 	.word	0x0000ea20


	//----- nvinfo : EIATTR_VRC_CTA_INIT_COUNT
	.align		4
.L_1752:
        /*04e8*/ 	.byte	0x02, 0x4a
	.zero		1
	.zero		1


	//----- nvinfo : EIATTR_SYSCALL_OFFSETS
	.align		4
        /*04ec*/ 	.byte	0x04, 0x46
        /*04ee*/ 	.short	(.L_1754 - .L_1753)


	//   ....[0]....
.L_1753:
        /*04f0*/ 	.word	0x0000ee80


	//   ....[1]....
        /*04f4*/ 	.word	0x0000f520


	//   ....[2]....
        /*04f8*/ 	.word	0x00010070


	//   ....[3]....
        /*04fc*/ 	.word	0x00010710


	//----- nvinfo : EIATTR_EXIT_INSTR_OFFSETS
	.align		4
.L_1754:
        /*0500*/ 	.byte	0x04, 0x1c
        /*0502*/ 	.short	(.L_1756 - .L_1755)


	//   ....[0]....
.L_1755:
        /*0504*/ 	.word	0x0000d540


	//   ....[1]....
        /*0508*/ 	.word	0x0000ed40


	//   ....[2]....
        /*050c*/ 	.word	0x0000f3c0


	//   ....[3]....
        /*0510*/ 	.word	0x0000f420


	//   ....[4]....
        /*0514*/ 	.word	0x0000f530


	//   ....[5]....
        /*0518*/ 	.word	0x0000fda0


	//   ....[6]....
        /*051c*/ 	.word	0x0000fe00


	//   ....[7]....
        /*0520*/ 	.word	0x0000fe60


	//   ....[8]....
        /*0524*/ 	.word	0x0000fea0


	//   ....[9]....
        /*0528*/ 	.word	0x0000fef0


	//   ....[10]....
        /*052c*/ 	.word	0x0000ff30


	//   ....[11]....
        /*0530*/ 	.word	0x000105b0


	//   ....[12]....
        /*0534*/ 	.word	0x00010610


	//   ....[13]....
        /*0538*/ 	.word	0x00010720


	//   ....[14]....
        /*053c*/ 	.word	0x00010f90


	//   ....[15]....
        /*0540*/ 	.word	0x00010ff0


	//   ....[16]....
        /*0544*/ 	.word	0x00011050


	//----- nvinfo : EIATTR_MAX_THREADS
	.align		4
.L_1756:
        /*0548*/ 	.byte	0x04, 0x05
        /*054a*/ 	.short	(.L_1758 - .L_1757)
.L_1757:
        /*054c*/ 	.word	0x00000200
        /*0550*/ 	.word	0x00000001
        /*0554*/ 	.word	0x00000001


	//----- nvinfo : EIATTR_CRS_STACK_SIZE
	.align		4
.L_1758:
        /*0558*/ 	.byte	0x04, 0x1e
        /*055a*/ 	.short	(.L_1760 - .L_1759)
.L_1759:
        /*055c*/ 	.word	0x00000000


	//----- nvinfo : EIATTR_CBANK_PARAM_SIZE
	.align		4
.L_1760:
        /*0560*/ 	.byte	0x03, 0x19
        /*0562*/ 	.short	0x0440


	//----- nvinfo : EIATTR_PARAM_CBANK
	.align		4
        /*0564*/ 	.byte	0x04, 0x0a
        /*0566*/ 	.short	(.L_1762 - .L_1761)
	.align		4
.L_1761:
        /*0568*/ 	.word	index@(.nv.constant0._ZN2at6native13reduce_kernelILi512ELi1ENS0_8ReduceOpIdNS0_10WelfordOpsIddiN4cuda3std3__44pairIddEEEEjdLi2ELi2EEEEEvT1_)
        /*056c*/ 	.short	0x0380
        /*056e*/ 	.short	0x0440


	//----- nvinfo : EIATTR_SW_WAR
	.align		4
.L_1762:
        /*0570*/ 	.byte	0x04, 0x36
        /*0572*/ 	.short	(.L_1764 - .L_1763)
.L_1763:
        /*0574*/ 	.word	0x00000008
.L_1764:


//--------------------- .nv.info._ZN2at6native13reduce_kernelILi256ELi2ENS0_8ReduceOpIdNS0_10WelfordOpsIddiN4cuda3std3__44pairIddEEEEjdLi2ELi2EEEEEvT1_ --------------------------
	.section	.nv.info._ZN2at6native13reduce_kernelILi256ELi2ENS0_8ReduceOpIdNS0_10WelfordOpsIddiN4cuda3std3__44pairIddEEEEjdLi2ELi2EEEEEvT1_,"",@"SHT_CUDA_INFO"
	.sectionflags	@""
	.align	4


	//----- nvinfo : EIATTR_CUDA_API_VERSION
	.align		4
        /*0000*/ 	.byte	0x04, 0x37
        /*0002*/ 	.short	(.L_1766 - .L_1765)
.L_1765:
        /*0004*/ 	.word	0x00000082


	//----- nvinfo : EIATTR_KPARAM_INFO
	.align		4
.L_1766:
        /*0008*/ 	.byte	0x04, 0x17
        /*000a*/ 	.short	(.L_1768 - .L_1767)
.L_1767:
        /*000c*/ 	.word	0x00000000
        /*0010*/ 	.short	0x0000
        /*0012*/ 	.short	0x0000
        /*0014*/ 	.byte	0x00, 0xf0, 0x01, 0x11


	//----- nvinfo : EIATTR_SPARSE_MMA_MASK
	.align		4
.L_1768:
        /*0018*/ 	.byte	0x03, 0x50
        /*001a*/ 	.short	0x0000


	//----- nvinfo : EIATTR_MAXREG_COUNT
	.align		4
        /*001c*/ 	.byte	0x03, 0x1b
        /*001e*/ 	.short	0x0040


	//----- nvinfo : EIATTR_NUM_BARRIERS
	.align		4
        /*0020*/ 	.byte	0x02, 0x4c
        /*0022*/ 	.byte	0x01
	.zero		1


	//----- nvinfo : EIATTR_EXTERNS
	.align		4
        /*0024*/ 	.byte	0x04, 0x0f
        /*0026*/ 	.short	(.L_1770 - .L_1769)


	//   ....[0]....
	.align		4
.L_1769:
        /*0028*/ 	.word	index@(__assertfail)


	//----- nvinfo : EIATTR_MERCURY_ISA_VERSION
	.align		4
.L_1770:
        /*002c*/ 	.byte	0x03, 0x5f
        /*002e*/ 	.short	0x0101


	//----- nvinfo : EIATTR_INT_WARP_WIDE_INSTR_OFFSETS
	.align		4
        /*0030*/ 	.byte	0x04, 0x31
        /*0032*/ 	.short	(.L_1772 - .L_1771)


	//   ....[0]....
.L_1771:
        /*0034*/ 	.word	0x00011e70


	//   ....[1]....
        /*0038*/ 	.word	0x00011f60


	//----- nvinfo : EIATTR_COOP_GROUP_MASK_REGIDS
	.align		4
.L_1772:
        /*003c*/ 	.byte	0x04, 0x29
        /*003e*/ 	.short	(.L_1774 - .L_1773)


	//   ....[0]....
.L_1773:
        /*0040*/ 	.word	0xffffffff


	//   ....[1]....
        /*0044*/ 	.word	0xffffffff


	//   ....[2]....
        /*0048*/ 	.word	0xffffffff


	//   ....[3]....
        /*004c*/ 	.word	0xffffffff


	//   ....[4]....
        /*0050*/ 	.word	0xffffffff


	//   ....[5]....
        /*0054*/ 	.word	0xffffffff


	//   ....[6]....
        /*0058*/ 	.word	0xffffffff


	//   ....[7]....
        /*005c*/ 	.word	0xffffffff


	//   ....[8]....
        /*0060*/ 	.word	0xffffffff


	//   ....[9]....
        /*0064*/ 	.word	0xffffffff


	//   ....[10]....
        /*0068*/ 	.word	0xffffffff


	//   ....[11]....
        /*006c*/ 	.word	0xffffffff


	//   ....[12]....
        /*0070*/ 	.word	0xffffffff


	//   ....[13]....
        /*0074*/ 	.word	0xffffffff


	//   ....[14]....
        /*0078*/ 	.word	0xffffffff


	//   ....[15]....
        /*007c*/ 	.word	0xffffffff


	//   ....[16]....
        /*0080*/ 	.word	0xffffffff


	//   ....[17]....
        /*0084*/ 	.word	0xffffffff


	//   ....[18]....
        /*0088*/ 	.word	0xffffffff


	//   ....[19]....
        /*008c*/ 	.word	0xffffffff


	//   ....[20]....
        /*0090*/ 	.word	0xffffffff


	//   ....[21]....
        /*0094*/ 	.word	0xffffffff


	//   ....[22]....
        /*0098*/ 	.word	0xffffffff


	//   ....[23]....
        /*009c*/ 	.word	0xffffffff


	//   ....[24]....
        /*00a0*/ 	.word	0xffffffff


	//   ....[25]....
        /*00a4*/ 	.word	0xffffffff


	//   ....[26]....
        /*00a8*/ 	.word	0xffffffff


	//   ....[27]....
        /*00ac*/ 	.word	0xffffffff


	//----- nvinfo : EIATTR_COOP_GROUP_INSTR_OFFSETS
	.align		4
.L_1774:
        /*00b0*/ 	.byte	0x04, 0x28
        /*00b2*/ 	.short	(.L_1776 - .L_1775)


	//   ....[0]....
.L_1775:
        /*00b4*/ 	.word	0x0000c7f0


	//   ....[1]....
        /*00b8*/ 	.word	0x0000c830


	//   ....[2]....
        /*00bc*/ 	.word	0x0000c870


	//   ....[3]....
        /*00c0*/ 	.word	0x0000c8b0


	//   ....[4]....
        /*00c4*/ 	.word	0x0000c8f0


	//   ....[5]....
        /*00c8*/ 	.word	0x0000c930


	//   ....[6]....
        /*00cc*/ 	.word	0x0000c950


	//   ....[7]....
        /*00d0*/ 	.word	0x0000cc50


	//   ....[8]....
        /*00d4*/ 	.word	0x0000cc80


	//   ....[9]....
        /*00d8*/ 	.word	0x0000cc90


	//   ....[10]....
        /*00dc*/ 	.word	0x0000cca0


	//   ....[11]....
        /*00e0*/ 	.word	0x0000ccb0


	//   ....[12]....
        /*00e4*/ 	.word	0x0000ccc0


	//   ....[13]....
        /*00e8*/ 	.word	0x0000ccd0


	//   ....[14]....
        /*00ec*/ 	.word	0x00014600


	//   ....[15]....
        /*00f0*/ 	.word	0x00014640


	//   ....[16]....
        /*00f4*/ 	.word	0x00014680


	//   ....[17]....
        /*00f8*/ 	.word	0x000146c0


	//   ....[18]....
        /*00fc*/ 	.word	0x00014700


	//   ....[19]....
        /*0100*/ 	.word	0x00014740


	//   ....[20]....
        /*0104*/ 	.word	0x00014760


	//   ....[21]....
        /*0108*/ 	.word	0x00014a60


	//   ....[22]....
        /*010c*/ 	.word	0x00014a90


	//   ....[23]....
        /*0110*/ 	.word	0x00014aa0


	//   ....[24]....
        /*0114*/ 	.word	0x00014ab0


	//   ....[25]....
        /*0118*/ 	.word	0x00014ac0


	//   ....[26]....
        /*011c*/ 	.word	0x00014ad0


	//   ....[27]....
        /*0120*/ 	.word	0x00014ae0


	//----- nvinfo : EIATTR_VRC_CTA_INIT_COUNT
	.align		4
.L_1776:
        /*0124*/ 	.byte	0x02, 0x4a
	.zero		1
	.zero		1


	//----- nvinfo : EIATTR_SYSCALL_OFFSETS
	.align		4
        /*0128*/ 	.byte	0x04, 0x46
        /*012a*/ 	.short	(.L_1778 - .L_1777)


	//   ....[0]....
.L_1777:
        /*012c*/ 	.word	0x00001540


	//   ....[1]....
        /*0130*/ 	.word	0x00014f50


	//   ....[2]....
        /*0134*/ 	.word	0x00015a20


	//   ....[3]....
        /*0138*/ 	.word	0x00015b10


	//   ....[4]....
        /*013c*/ 	.word	0x00016da0


	//   ....[5]....
        /*0140*/ 	.word	0x00017870


	//   ....[6]....
        /*0144*/ 	.word	0x00017960


	//----- nvinfo : EIATTR_EXIT_INSTR_OFFSETS
	.align		4
.L_1778:
        /*0148*/ 	.byte	0x04, 0x1c
        /*014a*/ 	.short	(.L_1780 - .L_1779)


	//   ....[0]....
.L_1779:
        /*014c*/ 	.word	0x00012020


	//   ....[1]....
        /*0150*/ 	.word	0x00014e10


	//   ....[2]....
        /*0154*/ 	.word	0x000158c0


	//   ....[3]....
        /*0158*/ 	.word	0x00015920


	//   ....[4]....
        /*015c*/ 	.word	0x00015b20


	//   ....[5]....
        /*0160*/ 	.word	0x00016aa0


	//   ....[6]....
        /*0164*/ 	.word	0x00016b00


	//   ....[7]....
        /*0168*/ 	.word	0x00016b90


	//   ....[8]....
        /*016c*/ 	.word	0x00016bc0


	//   ....[9]....
        /*0170*/ 	.word	0x00016c10


	//   ....[10]....
        /*0174*/ 	.word	0x00016c60


	//   ....[11]....
        /*0178*/ 	.word	0x00017710


	//   ....[12]....
        /*017c*/ 	.word	0x00017770


	//   ....[13]....
        /*0180*/ 	.word	0x00017970


	//   ....[14]....
        /*0184*/ 	.word	0x000188f0


	//   ....[15]....
        /*0188*/ 	.word	0x00018950


	//   ....[16]....
        /*018c*/ 	.word	0x000189e0


	//----- nvinfo : EIATTR_MAX_THREADS
	.align		4
.L_1780:
        /*0190*/ 	.byte	0x04, 0x05
        /*0192*/ 	.short	(.L_1782 - .L_1781)
.L_1781:
        /*0194*/ 	.word	0x00000100
        /*0198*/ 	.word	0x00000001
        /*019c*/ 	.word	0x00000001


	//----- nvinfo : EIATTR_CRS_STACK_SIZE
	.align		4
.L_1782:
        /*01a0*/ 	.byte	0x04, 0x1e
        /*01a2*/ 	.short	(.L_1784 - .L_1783)
.L_1783:
        /*01a4*/ 	.word	0x00000000


	//----- nvinfo : EIATTR_CBANK_PARAM_SIZE
	.align		4
.L_1784:
        /*01a8*/ 	.byte	0x03, 0x19
        /*01aa*/ 	.short	0x0440


	//----- nvinfo : EIATTR_PARAM_CBANK
	.align		4
        /*01ac*/ 	.byte	0x04, 0x0a
        /*01ae*/ 	.short	(.L_1786 - .L_1785)
	.align		4
.L_1785:
        /*01b0*/ 	.word	index@(.nv.constant0._ZN2at6native13reduce_kernelILi256ELi2ENS0_8ReduceOpIdNS0_10WelfordOpsIddiN4cuda3std3__44pairIddEEEEjdLi2ELi2EEEEEvT1_)
        /*01b4*/ 	.short	0x0380
        /*01b6*/ 	.short	0x0440


	//----- nvinfo : EIATTR_SW_WAR
	.align		4
.L_1786:
        /*01b8*/ 	.byte	0x04, 0x36
        /*01ba*/ 	.short	(.L_1788 - .L_1787)
.L_1787:
        /*01bc*/ 	.word	0x00000008
.L_1788:


//--------------------- .nv.info._ZN2at6native13reduce_kernelILi128ELi4ENS0_8ReduceOpIdNS0_10WelfordOpsIddiN4cuda3std3__44pairIddEEEEjdLi2ELi2EEEEEvT1_ --------------------------
	.section	.nv.info._ZN2at6native13reduce_kernelILi128ELi4ENS0_8ReduceOpIdNS0_10WelfordOpsIddiN4cuda3std3__44pairIddEEEEjdLi2ELi2EEEEEvT1_,"",@"SHT_CUDA_INFO"
	.sectionflags	@""
	.align	4


	//----- nvinfo : EIATTR_CUDA_API_VERSION
	.align		4
        /*0000*/ 	.byte	0x04, 0x37
        /*0002*/ 	.short	(.L_1790 - .L_1789)
.L_1789:
        /*0004*/ 	.word	0x00000082


	//----- nvinfo : EIATTR_KPARAM_INFO
	.align		4
.L_1790:
        /*0008*/ 	.byte	0x04, 0x17
        /*000a*/ 	.short	(.L_1792 - .L_1791)
.L_1791:
        /*000c*/ 	.word	0x00000000
        /*0010*/ 	.short	0x0000
        /*0012*/ 	.short	0x0000
        /*0014*/ 	.byte	0x00, 0xf0, 0x01, 0x11


	//----- nvinfo : EIATTR_SPARSE_MMA_MASK
	.align		4
.L_1792:
        /*0018*/ 	.byte	0x03, 0x50
        /*001a*/ 	.short	0x0000


	//----- nvinfo : EIATTR_MAXREG_COUNT
	.align		4
        /*001c*/ 	.byte	0x03, 0x1b
        /*001e*/ 	.short	0x0080


	//----- nvinfo : EIATTR_NUM_BARRIERS
	.align		4
        /*0020*/ 	.byte	0x02, 0x4c
        /*0022*/ 	.byte	0x01
	.zero		1


	//----- nvinfo : EIATTR_EXTERNS
	.align		4
        /*0024*/ 	.byte	0x04, 0x0f
        /*0026*/ 	.short	(.L_1794 - .L_1793)


	//   ....[0]....
	.align		4
.L_1793:
        /*0028*/ 	.word	index@(__assertfail)


	//----- nvinfo : EIATTR_MERCURY_ISA_VERSION
	.align		4
.L_1794:
        /*002c*/ 	.byte	0x03, 0x5f
        /*002e*/ 	.short	0x0101


	//----- nvinfo : EIATTR_INT_WARP_WIDE_INSTR_OFFSETS
	.align		4
        /*0030*/ 	.byte	0x04, 0x31
        /*0032*/ 	.short	(.L_1796 - .L_1795)


	//   ....[0]....
.L_1795:
        /*0034*/ 	.word	0x0001bdf0


	//   ....[1]....
        /*0038*/ 	.word	0x0001bee0


	//----- nvinfo : EIATTR_COOP_GROUP_MASK_REGIDS
	.align		4
.L_1796:
        /*003c*/ 	.byte	0x04, 0x29
        /*003e*/ 	.short	(.L_1798 - .L_1797)


	//   ....[0]....
.L_1797:
        /*0040*/ 	.word	0xffffffff


	//   ....[1]....
        /*0044*/ 	.word	0xffffffff


	//   ....[2]....
        /*0048*/ 	.word	0xffffffff


	//   ....[3]....
        /*004c*/ 	.word	0xffffffff


	//   ....[4]....
        /*0050*/ 	.word	0xffffffff


	//   ....[5]....
        /*0054*/ 	.word	0xffffffff


	//   ....[6]....
        /*0058*/ 	.word	0xffffffff


	//   ....[7]....
        /*005c*/ 	.word	0xffffffff


	//   ....[8]....
        /*0060*/ 	.word	0xffffffff


	//   ....[9]....
        /*0064*/ 	.word	0xffffffff


	//   ....[10]....
        /*0068*/ 	.word	0xffffffff


	//   ....[11]....
        /*006c*/ 	.word	0xffffffff


	//   ....[12]....
        /*0070*/ 	.word	0xffffffff


	//   ....[13]....
        /*0074*/ 	.word	0xffffffff


	//   ....[14]....
        /*0078*/ 	.word	0xffffffff


	//   ....[15]....
        /*007c*/ 	.word	0xffffffff


	//   ....[16]....
        /*0080*/ 	.word	0xffffffff


	//   ....[17]....
        /*0084*/ 	.word	0xffffffff


	//   ....[18]....
        /*0088*/ 	.word	0xffffffff


	//   ....[19]....
        /*008c*/ 	.word	0xffffffff


	//   ....[20]....
        /*0090*/ 	.word	0xffffffff


	//   ....[21]....
        /*0094*/ 	.word	0xffffffff


	//   ....[22]....
        /*0098*/ 	.word	0xffffffff


	//   ....[23]....
        /*009c*/ 	.word	0xffffffff


	//   ....[24]....
        /*00a0*/ 	.word	0xffffffff


	//   ....[25]....
        /*00a4*/ 	.word	0xffffffff


	//   ....[26]....
        /*00a8*/ 	.word	0xffffffff


	//   ....[27]....
        /*00ac*/ 	.word	0xffffffff


	//   ....[28]....
        /*00b0*/ 	.word	0xffffffff


	//   ....[29]....
        /*00b4*/ 	.word	0xffffffff


	//   ....[30]....
        /*00b8*/ 	.word	0xffffffff


	//   ....[31]....
        /*00bc*/ 	.word	0xffffffff


	//   ....[32]....
        /*00c0*/ 	.word	0xffffffff


	//   ....[33]....
        /*00c4*/ 	.word	0xffffffff


	//   ....[34]....
        /*00c8*/ 	.word	0xffffffff


	//   ....[35]....
        /*00cc*/ 	.word	0xffffffff


	//   ....[36]....
        /*00d0*/ 	.word	0xffffffff


	//   ....[37]....
        /*00d4*/ 	.word	0xffffffff


	//   ....[38]....
        /*00d8*/ 	.word	0xffffffff


	//   ....[39]....
        /*00dc*/ 	.word	0xffffffff


	//   ....[40]....
        /*00e0*/ 	.word	0xffffffff


	//   ....[41]....
        /*00e4*/ 	.word	0xffffffff


	//   ....[42]....
        /*00e8*/ 	.word	0xffffffff


	//   ....[43]....
        /*00ec*/ 	.word	0xffffffff


	//   ....[44]....
        /*00f0*/ 	.word	0xffffffff


	//   ....[45]....
        /*00f4*/ 	.word	0xffffffff


	//   ....[46]....
        /*00f8*/ 	.word	0xffffffff


	//   ....[47]....
        /*00fc*/ 	.word	0xffffffff


	//   ....[48]....
        /*0100*/ 	.word	0xffffffff


	//   ....[49]....
        /*0104*/ 	.word	0xffffffff


	//   ....[50]....
        /*0108*/ 	.word	0xffffffff


	//   ....[51]....
        /*010c*/ 	.word	0xffffffff


	//   ....[52]....
        /*0110*/ 	.word	0xffffffff


	//   ....[53]....
        /*0114*/ 	.word	0xffffffff


	//   ....[54]....
        /*0118*/ 	.word	0xffffffff


	//   ....[55]....
        /*011c*/ 	.word	0xffffffff


	//----- nvinfo : EIATTR_COOP_GROUP_INSTR_OFFSETS
	.align		4
.L_1798:
        /*0120*/ 	.byte	0x04, 0x28
        /*0122*/ 	.short	(.L_1800 - .L_1799)


	//   ....[0]....
.L_1799:
        /*0124*/ 	.word	0x00011a00


	//   ....[1]....
        /*0128*/ 	.word	0x00011a40


	//   ....[2]....
        /*012c*/ 	.word	0x00011a80


	//   ....[3]....
        /*0130*/ 	.word	0x00011ac0


	//   ....[4]....
        /*0134*/ 	.word	0x00011b00


	//   ....[5]....
        /*0138*/ 	.word	0x00011b40


	//   ....[6]....
        /*013c*/ 	.word	0x00011b80


	//   ....[7]....
        /*0140*/ 	.word	0x00011f40


	//   ....[8]....
        /*0144*/ 	.word	0x00011f70


	//   ....[9]....
        /*0148*/ 	.word	0x00011f80


	//   ....[10]....
        /*014c*/ 	.word	0x00011f90


	//   ....[11]....
        /*0150*/ 	.word	0x00011fa0


	//   ....[12]....
        /*0154*/ 	.word	0x00011fb0


	//   ....[13]....
        /*0158*/ 	.word	0x00011fc0


	//   ....[14]....
        /*015c*/ 	.word	0x000122c0


	//   ....[15]....
        /*0160*/ 	.word	0x000122f0


	//   ....[16]....
        /*0164*/ 	.word	0x00012300


	//   ....[17]....
        /*0168*/ 	.word	0x00012310


	//   ....[18]....
        /*016c*/ 	.word	0x00012320


	//   ....[19]....
        /*0170*/ 	.word	0x00012330


	//   ....[20]....
        /*0174*/ 	.word	0x00012340


	//   ....[21]....
        /*0178*/ 	.word	0x00012640


	//   ....[22]....
        /*017c*/ 	.word	0x00012670


	//   ....[23]....
        /*0180*/ 	.word	0x00012680


	//   ....[24]....
        /*0184*/ 	.word	0x00012690


	//   ....[25]....
        /*0188*/ 	.word	0x000126a0


	//   ....[26]....
        /*018c*/ 	.word	0x000126b0


	//   ....[27]....
        /*0190*/ 	.word	0x000126c0


	//   ....[28]....
        /*0194*/ 	.word	0x00020710


	//   ....[29]....
        /*0198*/ 	.word	0x00020750


	//   ....[30]....
        /*019c*/ 	.word	0x00020790


	//   ....[31]....
        /*01a0*/ 	.word	0x000207d0


	//   ....[32]....
        /*01a4*/ 	.word	0x00020810


	//   ....[33]....
        /*01a8*/ 	.word	0x00020850


	//   ....[34]....
        /*01ac*/ 	.word	0x00020890


	//   ....[35]....
        /*01b0*/ 	.word	0x00020c50


	//   ....[36]....
        /*01b4*/ 	.word	0x00020c80


	//   ....[37]....
        /*01b8*/ 	.word	0x00020c90


	//   ....[38]....
        /*01bc*/ 	.word	0x00020ca0


	//   ....[39]....
        /*01c0*/ 	.word	0x00020cb0


	//   ....[40]....
        /*01c4*/ 	.word	0x00020cc0


	//   ....[41]....
        /*01c8*/ 	.word	0x00020cd0


	//   ....[42]....
        /*01cc*/ 	.word	0x00020fd0


	//   ....[43]....
        /*01d0*/ 	.word	0x00021000


	//   ....[44]....
        /*01d4*/ 	.word	0x00021010


	//   ....[45]....
        /*01d8*/ 	.word	0x00021020


	//   ....[46]....
        /*01dc*/ 	.word	0x00021030


	//   ....[47]....
        /*01e0*/ 	.word	0x00021040


	//   ....[48]....
        /*01e4*/ 	.word	0x00021050


	//   ....[49]....
        /*01e8*/ 	.word	0x00021350


	//   ....[50]....
        /*01ec*/ 	.word	0x00021380


	//   ....[51]....
        /*01f0*/ 	.word	0x00021390


	//   ....[52]....
        /*01f4*/ 	.word	0x000213a0


	//   ....[53]....
        /*01f8*/ 	.word	0x000213b0


	//   ....[54]....
        /*01fc*/ 	.word	0x000213c0


	//   ....[55]....
        /*0200*/ 	.word	0x000213d0


	//----- nvinfo : EIATTR_VRC_CTA_INIT_COUNT
	.align		4
.L_1800:
        /*0204*/ 	.byte	0x02, 0x4a
	.zero		1
	.zero		1


	//----- nvinfo : EIATTR_SYSCALL_OFFSETS
	.align		4
        /*0208*/ 	.byte	0x04, 0x46
        /*020a*/ 	.short	(.L_1802 - .L_1801)


	//   ....[0]....
.L_1801:
        /*020c*/ 	.word	0x00001580


	//   ....[1]....
        /*0210*/ 	.word	0x00021840


	//   ....[2]....
        /*0214*/ 	.word	0x00022bf0


	//   ....[3]....
        /*0218*/ 	.word	0x00022ce0


	//   ....[4]....
        /*021c*/ 	.word	0x00022dd0


	//   ....[5]....
        /*0220*/ 	.word	0x00022ec0


	//   ....[6]....
        /*0224*/ 	.word	0x000250b0


	//   ....[7]....
        /*0228*/ 	.word	0x00026460


	//   ....[8]....
        /*022c*/ 	.word	0x00026550


	//   ....[9]....
        /*0230*/ 	.word	0x00026640


	//   ....[10]....
        /*0234*/ 	.word	0x00026730


	//----- nvinfo : EIATTR_EXIT_INSTR_OFFSETS
	.align		4
.L_1802:
        /*0238*/ 	.byte	0x04, 0x1c
        /*023a*/ 	.short	(.L_1804 - .L_1803)


	//   ....[0]....
.L_1803:
        /*023c*/ 	.word	0x0001bfa0


	//   ....[1]....
        /*0240*/ 	.word	0x00021700


	//   ....[2]....
        /*0244*/ 	.word	0x00022a90


	//   ....[3]....
        /*0248*/ 	.word	0x00022af0


	//   ....[4]....
        /*024c*/ 	.word	0x00022ed0


	//   ....[5]....
        /*0250*/ 	.word	0x00024d50


	//   ....[6]....
        /*0254*/ 	.word	0x00024db0


	//   ....[7]....
        /*0258*/ 	.word	0x00024ec0


	//   ....[8]....
        /*025c*/ 	.word	0x00024ef0


	//   ....[9]....
        /*0260*/ 	.word	0x00024f30


	//   ....[10]....
        /*0264*/ 	.word	0x00024f70


	//   ....[11]....
        /*0268*/ 	.word	0x00026300


	//   ....[12]....
        /*026c*/ 	.word	0x00026360


	//   ....[13]....
        /*0270*/ 	.word	0x00026740


	//   ....[14]....
        /*0274*/ 	.word	0x000285c0


	//   ....[15]....
        /*0278*/ 	.word	0x00028620


	//   ....[16]....
        /*027c*/ 	.word	0x00028730


	//----- nvinfo : EIATTR_MAX_THREADS
	.align		4
.L_1804:
        /*0280*/ 	.byte	0x04, 0x05
        /*0282*/ 	.short	(.L_1806 - .L_1805)
.L_1805:
        /*0284*/ 	.word	0x00000080
        /*0288*/ 	.word	0x00000001
        /*028c*/ 	.word	0x00000001


	//----- nvinfo : EIATTR_CRS_STACK_SIZE
	.align		4
.L_1806:
        /*0290*/ 	.byte	0x04, 0x1e
        /*0292*/ 	.short	(.L_1808 - .L_1807)
.L_1807:
        /*0294*/ 	.word	0x00000000


	//----- nvinfo : EIATTR_CBANK_PARAM_SIZE
	.align		4
.L_1808:
        /*0298*/ 	.byte	0x03, 0x19
        /*029a*/ 	.short	0x0440


	//----- nvinfo : EIATTR_PARAM_CBANK
	.align		4
        /*029c*/ 	.byte	0x04, 0x0a
        /*029e*/ 	.short	(.L_1810 - .L_1809)
	.align		4
.L_1809:
        /*02a0*/ 	.word	index@(.nv.constant0._ZN2at6native13reduce_kernelILi128ELi4ENS0_8ReduceOpIdNS0_10WelfordOpsIddiN4cuda3std3__44pairIddEEEEjdLi2ELi2EEEEEvT1_)
        /*02a4*/ 	.short	0x0380
        /*02a6*/ 	.short	0x0440


	//----- nvinfo : EIATTR_SW_WAR
	.align		4
.L_1810:
        /*02a8*/ 	.byte	0x04, 0x36
        /*02aa*/ 	.short	(.L_1812 - .L_1811)
.L_1811:
        /*02ac*/ 	.word	0x00000008
.L_1812:


//--------------------- .nv.info._ZN2at6native13reduce_kernelILi512ELi1ENS0_8ReduceOpIN3c108BFloat16ENS0_10WelfordOpsIS4_fiN4cuda3std3__44pairIffEEEEjfLi2ELi2EEEEEvT1_ --------------------------
	.section	.nv.info._ZN2at6native13reduce_kernelILi512ELi1ENS0_8ReduceOpIN3c108BFloat16ENS0_10WelfordOpsIS4_fiN4cuda3std3__44pairIffEEEEjfLi2ELi2EEEEEvT1_,"",@"SHT_CUDA_INFO"
	.sectionflags	@""
	.align	4


	//----- nvinfo : EIATTR_CUDA_API_VERSION
	.align		4
        /*0000*/ 	.byte	0x04, 0x37
        /*0002*/ 	.short	(.L_1814 - .L_1813)
.L_1813:
        /*0004*/ 	.word	0x00000082


	//----- nvinfo : EIATTR_KPARAM_INFO
	.align		4
.L_1814:
        /*0008*/ 	.byte	0x04, 0x17
        /*000a*/ 	.short	(.L_1816 - .L_1815)
.L_1815:
        /*000c*/ 	.word	0x00000000
        /*0010*/ 	.short	0x0000
        /*0012*/ 	.short	0x0000
        /*0014*/ 	.byte	0x00, 0xf0, 0xa1, 0x10


	//----- nvinfo : EIATTR_SPARSE_MMA_MASK
	.align		4
.L_1816:
        /*0018*/ 	.byte	0x03, 0x50
        /*001a*/ 	.short	0x0000


	//----- nvinfo : EIATTR_MAXREG_COUNT
	.align		4
        /*001c*/ 	.byte	0x03, 0x1b
        /*001e*/ 	.short	0x0020


	//----- nvinfo : EIATTR_NUM_BARRIERS
	.align		4
        /*0020*/ 	.byte	0x02, 0x4c
        /*0022*/ 	.byte	0x01
	.zero		1


	//----- nvinfo : EIATTR_EXTERNS
	.align		4
        /*0024*/ 	.byte	0x04, 0x0f
        /*0026*/ 	.short	(.L_1818 - .L_1817)


	//   ....[0]....
	.align		4
.L_1817:
        /*0028*/ 	.word	index@(__assertfail)


	//----- nvinfo : EIATTR_MERCURY_ISA_VERSION
	.align		4
.L_1818:
        /*002c*/ 	.byte	0x03, 0x5f
        /*002e*/ 	.short	0x0101


	//----- nvinfo : EIATTR_INT_WARP_WIDE_INSTR_OFFSETS
	.align		4
        /*0030*/ 	.byte	0x04, 0x31
        /*0032*/ 	.short	(.L_1820 - .L_1819)


	//   ....[0]....
.L_1819:
        /*0034*/ 	.word	0x0000a820


	//   ....[1]....
        /*0038*/ 	.word	0x0000a910


	//----- nvinfo : EIATTR_COOP_GROUP_MASK_REGIDS
	.align		4
.L_1820:
        /*003c*/ 	.byte	0x04, 0x29
        /*003e*/ 	.short	(.L_1822 - .L_1821)


	//   ....[0]....
.L_1821:
        /*0040*/ 	.word	0xffffffff


	//   ....[1]....
        /*0044*/ 	.word	0xffffffff


	//   ....[2]....
        /*0048*/ 	.word	0xffffffff


	//   ....[3]....
        /*004c*/ 	.word	0xffffffff


	//   ....[4]....
        /*0050*/ 	.word	0xffffffff


	//   ....[5]....
        /*0054*/ 	.word	0xffffffff


	//   ....[6]....
        /*0058*/ 	.word	0xffffffff


	//   ....[7]....
        /*005c*/ 	.word	0xffffffff


	//----- nvinfo : EIATTR_COOP_GROUP_INSTR_OFFSETS
	.align		4
.L_1822:
        /*0060*/ 	.byte	0x04, 0x28
        /*0062*/ 	.short	(.L_1824 - .L_1823)


	//   ....[0]....
.L_1823:
        /*0064*/ 	.word	0x00007a60


	//   ....[1]....
        /*0068*/ 	.word	0x00007aa0


	//   ....[2]....
        /*006c*/ 	.word	0x00007ad0


	//   ....[3]....
        /*0070*/ 	.word	0x00007af0


	//   ....[4]....
        /*0074*/ 	.word	0x0000b830


	//   ....[5]....
        /*0078*/ 	.word	0x0000b870


	//   ....[6]....
        /*007c*/ 	.word	0x0000b8b0


	//   ....[7]....
        /*0080*/ 	.word	0x0000b8c0


	//----- nvinfo : EIATTR_VRC_CTA_INIT_COUNT
	.align		4
.L_1824:
        /*0084*/ 	.byte	0x02, 0x4a
	.zero		1
	.zero		1


	//----- nvinfo : EIATTR_SYSCALL_OFFSETS
	.align		4
        /*0088*/ 	.byte	0x04, 0x46
        /*008a*/ 	.short	(.L_1826 - .L_1825)


	//   ....[0]....
.L_1825:
        /*008c*/ 	.word	0x0000bb90


	//   ....[1]....
        /*0090*/ 	.word	0x0000beb0


	//   ....[2]....
        /*0094*/ 	.word	0x0000c480


	//   ....[3]....
        /*0098*/ 	.word	0x0000c7a0


	//----- nvinfo : EIATTR_EXIT_INSTR_OFFSETS
	.align		4
.L_1826:
        /*009c*/ 	.byte	0x04, 0x1c
        /*009e*/ 	.short	(.L_1828 - .L_1827)


	//   ....[0]....
.L_1827:
        /*00a0*/ 	.word	0x0000a9d0


	//   ....[1]....
        /*00a4*/ 	.word	0x0000ba50


	//   ....[2]....
        /*00a8*/ 	.word	0x0000bd30


	//   ....[3]....
        /*00ac*/ 	.word	0x0000bdb0


	//   ....[4]....
        /*00b0*/ 	.word	0x0000bec0


	//   ....[5]....
        /*00b4*/ 	.word	0x0000c1c0


	//   ....[6]....
        /*00b8*/ 	.word	0x0000c240


	//   ....[7]....
        /*00bc*/ 	.word	0x0000c290


	//   ....[8]....
        /*00c0*/ 	.word	0x0000c2c0


	//   ....[9]....
        /*00c4*/ 	.word	0x0000c300


	//   ....[10]....
        /*00c8*/ 	.word	0x0000c340


	//   ....[11]....
        /*00cc*/ 	.word	0x0000c620


	//   ....[12]....
        /*00d0*/ 	.word	0x0000c6a0


	//   ....[13]....
        /*00d4*/ 	.word	0x0000c7b0


	//   ....[14]....
        /*00d8*/ 	.word	0x0000cab0


	//   ....[15]....
        /*00dc*/ 	.word	0x0000cb30


	//   ....[16]....
        /*00e0*/ 	.word	0x0000cb80


	//----- nvinfo : EIATTR_MAX_THREADS
	.align		4
.L_1828:
        /*00e4*/ 	.byte	0x04, 0x05
        /*00e6*/ 	.short	(.L_1830 - .L_1829)
.L_1829:
        /*00e8*/ 	.word	0x00000200
        /*00ec*/ 	.word	0x00000001
        /*00f0*/ 	.word	0x00000001


	//----- nvinfo : EIATTR_CRS_STACK_SIZE
	.align		4
.L_1830:
        /*00f4*/ 	.byte	0x04, 0x1e
        /*00f6*/ 	.short	(.L_1832 - .L_1831)
.L_1831:
        /*00f8*/ 	.word	0x00000000


	//----- nvinfo : EIATTR_CBANK_PARAM_SIZE
	.align		4
.L_1832:
        /*00fc*/ 	.byte	0x03, 0x19
        /*00fe*/ 	.short	0x0428


	//----- nvinfo : EIATTR_PARAM_CBANK
	.align		4
        /*0100*/ 	.byte	0x04, 0x0a
        /*0102*/ 	.short	(.L_1834 - .L_1833)
	.align		4
.L_1833:
        /*0104*/ 	.word	index@(.nv.constant0._ZN2at6native13reduce_kernelILi512ELi1ENS0_8ReduceOpIN3c108BFloat16ENS0_10WelfordOpsIS4_fiN4cuda3std3__44pairIffEEEEjfLi2ELi2EEEEEvT1_)
        /*0108*/ 	.short	0x0380
        /*010a*/ 	.short	0x0428


	//----- nvinfo : EIATTR_SW_WAR
	.align		4
.L_1834:
        /*010c*/ 	.byte	0x04, 0x36
        /*010e*/ 	.short	(.L_1836 - .L_1835)
.L_1835:
        /*0110*/ 	.word	0x00000008
.L_1836:


//--------------------- .nv.info._ZN2at6native13reduce_kernelILi256ELi2ENS0_8ReduceOpIN3c108BFloat16ENS0_10WelfordOpsIS4_fiN4cuda3std3__44pairIffEEEEjfLi2ELi2EEEEEvT1_ --------------------------
	.section	.nv.info._ZN2at6native13reduce_kernelILi256ELi2ENS0_8ReduceOpIN3c108BFloat16ENS0_10WelfordOpsIS4_fiN4cuda3std3__44pairIffEEEEjfLi2ELi2EEEEEvT1_,"",@"SHT_CUDA_INFO"
	.sectionflags	@""
	.align	4


	//----- nvinfo : EIATTR_CUDA_API_VERSION
	.align		4
        /*0000*/ 	.byte	0x04, 0x37
        /*0002*/ 	.short	(.L_1838 - .L_1837)
.L_1837:
        /*0004*/ 	.word	0x00000082


	//----- nvinfo : EIATTR_KPARAM_INFO
	.align		4
.L_1838:
        /*0008*/ 	.byte	0x04, 0x17
        /*000a*/ 	.short	(.L_1840 - .L_1839)
.L_1839:
        /*000c*/ 	.word	0x00000000
        /*0010*/ 	.short	0x0000
        /*0012*/ 	.short	0x0000
        /*0014*/ 	.byte	0x00, 0xf0, 0xa1, 0x10


	//----- nvinfo : EIATTR_SPARSE_MMA_MASK
	.align		4
.L_1840:
        /*0018*/ 	.byte	0x03, 0x50
        /*001a*/ 	.short	0x0000


	//----- nvinfo : EIATTR_MAXREG_COUNT
	.align		4
        /*001c*/ 	.byte	0x03, 0x1b
        /*001e*/ 	.short	0x0040


	//----- nvinfo : EIATTR_NUM_BARRIERS
	.align		4
        /*0020*/ 	.byte	0x02, 0x4c
        /*0022*/ 	.byte	0x01
	.zero		1


	//----- nvinfo : EIATTR_EXTERNS
	.align		4
        /*0024*/ 	.byte	0x04, 0x0f
        /*0026*/ 	.short	(.L_1842 - .L_1841)


	//   ....[0]....
	.align		4
.L_1841:
        /*0028*/ 	.word	index@(__assertfail)


	//----- nvinfo : EIATTR_MERCURY_ISA_VERSION
	.align		4
.L_1842:
        /*002c*/ 	.byte	0x03, 0x5f
        /*002e*/ 	.short	0x0101


	//----- nvinfo : EIATTR_INT_WARP_WIDE_INSTR_OFFSETS
	.align		4
        /*0030*/ 	.byte	0x04, 0x31
        /*0032*/ 	.short	(.L_1844 - .L_1843)


	//   ....[0]....
.L_1843:
        /*0034*/ 	.word	0x0000df00


	//   ....[1]....
        /*0038*/ 	.word	0x0000dff0


	//----- nvinfo : EIATTR_COOP_GROUP_MASK_REGIDS
	.align		4
.L_1844:
        /*003c*/ 	.byte	0x04, 0x29
        /*003e*/ 	.short	(.L_1846 - .L_1845)


	//   ....[0]....
.L_1845:
        /*0040*/ 	.word	0xffffffff


	//   ....[1]....
        /*0044*/ 	.word	0xffffffff


	//   ....[2]....
        /*0048*/ 	.word	0xffffffff


	//   ....[3]....
        /*004c*/ 	.word	0xffffffff


	//   ....[4]....
        /*0050*/ 	.word	0xffffffff


	//   ....[5]....
        /*0054*/ 	.word	0xffffffff


	//   ....[6]....
        /*0058*/ 	.word	0xffffffff


	//   ....[7]....
        /*005c*/ 	.word	0xffffffff


	//   ....[8]....
        /*0060*/ 	.word	0xffffffff


	//   ....[9]....
        /*0064*/ 	.word	0xffffffff


	//   ....[10]....
        /*0068*/ 	.word	0xffffffff


	//   ....[11]....
        /*006c*/ 	.word	0xffffffff


	//   ....[12]....
        /*0070*/ 	.word	0xffffffff


	//   ....[13]....
        /*0074*/ 	.word	0xffffffff


	//   ....[14]....
        /*0078*/ 	.word	0xffffffff


	//   ....[15]....
        /*007c*/ 	.word	0xffffffff


	//----- nvinfo : EIATTR_COOP_GROUP_INSTR_OFFSETS
	.align		4
.L_1846:
        /*0080*/ 	.byte	0x04, 0x28
        /*0082*/ 	.short	(.L_1848 - .L_1847)


	//   ....[0]....
.L_1847:
        /*0084*/ 	.word	0x00008cc0


	//   ....[1]....
        /*0088*/ 	.word	0x00008d00


	//   ....[2]....
        /*008c*/ 	.word	0x00008d40


	//   ....[3]....
        /*0090*/ 	.word	0x00008d50


	//   ....[4]....
        /*0094*/ 	.word	0x00008eb0


	//   ....[5]....
        /*0098*/ 	.word	0x00008ef0


	//   ....[6]....
        /*009c*/ 	.word	0x00008f30


	//   ....[7]....
        /*00a0*/ 	.word	0x00008f40


	//   ....[8]....
        /*00a4*/ 	.word	0x0000f7d0


	//   ....[9]....
        /*00a8*/ 	.word	0x0000f810


	//   ....[10]....
        /*00ac*/ 	.word	0x0000f840


	//   ....[11]....
        /*00b0*/ 	.word	0x0000f860


	//   ....[12]....
        /*00b4*/ 	.word	0x0000f9c0


	//   ....[13]....
        /*00b8*/ 	.word	0x0000fa00


	//   ....[14]....
        /*00bc*/ 	.word	0x0000fa40


	//   ....[15]....
        /*00c0*/ 	.word	0x0000fa50


	//----- nvinfo : EIATTR_VRC_CTA_INIT_COUNT
	.align		4
.L_1848:
        /*00c4*/ 	.byte	0x02, 0x4a
	.zero		1
	.zero		1


	//----- nvinfo : EIATTR_SYSCALL_OFFSETS
	.align		4
        /*00c8*/ 	.byte	0x04, 0x46
        /*00ca*/ 	.short	(.L_1850 - .L_1849)


	//   ....[0]....
.L_1849:
        /*00cc*/ 	.word	0x000014b0


	//   ....[1]....
        /*00d0*/ 	.word	0x0000fd20


	//   ....[2]....
        /*00d4*/ 	.word	0x00010180


	//   ....[3]....
        /*00d8*/ 	.word	0x00010270


	//   ....[4]....
        /*00dc*/ 	.word	0x00010b20


	//   ....[5]....
        /*00e0*/ 	.word	0x00010f80


	//   ....[6]....
        /*00e4*/ 	.word	0x00011070


	//----- nvinfo : EIATTR_EXIT_INSTR_OFFSETS
	.align		4
.L_1850:
        /*00e8*/ 	.byte	0x04, 0x1c
        /*00ea*/ 	.short	(.L_1852 - .L_1851)


	//   ....[0]....
.L_1851:
        /*00ec*/ 	.word	0x0000e0b0


	//   ....[1]....
        /*00f0*/ 	.word	0x0000fbe0


	//   ....[2]....
        /*00f4*/ 	.word	0x00010000


	//   ....[3]....
        /*00f8*/ 	.word	0x00010080


	//   ....[4]....
        /*00fc*/ 	.word	0x00010280


	//   ....[5]....
        /*0100*/ 	.word	0x00010820


	//   ....[6]....
        /*0104*/ 	.word	0x000108a0


	//   ....[7]....
        /*0108*/ 	.word	0x00010930


	//   ....[8]....
        /*010c*/ 	.word	0x00010960


	//   ....[9]....
        /*0110*/ 	.word	0x000109a0


	//   ....[10]....
        /*0114*/ 	.word	0x000109e0


	//   ....[11]....
        /*0118*/ 	.word	0x00010e00


	//   ....[12]....
        /*011c*/ 	.word	0x00010e80


	//   ....[13]....
        /*0120*/ 	.word	0x00011080


	//   ....[14]....
        /*0124*/ 	.word	0x00011620


	//   ....[15]....
        /*0128*/ 	.word	0x000116a0


	//   ....[16]....
        /*012c*/ 	.word	0x00011730


	//----- nvinfo : EIATTR_MAX_THREADS
	.align		4
.L_1852:
        /*0130*/ 	.byte	0x04, 0x05
        /*0132*/ 	.short	(.L_1854 - .L_1853)
.L_1853:
        /*0134*/ 	.word	0x00000100
        /*0138*/ 	.word	0x00000001
        /*013c*/ 	.word	0x00000001


	//----- nvinfo : EIATTR_CRS_STACK_SIZE
	.align		4
.L_1854:
        /*0140*/ 	.byte	0x04, 0x1e
        /*0142*/ 	.short	(.L_1856 - .L_1855)
.L_1855:
        /*0144*/ 	.word	0x00000000


	//----- nvinfo : EIATTR_CBANK_PARAM_SIZE
	.align		4
.L_1856:
        /*0148*/ 	.byte	0x03, 0x19
        /*014a*/ 	.short	0x0428


	//----- nvinfo : EIATTR_PARAM_CBANK
	.align		4
        /*014c*/ 	.byte	0x04, 0x0a
        /*014e*/ 	.short	(.L_1858 - .L_1857)
	.align		4
.L_1857:
        /*0150*/ 	.word	index@(.nv.constant0._ZN2at6native13reduce_kernelILi256ELi2ENS0_8ReduceOpIN3c108BFloat16ENS0_10WelfordOpsIS4_fiN4cuda3std3__44pairIffEEEEjfLi2ELi2EEEEEvT1_)
        /*0154*/ 	.short	0x0380
        /*0156*/ 	.short	0x0428


	//----- nvinfo : EIATTR_SW_WAR
	.align		4
.L_1858:
        /*0158*/ 	.byte	0x04, 0x36
        /*015a*/ 	.short	(.L_1860 - .L_1859)
.L_1859:
        /*015c*/ 	.word	0x00000008
.L_1860:


//--------------------- .nv.info._ZN2at6native13reduce_kernelILi128ELi4ENS0_8ReduceOpIN3c108BFloat16ENS0_10WelfordOpsIS4_fiN4cuda3std3__44pairIffEEEEjfLi2ELi2EEEEEvT1_ --------------------------
	.section	.nv.info._ZN2at6native13reduce_kernelILi128ELi4ENS0_8ReduceOpIN3c108BFloat16ENS0_10WelfordOpsIS4_fiN4cuda3std3__44pairIffEEEEjfLi2ELi2EEEEEvT1_,"",@"SHT_CUDA_INFO"
	.sectionflags	@""
	.align	4


	//----- nvinfo : EIATTR_CUDA_API_VERSION
	.align		4
        /*0000*/ 	.byte	0x04, 0x37
        /*0002*/ 	.short	(.L_1862 - .L_1861)
.L_1861:
        /*0004*/ 	.word	0x00000082


	//----- nvinfo : EIATTR_KPARAM_INFO
	.align		4
.L_1862:
        /*0008*/ 	.byte	0x04, 0x17
        /*000a*/ 	.short	(.L_1864 - .L_1863)
.L_1863:
        /*000c*/ 	.word	0x00000000
        /*0010*/ 	.short	0x0000
        /*0012*/ 	.short	0x0000
        /*0014*/ 	.byte	0x00, 0xf0, 0xa1, 0x10


	//----- nvinfo : EIATTR_SPARSE_MMA_MASK
	.align		4
.L_1864:
        /*0018*/ 	.byte	0x03, 0x50
        /*001a*/ 	.short	0x0000


	//----- nvinfo : EIATTR_MAXREG_COUNT
	.align		4
        /*001c*/ 	.byte	0x03, 0x1b
        /*001e*/ 	.short	0x0080


	//----- nvinfo : EIATTR_NUM_BARRIERS
	.align		4
        /*0020*/ 	.byte	0x02, 0x4c
        /*0022*/ 	.byte	0x01
	.zero		1


	//----- nvinfo : EIATTR_EXTERNS
	.align		4
        /*0024*/ 	.byte	0x04, 0x0f
        /*0026*/ 	.short	(.L_1866 - .L_1865)


	//   ....[0]....
	.align		4
.L_1865:
        /*0028*/ 	.word	index@(__assertfail)


	//----- nvinfo : EIATTR_MERCURY_ISA_VERSION
	.align		4
.L_1866:
        /*002c*/ 	.byte	0x03, 0x5f
        /*002e*/ 	.short	0x0101


	//----- nvinfo : EIATTR_INT_WARP_WIDE_INSTR_OFFSETS
	.align		4
        /*0030*/ 	.byte	0x04, 0x31
        /*0032*/ 	.short	(.L_1868 - .L_1867)


	//   ....[0]....
.L_1867:
        /*0034*/ 	.word	0x00014620


	//   ....[1]....
        /*0038*/ 	.word	0x00014710


	//----- nvinfo : EIATTR_COOP_GROUP_MASK_REGIDS
	.align		4
.L_1868:
        /*003c*/ 	.byte	0x04, 0x29
        /*003e*/ 	.short	(.L_1870 - .L_1869)


	//   ....[0]....
.L_1869:
        /*0040*/ 	.word	0xffffffff


	//   ....[1]....
        /*0044*/ 	.word	0xffffffff


	//   ....[2]....
        /*0048*/ 	.word	0xffffffff


	//   ....[3]....
        /*004c*/ 	.word	0xffffffff


	//   ....[4]....
        /*0050*/ 	.word	0xffffffff


	//   ....[5]....
        /*0054*/ 	.word	0xffffffff


	//   ....[6]....
        /*0058*/ 	.word	0xffffffff


	//   ....[7]....
        /*005c*/ 	.word	0xffffffff


	//   ....[8]....
        /*0060*/ 	.word	0xffffffff


	//   ....[9]....
        /*0064*/ 	.word	0xffffffff


	//   ....[10]....
        /*0068*/ 	.word	0xffffffff


	//   ....[11]....
        /*006c*/ 	.word	0xffffffff


	//   ....[12]....
        /*0070*/ 	.word	0xffffffff


	//   ....[13]....
        /*0074*/ 	.word	0xffffffff


	//   ....[14]....
        /*0078*/ 	.word	0xffffffff


	//   ....[15]....
        /*007c*/ 	.word	0xffffffff


	//   ....[16]....
        /*0080*/ 	.word	0xffffffff


	//   ....[17]....
        /*0084*/ 	.word	0xffffffff


	//   ....[18]....
        /*0088*/ 	.word	0xffffffff


	//   ....[19]....
        /*008c*/ 	.word	0xffffffff


	//   ....[20]....
        /*0090*/ 	.word	0xffffffff


	//   ....[21]....
        /*0094*/ 	.word	0xffffffff


	//   ....[22]....
        /*0098*/ 	.word	0xffffffff


	//   ....[23]....
        /*009c*/ 	.word	0xffffffff


	//   ....[24]....
        /*00a0*/ 	.word	0xffffffff


	//   ....[25]....
        /*00a4*/ 	.word	0xffffffff


	//   ....[26]....
        /*00a8*/ 	.word	0xffffffff


	//   ....[27]....
        /*00ac*/ 	.word	0xffffffff


	//   ....[28]....
        /*00b0*/ 	.word	0xffffffff


	//   ....[29]....
        /*00b4*/ 	.word	0xffffffff


	//   ....[30]....
        /*00b8*/ 	.word	0xffffffff


	//   ....[31]....
        /*00bc*/ 	.word	0xffffffff


	//----- nvinfo : EIATTR_COOP_GROUP_INSTR_OFFSETS
	.align		4
.L_1870:
        /*00c0*/ 	.byte	0x04, 0x28
        /*00c2*/ 	.short	(.L_1872 - .L_1871)


	//   ....[0]....
.L_1871:
        /*00c4*/ 	.word	0x0000aa70


	//   ....[1]....
        /*00c8*/ 	.word	0x0000aab0


	//   ....[2]....
        /*00cc*/ 	.word	0x0000aaf0


	//   ....[3]....
        /*00d0*/ 	.word	0x0000ab00


	//   ....[4]....
        /*00d4*/ 	.word	0x0000ac60


	//   ....[5]....
        /*00d8*/ 	.word	0x0000aca0


	//   ....[6]....
        /*00dc*/ 	.word	0x0000ace0


	//   ....[7]....
        /*00e0*/ 	.word	0x0000acf0


	//   ....[8]....
        /*00e4*/ 	.word	0x0000ae50


	//   ....[9]....
        /*00e8*/ 	.word	0x0000ae90


	//   ....[10]....
        /*00ec*/ 	.word	0x0000aed0


	//   ....[11]....
        /*00f0*/ 	.word	0x0000aee0


	//   ....[12]....
        /*00f4*/ 	.word	0x0000b040


	//   ....[13]....
        /*00f8*/ 	.word	0x0000b080


	//   ....[14]....
        /*00fc*/ 	.word	0x0000b0c0


	//   ....[15]....
        /*0100*/ 	.word	0x0000b0d0


	//   ....[16]....
        /*0104*/ 	.word	0x00017070


	//   ....[17]....
        /*0108*/ 	.word	0x000170b0


	//   ....[18]....
        /*010c*/ 	.word	0x000170f0


	//   ....[19]....
        /*0110*/ 	.word	0x00017100


	//   ....[20]....
        /*0114*/ 	.word	0x00017260


	//   ....[21]....
        /*0118*/ 	.word	0x000172a0


	//   ....[22]....
        /*011c*/ 	.word	0x000172e0


	//   ....[23]....
        /*0120*/ 	.word	0x000172f0


	//   ....[24]....
        /*0124*/ 	.word	0x00017450


	//   ....[25]....
        /*0128*/ 	.word	0x00017490


	//   ....[26]....
        /*012c*/ 	.word	0x000174d0


	//   ....[27]....
        /*0130*/ 	.word	0x000174e0


	//   ....[28]....
        /*0134*/ 	.word	0x00017640


	//   ....[29]....
        /*0138*/ 	.word	0x00017680


	//   ....[30]....
        /*013c*/ 	.word	0x000176b0


	//   ....[31]....
        /*0140*/ 	.word	0x000176d0


	//----- nvinfo : EIATTR_VRC_CTA_INIT_COUNT
	.align		4
.L_1872:
        /*0144*/ 	.byte	0x02, 0x4a
	.zero		1
	.zero		1


	//----- nvinfo : EIATTR_SYSCALL_OFFSETS
	.align		4
        /*0148*/ 	.byte	0x04, 0x46
        /*014a*/ 	.short	(.L_1874 - .L_1873)


	//   ....[0]....
.L_1873:
        /*014c*/ 	.word	0x000014f0


	//   ....[1]....
        /*0150*/ 	.word	0x000179a0


	//   ....[2]....
        /*0154*/ 	.word	0x00018080


	//   ....[3]....
        /*0158*/ 	.word	0x00018170


	//   ....[4]....
        /*015c*/ 	.word	0x00018260


	//   ....[5]....
        /*0160*/ 	.word	0x00018350


	//   ....[6]....
        /*0164*/ 	.word	0x000191d0


	//   ....[7]....
        /*0168*/ 	.word	0x000198b0


	//   ....[8]....
        /*016c*/ 	.word	0x000199a0


	//   ....[9]....
        /*0170*/ 	.word	0x00019a90


	//   ....[10]....
        /*0174*/ 	.word	0x00019b80


	//----- nvinfo : EIATTR_EXIT_INSTR_OFFSETS
	.align		4
.L_1874:
        /*0178*/ 	.byte	0x04, 0x1c
        /*017a*/ 	.short	(.L_1876 - .L_1875)


	//   ....[0]....
.L_1875:
        /*017c*/ 	.word	0x000147d0


	//   ....[1]....
        /*0180*/ 	.word	0x00017860


	//   ....[2]....
        /*0184*/ 	.word	0x00017f00


	//   ....[3]....
        /*0188*/ 	.word	0x00017f80


	//   ....[4]....
        /*018c*/ 	.word	0x00018360


	//   ....[5]....
        /*0190*/ 	.word	0x00018e50


	//   ....[6]....
        /*0194*/ 	.word	0x00018ed0


	//   ....[7]....
        /*0198*/ 	.word	0x00018fe0


	//   ....[8]....
        /*019c*/ 	.word	0x00019010


	//   ....[9]....
        /*01a0*/ 	.word	0x00019050


	//   ....[10]....
        /*01a4*/ 	.word	0x00019090


	//   ....[11]....
        /*01a8*/ 	.word	0x00019730


	//   ....[12]....
        /*01ac*/ 	.word	0x000197b0


	//   ....[13]....
        /*01b0*/ 	.word	0x00019b90


	//   ....[14]....
        /*01b4*/ 	.word	0x0001a680


	//   ....[15]....
        /*01b8*/ 	.word	0x0001a700


	//   ....[16]....
        /*01bc*/ 	.word	0x0001a810


	//----- nvinfo : EIATTR_MAX_THREADS
	.align		4
.L_1876:
        /*01c0*/ 	.byte	0x04, 0x05
        /*01c2*/ 	.short	(.L_1878 - .L_1877)
.L_1877:
        /*01c4*/ 	.word	0x00000080
        /*01c8*/ 	.word	0x00000001
        /*01cc*/ 	.word	0x00000001


	//----- nvinfo : EIATTR_CRS_STACK_SIZE
	.align		4
.L_1878:
        /*01d0*/ 	.byte	0x04, 0x1e
        /*01d2*/ 	.short	(.L_1880 - .L_1879)
.L_1879:
        /*01d4*/ 	.word	0x00000000


	//----- nvinfo : EIATTR_CBANK_PARAM_SIZE
	.align		4
.L_1880:
        /*01d8*/ 	.byte	0x03, 0x19
        /*01da*/ 	.short	0x0428


	//----- nvinfo : EIATTR_PARAM_CBANK
	.align		4
        /*01dc*/ 	.byte	0x04, 0x0a
        /*01de*/ 	.short	(.L_1882 - .L_1881)
	.align		4
.L_1881:
        /*01e0*/ 	.word	index@(.nv.constant0._ZN2at6native13reduce_kernelILi128ELi4ENS0_8ReduceOpIN3c108BFloat16ENS0_10WelfordOpsIS4_fiN4cuda3std3__44pairIffEEEEjfLi2ELi2EEEEEvT1_)
        /*01e4*/ 	.short	0x0380
        /*01e6*/ 	.short	0x0428


	//----- nvinfo : EIATTR_SW_WAR
	.align		4
.L_1882:
        /*01e8*/ 	.byte	0x04, 0x36
        /*01ea*/ 	.short	(.L_1884 - .L_1883)
.L_1883:
        /*01ec*/ 	.word	0x00000008
.L_1884:


//--------------------- .nv.info._ZN2at6native13reduce_kernelILi512ELi1ENS0_8ReduceOpIN3c104HalfENS0_10WelfordOpsIS4_fiN4cuda3std3__44pairIffEEEEjfLi2ELi2EEEEEvT1_ --------------------------
	.section	.nv.info._ZN2at6native13reduce_kernelILi512ELi1ENS0_8ReduceOpIN3c104HalfENS0_10WelfordOpsIS4_fiN4cuda3std3__44pairIffEEEEjfLi2ELi2EEEEEvT1_,"",@"SHT_CUDA_INFO"
	.sectionflags	@""
	.align	4


	//----- nvinfo : EIATTR_CUDA_API_VERSION
	.align		4
        /*0000*/ 	.byte	0x04, 0x37
        /*0002*/ 	.short	(.L_1886 - .L_1885)
.L_1885:
        /*0004*/ 	.word	0x00000082


	//----- nvinfo : EIATTR_KPARAM_INFO
	.align		4
.L_1886:
        /*0008*/ 	.byte	0x04, 0x17
        /*000a*/ 	.short	(.L_1888 - .L_1887)
.L_1887:
        /*000c*/ 	.word	0x00000000
        /*0010*/ 	.short	0x0000
        /*0012*/ 	.short	0x0000
        /*0014*/ 	.byte	0x00, 0xf0, 0xa1, 0x10


	//----- nvinfo : EIATTR_SPARSE_MMA_MASK
	.align		4
.L_1888:
        /*0018*/ 	.byte	0x03, 0x50
        /*001a*/ 	.short	0x0000


	//----- nvinfo : EIATTR_MAXREG_COUNT
	.align		4
        /*001c*/ 	.byte	0x03, 0x1b
        /*001e*/ 	.short	0x0020


	//----- nvinfo : EIATTR_NUM_BARRIERS
	.align		4
        /*0020*/ 	.byte	0x02, 0x4c
        /*0022*/ 	.byte	0x01
	.zero		1


	//----- nvinfo : EIATTR_EXTERNS
	.align		4
        /*0024*/ 	.byte	0x04, 0x0f
        /*0026*/ 	.short	(.L_1890 - .L_1889)


	//   ....[0]....
	.align		4
.L_1889:
        /*0028*/ 	.word	index@(__assertfail)


	//----- nvinfo : EIATTR_MERCURY_ISA_VERSION
	.align		4
.L_1890:
        /*002c*/ 	.byte	0x03, 0x5f
        /*002e*/ 	.short	0x0101


	//----- nvinfo : EIATTR_INT_WARP_WIDE_INSTR_OFFSETS
	.align		4
        /*0030*/ 	.byte	0x04, 0x31
        /*0032*/ 	.short	(.L_1892 - .L_1891)


	//   ....[0]....
.L_1891:
        /*0034*/ 	.word	0x0000a800


	//   ....[1]....
        /*0038*/ 	.word	0x0000a8f0


	//----- nvinfo : EIATTR_COOP_GROUP_MASK_REGIDS
	.align		4
.L_1892:
        /*003c*/ 	.byte	0x04, 0x29
        /*003e*/ 	.short	(.L_1894 - .L_1893)


	//   ....[0]....
.L_1893:
        /*0040*/ 	.word	0xffffffff


	//   ....[1]....
        /*0044*/ 	.word	0xffffffff


	//   ....[2]....
        /*0048*/ 	.word	0xffffffff


	//   ....[3]....
        /*004c*/ 	.word	0xffffffff


	//   ....[4]....
        /*0050*/ 	.word	0xffffffff


	//   ....[5]....
        /*0054*/ 	.word	0xffffffff


	//   ....[6]....
        /*0058*/ 	.word	0xffffffff


	//   ....[7]....
        /*005c*/ 	.word	0xffffffff


	//----- nvinfo : EIATTR_COOP_GROUP_INSTR_OFFSETS
	.align		4
.L_1894:
        /*0060*/ 	.byte	0x04, 0x28
        /*0062*/ 	.short	(.L_1896 - .L_1895)


	//   ....[0]....
.L_1895:
        /*0064*/ 	.word	0x00007a40


	//   ....[1]....
        /*0068*/ 	.word	0x00007a80


	//   ....[2]....
        /*006c*/ 	.word	0x00007ac0


	//   ....[3]....
        /*0070*/ 	.word	0x00007ad0


	//   ....[4]....
        /*0074*/ 	.word	0x0000b810


	//   ....[5]....
        /*0078*/ 	.word	0x0000b850


	//   ....[6]....
        /*007c*/ 	.word	0x0000b890


	//   ....[7]....
        /*0080*/ 	.word	0x0000b8a0


	//----- nvinfo : EIATTR_VRC_CTA_INIT_COUNT
	.align		4
.L_1896:
        /*0084*/ 	.byte	0x02, 0x4a
	.zero		1
	.zero		1


	//----- nvinfo : EIATTR_SYSCALL_OFFSETS
	.align		4
        /*0088*/ 	.byte	0x04, 0x46
        /*008a*/ 	.short	(.L_1898 - .L_1897)


	//   ....[0]....
.L_1897:
        /*008c*/ 	.word	0x0000bb70


	//   ....[1]....
        /*0090*/ 	.word	0x0000be90


	//   ....[2]....
        /*0094*/ 	.word	0x0000c460


	//   ....[3]....
        /*0098*/ 	.word	0x0000c780


	//----- nvinfo : EIATTR_EXIT_INSTR_OFFSETS
	.align		4
.L_1898:
        /*009c*/ 	.byte	0x04, 0x1c
        /*009e*/ 	.short	(.L_1900 - .L_1899)


	//   ....[0]....
.L_1899:
        /*00a0*/ 	.word	0x0000a9b0


	//   ....[1]....
        /*00a4*/ 	.word	0x0000ba30


	//   ....[2]....
        /*00a8*/ 	.word	0x0000bd10


	//   ....[3]....
        /*00ac*/ 	.word	0x0000bd90


	//   ....[4]....
        /*00b0*/ 	.word	0x0000bea0


	//   ....[5]....
        /*00b4*/ 	.word	0x0000c1a0


	//   ....[6]....
        /*00b8*/ 	.word	0x0000c220


	//   ....[7]....
        /*00bc*/ 	.word	0x0000c270


	//   ....[8]....
        /*00c0*/ 	.word	0x0000c2a0


	//   ....[9]....
        /*00c4*/ 	.word	0x0000c2e0


	//   ....[10]....
        /*00c8*/ 	.word	0x0000c320


	//   ....[11]....
        /*00cc*/ 	.word	0x0000c600


	//   ....[12]....
        /*00d0*/ 	.word	0x0000c680


	//   ....[13]....
        /*00d4*/ 	.word	0x0000c790


	//   ....[14]....
        /*00d8*/ 	.word	0x0000ca90


	//   ....[15]....
        /*00dc*/ 	.word	0x0000cb10


	//   ....[16]....
        /*00e0*/ 	.word	0x0000cb60


	//----- nvinfo : EIATTR_MAX_THREADS
	.align		4
.L_1900:
        /*00e4*/ 	.byte	0x04, 0x05
        /*00e6*/ 	.short	(.L_1902 - .L_1901)
.L_1901:
        /*00e8*/ 	.word	0x00000200
        /*00ec*/ 	.word	0x00000001
        /*00f0*/ 	.word	0x00000001


	//----- nvinfo : EIATTR_CRS_STACK_SIZE
	.align		4
.L_1902:
        /*00f4*/ 	.byte	0x04, 0x1e
        /*00f6*/ 	.short	(.L_1904 - .L_1903)
.L_1903:
        /*00f8*/ 	.word	0x00000000


	//----- nvinfo : EIATTR_CBANK_PARAM_SIZE
	.align		4
.L_1904:
        /*00fc*/ 	.byte	0x03, 0x19
        /*00fe*/ 	.short	0x0428


	//----- nvinfo : EIATTR_PARAM_CBANK
	.align		4
        /*0100*/ 	.byte	0x04, 0x0a
        /*0102*/ 	.short	(.L_1906 - .L_1905)
	.align		4
.L_1905:
        /*0104*/ 	.word	index@(.nv.constant0._ZN2at6native13reduce_kernelILi512ELi1ENS0_8ReduceOpIN3c104HalfENS0_10WelfordOpsIS4_fiN4cuda3std3__44pairIffEEEEjfLi2ELi2EEEEEvT1_)
        /*0108*/ 	.short	0x0380
        /*010a*/ 	.short	0x0428


	//----- nvinfo : EIATTR_SW_WAR
	.align		4
.L_1906:
        /*010c*/ 	.byte	0x04, 0x36
        /*010e*/ 	.short	(.L_1908 - .L_1907)
.L_1907:
        /*0110*/ 	.word	0x00000008
.L_1908:


//--------------------- .nv.info._ZN2at6native13reduce_kernelILi256ELi2ENS0_8ReduceOpIN3c104HalfENS0_10WelfordOpsIS4_fiN4cuda3std3__44pairIffEEEEjfLi2ELi2EEEEEvT1_ --------------------------
	.section	.nv.info._ZN2at6native13reduce_kernelILi256ELi2ENS0_8ReduceOpIN3c104HalfENS0_10WelfordOpsIS4_fiN4cuda3std3__44pairIffEEEEjfLi2ELi2EEEEEvT1_,"",@"SHT_CUDA_INFO"
	.sectionflags	@""
	.align	4


	//----- nvinfo : EIATTR_CUDA_API_VERSION
	.align		4
        /*0000*/ 	.byte	0x04, 0x37
        /*0002*/ 	.short	(.L_1910 - .L_1909)
.L_1909:
        /*0004*/ 	.word	0x00000082


	//----- nvinfo : EIATTR_KPARAM_INFO
	.align		4
.L_1910:
        /*0008*/ 	.byte	0x04, 0x17
        /*000a*/ 	.short	(.L_1912 - .L_1911)
.L_1911:
        /*000c*/ 	.word	0x00000000
        /*0010*/ 	.short	0x0000
        /*0012*/ 	.short	0x0000
        /*0014*/ 	.byte	0x00, 0xf0, 0xa1, 0x10


	//----- nvinfo : EIATTR_SPARSE_MMA_MASK
	.align		4
.L_1912:
        /*0018*/ 	.byte	0x03, 0x50
        /*001a*/ 	.short	0x0000


	//----- nvinfo : EIATTR_MAXREG_COUNT
	.align		4
        /*001c*/ 	.byte	0x03, 0x1b
        /*001e*/ 	.short	0x0040


	//----- nvinfo : EIATTR_NUM_BARRIERS
	.align		4
        /*0020*/ 	.byte	0x02, 0x4c
        /*0022*/ 	.byte	0x01
	.zero		1


	//----- nvinfo : EIATTR_EXTERNS
	.align		4
        /*0024*/ 	.byte	0x04, 0x0f
        /*0026*/ 	.short	(.L_1914 - .L_1913)


	//   ....[0]....
	.align		4
.L_1913:
        /*0028*/ 	.word	index@(__assertfail)


	//----- nvinfo : EIATTR_MERCURY_ISA_VERSION
	.align		4
.L_1914:
        /*002c*/ 	.byte	0x03, 0x5f
        /*002e*/ 	.short	0x0101


	//----- nvinfo : EIATTR_INT_WARP_WIDE_INSTR_OFFSETS
	.align		4
        /*0030*/ 	.byte	0x04, 0x31
        /*0032*/ 	.short	(.L_1916 - .L_1915)


	//   ....[0]....
.L_1915:
        /*0034*/ 	.word	0x0000de00


	//   ....[1]....
        /*0038*/ 	.word	0x0000def0


	//----- nvinfo : EIATTR_COOP_GROUP_MASK_REGIDS
	.align		4
.L_1916:
        /*003c*/ 	.byte	0x04, 0x29
        /*003e*/ 	.short	(.L_1918 - .L_1917)


	//   ....[0]....
.L_1917:
        /*0040*/ 	.word	0xffffffff


	//   ....[1]....
        /*0044*/ 	.word	0xffffffff


	//   ....[2]....
        /*0048*/ 	.word	0xffffffff


	//   ....[3]....
        /*004c*/ 	.word	0xffffffff


	//   ....[4]....
        /*0050*/ 	.word	0xffffffff


	//   ....[5]....
        /*0054*/ 	.word	0xffffffff


	//   ....[6]....
        /*0058*/ 	.word	0xffffffff


	//   ....[7]....
        /*005c*/ 	.word	0xffffffff


	//   ....[8]....
        /*0060*/ 	.word	0xffffffff


	//   ....[9]....
        /*0064*/ 	.word	0xffffffff


	//   ....[10]....
        /*0068*/ 	.word	0xffffffff


	//   ....[11]....
        /*006c*/ 	.word	0xffffffff


	//   ....[12]....
        /*0070*/ 	.word	0xffffffff


	//   ....[13]....
        /*0074*/ 	.word	0xffffffff


	//   ....[14]....
        /*0078*/ 	.word	0xffffffff


	//   ....[15]....
        /*007c*/ 	.word	0xffffffff


	//----- nvinfo : EIATTR_COOP_GROUP_INSTR_OFFSETS
	.align		4
.L_1918:
        /*0080*/ 	.byte	0x04, 0x28
        /*0082*/ 	.short	(.L_1920 - .L_1919)


	//   ....[0]....
.L_1919:
        /*0084*/ 	.word	0x00008bb0


	//   ....[1]....
        /*0088*/ 	.word	0x00008bf0


	//   ....[2]....
        /*008c*/ 	.word	0x00008c20


	//   ....[3]....
        /*0090*/ 	.word	0x00008c40


	//   ....[4]....
        /*0094*/ 	.word	0x00008da0


	//   ....[5]....
        /*0098*/ 	.word	0x00008de0


	//   ....[6]....
        /*009c*/ 	.word	0x00008e20


	//   ....[7]....
        /*00a0*/ 	.word	0x00008e30


	//   ....[8]....
        /*00a4*/ 	.word	0x0000f6d0


	//   ....[9]....
        /*00a8*/ 	.word	0x0000f710


	//   ....[10]....
        /*00ac*/ 	.word	0x0000f740


	//   ....[11]....
        /*00b0*/ 	.word	0x0000f760


	//   ....[12]....
        /*00b4*/ 	.word	0x0000f8c0


	//   ....[13]....
        /*00b8*/ 	.word	0x0000f900


	//   ....[14]....
        /*00bc*/ 	.word	0x0000f940


	//   ....[15]....
        /*00c0*/ 	.word	0x0000f950


	//----- nvinfo : EIATTR_VRC_CTA_INIT_COUNT
	.align		4
.L_1920:
        /*00c4*/ 	.byte	0x02, 0x4a
	.zero		1
	.zero		1


	//----- nvinfo : EIATTR_SYSCALL_OFFSETS
	.align		4
        /*00c8*/ 	.byte	0x04, 0x46
        /*00ca*/ 	.short	(.L_1922 - .L_1921)


	//   ....[0]....
.L_1921:
        /*00cc*/ 	.word	0x000014b0


	//   ....[1]....
        /*00d0*/ 	.word	0x0000fc20


	//   ....[2]....
        /*00d4*/ 	.word	0x00010070


	//   ....[3]....
        /*00d8*/ 	.word	0x00010160


	//   ....[4]....
        /*00dc*/ 	.word	0x00010a00


	//   ....[5]....
        /*00e0*/ 	.word	0x00010e50


	//   ....[6]....
        /*00e4*/ 	.word	0x00010f40


	//----- nvinfo : EIATTR_EXIT_INSTR_OFFSETS
	.align		4
.L_1922:
        /*00e8*/ 	.byte	0x04, 0x1c
        /*00ea*/ 	.short	(.L_1924 - .L_1923)


	//   ....[0]....
.L_1923:
        /*00ec*/ 	.word	0x0000dfb0


	//   ....[1]....
        /*00f0*/ 	.word	0x0000fae0


	//   ....[2]....
        /*00f4*/ 	.word	0x0000ff00


	//   ....[3]....
        /*00f8*/ 	.word	0x0000ff70


	//   ....[4]....
        /*00fc*/ 	.word	0x00010170


	//   ....[5]....
        /*0100*/ 	.word	0x00010710


	//   ....[6]....
        /*0104*/ 	.word	0x00010780


	//   ....[7]....
        /*0108*/ 	.word	0x00010810


	//   ....[8]....
        /*010c*/ 	.word	0x00010840


	//   ....[9]....
        /*0110*/ 	.word	0x00010880


	//   ....[10]....
        /*0114*/ 	.word	0x000108c0


	//   ....[11]....
        /*0118*/ 	.word	0x00010ce0


	//   ....[12]....
        /*011c*/ 	.word	0x00010d50


	//   ....[13]....
        /*0120*/ 	.word	0x00010f50


	//   ....[14]....
        /*0124*/ 	.word	0x000114f0


	//   ....[15]....
        /*0128*/ 	.word	0x00011560


	//   ....[16]....
        /*012c*/ 	.word	0x000115f0


	//----- nvinfo : EIATTR_MAX_THREADS
	.align		4
.L_1924:
        /*0130*/ 	.byte	0x04, 0x05
        /*0132*/ 	.short	(.L_1926 - .L_1925)
.L_1925:
        /*0134*/ 	.word	0x00000100
        /*0138*/ 	.word	0x00000001
        /*013c*/ 	.word	0x00000001


	//----- nvinfo : EIATTR_CRS_STACK_SIZE
	.align		4
.L_1926:
        /*0140*/ 	.byte	0x04, 0x1e
        /*0142*/ 	.short	(.L_1928 - .L_1927)
.L_1927:
        /*0144*/ 	.word	0x00000000


	//----- nvinfo : EIATTR_CBANK_PARAM_SIZE
	.align		4
.L_1928:
        /*0148*/ 	.byte	0x03, 0x19
        /*014a*/ 	.short	0x0428


	//----- nvinfo : EIATTR_PARAM_CBANK
	.align		4
        /*014c*/ 	.byte	0x04, 0x0a
        /*014e*/ 	.short	(.L_1930 - .L_1929)
	.align		4
.L_1929:
        /*0150*/ 	.word	index@(.nv.constant0._ZN2at6native13reduce_kernelILi256ELi2ENS0_8ReduceOpIN3c104HalfENS0_10WelfordOpsIS4_fiN4cuda3std3__44pairIffEEEEjfLi2ELi2EEEEEvT1_)
        /*0154*/ 	.short	0x0380
        /*0156*/ 	.short	0x0428


	//----- nvinfo : EIATTR_SW_WAR
	.align		4
.L_1930:
        /*0158*/ 	.byte	0x04, 0x36
        /*015a*/ 	.short	(.L_1932 - .L_1931)
.L_1931:
        /*015c*/ 	.word	0x00000008
.L_1932:


//--------------------- .nv.info._ZN2at6native13reduce_kernelILi128ELi4ENS0_8ReduceOpIN3c104HalfENS0_10WelfordOpsIS4_fiN4cuda3std3__44pairIffEEEEjfLi2ELi2EEEEEvT1_ --------------------------
	.section	.nv.info._ZN2at6native13reduce_kernelILi128ELi4ENS0_8ReduceOpIN3c104HalfENS0_10WelfordOpsIS4_fiN4cuda3std3__44pairIffEEEEjfLi2ELi2EEEEEvT1_,"",@"SHT_CUDA_INFO"
	.sectionflags	@""
	.align	4


	//----- nvinfo : EIATTR_CUDA_API_VERSION
	.align		4
        /*0000*/ 	.byte	0x04, 0x37
        /*0002*/ 	.short	(.L_1934 - .L_1933)
.L_1933:
        /*0004*/ 	.word	0x00000082


	//----- nvinfo : EIATTR_KPARAM_INFO
	.align		4
.L_1934:
        /*0008*/ 	.byte	0x04, 0x17
        /*000a*/ 	.short	(.L_1936 - .L_1935)
.L_1935:
        /*000c*/ 	.word	0x00000000
        /*0010*/ 	.short	0x0000
        /*0012*/ 	.short	0x0000
        /*0014*/ 	.byte	0x00, 0xf0, 0xa1, 0x10


	//----- nvinfo : EIATTR_SPARSE_MMA_MASK
	.align		4
.L_1936:
        /*0018*/ 	.byte	0x03, 0x50
        /*001a*/ 	.short	0x0000


	//----- nvinfo : EIATTR_MAXREG_COUNT
	.align		4
        /*001c*/ 	.byte	0x03, 0x1b
        /*001e*/ 	.short	0x0080


	//----- nvinfo : EIATTR_NUM_BARRIERS
	.align		4
        /*0020*/ 	.byte	0x02, 0x4c
        /*0022*/ 	.byte	0x01
	.zero		1


	//----- nvinfo : EIATTR_EXTERNS
	.align		4
        /*0024*/ 	.byte	0x04, 0x0f
        /*0026*/ 	.short	(.L_1938 - .L_1937)


	//   ....[0]....
	.align		4
.L_1937:
        /*0028*/ 	.word	index@(__assertfail)


	//----- nvinfo : EIATTR_MERCURY_ISA_VERSION
	.align		4
.L_1938:
        /*002c*/ 	.byte	0x03, 0x5f
        /*002e*/ 	.short	0x0101


	//----- nvinfo : EIATTR_INT_WARP_WIDE_INSTR_OFFSETS
	.align		4
        /*0030*/ 	.byte	0x04, 0x31
        /*0032*/ 	.short	(.L_1940 - .L_1939)


	//   ....[0]....
.L_1939:
        /*0034*/ 	.word	0x000142a0


	//   ....[1]....
        /*0038*/ 	.word	0x00014390


	//----- nvinfo : EIATTR_COOP_GROUP_MASK_REGIDS
	.align		4
.L_1940:
        /*003c*/ 	.byte	0x04, 0x29
        /*003e*/ 	.short	(.L_1942 - .L_1941)


	//   ....[0]....
.L_1941:
        /*0040*/ 	.word	0xffffffff


	//   ....[1]....
        /*0044*/ 	.word	0xffffffff


	//   ....[2]....
        /*0048*/ 	.word	0xffffffff


	//   ....[3]....
        /*004c*/ 	.word	0xffffffff


	//   ....[4]....
        /*0050*/ 	.word	0xffffffff


	//   ....[5]....
        /*0054*/ 	.word	0xffffffff


	//   ....[6]....
        /*0058*/ 	.word	0xffffffff


	//   ....[7]....
        /*005c*/ 	.word	0xffffffff


	//   ....[8]....
        /*0060*/ 	.word	0xffffffff


	//   ....[9]....
        /*0064*/ 	.word	0xffffffff


	//   ....[10]....
        /*0068*/ 	.word	0xffffffff


	//   ....[11]....
        /*006c*/ 	.word	0xffffffff


	//   ....[12]....
        /*0070*/ 	.word	0xffffffff


	//   ....[13]....
        /*0074*/ 	.word	0xffffffff


	//   ....[14]....
        /*0078*/ 	.word	0xffffffff


	//   ....[15]....
        /*007c*/ 	.word	0xffffffff


	//   ....[16]....
        /*0080*/ 	.word	0xffffffff


	//   ....[17]....
        /*0084*/ 	.word	0xffffffff


	//   ....[18]....
        /*0088*/ 	.word	0xffffffff


	//   ....[19]....
        /*008c*/ 	.word	0xffffffff


	//   ....[20]....
        /*0090*/ 	.word	0xffffffff


	//   ....[21]....
        /*0094*/ 	.word	0xffffffff


	//   ....[22]....
        /*0098*/ 	.word	0xffffffff


	//   ....[23]....
        /*009c*/ 	.word	0xffffffff


	//   ....[24]....
        /*00a0*/ 	.word	0xffffffff


	//   ....[25]....
        /*00a4*/ 	.word	0xffffffff


	//   ....[26]....
        /*00a8*/ 	.word	0xffffffff


	//   ....[27]....
        /*00ac*/ 	.word	0xffffffff


	//   ....[28]....
        /*00b0*/ 	.word	0xffffffff


	//   ....[29]....
        /*00b4*/ 	.word	0xffffffff


	//   ....[30]....
        /*00b8*/ 	.word	0xffffffff


	//   ....[31]....
        /*00bc*/ 	.word	0xffffffff


	//----- nvinfo : EIATTR_COOP_GROUP_INSTR_OFFSETS
	.align		4
.L_1942:
        /*00c0*/ 	.byte	0x04, 0x28
        /*00c2*/ 	.short	(.L_1944 - .L_1943)


	//   ....[0]....
.L_1943:
        /*00c4*/ 	.word	0x0000a6f0


	//   ....[1]....
        /*00c8*/ 	.word	0x0000a730


	//   ....[2]....
        /*00cc*/ 	.word	0x0000a770


	//   ....[3]....
        /*00d0*/ 	.word	0x0000a780


	//   ....[4]....
        /*00d4*/ 	.word	0x0000a8e0


	//   ....[5]....
        /*00d8*/ 	.word	0x0000a920


	//   ....[6]....
        /*00dc*/ 	.word	0x0000a960


	//   ....[7]....
        /*00e0*/ 	.word	0x0000a970


	//   ....[8]....
        /*00e4*/ 	.word	0x0000aad0


	//   ....[9]....
        /*00e8*/ 	.word	0x0000ab10


	//   ....[10]....
        /*00ec*/ 	.word	0x0000ab50


	//   ....[11]....
        /*00f0*/ 	.word	0x0000ab60


	//   ....[12]....
        /*00f4*/ 	.word	0x0000acc0


	//   ....[13]....
        /*00f8*/ 	.word	0x0000ad00


	//   ....[14]....
        /*00fc*/ 	.word	0x0000ad30


	//   ....[15]....
        /*0100*/ 	.word	0x0000ad50


	//   ....[16]....
        /*0104*/ 	.word	0x00016cf0


	//   ....[17]....
        /*0108*/ 	.word	0x00016d30


	//   ....[18]....
        /*010c*/ 	.word	0x00016d70


	//   ....[19]....
        /*0110*/ 	.word	0x00016d80


	//   ....[20]....
        /*0114*/ 	.word	0x00016ee0


	//   ....[21]....
        /*0118*/ 	.word	0x00016f20


	//   ....[22]....
        /*011c*/ 	.word	0x00016f60


	//   ....[23]....
        /*0120*/ 	.word	0x00016f70


	//   ....[24]....
        /*0124*/ 	.word	0x000170d0


	//   ....[25]....
        /*0128*/ 	.word	0x00017110


	//   ....[26]....
        /*012c*/ 	.word	0x00017150


	//   ....[27]....
        /*0130*/ 	.word	0x00017160


	//   ....[28]....
        /*0134*/ 	.word	0x000172c0


	//   ....[29]....
        /*0138*/ 	.word	0x00017300


	//   ....[30]....
        /*013c*/ 	.word	0x00017330


	//   ....[31]....
        /*0140*/ 	.word	0x00017350


	//----- nvinfo : EIATTR_VRC_CTA_INIT_COUNT
	.align		4
.L_1944:
        /*0144*/ 	.byte	0x02, 0x4a
	.zero		1
	.zero		1


	//----- nvinfo : EIATTR_SYSCALL_OFFSETS
	.align		4
        /*0148*/ 	.byte	0x04, 0x46
        /*014a*/ 	.short	(.L_1946 - .L_1945)


	//   ....[0]....
.L_1945:
        /*014c*/ 	.word	0x000014f0


	//   ....[1]....
        /*0150*/ 	.word	0x00017620


	//   ....[2]....
        /*0154*/ 	.word	0x00017ce0


	//   ....[3]....
        /*0158*/ 	.word	0x00017dd0


	//   ....[4]....
        /*015c*/ 	.word	0x00017ec0


	//   ....[5]....
        /*0160*/ 	.word	0x00017fb0


	//   ....[6]....
        /*0164*/ 	.word	0x00018e10


	//   ....[7]....
        /*0168*/ 	.word	0x000194d0


	//   ....[8]....
        /*016c*/ 	.word	0x000195c0


	//   ....[9]....
        /*0170*/ 	.word	0x000196b0


	//   ....[10]....
        /*0174*/ 	.word	0x000197a0


	//----- nvinfo : EIATTR_EXIT_INSTR_OFFSETS
	.align		4
.L_1946:
        /*0178*/ 	.byte	0x04, 0x1c
        /*017a*/ 	.short	(.L_1948 - .L_1947)


	//   ....[0]....
.L_1947:
        /*017c*/ 	.word	0x00014450


	//   ....[1]....
        /*0180*/ 	.word	0x000174e0


	//   ....[2]....
        /*0184*/ 	.word	0x00017b70


	//   ....[3]....
        /*0188*/ 	.word	0x00017be0


	//   ....[4]....
        /*018c*/ 	.word	0x00017fc0


	//   ....[5]....
        /*0190*/ 	.word	0x00018aa0


	//   ....[6]....
        /*0194*/ 	.word	0x00018b10


	//   ....[7]....
        /*0198*/ 	.word	0x00018c20


	//   ....[8]....
        /*019c*/ 	.word	0x00018c50


	//   ....[9]....
        /*01a0*/ 	.word	0x00018c90


	//   ....[10]....
        /*01a4*/ 	.word	0x00018cd0


	//   ....[11]....
        /*01a8*/ 	.word	0x00019360


	//   ....[12]....
        /*01ac*/ 	.word	0x000193d0


	//   ....[13]....
        /*01b0*/ 	.word	0x000197b0


	//   ....[14]....
        /*01b4*/ 	.word	0x0001a290


	//   ....[15]....
        /*01b8*/ 	.word	0x0001a300


	//   ....[16]....
        /*01bc*/ 	.word	0x0001a410


	//----- nvinfo : EIATTR_MAX_THREADS
	.align		4
.L_1948:
        /*01c0*/ 	.byte	0x04, 0x05
        /*01c2*/ 	.short	(.L_1950 - .L_1949)
.L_1949:
        /*01c4*/ 	.word	0x00000080
        /*01c8*/ 	.word	0x00000001
        /*01cc*/ 	.word	0x00000001


	//----- nvinfo : EIATTR_CRS_STACK_SIZE
	.align		4
.L_1950:
        /*01d0*/ 	.byte	0x04, 0x1e
        /*01d2*/ 	.short	(.L_1952 - .L_1951)
.L_1951:
        /*01d4*/ 	.word	0x00000000


	//----- nvinfo : EIATTR_CBANK_PARAM_SIZE
	.align		4
.L_1952:
        /*01d8*/ 	.byte	0x03, 0x19
        /*01da*/ 	.short	0x0428


	//----- nvinfo : EIATTR_PARAM_CBANK
	.align		4
        /*01dc*/ 	.byte	0x04, 0x0a
        /*01de*/ 	.short	(.L_1954 - .L_1953)
	.align		4
.L_1953:
        /*01e0*/ 	.word	index@(.nv.constant0._ZN2at6native13reduce_kernelILi128ELi4ENS0_8ReduceOpIN3c104HalfENS0_10WelfordOpsIS4_fiN4cuda3std3__44pairIffEEEEjfLi2ELi2EEEEEvT1_)
        /*01e4*/ 	.short	0x0380
        /*01e6*/ 	.short	0x0428


	//----- nvinfo : EIATTR_SW_WAR
	.align		4
.L_1954:
        /*01e8*/ 	.byte	0x04, 0x36
        /*01ea*/ 	.short	(.L_1956 - .L_1955)
.L_1955:
        /*01ec*/ 	.word	0x00000008
.L_1956:


//--------------------- .nv.callgraph             --------------------------
	.section	.nv.callgraph,"",@"SHT_CUDA_CALLGRAPH"
	.align	4
	.sectionentsize	8
	.align		4
        /*0000*/ 	.word	0x00000000
	.align		4
        /*0004*/ 	.word	0xffffffff
	.align		4
        /*0008*/ 	.word	index@(_ZN2at6native13reduce_kernelILi512ELi1ENS0_8ReduceOpIN3c107complexIfEENS0_7MeanOpsIS5_S5_fS5_EEjS5_Li4ELi4EEEEEvT1_)
	.align		4
        /*000c*/ 	.word	index@(__assertfail)
	.align		4
        /*0010*/ 	.word	index@(_ZN2at6native13reduce_kernelILi256ELi2ENS0_8ReduceOpIN3c107complexIfEENS0_7MeanOpsIS5_S5_fS5_EEjS5_Li4ELi4EEEEEvT1_)
	.align		4
        /*0014*/ 	.word	index@(__assertfail)
	.align		4
        /*0018*/ 	.word	index@(_ZN2at6native13reduce_kernelILi128ELi4ENS0_8ReduceOpIN3c107complexIfEENS0_7MeanOpsIS5_S5_fS5_EEjS5_Li4ELi4EEEEEvT1_)
	.align		4
        /*001c*/ 	.word	index@(__assertfail)
	.align		4
        /*0020*/ 	.word	index@(_ZN2at6native13reduce_kernelILi256ELi1ENS0_8ReduceOpIN3c107complexIdEENS0_7MeanOpsIS5_S5_dS5_EEjS5_Li4ELi4EEEEEvT1_)
	.align		4
        /*0024*/ 	.word	index@(__assertfail)
	.align		4
        /*0028*/ 	.word	index@(_ZN2at6native13reduce_kernelILi128ELi2ENS0_8ReduceOpIN3c107complexIdEENS0_7MeanOpsIS5_S5_dS5_EEjS5_Li4ELi4EEEEEvT1_)
	.align		4
        /*002c*/ 	.word	index@(__assertfail)
	.align		4
        /*0030*/ 	.word	index@(_ZN2at6native13reduce_kernelILi64ELi4ENS0_8ReduceOpIN3c107complexIdEENS0_7MeanOpsIS5_S5_dS5_EEjS5_Li4ELi4EEEEEvT1_)
	.align		4
        /*0034*/ 	.word	index@(__assertfail)
	.align		4
        /*0038*/ 	.word	index@(_ZN2at6native13reduce_kernelILi512ELi1ENS0_8ReduceOpIfNS0_7MeanOpsIffffEEjfLi4ELi4EEEEEvT1_)
	.align		4
        /*003c*/ 	.word	index@(__assertfail)
	.align		4
        /*0040*/ 	.word	index@(_ZN2at6native13reduce_kernelILi256ELi2ENS0_8ReduceOpIfNS0_7MeanOpsIffffEEjfLi4ELi4EEEEEvT1_)
	.align		4
        /*0044*/ 	.word	index@(__assertfail)
	.align		4
        /*0048*/ 	.word	index@(_ZN2at6native13reduce_kernelILi128ELi4ENS0_8ReduceOpIfNS0_7MeanOpsIffffEEjfLi4ELi4EEEEEvT1_)
	.align		4
        /*004c*/ 	.word	index@(__assertfail)
	.align		4
        /*0050*/ 	.word	index@(_ZN2at6native13reduce_kernelILi512ELi1ENS0_8ReduceOpIdNS0_7MeanOpsIddddEEjdLi4ELi4EEEEEvT1_)
	.align		4
        /*0054*/ 	.word	index@(__assertfail)
	.align		4
        /*0058*/ 	.word	index@(_ZN2at6native13reduce_kernelILi256ELi2ENS0_8ReduceOpIdNS0_7MeanOpsIddddEEjdLi4ELi4EEEEEvT1_)
	.align		4
        /*005c*/ 	.word	index@(__assertfail)
	.align		4
        /*0060*/ 	.word	index@(_ZN2at6native13reduce_kernelILi128ELi4ENS0_8ReduceOpIdNS0_7MeanOpsIddddEEjdLi4ELi4EEEEEvT1_)
	.align		4
        /*0064*/ 	.word	index@(__assertfail)
	.align		4
        /*0068*/ 	.word	index@(_ZN2at6native13reduce_kernelILi512ELi1ENS0_8ReduceOpIsNS0_7MeanOpsIssssEEjsLi4ELi8EEEEEvT1_)
	.align		4
        /*006c*/ 	.word	index@(__assertfail)
	.align		4
        /*0070*/ 	.word	index@(_ZN2at6native13reduce_kernelILi256ELi2ENS0_8ReduceOpIsNS0_7MeanOpsIssssEEjsLi4ELi8EEEEEvT1_)
	.align		4
        /*0074*/ 	.word	index@(__assertfail)
	.align		4
        /*0078*/ 	.word	index@(_ZN2at6native13reduce_kernelILi128ELi4ENS0_8ReduceOpIsNS0_7MeanOpsIssssEEjsLi4ELi8EEEEEvT1_)
	.align		4
        /*007c*/ 	.word	index@(__assertfail)
	.align		4
        /*0080*/ 	.word	index@(_ZN2at6native13reduce_kernelILi512ELi1ENS0_8ReduceOpIlNS0_7MeanOpsIllllEEjlLi4ELi4EEEEEvT1_)
	.align		4
        /*0084*/ 	.word	index@(__assertfail)
	.align		4
        /*0088*/ 	.word	index@(_ZN2at6native13reduce_kernelILi256ELi2ENS0_8ReduceOpIlNS0_7MeanOpsIllllEEjlLi4ELi4EEEEEvT1_)
	.align		4
        /*008c*/ 	.word	index@(__assertfail)
	.align		4
        /*0090*/ 	.word	index@(_ZN2at6native13reduce_kernelILi128ELi4ENS0_8ReduceOpIlNS0_7MeanOpsIllllEEjlLi4ELi4EEEEEvT1_)
	.align		4
        /*0094*/ 	.word	index@(__assertfail)
	.align		4
        /*0098*/ 	.word	index@(_ZN2at6native13reduce_kernelILi512ELi1ENS0_8ReduceOpIiNS0_7MeanOpsIiiiiEEjiLi4ELi4EEEEEvT1_)
	.align		4
        /*009c*/ 	.word	index@(__assertfail)
	.align		4
        /*00a0*/ 	.word	index@(_ZN2at6native13reduce_kernelILi256ELi2ENS0_8ReduceOpIiNS0_7MeanOpsIiiiiEEjiLi4ELi4EEEEEvT1_)
	.align		4
        /*00a4*/ 	.word	index@(__assertfail)
	.align		4
        /*00a8*/ 	.word	index@(_ZN2at6native13reduce_kernelILi128ELi4ENS0_8ReduceOpIiNS0_7MeanOpsIiiiiEEjiLi4ELi4EEEEEvT1_)
	.align		4
        /*00ac*/ 	.word	index@(__assertfail)
	.align		4
        /*00b0*/ 	.word	index@(_ZN2at6native13reduce_kernelILi512ELi1ENS0_8ReduceOpIaNS0_7MeanOpsIaaaaEEjaLi4ELi4EEEEEvT1_)
	.align		4
        /*00b4*/ 	.word	index@(__assertfail)
	.align		4
        /*00b8*/ 	.word	index@(_ZN2at6native13reduce_kernelILi256ELi2ENS0_8ReduceOpIaNS0_7MeanOpsIaaaaEEjaLi4ELi4EEEEEvT1_)
	.align		4
        /*00bc*/ 	.word	index@(__assertfail)
	.align		4
        /*00c0*/ 	.word	index@(_ZN2at6native13reduce_kernelILi128ELi4ENS0_8ReduceOpIaNS0_7MeanOpsIaaaaEEjaLi4ELi4EEEEEvT1_)
	.align		4
        /*00c4*/ 	.word	index@(__assertfail)
	.align		4
        /*00c8*/ 	.word	index@(_ZN2at6native13reduce_kernelILi512ELi1ENS0_8ReduceOpIhNS0_7MeanOpsIhhhhEEjhLi4ELi4EEEEEvT1_)
	.align		4
        /*00cc*/ 	.word	index@(__assertfail)
	.align		4
        /*00d0*/ 	.word	index@(_ZN2at6native13reduce_kernelILi256ELi2ENS0_8ReduceOpIhNS0_7MeanOpsIhhhhEEjhLi4ELi4EEEEEvT1_)
	.align		4
        /*00d4*/ 	.word	index@(__assertfail)
	.align		4
        /*00d8*/ 	.word	index@(_ZN2at6native13reduce_kernelILi128ELi4ENS0_8ReduceOpIhNS0_7MeanOpsIhhhhEEjhLi4ELi4EEEEEvT1_)
	.align		4
        /*00dc*/ 	.word	index@(__assertfail)
	.align		4
        /*00e0*/ 	.word	index@(_ZN2at6native13reduce_kernelILi512ELi1ENS0_8ReduceOpIN3c108BFloat16ENS0_7MeanOpsIS4_fffEEjfLi4ELi8EEEEEvT1_)
	.align		4
        /*00e4*/ 	.word	index@(__assertfail)
	.align		4
        /*00e8*/ 	.word	index@(_ZN2at6native13reduce_kernelILi256ELi2ENS0_8ReduceOpIN3c108BFloat16ENS0_7MeanOpsIS4_fffEEjfLi4ELi8EEEEEvT1_)
	.align		4
        /*00ec*/ 	.word	index@(__assertfail)
	.align		4
        /*00f0*/ 	.word	index@(_ZN2at6native13reduce_kernelILi128ELi4ENS0_8ReduceOpIN3c108BFloat16ENS0_7MeanOpsIS4_fffEEjfLi4ELi8EEEEEvT1_)
	.align		4
        /*00f4*/ 	.word	index@(__assertfail)
	.align		4
        /*00f8*/ 	.word	index@(_ZN2at6native13reduce_kernelILi512ELi1ENS0_8ReduceOpIN3c108BFloat16ENS0_7MeanOpsIS4_ffS4_EEjS4_Li4ELi8EEEEEvT1_)
	.align		4
        /*00fc*/ 	.word	index@(__assertfail)
	.align		4
        /*0100*/ 	.word	index@(_ZN2at6native13reduce_kernelILi256ELi2ENS0_8ReduceOpIN3c108BFloat16ENS0_7MeanOpsIS4_ffS4_EEjS4_Li4ELi8EEEEEvT1_)
	.align		4
        /*0104*/ 	.word	index@(__assertfail)
	.align		4
        /*0108*/ 	.word	index@(_ZN2at6native13reduce_kernelILi128ELi4ENS0_8ReduceOpIN3c108BFloat16ENS0_7MeanOpsIS4_ffS4_EEjS4_Li4ELi8EEEEEvT1_)
	.align		4
        /*010c*/ 	.word	index@(__assertfail)
	.align		4
        /*0110*/ 	.word	index@(_ZN2at6native13reduce_kernelILi512ELi1ENS0_8ReduceOpIN3c104HalfENS0_7MeanOpsIS4_fffEEjfLi4ELi8EEEEEvT1_)
	.align		4
        /*0114*/ 	.word	index@(__assertfail)
	.align		4
        /*0118*/ 	.word	index@(_ZN2at6native13reduce_kernelILi256ELi2ENS0_8ReduceOpIN3c104HalfENS0_7MeanOpsIS4_fffEEjfLi4ELi8EEEEEvT1_)
	.align		4
        /*011c*/ 	.word	index@(__assertfail)
	.align		4
        /*0120*/ 	.word	index@(_ZN2at6native13reduce_kernelILi128ELi4ENS0_8ReduceOpIN3c104HalfENS0_7MeanOpsIS4_fffEEjfLi4ELi8EEEEEvT1_)
	.align		4
        /*0124*/ 	.word	index@(__assertfail)
	.align		4
        /*0128*/ 	.word	index@(_ZN2at6native13reduce_kernelILi512ELi1ENS0_8ReduceOpIN3c104HalfENS0_7MeanOpsIS4_ffS4_EEjS4_Li4ELi8EEEEEvT1_)
	.align		4
        /*012c*/ 	.word	index@(__assertfail)
	.align		4
        /*0130*/ 	.word	index@(_ZN2at6native13reduce_kernelILi256ELi2ENS0_8ReduceOpIN3c104HalfENS0_7MeanOpsIS4_ffS4_EEjS4_Li4ELi8EEEEEvT1_)
	.align		4
        /*0134*/ 	.word	index@(__assertfail)
	.align		4
        /*0138*/ 	.word	index@(_ZN2at6native13reduce_kernelILi128ELi4ENS0_8ReduceOpIN3c104HalfENS0_7MeanOpsIS4_ffS4_EEjS4_Li4ELi8EEEEEvT1_)
	.align		4
        /*013c*/ 	.word	index@(__assertfail)
	.align		4
        /*0140*/ 	.word	index@(_ZN2at6native13reduce_kernelILi512ELi1ENS0_8ReduceOpIN3c108BFloat16ENS0_10WelfordOpsIS4_fiN4cuda3std3__44pairIS4_S4_EEEEjS4_Li2ELi2EEEEEvT1_)
	.align		4
        /*0144*/ 	.word	index@(__assertfail)
	.align		4
        /*0148*/ 	.word	index@(_ZN2at6native13reduce_kernelILi256ELi2ENS0_8ReduceOpIN3c108BFloat16ENS0_10WelfordOpsIS4_fiN4cuda3std3__44pairIS4_S4_EEEEjS4_Li2ELi2EEEEEvT1_)
	.align		4
        /*014c*/ 	.word	index@(__assertfail)
	.align		4
        /*0150*/ 	.word	index@(_ZN2at6native13reduce_kernelILi128ELi4ENS0_8ReduceOpIN3c108BFloat16ENS0_10WelfordOpsIS4_fiN4cuda3std3__44pairIS4_S4_EEEEjS4_Li2ELi2EEEEEvT1_)
	.align		4
        /*0154*/ 	.word	index@(__assertfail)
	.align		4
        /*0158*/ 	.word	index@(_ZN2at6native13reduce_kernelILi512ELi1ENS0_8ReduceOpIN3c104HalfENS0_10WelfordOpsIS4_fiN4cuda3std3__44pairIS4_S4_EEEEjS4_Li2ELi2EEEEEvT1_)
	.align		4
        /*015c*/ 	.word	index@(__assertfail)
	.align		4
        /*0160*/ 	.word	index@(_ZN2at6native13reduce_kernelILi256ELi2ENS0_8ReduceOpIN3c104HalfENS0_10WelfordOpsIS4_fiN4cuda3std3__44pairIS4_S4_EEEEjS4_Li2ELi2EEEEEvT1_)
	.align		4
        /*0164*/ 	.word	index@(__assertfail)
	.align		4
        /*0168*/ 	.word	index@(_ZN2at6native13reduce_kernelILi128ELi4ENS0_8ReduceOpIN3c104HalfENS0_10WelfordOpsIS4_fiN4cuda3std3__44pairIS4_S4_EEEEjS4_Li2ELi2EEEEEvT1_)
	.align		4
        /*016c*/ 	.word	index@(__assertfail)
	.align		4
        /*0170*/ 	.word	index@(_ZN2at6native13reduce_kernelILi512ELi1ENS0_8ReduceOpIfNS0_10WelfordOpsIffiN4cuda3std3__44pairIffEEEEjfLi2ELi2EEEEEvT1_)
	.align		4
        /*0174*/ 	.word	index@(__assertfail)
	.align		4
        /*0178*/ 	.word	index@(_ZN2at6native13reduce_kernelILi256ELi2ENS0_8ReduceOpIfNS0_10WelfordOpsIffiN4cuda3std3__44pairIffEEEEjfLi2ELi2EEEEEvT1_)
	.align		4
        /*017c*/ 	.word	index@(__assertfail)
	.align		4
        /*0180*/ 	.word	index@(_ZN2at6native13reduce_kernelILi128ELi4ENS0_8ReduceOpIfNS0_10WelfordOpsIffiN4cuda3std3__44pairIffEEEEjfLi2ELi2EEEEEvT1_)
	.align		4
        /*0184*/ 	.word	index@(__assertfail)
	.align		4
        /*0188*/ 	.word	index@(_ZN2at6native13reduce_kernelILi512ELi1ENS0_8ReduceOpIdNS0_10WelfordOpsIddiN4cuda3std3__44pairIddEEEEjdLi2ELi2EEEEEvT1_)
	.align		4
        /*018c*/ 	.word	index@(__assertfail)
	.align		4
        /*0190*/ 	.word	index@(_ZN2at6native13reduce_kernelILi256ELi2ENS0_8ReduceOpIdNS0_10WelfordOpsIddiN4cuda3std3__44pairIddEEEEjdLi2ELi2EEEEEvT1_)
	.align		4
        /*0194*/ 	.word	index@(__assertfail)
	.align		4
        /*0198*/ 	.word	index@(_ZN2at6native13reduce_kernelILi128ELi4ENS0_8ReduceOpIdNS0_10WelfordOpsIddiN4cuda3std3__44pairIddEEEEjdLi2ELi2EEEEEvT1_)
	.align		4
        /*019c*/ 	.word	index@(__assertfail)
	.align		4
        /*01a0*/ 	.word	index@(_ZN2at6native13reduce_kernelILi512ELi1ENS0_8ReduceOpIN3c108BFloat16ENS0_10WelfordOpsIS4_fiN4cuda3std3__44pairIffEEEEjfLi2ELi2EEEEEvT1_)
	.align		4
        /*01a4*/ 	.word	index@(__assertfail)
	.align		4
        /*01a8*/ 	.word	index@(_ZN2at6native13reduce_kernelILi256ELi2ENS0_8ReduceOpIN3c108BFloat16ENS0_10WelfordOpsIS4_fiN4cuda3std3__44pairIffEEEEjfLi2ELi2EEEEEvT1_)
	.align		4
        /*01ac*/ 	.word	index@(__assertfail)
	.align		4
        /*01b0*/ 	.word	index@(_ZN2at6native13reduce_kernelILi128ELi4ENS0_8ReduceOpIN3c108BFloat16ENS0_10WelfordOpsIS4_fiN4cuda3std3__44pairIffEEEEjfLi2ELi2EEEEEvT1_)
	.align		4
        /*01b4*/ 	.word	index@(__assertfail)
	.align		4
        /*01b8*/ 	.word	index@(_ZN2at6native13reduce_kernelILi512ELi1ENS0_8ReduceOpIN3c104HalfENS0_10WelfordOpsIS4_fiN4cuda3std3__44pairIffEEEEjfLi2ELi2EEEEEvT1_)
	.align		4
        /*01bc*/ 	.word	index@(__assertfail)
	.align		4
        /*01c0*/ 	.word	index@(_ZN2at6native13reduce_kernelILi256ELi2ENS0_8ReduceOpIN3c104HalfENS0_10WelfordOpsIS4_fiN4cuda3std3__44pairIffEEEEjfLi2ELi2EEEEEvT1_)
	.align		4
        /*01c4*/ 	.word	index@(__assertfail)
	.align		4
        /*01c8*/ 	.word	index@(_ZN2at6native13reduce_kernelILi128ELi4ENS0_8ReduceOpIN3c104HalfENS0_10WelfordOpsIS4_fiN4cuda3std3__44pairIffEEEEjfLi2ELi2EEEEEvT1_)
	.align		4
        /*01cc*/ 	.word	index@(__assertfail)
	.align		4
        /*01d0*/ 	.word	0x00000000
	.align		4
        /*01d4*/ 	.word	0xfffffffe
	.align		4
        /*01d8*/ 	.word	0x00000000
	.align		4
        /*01dc*/ 	.word	0xfffffffd
	.align		4
        /*01e0*/ 	.word	0x00000000
	.align		4
        /*01e4*/ 	.word	0xfffffffc


//--------------------- .nv.constant4             --------------------------
	.section	.nv.constant4,"a",@progbits
	.align	8
	.align		8
.nv.constant4:
        /*0000*/ 	.dword	__assertfail
	.align		8
        /*0008*/ 	.dword	__unnamed_1
	.align		8
        /*0010*/ 	.dword	__unnamed_2
	.align		8
        /*0018*/ 	.dword	__unnamed_3
	.align		8
        /*0020*/ 	.dword	__unnamed_4
	.align		8
        /*0028*/ 	.dword	__unnamed_5
	.align		8
        /*0030*/ 	.dword	__unnamed_6
	.align		8
        /*0038*/ 	.dword	__unnamed_7
	.align		8
        /*0040*/ 	.dword	__unnamed_8
	.align		8
        /*0048*/ 	.dword	__unnamed_9
	.align		8
        /*0050*/ 	.dword	__unnamed_10
	.align		8
        /*0058*/ 	.dword	__unnamed_11
	.align		8
        /*0060*/ 	.dword	__unnamed_12
	.align		8
        /*0068*/ 	.dword	__unnamed_13
	.align		8
        /*0070*/ 	.dword	__unnamed_14
	.align		8
        /*0078*/ 	.dword	__unnamed_15
	.align		8
        /*0080*/ 	.dword	__unnamed_16
	.align		8
        /*0088*/ 	.dword	__unnamed_17
	.align		8
        /*0090*/ 	.dword	__unnamed_18
	.align		8
        /*0098*/ 	.dword	__unnamed_19
	.align		8
        /*00a0*/ 	.dword	__unnamed_20
	.align		8
        /*00a8*/ 	.dword	__unnamed_21
	.align		8
        /*00b0*/ 	.dword	__unnamed_22
	.align		8
        /*00b8*/ 	.dword	__unnamed_23
	.align		8
        /*00c0*/ 	.dword	__unnamed_24
	.align		8
        /*00c8*/ 	.dword	__unnamed_25
	.align		8
        /*00d0*/ 	.dword	__unnamed_26
	.align		8
        /*00d8*/ 	.dword	__unnamed_27
	.align		8
        /*00e0*/ 	.dword	__unnamed_28
	.align		8
        /*00e8*/ 	.dword	__unnamed_29
	.align		8
        /*00f0*/ 	.dword	__unnamed_30
	.align		8
        /*00f8*/ 	.dword	__unnamed_31
	.align		8
        /*0100*/ 	.dword	__unnamed_32
	.align		8
        /*0108*/ 	.dword	__unnamed_33
	.align		8
        /*0110*/ 	.dword	__unnamed_34
	.align		8
        /*0118*/ 	.dword	__unnamed_35
	.align		8
        /*0120*/ 	.dword	__unnamed_36
	.align		8
        /*0128*/ 	.dword	__unnamed_37
	.align		8
        /*0130*/ 	.dword	__unnamed_38
	.align		8
        /*0138*/ 	.dword	__unnamed_39
	.align		8
        /*0140*/ 	.dword	__unnamed_40
	.align		8
        /*0148*/ 	.dword	__unnamed_41
	.align		8
        /*0150*/ 	.dword	__unnamed_42
	.align		8
        /*0158*/ 	.dword	__unnamed_43
	.align		8
        /*0160*/ 	.dword	__unnamed_44
	.align		8
        /*0168*/ 	.dword	__unnamed_45
	.align		8
        /*0170*/ 	.dword	__unnamed_46
	.align		8
        /*0178*/ 	.dword	__unnamed_47
	.align		8
        /*0180*/ 	.dword	__unnamed_48
	.align		8
        /*0188*/ 	.dword	__unnamed_49
	.align		8
        /*0190*/ 	.dword	__unnamed_50
	.align		8
        /*0198*/ 	.dword	__unnamed_51
	.align		8
        /*01a0*/ 	.dword	__unnamed_52
	.align		8
        /*01a8*/ 	.dword	__unnamed_53
	.align		8
        /*01b0*/ 	.dword	__unnamed_54
	.align		8
        /*01b8*/ 	.dword	__unnamed_55
	.align		8
        /*01c0*/ 	.dword	__unnamed_56
	.align		8
        /*01c8*/ 	.dword	__unnamed_57
	.align		8
        /*01d0*/ 	.dword	__unnamed_58
	.align		8
        /*01d8*/ 	.dword	__unnamed_59
	.align		8
        /*01e0*/ 	.dword	__unnamed_60
	.align		8
        /*01e8*/ 	.dword	__unnamed_61
	.align		8
        /*01f0*/ 	.dword	__unnamed_62
	.align		8
        /*01f8*/ 	.dword	__unnamed_63
	.align		8
        /*0200*/ 	.dword	__unnamed_64
	.align		8
        /*0208*/ 	.dword	__unnamed_65
	.align		8
        /*0210*/ 	.dword	__unnamed_66
	.align		8
        /*0218*/ 	.dword	__unnamed_67
	.align		8
        /*0220*/ 	.dword	__unnamed_68
	.align		8
        /*0228*/ 	.dword	__unnamed_69
	.align		8
        /*0230*/ 	.dword	__unnamed_70
	.align		8
        /*0238*/ 	.dword	__unnamed_71
	.align		8
        /*0240*/ 	.dword	__unnamed_72
	.align		8
        /*0248*/ 	.dword	__unnamed_73
	.align		8
        /*0250*/ 	.dword	__unnamed_74
	.align		8
        /*0258*/ 	.dword	__unnamed_75
	.align		8
        /*0260*/ 	.dword	__unnamed_76
	.align		8
        /*0268*/ 	.dword	__unnamed_77
	.align		8
        /*0270*/ 	.dword	__unnamed_78
	.align		8
        /*0278*/ 	.dword	__unnamed_79
	.align		8
        /*0280*/ 	.dword	__unnamed_80
	.align		8
        /*0288*/ 	.dword	__unnamed_81
	.align		8
        /*0290*/ 	.dword	__unnamed_82
	.align		8
        /*0298*/ 	.dword	__unnamed_83
	.align		8
        /*02a0*/ 	.dword	__unnamed_84
	.align		8
        /*02a8*/ 	.dword	__unnamed_85
	.align		8
        /*02b0*/ 	.dword	__unnamed_86
	.align		8
        /*02b8*/ 	.dword	__unnamed_87
	.align		8
        /*02c0*/ 	.dword	__unnamed_88
	.align		8
        /*02c8*/ 	.dword	__unnamed_89
	.align		8
        /*02d0*/ 	.dword	__unnamed_90
	.align		8
        /*02d8*/ 	.dword	__unnamed_91
	.align		8
        /*02e0*/ 	.dword	__unnamed_92
	.align		8
        /*02e8*/ 	.dword	__unnamed_93
	.align		8
        /*02f0*/ 	.dword	__unnamed_94
	.align		8
        /*02f8*/ 	.dword	__unnamed_95
	.align		8
        /*0300*/ 	.dword	__unnamed_96
	.align		8
        /*0308*/ 	.dword	__unnamed_97
	.align		8
        /*0310*/ 	.dword	__unnamed_98
	.align		8
        /*0318*/ 	.dword	__unnamed_99
	.align		8
        /*0320*/ 	.dword	__unnamed_100
	.align		8
        /*0328*/ 	.dword	__unnamed_101
	.align		8
        /*0330*/ 	.dword	__unnamed_102
	.align		8
        /*0338*/ 	.dword	__unnamed_103
	.align		8
        /*0340*/ 	.dword	__unnamed_104
	.align		8
        /*0348*/ 	.dword	__unnamed_105
	.align		8
        /*0350*/ 	.dword	__unnamed_106
	.align		8
        /*0358*/ 	.dword	__unnamed_107
	.align		8
        /*0360*/ 	.dword	__unnamed_108
	.align		8
        /*0368*/ 	.dword	__unnamed_109
	.align		8
        /*0370*/ 	.dword	__unnamed_110
	.align		8
        /*0378*/ 	.dword	__unnamed_111
	.align		8
        /*0380*/ 	.dword	__unnamed_112
	.align		8
        /*0388*/ 	.dword	__unnamed_113
	.align		8
        /*0390*/ 	.dword	__unnamed_114
	.align		8
        /*0398*/ 	.dword	__unnamed_115
	.align		8
        /*03a0*/ 	.dword	__unnamed_116
	.align		8
        /*03a8*/ 	.dword	__unnamed_117
	.align		8
        /*03b0*/ 	.dword	__unnamed_118
	.align		8
        /*03b8*/ 	.dword	__unnamed_119
	.align		8
        /*03c0*/ 	.dword	__unnamed_120
	.align		8
        /*03c8*/ 	.dword	__unnamed_121
	.align		8
        /*03d0*/ 	.dword	__unnamed_122
	.align		8
        /*03d8*/ 	.dword	__unnamed_123
	.align		8
        /*03e0*/ 	.dword	__unnamed_124
	.align		8
        /*03e8*/ 	.dword	__unnamed_125
	.align		8
        /*03f0*/ 	.dword	__unnamed_126
	.align		8
        /*03f8*/ 	.dword	__unnamed_127
	.align		8
        /*0400*/ 	.dword	__unnamed_128
	.align		8
        /*0408*/ 	.dword	__unnamed_129
	.align		8
        /*0410*/ 	.dword	__unnamed_130
	.align		8
        /*0418*/ 	.dword	__unnamed_131
	.align		8
        /*0420*/ 	.dword	__unnamed_132
	.align		8
        /*0428*/ 	.dword	__unnamed_133
	.align		8
        /*0430*/ 	.dword	__unnamed_134
	.align		8
        /*0438*/ 	.dword	__unnamed_135
	.align		8
        /*0440*/ 	.dword	__unnamed_136
	.align		8
        /*0448*/ 	.dword	__unnamed_137
	.align		8
        /*0450*/ 	.dword	__unnamed_138
	.align		8
        /*0458*/ 	.dword	__unnamed_139
	.align		8
        /*0460*/ 	.dword	__unnamed_140
	.align		8
        /*0468*/ 	.dword	__unnamed_141
	.align		8
        /*0470*/ 	.dword	__unnamed_142
	.align		8
        /*0478*/ 	.dword	__unnamed_143
	.align		8
        /*0480*/ 	.dword	__unnamed_144
	.align		8
        /*0488*/ 	.dword	__unnamed_145
	.align		8
        /*0490*/ 	.dword	_ZN57_INTERNAL_d26a0b13_21_ReduceMomentKernel_cu_35b291db_32234cuda3std3__45__cpo5beginE
	.align		8
        /*0498*/ 	.dword	_ZN57_INTERNAL_d26a0b13_21_ReduceMomentKernel_cu_35b291db_32234cuda3std3__45__cpo3endE
	.align		8
        /*04a0*/ 	.dword	_ZN57_INTERNAL_d26a0b13_21_ReduceMomentKernel_cu_35b291db_32234cuda3std3__45__cpo6cbeginE
	.align		8
        /*04a8*/ 	.dword	_ZN57_INTERNAL_d26a0b13_21_ReduceMomentKernel_cu_35b291db_32234cuda3std3__45__cpo4cendE
	.align		8
        /*04b0*/ 	.dword	_ZN57_INTERNAL_d26a0b13_21_ReduceMomentKernel_cu_35b291db_32234cuda3std3__45__cpo6rbeginE
	.align		8
        /*04b8*/ 	.dword	_ZN57_INTERNAL_d26a0b13_21_ReduceMomentKernel_cu_35b291db_32234cuda3std3__45__cpo4rendE
	.align		8
        /*04c0*/ 	.dword	_ZN57_INTERNAL_d26a0b13_21_ReduceMomentKernel_cu_35b291db_32234cuda3std3__45__cpo7crbeginE
	.align		8
        /*04c8*/ 	.dword	_ZN57_INTERNAL_d26a0b13_21_ReduceMomentKernel_cu_35b291db_32234cuda3std3__45__cpo5crendE
	.align		8
        /*04d0*/ 	.dword	_ZN57_INTERNAL_d26a0b13_21_ReduceMomentKernel_cu_35b291db_32234cuda3std3__459_GLOBAL__N__d26a0b13_21_ReduceMomentKernel_cu_35b291db_32236ignoreE
	.align		8
        /*04d8*/ 	.dword	_ZN57_INTERNAL_d26a0b13_21_ReduceMomentKernel_cu_35b291db_32234cuda3std3__419piecewise_constructE
	.align		8
        /*04e0*/ 	.dword	_ZN57_INTERNAL_d26a0b13_21_ReduceMomentKernel_cu_35b291db_32234cuda3std3__48in_placeE
	.align		8
        /*04e8*/ 	.dword	_ZN57_INTERNAL_d26a0b13_21_ReduceMomentKernel_cu_35b291db_32234cuda3std3__420unreachable_sentinelE
	.align		8
        /*04f0*/ 	.dword	_ZN57_INTERNAL_d26a0b13_21_ReduceMomentKernel_cu_35b291db_32234cuda3std6ranges3__45__cpo4swapE
	.align		8
        /*04f8*/ 	.dword	_ZN57_INTERNAL_d26a0b13_21_ReduceMomentKernel_cu_35b291db_32234cuda3std6ranges3__45__cpo9iter_moveE
	.align		8
        /*0500*/ 	.dword	_ZN57_INTERNAL_d26a0b13_21_ReduceMomentKernel_cu_35b291db_32234cuda3std6ranges3__45__cpo5beginE
	.align		8
        /*0508*/ 	.dword	_ZN57_INTERNAL_d26a0b13_21_ReduceMomentKernel_cu_35b291db_32234cuda3std6ranges3__45__cpo3endE
	.align		8
        /*0510*/ 	.dword	_ZN57_INTERNAL_d26a0b13_21_ReduceMomentKernel_cu_35b291db_32234cuda3std6ranges3__45__cpo6cbeginE
	.align		8
        /*0518*/ 	.dword	_ZN57_INTERNAL_d26a0b13_21_ReduceMomentKernel_cu_35b291db_32234cuda3std6ranges3__45__cpo4cendE
	.align		8
        /*0520*/ 	.dword	_ZN57_INTERNAL_d26a0b13_21_ReduceMomentKernel_cu_35b291db_32234cuda3std6ranges3__45__cpo7advanceE
	.align		8
        /*0528*/ 	.dword	_ZN57_INTERNAL_d26a0b13_21_ReduceMomentKernel_cu_35b291db_32234cuda3std6ranges3__45__cpo9iter_swapE
	.align		8
        /*0530*/ 	.dword	_ZN57_INTERNAL_d26a0b13_21_ReduceMomentKernel_cu_35b291db_32234cuda3std6ranges3__45__cpo4nextE
	.align		8
        /*0538*/ 	.dword	_ZN57_INTERNAL_d26a0b13_21_ReduceMomentKernel_cu_35b291db_32234cuda3std6ranges3__45__cpo4prevE
	.align		8
        /*0540*/ 	.dword	_ZN57_INTERNAL_d26a0b13_21_ReduceMomentKernel_cu_35b291db_32234cuda3std6ranges3__45__cpo4dataE
	.align		8
        /*0548*/ 	.dword	_ZN57_INTERNAL_d26a0b13_21_ReduceMomentKernel_cu_35b291db_32234cuda3std6ranges3__45__cpo5cdataE
	.align		8
        /*0550*/ 	.dword	_ZN57_INTERNAL_d26a0b13_21_ReduceMomentKernel_cu_35b291db_32234cuda3std6ranges3__45__cpo4sizeE
	.align		8
        /*0558*/ 	.dword	_ZN57_INTERNAL_d26a0b13_21_ReduceMomentKernel_cu_35b291db_32234cuda3std6ranges3__45__cpo5ssizeE
	.align		8
        /*0560*/ 	.dword	_ZN57_INTERNAL_d26a0b13_21_ReduceMomentKernel_cu_35b291db_32234cuda3std6ranges3__45__cpo8distanceE
	.align		8
        /*0568*/ 	.dword	_ZN57_INTERNAL_d26a0b13_21_ReduceMomentKernel_cu_35b291db_32236thrust24THRUST_300001_SM_1000_NS6system6detail10sequential3seqE
	.align		8
        /*0570*/ 	.dword	$str$6
	.align		8
        /*0578*/ 	.dword	$str$7
	.align		8
        /*0580*/ 	.dword	$str$8
	.align		8
        /*0588*/ 	.dword	$str$9
	.align		8
        /*0590*/ 	.dword	$str$10
	.align		8
        /*0598*/ 	.dword	$str$11


//--------------------- .text._ZN2at6native13reduce_kernelILi512ELi1ENS0_8ReduceOpIN3c107complexIfEENS0_7MeanOpsIS5_S5_fS5_EEjS5_Li4ELi4EEEEEvT1_ --------------------------
	.section	.text._ZN2at6native13reduce_kernelILi512ELi1ENS0_8ReduceOpIN3c107complexIfEENS0_7MeanOpsIS5_S5_fS5_EEjS5_Li4ELi4EEEEEvT1_,"ax",@progbits
	.align	128
        .global         _ZN2at6native13reduce_kernelILi512ELi1ENS0_8ReduceOpIN3c107complexIfEENS0_7MeanOpsIS5_S5_fS5_EEjS5_Li4ELi4EEEEEvT1_
        .type           _ZN2at6native13reduce_kernelILi512ELi1ENS0_8ReduceOpIN3c107complexIfEENS0_7MeanOpsIS5_S5_fS5_EEjS5_Li4ELi4EEEEEvT1_,@function
        .size           _ZN2at6native13reduce_kernelILi512ELi1ENS0_8ReduceOpIN3c107complexIfEENS0_7MeanOpsIS5_S5_fS5_EEjS5_Li4ELi4EEEEEvT1_,(.L_x_7262 - _ZN2at6native13reduce_kernelILi512ELi1ENS0_8ReduceOpIN3c107complexIfEENS0_7MeanOpsIS5_S5_fS5_EEjS5_Li4ELi4EEEEEvT1_)
        .other          _ZN2at6native13reduce_kernelILi512ELi1ENS0_8ReduceOpIN3c107complexIfEENS0_7MeanOpsIS5_S5_fS5_EEjS5_Li4ELi4EEEEEvT1_,@"STO_CUDA_ENTRY STV_DEFAULT"
_ZN2at6native13reduce_kernelILi512ELi1ENS0_8ReduceOpIN3c107complexIfEENS0_7MeanOpsIS5_S5_fS5_EEjS5_Li4ELi4EEEEEvT1_:
.text._ZN2at6native13reduce_kernelILi512ELi1ENS0_8ReduceOpIN3c107complexIfEENS0_7MeanOpsIS5_S5_fS5_EEjS5_Li4ELi4EEEEEvT1_:
[----:B------:R-:W0:Y:S01]  /*0000*/  LDC R1, c[0x0][0x37c] ;  /* 0x0000df00ff017b82 */ /* 0x000e220000000800 */
[----:B------:R-:W1:Y:S01]  /*0010*/  S2R R12, SR_TID.X ;  /* 0x00000000000c7919 */ /* 0x000e620000002100 */
[----:B------:R-:W1:Y:S06]  /*0020*/  LDCU.64 UR32, c[0x0][0x3b0] ;  /* 0x00007600ff2077ac */ /* 0x000e6c0008000a00 */
[----:B------:R-:W2:Y:S01]  /*0030*/  S2UR UR5, SR_CTAID.X ;  /* 0x00000000000579c3 */ /* 0x000ea20000002500 */
[----:B0-----:R-:W-:Y:S01]  /*0040*/  IADD3 R1, PT, PT, R1, -0x8, RZ ;  /* 0xfffffff801017810 */ /* 0x001fe20007ffe0ff */
[----:B------:R-:W0:Y:S01]  /*0050*/  S2R R6, SR_TID.Y ;  /* 0x0000000000067919 */ /* 0x000e220000002200 */
[----:B------:R-:W0:Y:S01]  /*0060*/  LDCU UR6, c[0x0][0x3b8] ;  /* 0x00007700ff0677ac */ /* 0x000e220008000800 */
[----:B------:R-:W-:Y:S01]  /*0070*/  MOV R10, R8 ;  /* 0x00000008000a7202 */ /* 0x000fe20000000f00 */
[----:B------:R-:W3:Y:S01]  /*0080*/  S2R R5, SR_CTAID.Y ;  /* 0x0000000000057919 */ /* 0x000ee20000002600 */
[----:B------:R-:W4:Y:S02]  /*0090*/  LDCU UR4, c[0x0][0x564] ;  /* 0x0000ac80ff0477ac */ /* 0x000f240008000800 */
[----:B------:R-:W2:Y:S01]  /*00a0*/  LDC R0, c[0x0][0x3a0] ;  /* 0x0000e800ff007b82 */ /* 0x000ea20000000800 */
[----:B------:R-:W5:Y:S01]  /*00b0*/  LDCU.64 UR30, c[0x0][0x3a8] ;  /* 0x00007500ff1e77ac */ /* 0x000f620008000a00 */
[----:B----4-:R-:W-:Y:S01]  /*00c0*/  UISETP.NE.AND UP0, UPT, UR4, URZ, UPT ;  /* 0x000000ff0400728c */ /* 0x010fe2000bf05270 */
[----:B-1----:R-:W-:-:S02]  /*00d0*/  IMAD R3, R12, UR33, RZ ;  /* 0x000000210c037c24 */ /* 0x002fc4000f8e02ff */
[----:B-----5:R-:W-:Y:S02]  /*00e0*/  IMAD R7, R12, UR30, RZ ;  /* 0x0000001e0c077c24 */ /* 0x020fe4000f8e02ff */
[C---:B0-----:R-:W-:Y:S02]  /*00f0*/  IMAD R3, R6.reuse, UR6, R3 ;  /* 0x0000000606037c24 */ /* 0x041fe4000f8e0203 */
[----:B------:R-:W-:Y:S02]  /*0100*/  IMAD R4, R6, UR31, R7 ;  /* 0x0000001f06047c24 */ /* 0x000fe4000f8e0207 */
[----:B--2---:R-:W-:Y:S02]  /*0110*/  IMAD R9, R0, UR5, R3 ;  /* 0x0000000500097c24 */ /* 0x004fe4000f8e0203 */
[----:B------:R-:W-:Y:S02]  /*0120*/  HFMA2 R0, -RZ, RZ, 0, 0 ;  /* 0x00000000ff007431 */ /* 0x000fe400000001ff */
[----:B---3--:R-:W-:-:S02]  /*0130*/  IMAD R4, R5, UR32, R4 ;  /* 0x0000002005047c24 */ /* 0x008fc4000f8e0204 */
[----:B------:R-:W-:Y:S01]  /*0140*/  IMAD.MOV.U32 R11, RZ, RZ, R9 ;  /* 0x000000ffff0b7224 */ /* 0x000fe200078e0009 */
[----:B------:R0:W-:Y:S01]  /*0150*/  STL [R1+0x4], R9 ;  /* 0x0000040901007387 */ /* 0x0001e20000100800 */
[----:B------:R-:W-:Y:S05]  /*0160*/  BRA.U !UP0, `(.L_x_0) ;  /* 0x0000001108587547 */ /* 0x000fea000b800000 */
[----:B------:R-:W1:Y:S01]  /*0170*/  LDCU.64 UR6, c[0x0][0x568] ;  /* 0x0000ad00ff0677ac */ /* 0x000e620008000a00 */
[----:B------:R-:W-:Y:S01]  /*0180*/  MOV R10, RZ ;  /* 0x000000ff000a7202 */ /* 0x000fe20000000f00 */
[----:B------:R-:W2:Y:S04]  /*0190*/  LDCU UR5, c[0x0][0x570] ;  /* 0x0000ae00ff0577ac */ /* 0x000ea80008000800 */
[----:B------:R3:W-:Y:S01]  /*01a0*/  STL.64 [R1], R10 ;  /* 0x0000000a01007387 */ /* 0x0007e20000100a00 */
[----:B------:R-:W4:Y:S01]  /*01b0*/  LDCU UR8, c[0x0][0x698] ;  /* 0x0000d300ff0877ac */ /* 0x000f220008000800 */
[----:B------:R-:W-:-:S04]  /*01c0*/  UIADD3 UR4, UPT, UPT, UR4, -0x1, URZ ;  /* 0xffffffff04047890 */ /* 0x000fc8000fffe0ff */
[----:B------:R-:W-:Y:S01]  /*01d0*/  UISETP.NE.AND UP0, UPT, UR4, URZ, UPT ;  /* 0x000000ff0400728c */ /* 0x000fe2000bf05270 */
[----:B-1----:R-:W-:-:S05]  /*01e0*/  IMAD.HI.U32 R2, R11, UR7, R10 ;  /* 0x000000070b027c27 */ /* 0x002fca000f8e000a */
[----:B--2---:R-:W-:-:S05]  /*01f0*/  SHF.R.U32.HI R3, RZ, UR5, R2 ;  /* 0x00000005ff037c19 */ /* 0x004fca0008011602 */
[----:B------:R-:W-:-:S04]  /*0200*/  IMAD.MOV R0, RZ, RZ, -R3 ;  /* 0x000000ffff007224 */ /* 0x000fc800078e0a03 */
[----:B------:R-:W-:-:S04]  /*0210*/  IMAD R0, R0, UR6, R11 ;  /* 0x0000000600007c24 */ /* 0x000fc8000f8e020b */
[----:B----4-:R-:W-:Y:S01]  /*0220*/  IMAD R0, R0, UR8, RZ ;  /* 0x0000000800007c24 */ /* 0x010fe2000f8e02ff */
[----:B---3--:R-:W-:Y:S06]  /*0230*/  BRA.U !UP0, `(.L_x_0) ;  /* 0x0000001108247547 */ /* 0x008fec000b800000 */
[----:B------:R-:W1:Y:S01]  /*0240*/  LDCU.64 UR6, c[0x0][0x578] ;  /* 0x0000af00ff0677ac */ /* 0x000e620008000a00 */
[----:B------:R-:W-:Y:S01]  /*0250*/  MOV R2, RZ ;  /* 0x000000ff00027202 */ /* 0x000fe20000000f00 */
[----:B------:R-:W-:Y:S01]  /*0260*/  UISETP.LT.U32.AND UP0, UPT, UR4, 0x18, UPT ;  /* 0x000000180400788c */ /* 0x000fe2000bf01070 */
[----:B------:R-:W2:Y:S03]  /*0270*/  LDCU UR5, c[0x0][0x574] ;  /* 0x0000ae80ff0577ac */ /* 0x000ea60008000800 */
[----:B------:R-:W-:-:S04]  /*0280*/  USEL UR4, UR4, 0x18, UP0 ;  /* 0x0000001804047887 */ /* 0x000fc80008000000 */
[----:B------:R-:W-:Y:S01]  /*0290*/  UIADD3 UR4, UPT, UPT, UR4, 0x1, URZ ;  /* 0x0000000104047890 */ /* 0x000fe2000fffe0ff */
[----:B-1----:R-:W-:Y:S01]  /*02a0*/  IMAD.HI.U32 R8, R3, UR6, R2 ;  /* 0x0000000603087c27 */ /* 0x002fe2000f8e0002 */
[----:B------:R-:W1:Y:S04]  /*02b0*/  LDCU UR6, c[0x0][0x6a0] ;  /* 0x0000d400ff0677ac */ /* 0x000e680008000800 */
[----:B0-----:R-:W-:Y:S01]  /*02c0*/  SHF.R.U32.HI R9, RZ, UR7, R8 ;  /* 0x00000007ff097c19 */ /* 0x001fe20008011608 */
[----:B------:R-:W-:-:S03]  /*02d0*/  UISETP.NE.AND UP0, UPT, UR4, 0x2, UPT ;  /* 0x000000020400788c */ /* 0x000fc6000bf05270 */
[----:B------:R-:W-:-:S05]  /*02e0*/  IADD3 R2, PT, PT, -R9, RZ, RZ ;  /* 0x000000ff09027210 */ /* 0x000fca0007ffe1ff */
[----:B--2---:R-:W-:-:S04]  /*02f0*/  IMAD R3, R2, UR5, R3 ;  /* 0x0000000502037c24 */ /* 0x004fc8000f8e0203 */
[----:B-1----:R-:W-:Y:S01]  /*0300*/  IMAD R0, R3, UR6, R0 ;  /* 0x0000000603007c24 */ /* 0x002fe2000f8e0200 */
[----:B------:R-:W-:Y:S06]  /*0310*/  BRA.U !UP0, `(.L_x_0) ;  /* 0x0000000d08ec7547 */ /* 0x000fec000b800000 */
[----:B------:R-:W0:Y:S01]  /*0320*/  LDCU.64 UR6, c[0x0][0x580] ;  /* 0x0000b000ff0677ac */ /* 0x000e220008000a00 */
[----:B------:R-:W-:Y:S01]  /*0330*/  IMAD.MOV.U32 R8, RZ, RZ, RZ ;  /* 0x000000ffff087224 */ /* 0x000fe200078e00ff */
[----:B------:R-:W1:Y:S01]  /*0340*/  LDCU UR5, c[0x0][0x588] ;  /* 0x0000b100ff0577ac */ /* 0x000e620008000800 */
[----:B------:R-:W2:Y:S01]  /*0350*/  LDCU UR8, c[0x0][0x6a8] ;  /* 0x0000d500ff0877ac */ /* 0x000ea20008000800 */
[----:B------:R-:W-:Y:S01]  /*0360*/  UISETP.NE.AND UP0, UPT, UR4, 0x3, UPT ;  /* 0x000000030400788c */ /* 0x000fe2000bf05270 */
[----:B0-----:R-:W-:-:S05]  /*0370*/  IMAD.HI.U32 R2, R9, UR7, R8 ;  /* 0x0000000709027c27 */ /* 0x001fca000f8e0008 */
[----:B-1----:R-:W-:-:S04]  /*0380*/  SHF.R.U32.HI R3, RZ, UR5, R2 ;  /* 0x00000005ff037c19 */ /* 0x002fc80008011602 */
[----:B------:R-:W-:-:S05]  /*0390*/  IADD3 R7, PT, PT, -R3, RZ, RZ ;  /* 0x000000ff03077210 */ /* 0x000fca0007ffe1ff */
[----:B------:R-:W-:-:S04]  /*03a0*/  IMAD R9, R7, UR6, R9 ;  /* 0x0000000607097c24 */ /* 0x000fc8000f8e0209 */
[----:B--2---:R-:W-:Y:S01]  /*03b0*/  IMAD R0, R9, UR8, R0 ;  /* 0x0000000809007c24 */ /* 0x004fe2000f8e0200 */
[----:B------:R-:W-:Y:S06]  /*03c0*/  BRA.U !UP0, `(.L_x_0) ;  /* 0x0000000d08c07547 */ /* 0x000fec000b800000 */
[----:B------:R-:W0:Y:S01]  /*03d0*/  LDCU.64 UR6, c[0x0][0x590] ;  /* 0x0000b200ff0677ac */ /* 0x000e220008000a00 */
[----:B------:R-:W-:Y:S01]  /*03e0*/  HFMA2 R2, -RZ, RZ, 0, 0 ;  /* 0x00000000ff027431 */ /* 0x000fe200000001ff */
[----:B------:R-:W1:Y:S01]  /*03f0*/  LDCU UR5, c[0x0][0x58c] ;  /* 0x0000b180ff0577ac */ /* 0x000e620008000800 */
[----:B------:R-:W2:Y:S01]  /*0400*/  LDCU UR8, c[0x0][0x6b0] ;  /* 0x0000d600ff0877ac */ /* 0x000ea20008000800 */
[----:B------:R-:W-:Y:S02]  /*0410*/  UISETP.NE.AND UP0, UPT, UR4, 0x4, UPT ;  /* 0x000000040400788c */ /* 0x000fe4000bf05270 */
[----:B0-----:R-:W-:-:S05]  /*0420*/  IMAD.HI.U32 R8, R3, UR6, R2 ;  /* 0x0000000603087c27 */ /* 0x001fca000f8e0002 */
[----:B------:R-:W-:-:S05]  /*0430*/  SHF.R.U32.HI R9, RZ, UR7, R8 ;  /* 0x00000007ff097c19 */ /* 0x000fca0008011608 */
[----:B------:R-:W-:-:S04]  /*0440*/  IMAD.MOV R2, RZ, RZ, -R9 ;  /* 0x000000ffff027224 */ /* 0x000fc800078e0a09 */
[----:B-1----:R-:W-:-:S04]  /*0450*/  IMAD R3, R2, UR5, R3 ;  /* 0x0000000502037c24 */ /* 0x002fc8000f8e0203 */
[----:B--2---:R-:W-:Y:S01]  /*0460*/  IMAD R0, R3, UR8, R0 ;  /* 0x0000000803007c24 */ /* 0x004fe2000f8e0200 */
[----:B------:R-:W-:Y:S06]  /*0470*/  BRA.U !UP0, `(.L_x_0) ;  /* 0x0000000d08947547 */ /* 0x000fec000b800000 */
[----:B------:R-:W0:Y:S01]  /*0480*/  LDCU.64 UR6, c[0x0][0x598] ;  /* 0x0000b300ff0677ac */ /* 0x000e220008000a00 */
[----:B------:R-:W-:Y:S01]  /*0490*/  MOV R8, RZ ;  /* 0x000000ff00087202 */ /* 0x000fe20000000f00 */
[----:B------:R-:W1:Y:S01]  /*04a0*/  LDCU UR5, c[0x0][0x5a0] ;  /* 0x0000b400ff0577ac */ /* 0x000e620008000800 */
[----:B------:R-:W2:Y:S01]  /*04b0*/  LDCU UR8, c[0x0][0x6b8] ;  /* 0x0000d700ff0877ac */ /* 0x000ea20008000800 */
[----:B------:R-:W-:Y:S02]  /*04c0*/  UISETP.NE.AND UP0, UPT, UR4, 0x5, UPT ;  /* 0x000000050400788c */ /* 0x000fe4000bf05270 */
[----:B0-----:R-:W-:-:S05]  /*04d0*/  IMAD.HI.U32 R2, R9, UR7, R8 ;  /* 0x0000000709027c27 */ /* 0x001fca000f8e0008 */
[----:B-1----:R-:W-:-:S04]  /*04e0*/  SHF.R.U32.HI R3, RZ, UR5, R2 ;  /* 0x00000005ff037c19 */ /* 0x002fc80008011602 */
[----:B------:R-:W-:-:S05]  /*04f0*/  IADD3 R7, PT, PT, -R3, RZ, RZ ;  /* 0x000000ff03077210 */ /* 0x000fca0007ffe1ff */
[----:B------:R-:W-:-:S04]  /*0500*/  IMAD R9, R7, UR6, R9 ;  /* 0x0000000607097c24 */ /* 0x000fc8000f8e0209 */
[----:B--2---:R-:W-:Y:S01]  /*0510*/  IMAD R0, R9, UR8, R0 ;  /* 0x0000000809007c24 */ /* 0x004fe2000f8e0200 */
[----:B------:R-:W-:Y:S06]  /*0520*/  BRA.U !UP0, `(.L_x_0) ;  /* 0x0000000d08687547 */ /* 0x000fec000b800000 */
[----:B------:R-:W0:Y:S01]  /*0530*/  LDCU.64 UR6, c[0x0][0x5a8] ;  /* 0x0000b500ff0677ac */ /* 0x000e220008000a00 */
[----:B------:R-:W-:Y:S01]  /*0540*/  IMAD.MOV.U32 R2, RZ, RZ, RZ ;  /* 0x000000ffff027224 */ /* 0x000fe200078e00ff */
[----:B------:R-:W1:Y:S01]  /*0550*/  LDCU UR5, c[0x0][0x5a4] ;  /* 0x0000b480ff0577ac */ /* 0x000e620008000800 */
[----:B------:R-:W2:Y:S01]  /*0560*/  LDCU UR8, c[0x0][0x6c0] ;  /* 0x0000d800ff0877ac */ /* 0x000ea20008000800 */
[----:B------:R-:W-:Y:S01]  /*0570*/  UISETP.NE.AND UP0, UPT, UR4, 0x6, UPT ;  /* 0x000000060400788c */ /* 0x000fe2000bf05270 */
[----:B0-----:R-:W-:-:S05]  /*0580*/  IMAD.HI.U32 R8, R3, UR6, R2 ;  /* 0x0000000603087c27 */ /* 0x001fca000f8e0002 */
[----:B------:R-:W-:-:S04]  /*0590*/  SHF.R.U32.HI R9, RZ, UR7, R8 ;  /* 0x00000007ff097c19 */ /* 0x000fc80008011608 */
[----:B------:R-:W-:-:S05]  /*05a0*/  IADD3 R2, PT, PT, -R9, RZ, RZ ;  /* 0x000000ff09027210 */ /* 0x000fca0007ffe1ff */
        /* <DEDUP_REMOVED lines=9> */
[----:B-1----:R-:W-:-:S05]  /*0640*/  SHF.R.U32.HI R3, RZ, UR5, R2 ;  /* 0x00000005ff037c19 */ /* 0x002fca0008011602 */
[----:B------:R-:W-:-:S04]  /*0650*/  IMAD.MOV R7, RZ, RZ, -R3 ;  /* 0x000000ffff077224 */ /* 0x000fc800078e0a03 */
        /* <DEDUP_REMOVED lines=9> */
[----:B------:R-:W-:-:S04]  /*06f0*/  SHF.R.U32.HI R9, RZ, UR7, R8 ;  /* 0x00000007ff097c19 */ /* 0x000fc80008011608 */
[----:B------:R-:W-:-:S05]  /*0700*/  IADD3 R2, PT, PT, -R9, RZ, RZ ;  /* 0x000000ff09027210 */ /* 0x000fca0007ffe1ff */
[----:B-1----:R-:W-:-:S04]  /*0710*/  IMAD R3, R2, UR5, R3 ;  /* 0x0000000502037c24 */ /* 0x002fc8000f8e0203 */
        /* <DEDUP_REMOVED lines=181> */
[----:B------:R-:W2:Y:S03]  /*1270*/  LDCU UR5, c[0x0][0x758] ;  /* 0x0000eb00ff0577ac */ /* 0x000ea60008000800 */
[----:B0-----:R-:W-:-:S05]  /*1280*/  IMAD.HI.U32 R2, R9, UR7, R8 ;  /* 0x0000000709027c27 */ /* 0x001fca000f8e0008 */
[----:B-1----:R-:W-:-:S05]  /*1290*/  SHF.R.U32.HI R2, RZ, UR4, R2 ;  /* 0x00000004ff027c19 */ /* 0x002fca0008011602 */
[----:B------:R-:W-:-:S04]  /*12a0*/  IMAD.MOV R3, RZ, RZ, -R2 ;  /* 0x000000ffff037224 */ /* 0x000fc800078e0a02 */
[----:B------:R-:W-:-:S04]  /*12b0*/  IMAD R9, R3, UR6, R9 ;  /* 0x0000000603097c24 */ /* 0x000fc8000f8e0209 */
[----:B--2---:R-:W-:-:S07]  /*12c0*/  IMAD R0, R9, UR5, R0 ;  /* 0x0000000509007c24 */ /* 0x004fce000f8e0200 */
.L_x_0:
[----:B------:R-:W1:Y:S01]  /*12d0*/  LDCU UR5, c[0x0][0x394] ;  /* 0x00007280ff0577ac */ /* 0x000e620008000800 */
[----:B------:R-:W-:Y:S01]  /*12e0*/  BSSY.RECONVERGENT B0, `(.L_x_1) ;  /* 0x00009ec000007945 */ /* 0x000fe20003800200 */
[----:B0-----:R-:W-:Y:S01]  /*12f0*/  CS2R R8, SRZ ;  /* 0x0000000000087805 */ /* 0x001fe2000001ff00 */
[----:B------:R-:W0:Y:S01]  /*1300*/  LDCU UR4, c[0x0][0x398] ;  /* 0x00007300ff0477ac */ /* 0x000e220008000800 */
[----:B------:R-:W2:Y:S01]  /*1310*/  LDCU.64 UR36, c[0x0][0x358] ;  /* 0x00006b00ff2477ac */ /* 0x000ea20008000a00 */
[----:B-1----:R-:W-:-:S04]  /*1320*/  MOV R20, UR5 ;  /* 0x0000000500147c02 */ /* 0x002fc80008000f00 */
[----:B------:R-:W-:-:S04]  /*1330*/  ISETP.GE.U32.AND P0, PT, R4, R20, PT ;  /* 0x000000140400720c */ /* 0x000fc80003f06070 */
[----:B0-----:R-:W-:-:S13]  /*1340*/  ISETP.GE.U32.OR P0, PT, R11, UR4, P0 ;  /* 0x000000040b007c0c */ /* 0x001fda0008706470 */
[----:B--2---:R-:W-:Y:S05]  /*1350*/  @P0 BRA `(.L_x_2) ;  /* 0x0000009c00900947 */ /* 0x004fea0003800000 */
[----:B------:R-:W0:Y:S01]  /*1360*/  LDCU.U8 UR6, c[0x0][0x3c8] ;  /* 0x00007900ff0677ac */ /* 0x000e220008000000 */
[----:B------:R-:W1:Y:S01]  /*1370*/  LDCU.64 UR4, c[0x0][0x760] ;  /* 0x0000ec00ff0477ac */ /* 0x000e620008000a00 */
[----:B0-----:R-:W-:Y:S01]  /*1380*/  UISETP.NE.AND UP0, UPT, UR6, URZ, UPT ;  /* 0x000000ff0600728c */ /* 0x001fe2000bf05270 */
[----:B-1----:R-:W-:-:S04]  /*1390*/  IADD3 R16, P0, PT, R0, UR4, RZ ;  /* 0x0000000400107c10 */ /* 0x002fc8000ff1e0ff */
[----:B------:R-:W-:Y:S01]  /*13a0*/  IADD3.X R17, PT, PT, RZ, UR5, RZ, P0, !PT ;  /* 0x00000005ff117c10 */ /* 0x000fe200087fe4ff */
[----:B------:R-:W-:-:S03]  /*13b0*/  IMAD.MOV.U32 R2, RZ, RZ, R16 ;  /* 0x000000ffff027224 */ /* 0x000fc600078e0010 */
[----:B------:R-:W-:Y:S01]  /*13c0*/  MOV R3, R17 ;  /* 0x0000001100037202 */ /* 0x000fe20000000f00 */
[----:B------:R-:W-:Y:S06]  /*13d0*/  BRA.U !UP0, `(.L_x_3) ;  /* 0x0000000508607547 */ /* 0x000fec000b800000 */
[----:B------:R-:W0:Y:S01]  /*13e0*/  LDC R17, c[0x0][0x388] ;  /* 0x0000e200ff117b82 */ /* 0x000e220000000800 */
[----:B------:R-:W1:Y:S01]  /*13f0*/  LDCU UR4, c[0x0][0x394] ;  /* 0x00007280ff0477ac */ /* 0x000e620008000800 */
[----:B------:R-:W-:Y:S01]  /*1400*/  SHF.R.U32.HI R16, RZ, 0x3, R16 ;  /* 0x00000003ff107819 */ /* 0x000fe20000011610 */
[----:B------:R-:W-:Y:S03]  /*1410*/  BSSY.RECONVERGENT B1, `(.L_x_4) ;  /* 0x0000024000017945 */ /* 0x000fe60003800200 */
[----:B------:R-:W-:Y:S02]  /*1420*/  LOP3.LUT P0, R11, R16, 0x3, RZ, 0xc0, !PT ;  /* 0x00000003100b7812 */ /* 0x000fe4000780c0ff */
[----:B------:R-:W2:Y:S01]  /*1430*/  LDC R18, c[0x0][0x38c] ;  /* 0x0000e300ff127b82 */ /* 0x000ea20000000800 */
[----:B-1----:R-:W-:Y:S01]  /*1440*/  MOV R0, UR4 ;  /* 0x0000000400007c02 */ /* 0x002fe20008000f00 */
[----:B0-----:R-:W-:Y:S01]  /*1450*/  IMAD.MOV.U32 R15, RZ, RZ, R17 ;  /* 0x000000ffff0f7224 */ /* 0x001fe200078e0011 */
[----:B------:R-:W-:-:S02]  /*1460*/  MOV R13, R17 ;  /* 0x00000011000d7202 */ /* 0x000fc40000000f00 */
[----:B--2---:R-:W-:Y:S01]  /*1470*/  MOV R14, R18 ;  /* 0x00000012000e7202 */ /* 0x004fe20000000f00 */
[----:B------:R-:W-:-:S05]  /*1480*/  IMAD.MOV.U32 R16, RZ, RZ, R18 ;  /* 0x000000ffff107224 */ /* 0x000fca00078e0012 */
[----:B------:R-:W-:Y:S05]  /*1490*/  @!P0 BRA `(.L_x_5) ;  /* 0x00000000006c8947 */ /* 0x000fea0003800000 */
[C---:B------:R-:W-:Y:S01]  /*14a0*/  ISETP.GT.U32.AND P0, PT, R12.reuse, 0x3, PT ;  /* 0x000000030c00780c */ /* 0x040fe20003f04070 */
[----:B------:R-:W-:Y:S01]  /*14b0*/  BSSY.RECONVERGENT B2, `(.L_x_6) ;  /* 0x0000016000027945 */ /* 0x000fe20003800200 */
[----:B------:R-:W-:Y:S01]  /*14c0*/  IADD3 R7, PT, PT, -R11, RZ, RZ ;  /* 0x000000ff0b077210 */ /* 0x000fe20007ffe1ff */
[----:B------:R-:W-:Y:S01]  /*14d0*/  IMAD.MOV.U32 R16, RZ, RZ, R18 ;  /* 0x000000ffff107224 */ /* 0x000fe200078e0012 */
[----:B------:R-:W-:Y:S02]  /*14e0*/  ISETP.LT.U32.OR P0, PT, R12, R11, P0 ;  /* 0x0000000b0c00720c */ /* 0x000fe40000701470 */
[----:B------:R-:W-:Y:S01]  /*14f0*/  MOV R13, R17 ;  /* 0x00000011000d7202 */ /* 0x000fe20000000f00 */
[----:B------:R-:W-:-:S10]  /*1500*/  IMAD.WIDE R2, R7, 0x8, R2 ;  /* 0x0000000807027825 */ /* 0x000fd400078e0202 */
[----:B------:R-:W-:Y:S05]  /*1510*/  @P0 BRA `(.L_x_7) ;  /* 0x00000000003c0947 */ /* 0x000fea0003800000 */
[----:B------:R-:W-:Y:S02]  /*1520*/  ISETP.NE.AND P0, PT, RZ, UR31, PT ;  /* 0x0000001fff007c0c */ /* 0x000fe4000bf05270 */
[----:B------:R-:W-:Y:S02]  /*1530*/  ISETP.NE.AND P1, PT, R6, RZ, PT ;  /* 0x000000ff0600720c */ /* 0x000fe40003f25270 */
[----:B------:R-:W-:Y:S02]  /*1540*/  MOV R13, R17 ;  /* 0x00000011000d7202 */ /* 0x000fe40000000f00 */
[----:B------:R-:W-:-:S09]  /*1550*/  MOV R16, R18 ;  /* 0x0000001200107202 */ /* 0x000fd20000000f00 */
[----:B------:R-:W-:Y:S05]  /*1560*/  @P0 BRA P1, `(.L_x_7) ;  /* 0x0000000000280947 */ /* 0x000fea0000800000 */
[----:B------:R-:W-:Y:S01]  /*1570*/  ISETP.NE.AND P0, PT, RZ, UR32, PT ;  /* 0x00000020ff007c0c */ /* 0x000fe2000bf05270 */
[----:B------:R-:W-:Y:S01]  /*1580*/  IMAD.MOV.U32 R13, RZ, RZ, R17 ;  /* 0x000000ffff0d7224 */ /* 0x000fe200078e0011 */
[----:B------:R-:W-:Y:S02]  /*1590*/  ISETP.NE.AND P1, PT, R5, RZ, PT ;  /* 0x000000ff0500720c */ /* 0x000fe40003f25270 */
[----:B------:R-:W-:-:S11]  /*15a0*/  MOV R16, R18 ;  /* 0x0000001200107202 */ /* 0x000fd60000000f00 */
[----:B------:R-:W-:Y:S05]  /*15b0*/  @P0 BRA P1, `(.L_x_7) ;  /* 0x0000000000140947 */ /* 0x000fea0000800000 */
[----:B------:R-:W-:Y:S01]  /*15c0*/  IMAD.WIDE.U32 R8, R12, 0x8, R2 ;  /* 0x000000080c087825 */ /* 0x000fe200078e0002 */
[----:B------:R-:W0:Y:S05]  /*15d0*/  LDCU.64 UR4, c[0x0][0x388] ;  /* 0x00007100ff0477ac */ /* 0x000e2a0008000a00 */
[----:B------:R-:W0:Y:S02]  /*15e0*/  LDG.E.64 R8, desc[UR36][R8.64] ;  /* 0x0000002408087981 */ /* 0x000e24000c1e1b00 */
[----:B0-----:R-:W-:Y:S01]  /*15f0*/  FADD.FTZ R13, R8, UR4 ;  /* 0x00000004080d7e21 */ /* 0x001fe20008010000 */
[----:B------:R-:W-:-:S07]  /*1600*/  FADD.FTZ R16, R9, UR5 ;  /* 0x0000000509107e21 */ /* 0x000fce0008010000 */
.L_x_7:
[----:B------:R-:W-:Y:S05]  /*1610*/  BSYNC.RECONVERGENT B2 ;  /* 0x0000000000027941 */ /* 0x000fea0003800200 */
.L_x_6:
[----:B------:R-:W-:Y:S02]  /*1620*/  IADD3 R2, P0, PT, R2, 0x20, RZ ;  /* 0x0000002002027810 */ /* 0x000fe40007f1e0ff */
[----:B------:R-:W-:Y:S02]  /*1630*/  IADD3 R0, PT, PT, R11, -0x4, R20 ;  /* 0xfffffffc0b007810 */ /* 0x000fe40007ffe014 */
[----:B------:R-:W-:-:S09]  /*1640*/  IADD3.X R3, PT, PT, RZ, R3, RZ, P0, !PT ;  /* 0x00000003ff037210 */ /* 0x000fd200007fe4ff */
.L_x_5:
[----:B------:R-:W-:Y:S05]  /*1650*/  BSYNC.RECONVERGENT B1 ;  /* 0x0000000000017941 */ /* 0x000fea0003800200 */
.L_x_4:
[----:B------:R-:W-:Y:S01]  /*1660*/  LEA R7, R4, 0x3, 0x2 ;  /* 0x0000000304077811 */ /* 0x000fe200078e10ff */
[----:B------:R-:W-:Y:S01]  /*1670*/  BSSY.RECONVERGENT B1, `(.L_x_8) ;  /* 0x000001c000017945 */ /* 0x000fe20003800200 */
[----:B------:R-:W-:Y:S01]  /*1680*/  ISETP.NE.AND P0, PT, RZ, UR31, PT ;  /* 0x0000001fff007c0c */ /* 0x000fe2000bf05270 */
[----:B------:R-:W-:Y:S01]  /*1690*/  IMAD.MOV.U32 R19, RZ, RZ, R18 ;  /* 0x000000ffff137224 */ /* 0x000fe200078e0012 */
[----:B------:R-:W-:Y:S02]  /*16a0*/  ISETP.GE.U32.AND P2, PT, R7, R0, PT ;  /* 0x000000000700720c */ /* 0x000fe40003f46070 */
[----:B------:R-:W-:Y:S02]  /*16b0*/  ISETP.NE.AND P1, PT, RZ, UR32, PT ;  /* 0x00000020ff007c0c */ /* 0x000fe4000bf25270 */
[----:B------:R-:W-:Y:S02]  /*16c0*/  ISETP.NE.AND P0, PT, R6, RZ, P0 ;  /* 0x000000ff0600720c */ /* 0x000fe40000705270 */
[----:B------:R-:W-:-:S02]  /*16d0*/  ISETP.NE.AND P1, PT, R5, RZ, P1 ;  /* 0x000000ff0500720c */ /* 0x000fc40000f25270 */
[----:B------:R-:W-:Y:S02]  /*16e0*/  MOV R20, R17 ;  /* 0x0000001100147202 */ /* 0x000fe40000000f00 */
[----:B------:R-:W-:-:S03]  /*16f0*/  PLOP3.LUT P0, PT, P0, P1, PT, 0xf8, 0x8f ;  /* 0x00000000008f781c */ /* 0x000fc60000703f70 */
[----:B------:R-:W-:Y:S10]  /*1700*/  @P2 BRA `(.L_x_9) ;  /* 0x0000000000482947 */ /* 0x000ff40003800000 */
[----:B------:R-:W-:Y:S01]  /*1710*/  MOV R21, R4 ;  /* 0x0000000400157202 */ /* 0x000fe20000000f00 */
[----:B------:R-:W-:Y:S01]  /*1720*/  IMAD.MOV.U32 R19, RZ, RZ, R18 ;  /* 0x000000ffff137224 */ /* 0x000fe200078e0012 */
[----:B------:R-:W-:-:S07]  /*1730*/  MOV R20, R17 ;  /* 0x0000001100147202 */ /* 0x000fce0000000f00 */
.L_x_10:
[C---:B------:R-:W-:Y:S01]  /*1740*/  IMAD.WIDE.U32 R4, R21.reuse, 0x20, R2 ;  /* 0x0000002015047825 */ /* 0x040fe200078e0002 */
[----:B------:R-:W0:Y:S05]  /*1750*/  LDCU UR4, c[0x0][0x39c] ;  /* 0x00007380ff0477ac */ /* 0x000e2a0008000800 */
[----:B------:R-:W2:Y:S01]  /*1760*/  LDG.E.ENL2.256 R8, R4, desc[UR36][R4.64] ;  /* 0xfe0000240404797e */ /* 0x000ea20008121908 */
[----:B0-----:R-:W-:-:S04]  /*1770*/  IADD3 R21, PT, PT, R21, UR4, RZ ;  /* 0x0000000415157c10 */ /* 0x001fc8000fffe0ff */
[----:B------:R-:W-:-:S04]  /*1780*/  LEA R23, R21, 0x3, 0x2 ;  /* 0x0000000315177811 */ /* 0x000fc800078e10ff */
[----:B------:R-:W-:Y:S01]  /*1790*/  ISETP.GE.U32.AND P1, PT, R23, R0, PT ;  /* 0x000000001700720c */ /* 0x000fe20003f26070 */
[----:B--2---:R-:W-:Y:S01]  /*17a0*/  FADD.FTZ R13, R4, R13 ;  /* 0x0000000d040d7221 */ /* 0x004fe20000010000 */
[----:B------:R-:W-:Y:S01]  /*17b0*/  FADD.FTZ R16, R5, R16 ;  /* 0x0000001005107221 */ /* 0x000fe20000010000 */
[----:B------:R-:W-:Y:S01]  /*17c0*/  FADD.FTZ R20, R6, R20 ;  /* 0x0000001406147221 */ /* 0x000fe20000010000 */
[----:B------:R-:W-:Y:S01]  /*17d0*/  FADD.FTZ R19, R7, R19 ;  /* 0x0000001307137221 */ /* 0x000fe20000010000 */
[----:B------:R-:W-:Y:S01]  /*17e0*/  FADD.FTZ R17, R8, R17 ;  /* 0x0000001108117221 */ /* 0x000fe20000010000 */
[----:B------:R-:W-:Y:S01]  /*17f0*/  FADD.FTZ R18, R9, R18 ;  /* 0x0000001209127221 */ /* 0x000fe20000010000 */
[----:B------:R-:W-:Y:S01]  /*1800*/  FADD.FTZ R15, R10, R15 ;  /* 0x0000000f0a0f7221 */ /* 0x000fe20000010000 */
[----:B------:R-:W-:-:S05]  /*1810*/  FADD.FTZ R14, R11, R14 ;  /* 0x0000000e0b0e7221 */ /* 0x000fca0000010000 */
[----:B------:R-:W-:Y:S05]  /*1820*/  @!P1 BRA `(.L_x_10) ;  /* 0xfffffffc00c49947 */ /* 0x000fea000383ffff */
.L_x_9:
[----:B------:R-:W-:Y:S05]  /*1830*/  BSYNC.RECONVERGENT B1 ;  /* 0x0000000000017941 */ /* 0x000fea0003800200 */
.L_x_8:
[----:B------:R-:W-:Y:S04]  /*1840*/  BSSY.RECONVERGENT B1, `(.L_x_11) ;  /* 0x000000a000017945 */ /* 0x000fe80003800200 */
[----:B------:R-:W-:Y:S05]  /*1850*/  @P0 BRA `(.L_x_12) ;  /* 0x0000000000200947 */ /* 0x000fea0003800000 */
[----:B------:R-:W-:-:S05]  /*1860*/  LOP3.LUT R5, R0, 0xfffffffc, RZ, 0xc0, !PT ;  /* 0xfffffffc00057812 */ /* 0x000fca00078ec0ff */
[----:B------:R-:W-:-:S05]  /*1870*/  IMAD.IADD R5, R5, 0x1, R12 ;  /* 0x0000000105057824 */ /* 0x000fca00078e020c */
[----:B------:R-:W-:-:S13]  /*1880*/  ISETP.GE.U32.AND P0, PT, R5, R0, PT ;  /* 0x000000000500720c */ /* 0x000fda0003f06070 */
[----:B------:R-:W-:Y:S05]  /*1890*/  @P0 BRA `(.L_x_12) ;  /* 0x0000000000100947 */ /* 0x000fea0003800000 */
[----:B------:R-:W-:-:S06]  /*18a0*/  IMAD.WIDE R2, R5, 0x8, R2 ;  /* 0x0000000805027825 */ /* 0x000fcc00078e0202 */
[----:B------:R-:W2:Y:S02]  /*18b0*/  LDG.E.64 R2, desc[UR36][R2.64] ;  /* 0x0000002402027981 */ /* 0x000ea4000c1e1b00 */
[----:B--2---:R-:W-:Y:S01]  /*18c0*/  FADD.FTZ R13, R13, R2 ;  /* 0x000000020d0d7221 */ /* 0x004fe20000010000 */
[----:B------:R-:W-:-:S07]  /*18d0*/  FADD.FTZ R16, R16, R3 ;  /* 0x0000000310107221 */ /* 0x000fce0000010000 */
.L_x_12:
[----:B------:R-:W-:Y:S05]  /*18e0*/  BSYNC.RECONVERGENT B1 ;  /* 0x0000000000017941 */ /* 0x000fea0003800200 */
.L_x_11:
[----:B------:R-:W-:Y:S01]  /*18f0*/  FADD.FTZ R20, R20, R13 ;  /* 0x0000000d14147221 */ /* 0x000fe20000010000 */
[----:B------:R-:W-:-:S03]  /*1900*/  FADD.FTZ R19, R19, R16 ;  /* 0x0000001013137221 */ /* 0x000fc60000010000 */
[----:B------:R-:W-:Y:S01]  /*1910*/  FADD.FTZ R20, R20, R17 ;  /* 0x0000001114147221 */ /* 0x000fe20000010000 */
[----:B------:R-:W-:-:S03]  /*1920*/  FADD.FTZ R19, R19, R18 ;  /* 0x0000001213137221 */ /* 0x000fc60000010000 */
[----:B------:R-:W-:Y:S01]  /*1930*/  FADD.FTZ R8, R20, R15 ;  /* 0x0000000f14087221 */ /* 0x000fe20000010000 */
[----:B------:R-:W-:Y:S01]  /*1940*/  FADD.FTZ R9, R19, R14 ;  /* 0x0000000e13097221 */ /* 0x000fe20000010000 */
[----:B------:R-:W-:Y:S06]  /*1950*/  BRA `(.L_x_2) ;  /* 0x0000009800107947 */ /* 0x000fec0003800000 */
.L_x_3:
[----:B------:R-:W0:Y:S08]  /*1960*/  LDC R21, c[0x0][0x500] ;  /* 0x00014000ff157b82 */ /* 0x000e300000000800 */
[----:B------:R-:W1:Y:S01]  /*1970*/  LDC R7, c[0x0][0x3d0] ;  /* 0x0000f400ff077b82 */ /* 0x000e620000000800 */
[----:B0-----:R-:W-:-:S04]  /*1980*/  SHF.R.U32.HI R21, RZ, 0x3, R21 ;  /* 0x00000003ff157819 */ /* 0x001fc80000011615 */
[----:B------:R-:W-:-:S04]  /*1990*/  ISETP.NE.AND P0, PT, R21, 0x1, PT ;  /* 0x000000011500780c */ /* 0x000fc80003f05270 */
[----:B-1----:R-:W-:-:S13]  /*19a0*/  ISETP.NE.OR P0, PT, R7, 0x1, P0 ;  /* 0x000000010700780c */ /* 0x002fda0000705670 */
[----:B------:R-:W-:Y:S05]  /*19b0*/  @P0 BRA `(.L_x_13) ;  /* 0x0000000400780947 */ /* 0x000fea0003800000 */
[----:B------:R-:W0:Y:S01]  /*19c0*/  LDC R21, c[0x0][0x39c] ;  /* 0x0000e700ff157b82 */ /* 0x000e220000000800 */
[----:B------:R-:W-:Y:S01]  /*19d0*/  BSSY.RECONVERGENT B1, `(.L_x_14) ;  /* 0x000002e000017945 */ /* 0x000fe20003800200 */
[----:B------:R-:W-:Y:S02]  /*19e0*/  MOV R0, R4 ;  /* 0x0000000400007202 */ /* 0x000fe40000000f00 */
[----:B------:R-:W-:Y:S02]  /*19f0*/  CS2R R16, SRZ ;  /* 0x0000000000107805 */ /* 0x000fe4000001ff00 */
[----:B------:R-:W-:Y:S02]  /*1a00*/  CS2R R18, SRZ ;  /* 0x0000000000127805 */ /* 0x000fe4000001ff00 */
[----:B------:R-:W-:Y:S02]  /*1a10*/  CS2R R12, SRZ ;  /* 0x00000000000c7805 */ /* 0x000fe4000001ff00 */
[----:B------:R-:W-:Y:S01]  /*1a20*/  CS2R R14, SRZ ;  /* 0x00000000000e7805 */ /* 0x000fe2000001ff00 */
[----:B------:R-:W1:Y:S08]  /*1a30*/  LDC R6, c[0x0][0x388] ;  /* 0x0000e200ff067b82 */ /* 0x000e700000000800 */
[----:B------:R-:W2:Y:S01]  /*1a40*/  LDC R10, c[0x0][0x38c] ;  /* 0x0000e300ff0a7b82 */ /* 0x000ea20000000800 */
[----:B0-----:R-:W-:-:S05]  /*1a50*/  IMAD R5, R21, 0x3, R4 ;  /* 0x0000000315057824 */ /* 0x001fca00078e0204 */
[----:B------:R-:W-:Y:S02]  /*1a60*/  ISETP.GE.U32.AND P0, PT, R5, R20, PT ;  /* 0x000000140500720c */ /* 0x000fe40003f06070 */
[-C--:B-1----:R-:W-:Y:S01]  /*1a70*/  MOV R5, R6.reuse ;  /* 0x0000000600057202 */ /* 0x082fe20000000f00 */
[----:B------:R-:W-:Y:S01]  /*1a80*/  IMAD.MOV.U32 R7, RZ, RZ, R6 ;  /* 0x000000ffff077224 */ /* 0x000fe200078e0006 */
[----:B------:R-:W-:Y:S02]  /*1a90*/  MOV R8, R6 ;  /* 0x0000000600087202 */ /* 0x000fe40000000f00 */
[-C--:B--2---:R-:W-:Y:S01]  /*1aa0*/  MOV R9, R10.reuse ;  /* 0x0000000a00097202 */ /* 0x084fe20000000f00 */
[----:B------:R-:W-:Y:S01]  /*1ab0*/  IMAD.MOV.U32 R11, RZ, RZ, R10 ;  /* 0x000000ffff0b7224 */ /* 0x000fe200078e000a */
[----:B------:R-:W-:-:S05]  /*1ac0*/  MOV R4, R10 ;  /* 0x0000000a00047202 */ /* 0x000fca0000000f00 */
[----:B------:R-:W-:Y:S05]  /*1ad0*/  @P0 BRA `(.L_x_15) ;  /* 0x0000000000740947 */ /* 0x000fea0003800000 */
[----:B------:R-:W-:Y:S01]  /*1ae0*/  BSSY.RECONVERGENT B2, `(.L_x_15) ;  /* 0x000001c000027945 */ /* 0x000fe20003800200 */
[----:B------:R-:W-:Y:S01]  /*1af0*/  MOV R11, R10 ;  /* 0x0000000a000b7202 */ /* 0x000fe20000000f00 */
[----:B------:R-:W-:Y:S01]  /*1b00*/  IMAD.MOV.U32 R4, RZ, RZ, R10 ;  /* 0x000000ffff047224 */ /* 0x000fe200078e000a */
[-C--:B------:R-:W-:Y:S02]  /*1b10*/  MOV R7, R6.reuse ;  /* 0x0000000600077202 */ /* 0x080fe40000000f00 */
[----:B------:R-:W-:-:S07]  /*1b20*/  MOV R8, R6 ;  /* 0x0000000600087202 */ /* 0x000fce0000000f00 */
.L_x_16:
[C---:B------:R-:W-:Y:S02]  /*1b30*/  IMAD.IADD R12, R0.reuse, 0x1, R21 ;  /* 0x00000001000c7824 */ /* 0x040fe400078e0215 */
[----:B------:R-:W-:-:S03]  /*1b40*/  IMAD.WIDE.U32 R14, R0, 0x8, R2 ;  /* 0x00000008000e7825 */ /* 0x000fc600078e0002 */
[CC--:B------:R-:W-:Y:S01]  /*1b50*/  IADD3 R18, PT, PT, R12.reuse, R21.reuse, RZ ;  /* 0x000000150c127210 */ /* 0x0c0fe20007ffe0ff */
[--C-:B------:R-:W-:Y:S02]  /*1b60*/  IMAD.WIDE.U32 R12, R12, 0x8, R2.reuse ;  /* 0x000000080c0c7825 */ /* 0x100fe400078e0002 */
[----:B------:R-:W2:Y:S01]  /*1b70*/  LDG.E.64 R14, desc[UR36][R14.64] ;  /* 0x000000240e0e7981 */ /* 0x000ea2000c1e1b00 */
[C---:B------:R-:W-:Y:S01]  /*1b80*/  IADD3 R0, PT, PT, R18.reuse, R21, RZ ;  /* 0x0000001512007210 */ /* 0x040fe20007ffe0ff */
[--C-:B------:R-:W-:Y:S02]  /*1b90*/  IMAD.WIDE.U32 R18, R18, 0x8, R2.reuse ;  /* 0x0000000812127825 */ /* 0x100fe400078e0002 */
[----:B------:R-:W3:Y:S02]  /*1ba0*/  LDG.E.64 R12, desc[UR36][R12.64] ;  /* 0x000000240c0c7981 */ /* 0x000ee4000c1e1b00 */
[C---:B------:R-:W-:Y:S02]  /*1bb0*/  IMAD.WIDE.U32 R16, R0.reuse, 0x8, R2 ;  /* 0x0000000800107825 */ /* 0x040fe400078e0002 */
[----:B------:R-:W4:Y:S04]  /*1bc0*/  LDG.E.64 R18, desc[UR36][R18.64] ;  /* 0x0000002412127981 */ /* 0x000f28000c1e1b00 */
[----:B------:R-:W5:Y:S01]  /*1bd0*/  LDG.E.64 R16, desc[UR36][R16.64] ;  /* 0x0000002410107981 */ /* 0x000f62000c1e1b00 */
[----:B------:R-:W-:-:S04]  /*1be0*/  IMAD.IADD R0, R0, 0x1, R21 ;  /* 0x0000000100007824 */ /* 0x000fc800078e0215 */
[----:B------:R-:W-:-:S05]  /*1bf0*/  IMAD R23, R21, 0x3, R0 ;  /* 0x0000000315177824 */ /* 0x000fca00078e0200 */
[----:B------:R-:W-:Y:S01]  /*1c00*/  ISETP.GE.U32.AND P0, PT, R23, R20, PT ;  /* 0x000000141700720c */ /* 0x000fe20003f06070 */
[----:B--2---:R-:W-:Y:S01]  /*1c10*/  FADD.FTZ R8, R14, R8 ;  /* 0x000000080e087221 */ /* 0x004fe20000010000 */
[----:B------:R-:W-:Y:S01]  /*1c20*/  FADD.FTZ R4, R15, R4 ;  /* 0x000000040f047221 */ /* 0x000fe20000010000 */
[----:B---3--:R-:W-:Y:S01]  /*1c30*/  FADD.FTZ R7, R12, R7 ;  /* 0x000000070c077221 */ /* 0x008fe20000010000 */
[----:B------:R-:W-:Y:S01]  /*1c40*/  FADD.FTZ R11, R13, R11 ;  /* 0x0000000b0d0b7221 */ /* 0x000fe20000010000 */
[----:B----4-:R-:W-:Y:S01]  /*1c50*/  FADD.FTZ R6, R18, R6 ;  /* 0x0000000612067221 */ /* 0x010fe20000010000 */
[----:B------:R-:W-:Y:S01]  /*1c60*/  FADD.FTZ R10, R19, R10 ;  /* 0x0000000a130a7221 */ /* 0x000fe20000010000 */
[----:B-----5:R-:W-:Y:S01]  /*1c70*/  FADD.FTZ R5, R16, R5 ;  /* 0x0000000510057221 */ /* 0x020fe20000010000 */
[----:B------:R-:W-:-:S05]  /*1c80*/  FADD.FTZ R9, R17, R9 ;  /* 0x0000000911097221 */ /* 0x000fca0000010000 */
[----:B------:R-:W-:Y:S05]  /*1c90*/  @!P0 BRA `(.L_x_16) ;  /* 0xfffffffc00a48947 */ /* 0x000fea000383ffff */
[----:B------:R-:W-:Y:S05]  /*1ca0*/  BSYNC.RECONVERGENT B2 ;  /* 0x0000000000027941 */ /* 0x000fea0003800200 */
.L_x_15:
[----:B------:R-:W-:Y:S05]  /*1cb0*/  BSYNC.RECONVERGENT B1 ;  /* 0x0000000000017941 */ /* 0x000fea0003800200 */
.L_x_14:
[----:B------:R-:W-:Y:S01]  /*1cc0*/  ISETP.GE.U32.AND P0, PT, R0, R20, PT ;  /* 0x000000140000720c */ /* 0x000fe20003f06070 */
[----:B------:R-:W-:-:S12]  /*1cd0*/  BSSY.RECONVERGENT B1, `(.L_x_17) ;  /* 0x0000012000017945 */ /* 0x000fd80003800200 */
[----:B------:R-:W-:Y:S05]  /*1ce0*/  @P0 BRA `(.L_x_18) ;  /* 0x0000000000400947 */ /* 0x000fea0003800000 */
[----:B------:R-:W-:-:S06]  /*1cf0*/  IMAD.WIDE.U32 R14, R0, 0x8, R2 ;  /* 0x00000008000e7825 */ /* 0x000fcc00078e0002 */
[----:B------:R-:W5:Y:S01]  /*1d00*/  LDG.E.64 R14, desc[UR36][R14.64] ;  /* 0x000000240e0e7981 */ /* 0x000f62000c1e1b00 */
[----:B------:R-:W-:-:S04]  /*1d10*/  IADD3 R23, PT, PT, R0, R21, RZ ;  /* 0x0000001500177210 */ /* 0x000fc80007ffe0ff */
[----:B------:R-:W-:-:S13]  /*1d20*/  ISETP.GE.U32.AND P1, PT, R23, R20, PT ;  /* 0x000000141700720c */ /* 0x000fda0003f26070 */
[----:B------:R-:W-:Y:S05]  /*1d30*/  @P1 BRA `(.L_x_18) ;  /* 0x00000000002c1947 */ /* 0x000fea0003800000 */
[----:B------:R-:W-:-:S06]  /*1d40*/  IMAD.WIDE.U32 R12, R23, 0x8, R2 ;  /* 0x00000008170c7825 */ /* 0x000fcc00078e0002 */
[----:B------:R-:W5:Y:S01]  /*1d50*/  LDG.E.64 R12, desc[UR36][R12.64] ;  /* 0x000000240c0c7981 */ /* 0x000f62000c1e1b00 */
[----:B------:R-:W-:-:S04]  /*1d60*/  IADD3 R23, PT, PT, R23, R21, RZ ;  /* 0x0000001517177210 */ /* 0x000fc80007ffe0ff */
[----:B------:R-:W-:-:S13]  /*1d70*/  ISETP.GE.U32.AND P1, PT, R23, R20, PT ;  /* 0x000000141700720c */ /* 0x000fda0003f26070 */
[----:B------:R-:W-:Y:S05]  /*1d80*/  @P1 BRA `(.L_x_18) ;  /* 0x0000000000181947 */ /* 0x000fea0003800000 */
[C---:B------:R-:W-:Y:S02]  /*1d90*/  IMAD.IADD R25, R23.reuse, 0x1, R21 ;  /* 0x0000000117197824 */ /* 0x040fe400078e0215 */
[----:B------:R-:W-:-:S03]  /*1da0*/  IMAD.WIDE.U32 R18, R23, 0x8, R2 ;  /* 0x0000000817127825 */ /* 0x000fc600078e0002 */
[----:B------:R-:W-:-:S03]  /*1db0*/  ISETP.GE.U32.AND P1, PT, R25, R20, PT ;  /* 0x000000141900720c */ /* 0x000fc60003f26070 */
[----:B------:R-:W5:Y:S10]  /*1dc0*/  LDG.E.64 R18, desc[UR36][R18.64] ;  /* 0x0000002412127981 */ /* 0x000f74000c1e1b00 */
[----:B------:R-:W-:-:S05]  /*1dd0*/  @!P1 IMAD.WIDE.U32 R2, R25, 0x8, R2 ;  /* 0x0000000819029825 */ /* 0x000fca00078e0002 */
[----:B------:R0:W5:Y:S02]  /*1de0*/  @!P1 LDG.E.64 R16, desc[UR36][R2.64] ;  /* 0x0000002402109981 */ /* 0x000164000c1e1b00 */
.L_x_18:
[----:B------:R-:W-:Y:S05]  /*1df0*/  BSYNC.RECONVERGENT B1 ;  /* 0x0000000000017941 */ /* 0x000fea0003800200 */
.L_x_17:
[----:B------:R-:W-:Y:S04]  /*1e00*/  BSSY.RECONVERGENT B1, `(.L_x_19) ;  /* 0x0000012000017945 */ /* 0x000fe80003800200 */
[----:B------:R-:W-:Y:S05]  /*1e10*/  @P0 BRA `(.L_x_20) ;  /* 0x0000000000400947 */ /* 0x000fea0003800000 */
[----:B------:R-:W-:Y:S01]  /*1e20*/  IADD3 R0, PT, PT, R0, R21, RZ ;  /* 0x0000001500007210 */ /* 0x000fe20007ffe0ff */
[----:B-----5:R-:W-:Y:S01]  /*1e30*/  FADD.FTZ R8, R8, R14 ;  /* 0x0000000e08087221 */ /* 0x020fe20000010000 */
[----:B------:R-:W-:Y:S02]  /*1e40*/  FADD.FTZ R4, R4, R15 ;  /* 0x0000000f04047221 */ /* 0x000fe40000010000 */
[----:B------:R-:W-:-:S13]  /*1e50*/  ISETP.GE.U32.AND P0, PT, R0, R20, PT ;  /* 0x000000140000720c */ /* 0x000fda0003f06070 */
[----:B------:R-:W-:Y:S05]  /*1e60*/  @P0 BRA `(.L_x_20) ;  /* 0x00000000002c0947 */ /* 0x000fea0003800000 */
[----:B------:R-:W-:Y:S01]  /*1e70*/  IADD3 R0, PT, PT, R0, R21, RZ ;  /* 0x0000001500007210 */ /* 0x000fe20007ffe0ff */
[----:B------:R-:W-:Y:S01]  /*1e80*/  FADD.FTZ R7, R7, R12 ;  /* 0x0000000c07077221 */ /* 0x000fe20000010000 */
[----:B------:R-:W-:Y:S02]  /*1e90*/  FADD.FTZ R11, R11, R13 ;  /* 0x0000000d0b0b7221 */ /* 0x000fe40000010000 */
[----:B------:R-:W-:-:S13]  /*1ea0*/  ISETP.GE.U32.AND P0, PT, R0, R20, PT ;  /* 0x000000140000720c */ /* 0x000fda0003f06070 */
[----:B------:R-:W-:Y:S05]  /*1eb0*/  @P0 BRA `(.L_x_20) ;  /* 0x0000000000180947 */ /* 0x000fea0003800000 */
[----:B------:R-:W-:Y:S02]  /*1ec0*/  IMAD.IADD R21, R0, 0x1, R21 ;  /* 0x0000000100157824 */ /* 0x000fe400078e0215 */
[----:B------:R-:W-:Y:S01]  /*1ed0*/  FADD.FTZ R6, R6, R18 ;  /* 0x0000001206067221 */ /* 0x000fe20000010000 */
[----:B------:R-:W-:Y:S02]  /*1ee0*/  FADD.FTZ R10, R10, R19 ;  /* 0x000000130a0a7221 */ /* 0x000fe40000010000 */
[----:B------:R-:W-:-:S13]  /*1ef0*/  ISETP.GE.U32.AND P0, PT, R21, R20, PT ;  /* 0x000000141500720c */ /* 0x000fda0003f06070 */
[----:B------:R-:W-:Y:S01]  /*1f00*/  @!P0 FADD.FTZ R5, R5, R16 ;  /* 0x0000001005058221 */ /* 0x000fe20000010000 */
[----:B------:R-:W-:-:S07]  /*1f10*/  @!P0 FADD.FTZ R9, R9, R17 ;  /* 0x0000001109098221 */ /* 0x000fce0000010000 */
.L_x_20:
[----:B------:R-:W-:Y:S05]  /*1f20*/  BSYNC.RECONVERGENT B1 ;  /* 0x0000000000017941 */ /* 0x000fea0003800200 */
.L_x_19:
[----:B------:R-:W-:Y:S01]  /*1f30*/  FADD.FTZ R7, R8, R7 ;  /* 0x0000000708077221 */ /* 0x000fe20000010000 */
[----:B------:R-:W-:-:S03]  /*1f40*/  FADD.FTZ R11, R4, R11 ;  /* 0x0000000b040b7221 */ /* 0x000fc60000010000 */
[----:B------:R-:W-:Y:S01]  /*1f50*/  FADD.FTZ R6, R7, R6 ;  /* 0x0000000607067221 */ /* 0x000fe20000010000 */
[----:B------:R-:W-:-:S03]  /*1f60*/  FADD.FTZ R10, R11, R10 ;  /* 0x0000000a0b0a7221 */ /* 0x000fc60000010000 */
[----:B------:R-:W-:Y:S01]  /*1f70*/  FADD.FTZ R8, R6, R5 ;  /* 0x0000000506087221 */ /* 0x000fe20000010000 */
[----:B------:R-:W-:Y:S01]  /*1f80*/  FADD.FTZ R9, R10, R9 ;  /* 0x000000090a097221 */ /* 0x000fe20000010000 */
[----:B------:R-:W-:Y:S06]  /*1f90*/  BRA `(.L_x_2) ;  /* 0x0000009000807947 */ /* 0x000fec0003800000 */
.L_x_13:
[----:B------:R-:W-:-:S13]  /*1fa0*/  ISETP.NE.AND P0, PT, R7, 0x1, PT ;  /* 0x000000010700780c */ /* 0x000fda0003f05270 */
        /* <DEDUP_REMOVED lines=24> */
.L_x_24:
[----:B------:R-:W-:Y:S02]  /*2130*/  IMAD.IADD R12, R0, 0x1, R22 ;  /* 0x00000001000c7824 */ /* 0x000fe400078e0216 */
[C---:B------:R-:W-:Y:S02]  /*2140*/  IMAD R15, R21.reuse, R0, RZ ;  /* 0x00000000150f7224 */ /* 0x040fe400078e02ff */
[----:B------:R-:W-:Y:S01]  /*2150*/  IMAD R13, R21, R12, RZ ;  /* 0x0000000c150d7224 */ /* 0x000fe200078e02ff */
[----:B------:R-:W-:Y:S01]  /*2160*/  IADD3 R16, PT, PT, R12, R22, RZ ;  /* 0x000000160c107210 */ /* 0x000fe20007ffe0ff */
[----:B------:R-:W-:-:S03]  /*2170*/  IMAD.WIDE.U32 R14, R15, 0x8, R2 ;  /* 0x000000080f0e7825 */ /* 0x000fc600078e0002 */
[----:B------:R-:W-:Y:S01]  /*2180*/  IADD3 R0, PT, PT, R16, R22, RZ ;  /* 0x0000001610007210 */ /* 0x000fe20007ffe0ff */
[----:B------:R-:W-:Y:S02]  /*2190*/  IMAD R19, R21, R16, RZ ;  /* 0x0000001015137224 */ /* 0x000fe400078e02ff */
[--C-:B------:R-:W-:Y:S01]  /*21a0*/  IMAD.WIDE.U32 R12, R13, 0x8, R2.reuse ;  /* 0x000000080d0c7825 */ /* 0x100fe200078e0002 */
[----:B------:R-:W2:Y:S03]  /*21b0*/  LDG.E.64 R14, desc[UR36][R14.64] ;  /* 0x000000240e0e7981 */ /* 0x000ea6000c1e1b00 */
[----:B------:R-:W-:Y:S02]  /*21c0*/  IMAD R17, R21, R0, RZ ;  /* 0x0000000015117224 */ /* 0x000fe400078e02ff */
[--C-:B------:R-:W-:Y:S01]  /*21d0*/  IMAD.WIDE.U32 R18, R19, 0x8, R2.reuse ;  /* 0x0000000813127825 */ /* 0x100fe200078e0002 */
[----:B------:R-:W3:Y:S03]  /*21e0*/  LDG.E.64 R12, desc[UR36][R12.64] ;  /* 0x000000240c0c7981 */ /* 0x000ee6000c1e1b00 */
[----:B------:R-:W-:-:S02]  /*21f0*/  IMAD.WIDE.U32 R16, R17, 0x8, R2 ;  /* 0x0000000811107825 */ /* 0x000fc400078e0002 */
        /* <DEDUP_REMOVED lines=15> */
.L_x_23:
[----:B------:R-:W-:Y:S05]  /*22f0*/  BSYNC.RECONVERGENT B1 ;  /* 0x0000000000017941 */ /* 0x000fea0003800200 */
.L_x_22:
[----:B------:R-:W-:Y:S01]  /*2300*/  ISETP.GE.U32.AND P0, PT, R0, R20, PT ;  /* 0x000000140000720c */ /* 0x000fe20003f06070 */
[----:B------:R-:W-:-:S12]  /*2310*/  BSSY.RECONVERGENT B1, `(.L_x_25) ;  /* 0x0000016000017945 */ /* 0x000fd80003800200 */
[----:B------:R-:W-:Y:S05]  /*2320*/  @P0 BRA `(.L_x_26) ;  /* 0x0000000000500947 */ /* 0x000fea0003800000 */
[----:B------:R-:W-:-:S04]  /*2330*/  IMAD R15, R21, R0, RZ ;  /* 0x00000000150f7224 */ /* 0x000fc800078e02ff */
[----:B------:R-:W-:-:S06]  /*2340*/  IMAD.WIDE.U32 R14, R15, 0x8, R2 ;  /* 0x000000080f0e7825 */ /* 0x000fcc00078e0002 */
[----:B------:R-:W5:Y:S01]  /*2350*/  LDG.E.64 R14, desc[UR36][R14.64] ;  /* 0x000000240e0e7981 */ /* 0x000f62000c1e1b00 */
[----:B------:R-:W-:-:S04]  /*2360*/  IADD3 R23, PT, PT, R0, R22, RZ ;  /* 0x0000001600177210 */ /* 0x000fc80007ffe0ff */
[----:B------:R-:W-:-:S13]  /*2370*/  ISETP.GE.U32.AND P1, PT, R23, R20, PT ;  /* 0x000000141700720c */ /* 0x000fda0003f26070 */
[----:B------:R-:W-:Y:S05]  /*2380*/  @P1 BRA `(.L_x_26) ;  /* 0x0000000000381947 */ /* 0x000fea0003800000 */
[----:B------:R-:W-:-:S04]  /*2390*/  IMAD R13, R21, R23, RZ ;  /* 0x00000017150d7224 */ /* 0x000fc800078e02ff */
[----:B------:R-:W-:-:S06]  /*23a0*/  IMAD.WIDE.U32 R12, R13, 0x8, R2 ;  /* 0x000000080d0c7825 */ /* 0x000fcc00078e0002 */
[----:B------:R-:W5:Y:S01]  /*23b0*/  LDG.E.64 R12, desc[UR36][R12.64] ;  /* 0x000000240c0c7981 */ /* 0x000f62000c1e1b00 */
[----:B------:R-:W-:-:S04]  /*23c0*/  IADD3 R23, PT, PT, R23, R22, RZ ;  /* 0x0000001617177210 */ /* 0x000fc80007ffe0ff */
[----:B------:R-:W-:-:S13]  /*23d0*/  ISETP.GE.U32.AND P1, PT, R23, R20, PT ;  /* 0x000000141700720c */ /* 0x000fda0003f26070 */
[----:B------:R-:W-:Y:S05]  /*23e0*/  @P1 BRA `(.L_x_26) ;  /* 0x0000000000201947 */ /* 0x000fea0003800000 */
[----:B------:R-:W-:Y:S02]  /*23f0*/  IMAD.IADD R18, R23, 0x1, R22 ;  /* 0x0000000117127824 */ /* 0x000fe400078e0216 */
[----:B------:R-:W-:-:S03]  /*2400*/  IMAD R19, R21, R23, RZ ;  /* 0x0000001715137224 */ /* 0x000fc600078e02ff */
[----:B------:R-:W-:-:S13]  /*2410*/  ISETP.GE.U32.AND P1, PT, R18, R20, PT ;  /* 0x000000141200720c */ /* 0x000fda0003f26070 */
[----:B------:R-:W-:Y:S02]  /*2420*/  @!P1 IMAD R21, R21, R18, RZ ;  /* 0x0000001215159224 */ /* 0x000fe400078e02ff */
[----:B------:R-:W-:-:S04]  /*2430*/  IMAD.WIDE.U32 R18, R19, 0x8, R2 ;  /* 0x0000000813127825 */ /* 0x000fc800078e0002 */
[----:B------:R-:W-:Y:S02]  /*2440*/  @!P1 IMAD.WIDE.U32 R2, R21, 0x8, R2 ;  /* 0x0000000815029825 */ /* 0x000fe400078e0002 */
[----:B------:R-:W5:Y:S04]  /*2450*/  LDG.E.64 R18, desc[UR36][R18.64] ;  /* 0x0000002412127981 */ /* 0x000f68000c1e1b00 */
[----:B------:R0:W5:Y:S02]  /*2460*/  @!P1 LDG.E.64 R16, desc[UR36][R2.64] ;  /* 0x0000002402109981 */ /* 0x000164000c1e1b00 */
.L_x_26:
[----:B------:R-:W-:Y:S05]  /*2470*/  BSYNC.RECONVERGENT B1 ;  /* 0x0000000000017941 */ /* 0x000fea0003800200 */
.L_x_25:
[----:B------:R-:W-:Y:S04]  /*2480*/  BSSY.RECONVERGENT B1, `(.L_x_27) ;  /* 0x0000012000017945 */ /* 0x000fe80003800200 */
[----:B------:R-:W-:Y:S05]  /*2490*/  @P0 BRA `(.L_x_28) ;  /* 0x0000000000400947 */ /* 0x000fea0003800000 */
[----:B0-----:R-:W-:Y:S01]  /*24a0*/  IADD3 R3, PT, PT, R0, R22, RZ ;  /* 0x0000001600037210 */ /* 0x001fe20007ffe0ff */
        /* <DEDUP_REMOVED lines=15> */
.L_x_28:
[----:B------:R-:W-:Y:S05]  /*25a0*/  BSYNC.RECONVERGENT B1 ;  /* 0x0000000000017941 */ /* 0x000fea0003800200 */
.L_x_27:
[----:B------:R-:W-:Y:S01]  /*25b0*/  FADD.FTZ R7, R8, R7 ;  /* 0x0000000708077221 */ /* 0x000fe20000010000 */
[----:B------:R-:W-:-:S03]  /*25c0*/  FADD.FTZ R11, R4, R11 ;  /* 0x0000000b040b7221 */ /* 0x000fc60000010000 */
[----:B------:R-:W-:Y:S01]  /*25d0*/  FADD.FTZ R6, R7, R6 ;  /* 0x0000000607067221 */ /* 0x000fe20000010000 */
[----:B------:R-:W-:-:S03]  /*25e0*/  FADD.FTZ R10, R11, R10 ;  /* 0x0000000a0b0a7221 */ /* 0x000fc60000010000 */
[----:B------:R-:W-:Y:S01]  /*25f0*/  FADD.FTZ R8, R6, R5 ;  /* 0x0000000506087221 */ /* 0x000fe20000010000 */
[----:B------:R-:W-:Y:S01]  /*2600*/  FADD.FTZ R9, R10, R9 ;  /* 0x000000090a097221 */ /* 0x000fe20000010000 */
[----:B------:R-:W-:Y:S06]  /*2610*/  BRA `(.L_x_2) ;  /* 0x0000008800e07947 */ /* 0x000fec0003800000 */
.L_x_21:
[----:B------:R-:W0:Y:S01]  /*2620*/  LDCU UR4, c[0x0][0x39c] ;  /* 0x00007380ff0477ac */ /* 0x000e220008000800 */
[----:B------:R-:W1:Y:S01]  /*2630*/  LDC R23, c[0x0][0x388] ;  /* 0x0000e200ff177b82 */ /* 0x000e620000000800 */
[----:B------:R-:W-:Y:S01]  /*2640*/  BSSY.RECONVERGENT B1, `(.L_x_29) ;  /* 0x000041a000017945 */ /* 0x000fe20003800200 */
[----:B------:R-:W-:Y:S02]  /*2650*/  MOV R2, R4 ;  /* 0x0000000400027202 */ /* 0x000fe40000000f00 */
[----:B------:R-:W-:Y:S02]  /*2660*/  CS2R R18, SRZ ;  /* 0x0000000000127805 */ /* 0x000fe4000001ff00 */
[----:B------:R-:W-:Y:S02]  /*2670*/  CS2R R14, SRZ ;  /* 0x00000000000e7805 */ /* 0x000fe4000001ff00 */
[----:B------:R-:W-:Y:S02]  /*2680*/  CS2R R12, SRZ ;  /* 0x00000000000c7805 */ /* 0x000fe4000001ff00 */
[----:B------:R-:W-:Y:S01]  /*2690*/  CS2R R10, SRZ ;  /* 0x00000000000a7805 */ /* 0x000fe2000001ff00 */
[----:B------:R-:W2:Y:S01]  /*26a0*/  LDC R5, c[0x0][0x38c] ;  /* 0x0000e300ff057b82 */ /* 0x000ea20000000800 */
[----:B0-----:R-:W-:-:S05]  /*26b0*/  MOV R21, UR4 ;  /* 0x0000000400157c02 */ /* 0x001fca0008000f00 */
[----:B------:R-:W-:Y:S02]  /*26c0*/  IMAD R3, R21, 0x3, R4 ;  /* 0x0000000315037824 */ /* 0x000fe400078e0204 */
[----:B-1----:R-:W-:Y:S01]  /*26d0*/  IMAD.MOV.U32 R26, RZ, RZ, R23 ;  /* 0x000000ffff1a7224 */ /* 0x002fe200078e0017 */
[-C--:B------:R-:W-:Y:S02]  /*26e0*/  MOV R4, R23.reuse ;  /* 0x0000001700047202 */ /* 0x080fe40000000f00 */
[----:B------:R-:W-:Y:S02]  /*26f0*/  ISETP.GE.U32.AND P0, PT, R3, R20, PT ;  /* 0x000000140300720c */ /* 0x000fe40003f06070 */
[----:B------:R-:W-:Y:S01]  /*2700*/  MOV R3, R23 ;  /* 0x0000001700037202 */ /* 0x000fe20000000f00 */
[----:B--2---:R-:W-:Y:S01]  /*2710*/  IMAD.MOV.U32 R25, RZ, RZ, R5 ;  /* 0x000000ffff197224 */ /* 0x004fe200078e0005 */
[-C--:B------:R-:W-:Y:S02]  /*2720*/  MOV R24, R5.reuse ;  /* 0x0000000500187202 */ /* 0x080fe40000000f00 */
[----:B------:R-:W-:-:S07]  /*2730*/  MOV R6, R5 ;  /* 0x0000000500067202 */ /* 0x000fce0000000f00 */
[----:B------:R-:W-:Y:S05]  /*2740*/  @P0 BRA `(.L_x_30) ;  /* 0x0000004000240947 */ /* 0x000fea0003800000 */
[----:B------:R-:W-:-:S13]  /*2750*/  ISETP.NE.AND P0, PT, R7, RZ, PT ;  /* 0x000000ff0700720c */ /* 0x000fda0003f05270 */
[----:B------:R0:W5:Y:S01]  /*2760*/  @!P0 LDG.E.64 R8, desc[UR36][R16.64] ;  /* 0x0000002410088981 */ /* 0x000162000c1e1b00 */
[----:B------:R-:W-:Y:S01]  /*2770*/  VIADD R7, R7, 0xffffffff ;  /* 0xffffffff07077836 */ /* 0x000fe20000000000 */
[-C--:B------:R-:W-:Y:S01]  /*2780*/  MOV R25, R5.reuse ;  /* 0x0000000500197202 */ /* 0x080fe20000000f00 */
[----:B------:R-:W-:Y:S01]  /*2790*/  IMAD.MOV.U32 R6, RZ, RZ, R5 ;  /* 0x000000ffff067224 */ /* 0x000fe200078e0005 */
[----:B------:R-:W-:Y:S01]  /*27a0*/  MOV R24, R5 ;  /* 0x0000000500187202 */ /* 0x000fe20000000f00 */
[----:B------:R-:W-:Y:S01]  /*27b0*/  IMAD.MOV.U32 R4, RZ, RZ, R23 ;  /* 0x000000ffff047224 */ /* 0x000fe200078e0017 */
[----:B------:R-:W-:Y:S02]  /*27c0*/  VIMNMX.U32 R7, PT, PT, R7, 0x18, PT ;  /* 0x0000001807077848 */ /* 0x000fe40003fe0000 */
[-C--:B------:R-:W-:Y:S02]  /*27d0*/  MOV R26, R23.reuse ;  /* 0x00000017001a7202 */ /* 0x080fe40000000f00 */
[----:B------:R-:W-:-:S02]  /*27e0*/  MOV R3, R23 ;  /* 0x0000001700037202 */ /* 0x000fc40000000f00 */
[----:B0-----:R-:W-:-:S07]  /*27f0*/  IADD3 R7, PT, PT, R7, 0x1, RZ ;  /* 0x0000000107077810 */ /* 0x001fce0007ffe0ff */
.L_x_36:
[----:B------:R-:W0:Y:S01]  /*2800*/  LDCU UR4, c[0x0][0x39c] ;  /* 0x00007380ff0477ac */ /* 0x000e220008000800 */
[-C--:B-----5:R-:W-:Y:S01]  /*2810*/  @!P0 MOV R18, R8.reuse ;  /* 0x0000000800128202 */ /* 0x0a0fe20000000f00 */
[--C-:B------:R-:W-:Y:S01]  /*2820*/  @!P0 IMAD.MOV.U32 R19, RZ, RZ, R9.reuse ;  /* 0x000000ffff138224 */ /* 0x100fe200078e0009 */
[-C--:B------:R-:W-:Y:S01]  /*2830*/  @!P0 MOV R15, R9.reuse ;  /* 0x00000009000f8202 */ /* 0x080fe20000000f00 */
[----:B------:R-:W-:Y:S01]  /*2840*/  @!P0 IMAD.MOV.U32 R13, RZ, RZ, R9 ;  /* 0x000000ffff0d8224 */ /* 0x000fe200078e0009 */
[-C--:B------:R-:W-:Y:S01]  /*2850*/  @!P0 MOV R14, R8.reuse ;  /* 0x00000008000e8202 */ /* 0x080fe20000000f00 */
[----:B------:R-:W-:Y:S01]  /*2860*/  @!P0 IMAD.MOV.U32 R10, RZ, RZ, R8 ;  /* 0x000000ffff0a8224 */ /* 0x000fe200078e0008 */
[----:B------:R-:W-:Y:S02]  /*2870*/  @!P0 MOV R12, R8 ;  /* 0x00000008000c8202 */ /* 0x000fe40000000f00 */
[----:B------:R-:W-:Y:S01]  /*2880*/  @!P0 MOV R11, R9 ;  /* 0x00000009000b8202 */ /* 0x000fe20000000f00 */
[----:B------:R-:W-:Y:S06]  /*2890*/  @!P0 BRA `(.L_x_31) ;  /* 0x0000003c00948947 */ /* 0x000fec0003800000 */
[----:B------:R-:W1:Y:S01]  /*28a0*/  LDCU.128 UR20, c[0x0][0x3d0] ;  /* 0x00007a00ff1477ac */ /* 0x000e620008000c00 */
[----:B------:R-:W-:Y:S01]  /*28b0*/  HFMA2 R10, -RZ, RZ, 0, 0 ;  /* 0x00000000ff0a7431 */ /* 0x000fe200000001ff */
[----:B------:R-:W-:Y:S01]  /*28c0*/  MOV R11, R2 ;  /* 0x00000002000b7202 */ /* 0x000fe20000000f00 */
[----:B------:R-:W2:Y:S01]  /*28d0*/  LDCU UR5, c[0x0][0x500] ;  /* 0x0000a000ff0577ac */ /* 0x000ea20008000800 */
[----:B------:R-:W3:Y:S01]  /*28e0*/  LDCU UR77, c[0x0][0x3ec] ;  /* 0x00007d80ff4d77ac */ /* 0x000ee20008000800 */
[----:B------:R-:W4:Y:S01]  /*28f0*/  LDCU UR76, c[0x0][0x508] ;  /* 0x0000a100ff4c77ac */ /* 0x000f220008000800 */
[----:B------:R-:W0:Y:S01]  /*2900*/  LDCU UR75, c[0x0][0x400] ;  /* 0x00008000ff4b77ac */ /* 0x000e220008000800 */
[----:B-1----:R-:W-:Y:S01]  /*2910*/  IMAD.HI.U32 R10, R2, UR22, R10 ;  /* 0x00000016020a7c27 */ /* 0x002fe2000f8e000a */
[----:B------:R-:W-:Y:S01]  /*2920*/  UISETP.NE.AND UP0, UPT, UR20, 0x1, UPT ;  /* 0x000000011400788c */ /* 0x000fe2000bf05270 */
[----:B------:R-:W1:Y:S03]  /*2930*/  LDCU UR74, c[0x0][0x50c] ;  /* 0x0000a180ff4a77ac */ /* 0x000e660008000800 */
[----:B------:R-:W-:Y:S01]  /*2940*/  SHF.R.U32.HI R12, RZ, UR23, R10 ;  /* 0x00000017ff0c7c19 */ /* 0x000fe2000801160a */
[----:B------:R-:W0:Y:S04]  /*2950*/  LDCU UR73, c[0x0][0x404] ;  /* 0x00008080ff4977ac */ /* 0x000e280008000800 */
[----:B------:R-:W-:Y:S01]  /*2960*/  IMAD.MOV R11, RZ, RZ, -R12 ;  /* 0x000000ffff0b7224 */ /* 0x000fe200078e0a0c */
[----:B------:R-:W0:Y:S03]  /*2970*/  LDCU UR72, c[0x0][0x510] ;  /* 0x0000a200ff4877ac */ /* 0x000e260008000800 */
[----:B------:R-:W-:Y:S01]  /*2980*/  IMAD R14, R11, UR21, R2 ;  /* 0x000000150b0e7c24 */ /* 0x000fe2000f8e0202 */
[----:B------:R-:W0:Y:S03]  /*2990*/  LDCU UR71, c[0x0][0x418] ;  /* 0x00008300ff4777ac */ /* 0x000e260008000800 */
[----:B--2---:R-:W-:Y:S01]  /*29a0*/  IMAD R14, R14, UR5, RZ ;  /* 0x000000050e0e7c24 */ /* 0x004fe2000f8e02ff */
[----:B------:R-:W2:Y:S01]  /*29b0*/  LDCU UR70, c[0x0][0x514] ;  /* 0x0000a280ff4677ac */ /* 0x000ea20008000800 */
[----:B------:R-:W0:Y:S01]  /*29c0*/  LDCU UR69, c[0x0][0x41c] ;  /* 0x00008380ff4577ac */ /* 0x000e220008000800 */
        /* <DEDUP_REMOVED lines=35> */
[----:B------:R-:W0:Y:S01]  /*2c00*/  LDCU.64 UR34, c[0x0][0x3e0] ;  /* 0x00007c00ff2277ac */ /* 0x000e220008000a00 */
        /* <DEDUP_REMOVED lines=8> */
[----:B-1234-:R-:W-:Y:S05]  /*2c90*/  BRA.U !UP0, `(.L_x_32) ;  /* 0x0000000d089c7547 */ /* 0x01efea000b800000 */
[----:B------:R-:W1:Y:S01]  /*2ca0*/  LDCU UR20, c[0x0][0x3e8] ;  /* 0x00007d00ff1477ac */ /* 0x000e620008000800 */
[----:B------:R-:W-:Y:S02]  /*2cb0*/  MOV R10, RZ ;  /* 0x000000ff000a7202 */ /* 0x000fe40000000f00 */
[----:B------:R-:W-:Y:S02]  /*2cc0*/  MOV R11, R12 ;  /* 0x0000000c000b7202 */ /* 0x000fe40000000f00 */
[----:B------:R-:W-:Y:S01]  /*2cd0*/  ISETP.NE.AND P1, PT, R7, 0x2, PT ;  /* 0x000000020700780c */ /* 0x000fe20003f25270 */
[----:B0-----:R-:W-:-:S05]  /*2ce0*/  IMAD.HI.U32 R10, R12, UR35, R10 ;  /* 0x000000230c0a7c27 */ /* 0x001fca000f8e000a */
[----:B-1----:R-:W-:Y:S01]  /*2cf0*/  SHF.R.U32.HI R13, RZ, UR20, R10 ;  /* 0x00000014ff0d7c19 */ /* 0x002fe2000801160a */
[----:B------:R-:W0:Y:S04]  /*2d00*/  LDCU UR20, c[0x0][0x504] ;  /* 0x0000a080ff1477ac */ /* 0x000e280008000800 */
[----:B------:R-:W-:-:S04]  /*2d10*/  IMAD.MOV R11, RZ, RZ, -R13 ;  /* 0x000000ffff0b7224 */ /* 0x000fc800078e0a0d */
[----:B------:R-:W-:-:S04]  /*2d20*/  IMAD R11, R11, UR34, R12 ;  /* 0x000000220b0b7c24 */ /* 0x000fc8000f8e020c */
[----:B0-----:R-:W-:Y:S01]  /*2d30*/  IMAD R14, R11, UR20, R14 ;  /* 0x000000140b0e7c24 */ /* 0x001fe2000f8e020e */
[----:B------:R-:W-:Y:S06]  /*2d40*/  @!P1 BRA `(.L_x_32) ;  /* 0x0000000c00709947 */ /* 0x000fec0003800000 */
[----:B------:R-:W-:Y:S01]  /*2d50*/  HFMA2 R10, -RZ, RZ, 0, 0 ;  /* 0x00000000ff0a7431 */ /* 0x000fe200000001ff */
[----:B------:R-:W-:Y:S02]  /*2d60*/  MOV R11, R13 ;  /* 0x0000000d000b7202 */ /* 0x000fe40000000f00 */
[----:B------:R-:W-:Y:S02]  /*2d70*/  ISETP.NE.AND P1, PT, R7, 0x3, PT ;  /* 0x000000030700780c */ /* 0x000fe40003f25270 */
[----:B------:R-:W-:-:S05]  /*2d80*/  IMAD.HI.U32 R10, R13, UR38, R10 ;  /* 0x000000260d0a7c27 */ /* 0x000fca000f8e000a */
[----:B------:R-:W-:-:S05]  /*2d90*/  SHF.R.U32.HI R12, RZ, UR39, R10 ;  /* 0x00000027ff0c7c19 */ /* 0x000fca000801160a */
[----:B------:R-:W-:-:S04]  /*2da0*/  IMAD.MOV R11, RZ, RZ, -R12 ;  /* 0x000000ffff0b7224 */ /* 0x000fc800078e0a0c */
[----:B------:R-:W-:-:S04]  /*2db0*/  IMAD R11, R11, UR77, R13 ;  /* 0x0000004d0b0b7c24 */ /* 0x000fc8000f8e020d */
[----:B------:R-:W-:Y:S01]  /*2dc0*/  IMAD R14, R11, UR76, R14 ;  /* 0x0000004c0b0e7c24 */ /* 0x000fe2000f8e020e */
[----:B------:R-:W-:Y:S06]  /*2dd0*/  @!P1 BRA `(.L_x_32) ;  /* 0x0000000c004c9947 */ /* 0x000fec0003800000 */
[----:B------:R-:W-:Y:S02]  /*2de0*/  MOV R10, RZ ;  /* 0x000000ff000a7202 */ /* 0x000fe40000000f00 */
[----:B------:R-:W-:Y:S02]  /*2df0*/  MOV R11, R12 ;  /* 0x0000000c000b7202 */ /* 0x000fe40000000f00 */
[----:B------:R-:W-:Y:S01]  /*2e00*/  ISETP.NE.AND P1, PT, R7, 0x4, PT ;  /* 0x000000040700780c */ /* 0x000fe20003f25270 */
[----:B------:R-:W-:-:S05]  /*2e10*/  IMAD.HI.U32 R10, R12, UR41, R10 ;  /* 0x000000290c0a7c27 */ /* 0x000fca000f8e000a */
[----:B------:R-:W-:-:S05]  /*2e20*/  SHF.R.U32.HI R13, RZ, UR75, R10 ;  /* 0x0000004bff0d7c19 */ /* 0x000fca000801160a */
[----:B------:R-:W-:-:S04]  /*2e30*/  IMAD.MOV R11, RZ, RZ, -R13 ;  /* 0x000000ffff0b7224 */ /* 0x000fc800078e0a0d */
[----:B------:R-:W-:-:S04]  /*2e40*/  IMAD R11, R11, UR40, R12 ;  /* 0x000000280b0b7c24 */ /* 0x000fc8000f8e020c */
[----:B------:R-:W-:Y:S01]  /*2e50*/  IMAD R14, R11, UR74, R14 ;  /* 0x0000004a0b0e7c24 */ /* 0x000fe2000f8e020e */
        /* <DEDUP_REMOVED lines=41> */
[----:B------:R-:W-:-:S04]  /*30f0*/  SHF.R.U32.HI R12, RZ, UR51, R10 ;  /* 0x00000033ff0c7c19 */ /* 0x000fc8000801160a */
[----:B------:R-:W-:-:S05]  /*3100*/  IADD3 R11, PT, PT, -R12, RZ, RZ ;  /* 0x000000ff0c0b7210 */ /* 0x000fca0007ffe1ff */
[----:B------:R-:W-:-:S04]  /*3110*/  IMAD R11, R11, UR65, R13 ;  /* 0x000000410b0b7c24 */ /* 0x000fc8000f8e020d */
[----:B------:R-:W-:Y:S01]  /*3120*/  IMAD R14, R11, UR64, R14 ;  /* 0x000000400b0e7c24 */ /* 0x000fe2000f8e020e */
[----:B------:R-:W-:Y:S06]  /*3130*/  @!P1 BRA `(.L_x_32) ;  /* 0x0000000800749947 */ /* 0x000fec0003800000 */
[----:B------:R-:W-:Y:S01]  /*3140*/  MOV R11, R12 ;  /* 0x0000000c000b7202 */ /* 0x000fe20000000f00 */
[----:B------:R-:W-:Y:S01]  /*3150*/  IMAD.MOV.U32 R10, RZ, RZ, RZ ;  /* 0x000000ffff0a7224 */ /* 0x000fe200078e00ff */
[----:B------:R-:W-:-:S03]  /*3160*/  ISETP.NE.AND P1, PT, R7, 0xa, PT ;  /* 0x0000000a0700780c */ /* 0x000fc60003f25270 */
[----:B------:R-:W-:-:S05]  /*3170*/  IMAD.HI.U32 R10, R12, UR53, R10 ;  /* 0x000000350c0a7c27 */ /* 0x000fca000f8e000a */
[----:B------:R-:W-:-:S04]  /*3180*/  SHF.R.U32.HI R13, RZ, UR63, R10 ;  /* 0x0000003fff0d7c19 */ /* 0x000fc8000801160a */
[----:B------:R-:W-:-:S05]  /*3190*/  IADD3 R11, PT, PT, -R13, RZ, RZ ;  /* 0x000000ff0d0b7210 */ /* 0x000fca0007ffe1ff */
[----:B------:R-:W-:-:S04]  /*31a0*/  IMAD R11, R11, UR52, R12 ;  /* 0x000000340b0b7c24 */ /* 0x000fc8000f8e020c */
[----:B------:R-:W-:Y:S01]  /*31b0*/  IMAD R14, R11, UR62, R14 ;  /* 0x0000003e0b0e7c24 */ /* 0x000fe2000f8e020e */
[----:B------:R-:W-:Y:S06]  /*31c0*/  @!P1 BRA `(.L_x_32) ;  /* 0x0000000800509947 */ /* 0x000fec0003800000 */
[----:B------:R-:W0:Y:S01]  /*31d0*/  LDCU.64 UR54, c[0x0][0x450] ;  /* 0x00008a00ff3677ac */ /* 0x000e220008000a00 */
[----:B------:R-:W-:Y:S02]  /*31e0*/  HFMA2 R10, -RZ, RZ, 0, 0 ;  /* 0x00000000ff0a7431 */ /* 0x000fe400000001ff */
[----:B------:R-:W-:Y:S01]  /*31f0*/  IMAD.MOV.U32 R11, RZ, RZ, R13 ;  /* 0x000000ffff0b7224 */ /* 0x000fe200078e000d */
[----:B------:R-:W-:Y:S02]  /*3200*/  ISETP.NE.AND P1, PT, R7, 0xb, PT ;  /* 0x0000000b0700780c */ /* 0x000fe40003f25270 */
[----:B0-----:R-:W-:-:S05]  /*3210*/  IMAD.HI.U32 R10, R13, UR54, R10 ;  /* 0x000000360d0a7c27 */ /* 0x001fca000f8e000a */
[----:B------:R-:W-:-:S04]  /*3220*/  SHF.R.U32.HI R12, RZ, UR55, R10 ;  /* 0x00000037ff0c7c19 */ /* 0x000fc8000801160a */
[----:B------:R-:W-:-:S05]  /*3230*/  IADD3 R11, PT, PT, -R12, RZ, RZ ;  /* 0x000000ff0c0b7210 */ /* 0x000fca0007ffe1ff */
[----:B------:R-:W-:-:S04]  /*3240*/  IMAD R11, R11, UR61, R13 ;  /* 0x0000003d0b0b7c24 */ /* 0x000fc8000f8e020d */
[----:B------:R-:W-:Y:S01]  /*3250*/  IMAD R14, R11, UR60, R14 ;  /* 0x0000003c0b0e7c24 */ /* 0x000fe2000f8e020e */
[----:B------:R-:W-:Y:S06]  /*3260*/  @!P1 BRA `(.L_x_32) ;  /* 0x0000000800289947 */ /* 0x000fec0003800000 */
[----:B------:R-:W0:Y:S01]  /*3270*/  LDCU.64 UR54, c[0x0][0x458] ;  /* 0x00008b00ff3677ac */ /* 0x000e220008000a00 */
[----:B------:R-:W-:Y:S02]  /*3280*/  MOV R10, RZ ;  /* 0x000000ff000a7202 */ /* 0x000fe40000000f00 */
[----:B------:R-:W-:Y:S02]  /*3290*/  MOV R11, R12 ;  /* 0x0000000c000b7202 */ /* 0x000fe40000000f00 */
[----:B------:R-:W-:Y:S01]  /*32a0*/  ISETP.NE.AND P1, PT, R7, 0xc, PT ;  /* 0x0000000c0700780c */ /* 0x000fe20003f25270 */
[----:B0-----:R-:W-:-:S05]  /*32b0*/  IMAD.HI.U32 R10, R12, UR55, R10 ;  /* 0x000000370c0a7c27 */ /* 0x001fca000f8e000a */
[----:B------:R-:W-:-:S05]  /*32c0*/  SHF.R.U32.HI R13, RZ, UR59, R10 ;  /* 0x0000003bff0d7c19 */ /* 0x000fca000801160a */
[----:B------:R-:W-:-:S04]  /*32d0*/  IMAD.MOV R11, RZ, RZ, -R13 ;  /* 0x000000ffff0b7224 */ /* 0x000fc800078e0a0d */
        /* <DEDUP_REMOVED lines=8> */
[----:B------:R-:W-:-:S04]  /*3360*/  SHF.R.U32.HI R12, RZ, UR55, R10 ;  /* 0x00000037ff0c7c19 */ /* 0x000fc8000801160a */
[----:B------:R-:W-:-:S05]  /*3370*/  IADD3 R11, PT, PT, -R12, RZ, RZ ;  /* 0x000000ff0c0b7210 */ /* 0x000fca0007ffe1ff */
[----:B------:R-:W-:-:S04]  /*3380*/  IMAD R11, R11, UR57, R13 ;  /* 0x000000390b0b7c24 */ /* 0x000fc8000f8e020d */
[----:B------:R-:W-:Y:S01]  /*3390*/  IMAD R14, R11, UR56, R14 ;  /* 0x000000380b0e7c24 */ /* 0x000fe2000f8e020e */
[----:B------:R-:W-:Y:S06]  /*33a0*/  @!P1 BRA `(.L_x_32) ;  /* 0x0000000400d89947 */ /* 0x000fec0003800000 */
[----:B------:R-:W0:Y:S01]  /*33b0*/  LDCU.64 UR54, c[0x0][0x470] ;  /* 0x00008e00ff3677ac */ /* 0x000e220008000a00 */
[----:B------:R-:W-:Y:S01]  /*33c0*/  MOV R11, R12 ;  /* 0x0000000c000b7202 */ /* 0x000fe20000000f00 */
[----:B------:R-:W-:Y:S01]  /*33d0*/  IMAD.MOV.U32 R10, RZ, RZ, RZ ;  /* 0x000000ffff0a7224 */ /* 0x000fe200078e00ff */
[----:B------:R-:W-:-:S03]  /*33e0*/  ISETP.NE.AND P1, PT, R7, 0xe, PT ;  /* 0x0000000e0700780c */ /* 0x000fc60003f25270 */
[----:B0-----:R-:W-:-:S05]  /*33f0*/  IMAD.HI.U32 R10, R12, UR55, R10 ;  /* 0x000000370c0a7c27 */ /* 0x001fca000f8e000a */
        /* <DEDUP_REMOVED lines=99> */
[----:B0-----:R-:W-:-:S12]  /*3a30*/  IMAD.HI.U32 R10, R12, UR55, R10 ;  /* 0x000000370c0a7c27 */ /* 0x001fd8000f8e000a */
[----:B------:R-:W0:Y:S01]  /*3a40*/  @P1 LDC R19, c[0x0][0x4f4] ;  /* 0x00013d00ff131b82 */ /* 0x000e220000000800 */
[----:B------:R-:W-:Y:S02]  /*3a50*/  SHF.R.U32.HI R11, RZ, UR28, R10 ;  /* 0x0000001cff0b7c19 */ /* 0x000fe4000801160a */
[----:B------:R-:W-:-:S05]  /*3a60*/  @P1 MOV R10, RZ ;  /* 0x000000ff000a1202 */ /* 0x000fca0000000f00 */
[----:B------:R-:W1:Y:S01]  /*3a70*/  @P1 LDC R18, c[0x0][0x560] ;  /* 0x00015800ff121b82 */ /* 0x000e620000000800 */
[----:B------:R-:W-:-:S04]  /*3a80*/  IMAD.MOV R15, RZ, RZ, -R11 ;  /* 0x000000ffff0f7224 */ /* 0x000fc800078e0a0b */
[----:B------:R-:W-:-:S03]  /*3a90*/  IMAD R15, R15, UR54, R12 ;  /* 0x000000360f0f7c24 */ /* 0x000fc6000f8e020c */
[----:B------:R-:W2:Y:S01]  /*3aa0*/  @P1 LDC.64 R12, c[0x0][0x4f8] ;  /* 0x00013e00ff0c1b82 */ /* 0x000ea20000000a00 */
[----:B------:R-:W-:Y:S02]  /*3ab0*/  IMAD R14, R15, UR29, R14 ;  /* 0x0000001d0f0e7c24 */ /* 0x000fe4000f8e020e */
[----:B--2---:R-:W-:-:S05]  /*3ac0*/  @P1 IMAD.HI.U32 R12, R11, R12, R10 ;  /* 0x0000000c0b0c1227 */ /* 0x004fca00078e000a */
[----:B------:R-:W-:-:S04]  /*3ad0*/  @P1 SHF.R.U32.HI R12, RZ, R13, R12 ;  /* 0x0000000dff0c1219 */ /* 0x000fc8000001160c */
[----:B------:R-:W-:-:S05]  /*3ae0*/  @P1 IADD3 R10, PT, PT, -R12, RZ, RZ ;  /* 0x000000ff0c0a1210 */ /* 0x000fca0007ffe1ff */
[----:B0-----:R-:W-:-:S04]  /*3af0*/  @P1 IMAD R11, R10, R19, R11 ;  /* 0x000000130a0b1224 */ /* 0x001fc800078e020b */
[----:B-1----:R-:W-:-:S07]  /*3b00*/  @P1 IMAD R14, R11, R18, R14 ;  /* 0x000000120b0e1224 */ /* 0x002fce00078e020e */
.L_x_32:
[----:B------:R-:W-:-:S04]  /*3b10*/  LOP3.LUT R11, R14, 0xfffffff8, RZ, 0xc0, !PT ;  /* 0xfffffff80e0b7812 */ /* 0x000fc800078ec0ff */
[----:B------:R-:W-:-:S04]  /*3b20*/  IADD3 R10, P1, PT, R11, R16, RZ ;  /* 0x000000100b0a7210 */ /* 0x000fc80007f3e0ff */
[----:B------:R-:W-:-:S06]  /*3b30*/  IADD3.X R11, PT, PT, RZ, R17, RZ, P1, !PT ;  /* 0x00000011ff0b7210 */ /* 0x000fcc0000ffe4ff */
[----:B------:R-:W5:Y:S01]  /*3b40*/  LDG.E.64 R10, desc[UR36][R10.64] ;  /* 0x000000240a0a7981 */ /* 0x000f62000c1e1b00 */
[----:B------:R-:W-:Y:S01]  /*3b50*/  MOV R14, RZ ;  /* 0x000000ff000e7202 */ /* 0x000fe20000000f00 */
[----:B0-----:R-:W-:-:S04]  /*3b60*/  VIADD R15, R2, UR4 ;  /* 0x00000004020f7c36 */ /* 0x001fc80008000000 */
[----:B------:R-:W-:-:S05]  /*3b70*/  IMAD.HI.U32 R19, R15, UR22, R14 ;  /* 0x000000160f137c27 */ /* 0x000fca000f8e000e */
[----:B------:R-:W-:-:S04]  /*3b80*/  SHF.R.U32.HI R19, RZ, UR23, R19 ;  /* 0x00000017ff137c19 */ /* 0x000fc80008011613 */
[----:B------:R-:W-:-:S05]  /*3b90*/  IADD3 R13, PT, PT, -R19, RZ, RZ ;  /* 0x000000ff130d7210 */ /* 0x000fca0007ffe1ff */
[----:B------:R-:W-:-:S04]  /*3ba0*/  IMAD R20, R13, UR21, R15 ;  /* 0x000000150d147c24 */ /* 0x000fc8000f8e020f */
[----:B------:R-:W-:Y:S01]  /*3bb0*/  IMAD R20, R20, UR5, RZ ;  /* 0x0000000514147c24 */ /* 0x000fe2000f8e02ff */
[----:B------:R-:W-:Y:S06]  /*3bc0*/  BRA.U !UP0, `(.L_x_33) ;  /* 0x0000000d08707547 */ /* 0x000fec000b800000 */
[----:B------:R-:W0:Y:S01]  /*3bd0*/  LDCU UR20, c[0x0][0x3e8] ;  /* 0x00007d00ff1477ac */ /* 0x000e220008000800 */
[----:B------:R-:W-:Y:S01]  /*3be0*/  MOV R12, RZ ;  /* 0x000000ff000c7202 */ /* 0x000fe20000000f00 */
[----:B------:R-:W-:Y:S01]  /*3bf0*/  IMAD.MOV.U32 R13, RZ, RZ, R19 ;  /* 0x000000ffff0d7224 */ /* 0x000fe200078e0013 */
[----:B------:R-:W-:-:S03]  /*3c00*/  ISETP.NE.AND P1, PT, R7, 0x2, PT ;  /* 0x000000020700780c */ /* 0x000fc60003f25270 */
[----:B------:R-:W-:-:S05]  /*3c10*/  IMAD.HI.U32 R13, R19, UR35, R12 ;  /* 0x00000023130d7c27 */ /* 0x000fca000f8e000c */
[----:B0-----:R-:W-:Y:S01]  /*3c20*/  SHF.R.U32.HI R13, RZ, UR20, R13 ;  /* 0x00000014ff0d7c19 */ /* 0x001fe2000801160d */
[----:B------:R-:W0:Y:S03]  /*3c30*/  LDCU UR20, c[0x0][0x504] ;  /* 0x0000a080ff1477ac */ /* 0x000e260008000800 */
[----:B------:R-:W-:-:S05]  /*3c40*/  IADD3 R12, PT, PT, -R13, RZ, RZ ;  /* 0x000000ff0d0c7210 */ /* 0x000fca0007ffe1ff */
[----:B------:R-:W-:-:S04]  /*3c50*/  IMAD R19, R12, UR34, R19 ;  /* 0x000000220c137c24 */ /* 0x000fc8000f8e0213 */
[----:B0-----:R-:W-:Y:S01]  /*3c60*/  IMAD R20, R19, UR20, R20 ;  /* 0x0000001413147c24 */ /* 0x001fe2000f8e0214 */
[----:B------:R-:W-:Y:S06]  /*3c70*/  @!P1 BRA `(.L_x_33) ;  /* 0x0000000c00449947 */ /* 0x000fec0003800000 */
[----:B------:R-:W-:Y:S01]  /*3c80*/  HFMA2 R12, -RZ, RZ, 0, 0 ;  /* 0x00000000ff0c7431 */ /* 0x000fe200000001ff */
[----:B------:R-:W-:-:S04]  /*3c90*/  ISETP.NE.AND P1, PT, R7, 0x3, PT ;  /* 0x000000030700780c */ /* 0x000fc80003f25270 */
        /* <DEDUP_REMOVED lines=15> */
[----:B------:R-:W-:Y:S02]  /*3d90*/  MOV R12, RZ ;  /* 0x000000ff000c7202 */ /* 0x000fe40000000f00 */
[----:B------:R-:W-:-:S03]  /*3da0*/  ISETP.NE.AND P1, PT, R7, 0x5, PT ;  /* 0x000000050700780c */ /* 0x000fc60003f25270 */
        /* <DEDUP_REMOVED lines=33> */
[----:B------:R-:W-:-:S03]  /*3fc0*/  ISETP.NE.AND P1, PT, R7, 0x9, PT ;  /* 0x000000090700780c */ /* 0x000fc60003f25270 */
[----:B------:R-:W-:-:S05]  /*3fd0*/  IMAD.HI.U32 R19, R13, UR50, R12 ;  /* 0x000000320d137c27 */ /* 0x000fca000f8e000c */
[----:B------:R-:W-:-:S04]  /*3fe0*/  SHF.R.U32.HI R19, RZ, UR51, R19 ;  /* 0x00000033ff137c19 */ /* 0x000fc80008011613 */
[----:B------:R-:W-:-:S05]  /*3ff0*/  IADD3 R12, PT, PT, -R19, RZ, RZ ;  /* 0x000000ff130c7210 */ /* 0x000fca0007ffe1ff */
[----:B------:R-:W-:-:S04]  /*4000*/  IMAD R13, R12, UR65, R13 ;  /* 0x000000410c0d7c24 */ /* 0x000fc8000f8e020d */
[----:B------:R-:W-:Y:S01]  /*4010*/  IMAD R20, R13, UR64, R20 ;  /* 0x000000400d147c24 */ /* 0x000fe2000f8e0214 */
[----:B------:R-:W-:Y:S06]  /*4020*/  @!P1 BRA `(.L_x_33) ;  /* 0x0000000800589947 */ /* 0x000fec0003800000 */
[----:B------:R-:W-:Y:S02]  /*4030*/  HFMA2 R12, -RZ, RZ, 0, 0 ;  /* 0x00000000ff0c7431 */ /* 0x000fe400000001ff */
[----:B------:R-:W-:Y:S01]  /*4040*/  IMAD.MOV.U32 R13, RZ, RZ, R19 ;  /* 0x000000ffff0d7224 */ /* 0x000fe200078e0013 */
[----:B------:R-:W-:Y:S02]  /*4050*/  ISETP.NE.AND P1, PT, R7, 0xa, PT ;  /* 0x0000000a0700780c */ /* 0x000fe40003f25270 */
[----:B------:R-:W-:-:S05]  /*4060*/  IMAD.HI.U32 R13, R19, UR53, R12 ;  /* 0x00000035130d7c27 */ /* 0x000fca000f8e000c */
[----:B------:R-:W-:-:S04]  /*4070*/  SHF.R.U32.HI R13, RZ, UR63, R13 ;  /* 0x0000003fff0d7c19 */ /* 0x000fc8000801160d */
[----:B------:R-:W-:-:S05]  /*4080*/  IADD3 R12, PT, PT, -R13, RZ, RZ ;  /* 0x000000ff0d0c7210 */ /* 0x000fca0007ffe1ff */
[----:B------:R-:W-:-:S04]  /*4090*/  IMAD R19, R12, UR52, R19 ;  /* 0x000000340c137c24 */ /* 0x000fc8000f8e0213 */
[----:B------:R-:W-:Y:S01]  /*40a0*/  IMAD R20, R19, UR62, R20 ;  /* 0x0000003e13147c24 */ /* 0x000fe2000f8e0214 */
[----:B------:R-:W-:Y:S06]  /*40b0*/  @!P1 BRA `(.L_x_33) ;  /* 0x0000000800349947 */ /* 0x000fec0003800000 */
[----:B------:R-:W0:Y:S01]  /*40c0*/  LDCU.64 UR54, c[0x0][0x450] ;  /* 0x00008a00ff3677ac */ /* 0x000e220008000a00 */
[----:B------:R-:W-:Y:S02]  /*40d0*/  MOV R12, RZ ;  /* 0x000000ff000c7202 */ /* 0x000fe40000000f00 */
        /* <DEDUP_REMOVED lines=18> */
[----:B------:R-:W-:Y:S01]  /*4200*/  HFMA2 R12, -RZ, RZ, 0, 0 ;  /* 0x00000000ff0c7431 */ /* 0x000fe200000001ff */
[----:B------:R-:W-:-:S04]  /*4210*/  ISETP.NE.AND P1, PT, R7, 0xd, PT ;  /* 0x0000000d0700780c */ /* 0x000fc80003f25270 */
        /* <DEDUP_REMOVED lines=36> */
[----:B------:R-:W-:Y:S01]  /*4460*/  HFMA2 R12, -RZ, RZ, 0, 0 ;  /* 0x00000000ff0c7431 */ /* 0x000fe200000001ff */
[----:B------:R-:W-:-:S04]  /*4470*/  ISETP.NE.AND P1, PT, R7, 0x11, PT ;  /* 0x000000110700780c */ /* 0x000fc80003f25270 */
[----:B0-----:R-:W-:-:S05]  /*4480*/  IMAD.HI.U32 R19, R13, UR54, R12 ;  /* 0x000000360d137c27 */ /* 0x001fca000f8e000c */
[----:B------:R-:W-:-:S04]  /*4490*/  SHF.R.U32.HI R19, RZ, UR55, R19 ;  /* 0x00000037ff137c19 */ /* 0x000fc80008011613 */
[----:B------:R-:W-:-:S05]  /*44a0*/  IADD3 R12, PT, PT, -R19, RZ, RZ ;  /* 0x000000ff130c7210 */ /* 0x000fca0007ffe1ff */
[----:B------:R-:W-:-:S04]  /*44b0*/  IMAD R13, R12, UR10, R13 ;  /* 0x0000000a0c0d7c24 */ /* 0x000fc8000f8e020d */
[----:B------:R-:W-:Y:S01]  /*44c0*/  IMAD R20, R13, UR11, R20 ;  /* 0x0000000b0d147c24 */ /* 0x000fe2000f8e0214 */
[----:B------:R-:W-:Y:S06]  /*44d0*/  @!P1 BRA `(.L_x_33) ;  /* 0x00000004002c9947 */ /* 0x000fec0003800000 */
[----:B------:R-:W0:Y:S01]  /*44e0*/  LDCU.64 UR54, c[0x0][0x4a0] ;  /* 0x00009400ff3677ac */ /* 0x000e220008000a00 */
[----:B------:R-:W-:Y:S01]  /*44f0*/  MOV R12, RZ ;  /* 0x000000ff000c7202 */ /* 0x000fe20000000f00 */
[----:B------:R-:W-:Y:S01]  /*4500*/  IMAD.MOV.U32 R13, RZ, RZ, R19 ;  /* 0x000000ffff0d7224 */ /* 0x000fe200078e0013 */
        /* <DEDUP_REMOVED lines=60> */
[----:B------:R-:W-:-:S05]  /*48d0*/  SHF.R.U32.HI R13, RZ, UR28, R12 ;  /* 0x0000001cff0d7c19 */ /* 0x000fca000801160c */
[----:B------:R-:W-:-:S04]  /*48e0*/  IMAD.MOV R12, RZ, RZ, -R13 ;  /* 0x000000ffff0c7224 */ /* 0x000fc800078e0a0d */
[----:B------:R-:W-:Y:S01]  /*48f0*/  IMAD R21, R12, UR54, R19 ;  /* 0x000000360c157c24 */ /* 0x000fe2000f8e0213 */
[----:B------:R-:W-:Y:S01]  /*4900*/  @P1 MOV R12, RZ ;  /* 0x000000ff000c1202 */ /* 0x000fe20000000f00 */
[----:B------:R-:W1:Y:S02]  /*4910*/  @P1 LDC.64 R18, c[0x0][0x4f8] ;  /* 0x00013e00ff121b82 */ /* 0x000e640000000a00 */
[----:B------:R-:W-:Y:S02]  /*4920*/  IMAD R20, R21, UR29, R20 ;  /* 0x0000001d15147c24 */ /* 0x000fe4000f8e0214 */
[----:B-1----:R-:W-:-:S04]  /*4930*/  @P1 IMAD.HI.U32 R18, R13, R18, R12 ;  /* 0x000000120d121227 */ /* 0x002fc800078e000c */
[----:B------:R-:W1:Y:S01]  /*4940*/  @P1 LDC R12, c[0x0][0x4f4] ;  /* 0x00013d00ff0c1b82 */ /* 0x000e620000000800 */
[----:B------:R-:W-:-:S04]  /*4950*/  @P1 SHF.R.U32.HI R18, RZ, R19, R18 ;  /* 0x00000013ff121219 */ /* 0x000fc80000011612 */
[----:B------:R-:W-:-:S05]  /*4960*/  @P1 IADD3 R19, PT, PT, -R18, RZ, RZ ;  /* 0x000000ff12131210 */ /* 0x000fca0007ffe1ff */
[----:B-1----:R-:W-:-:S04]  /*4970*/  @P1 IMAD R12, R12, R19, R13 ;  /* 0x000000130c0c1224 */ /* 0x002fc800078e020d */
[----:B0-----:R-:W-:-:S07]  /*4980*/  @P1 IMAD R20, R12, R27, R20 ;  /* 0x0000001b0c141224 */ /* 0x001fce00078e0214 */
.L_x_33:
[----:B------:R-:W-:-:S04]  /*4990*/  LOP3.LUT R13, R20, 0xfffffff8, RZ, 0xc0, !PT ;  /* 0xfffffff8140d7812 */ /* 0x000fc800078ec0ff */
[----:B------:R-:W-:-:S04]  /*49a0*/  IADD3 R12, P1, PT, R13, R16, RZ ;  /* 0x000000100d0c7210 */ /* 0x000fc80007f3e0ff */
[----:B------:R-:W-:-:S06]  /*49b0*/  IADD3.X R13, PT, PT, RZ, R17, RZ, P1, !PT ;  /* 0x00000011ff0d7210 */ /* 0x000fcc0000ffe4ff */
[----:B------:R-:W5:Y:S01]  /*49c0*/  LDG.E.64 R12, desc[UR36][R12.64] ;  /* 0x000000240c0c7981 */ /* 0x000f62000c1e1b00 */
[----:B------:R-:W-:Y:S01]  /*49d0*/  MOV R14, RZ ;  /* 0x000000ff000e7202 */ /* 0x000fe20000000f00 */
[----:B------:R-:W-:-:S04]  /*49e0*/  VIADD R15, R15, UR4 ;  /* 0x000000040f0f7c36 */ /* 0x000fc80008000000 */
[----:B------:R-:W-:-:S05]  /*49f0*/  IMAD.HI.U32 R19, R15, UR22, R14 ;  /* 0x000000160f137c27 */ /* 0x000fca000f8e000e */
[----:B------:R-:W-:-:S04]  /*4a00*/  SHF.R.U32.HI R19, RZ, UR23, R19 ;  /* 0x00000017ff137c19 */ /* 0x000fc80008011613 */
[----:B------:R-:W-:-:S05]  /*4a10*/  IADD3 R14, PT, PT, -R19, RZ, RZ ;  /* 0x000000ff130e7210 */ /* 0x000fca0007ffe1ff */
[----:B------:R-:W-:-:S04]  /*4a20*/  IMAD R14, R14, UR21, R15 ;  /* 0x000000150e0e7c24 */ /* 0x000fc8000f8e020f */
[----:B------:R-:W-:Y:S01]  /*4a30*/  IMAD R20, R14, UR5, RZ ;  /* 0x000000050e147c24 */ /* 0x000fe2000f8e02ff */
[----:B------:R-:W-:Y:S06]  /*4a40*/  BRA.U !UP0, `(.L_x_34) ;  /* 0x0000000d08707547 */ /* 0x000fec000b800000 */
[----:B------:R-:W0:Y:S01]  /*4a50*/  LDCU UR20, c[0x0][0x3e8] ;  /* 0x00007d00ff1477ac */ /* 0x000e220008000800 */
[----:B------:R-:W-:Y:S02]  /*4a60*/  HFMA2 R14, -RZ, RZ, 0, 0 ;  /* 0x00000000ff0e7431 */ /* 0x000fe400000001ff */
[----:B------:R-:W-:Y:S01]  /*4a70*/  IMAD.MOV.U32 R15, RZ, RZ, R19 ;  /* 0x000000ffff0f7224 */ /* 0x000fe200078e0013 */
[----:B------:R-:W-:Y:S02]  /*4a80*/  ISETP.NE.AND P1, PT, R7, 0x2, PT ;  /* 0x000000020700780c */ /* 0x000fe40003f25270 */
[----:B------:R-:W-:-:S05]  /*4a90*/  IMAD.HI.U32 R15, R19, UR35, R14 ;  /* 0x00000023130f7c27 */ /* 0x000fca000f8e000e */
[----:B0-----:R-:W-:Y:S01]  /*4aa0*/  SHF.R.U32.HI R15, RZ, UR20, R15 ;  /* 0x00000014ff0f7c19 */ /* 0x001fe2000801160f */
[----:B------:R-:W0:Y:S03]  /*4ab0*/  LDCU UR20, c[0x0][0x504] ;  /* 0x0000a080ff1477ac */ /* 0x000e260008000800 */
[----:B------:R-:W-:-:S05]  /*4ac0*/  IADD3 R14, PT, PT, -R15, RZ, RZ ;  /* 0x000000ff0f0e7210 */ /* 0x000fca0007ffe1ff */
[----:B------:R-:W-:-:S04]  /*4ad0*/  IMAD R19, R14, UR34, R19 ;  /* 0x000000220e137c24 */ /* 0x000fc8000f8e0213 */
[----:B0-----:R-:W-:Y:S01]  /*4ae0*/  IMAD R20, R19, UR20, R20 ;  /* 0x0000001413147c24 */ /* 0x001fe2000f8e0214 */
        /* <DEDUP_REMOVED lines=19> */
[----:B------:R-:W-:-:S04]  /*4c20*/  ISETP.NE.AND P1, PT, R7, 0x5, PT ;  /* 0x000000050700780c */ /* 0x000fc80003f25270 */
        /* <DEDUP_REMOVED lines=40> */
[----:B------:R-:W-:Y:S01]  /*4eb0*/  MOV R14, RZ ;  /* 0x000000ff000e7202 */ /* 0x000fe20000000f00 */
[----:B------:R-:W-:Y:S01]  /*4ec0*/  IMAD.MOV.U32 R15, RZ, RZ, R19 ;  /* 0x000000ffff0f7224 */ /* 0x000fe200078e0013 */
        /* <DEDUP_REMOVED lines=137> */
[----:B------:R-:W-:Y:S01]  /*5760*/  IMAD R21, R14, UR54, R19 ;  /* 0x000000360e157c24 */ /* 0x000fe2000f8e0213 */
[----:B------:R-:W-:Y:S01]  /*5770*/  @P1 MOV R14, RZ ;  /* 0x000000ff000e1202 */ /* 0x000fe20000000f00 */
[----:B------:R-:W0:Y:S02]  /*5780*/  @P1 LDC.64 R18, c[0x0][0x4f8] ;  /* 0x00013e00ff121b82 */ /* 0x000e240000000a00 */
[----:B------:R-:W-:-:S06]  /*5790*/  IMAD R20, R21, UR29, R20 ;  /* 0x0000001d15147c24 */ /* 0x000fcc000f8e0214 */
[----:B------:R-:W1:Y:S01]  /*57a0*/  @P1 LDC R21, c[0x0][0x560] ;  /* 0x00015800ff151b82 */ /* 0x000e620000000800 */
[----:B0-----:R-:W-:-:S07]  /*57b0*/  @P1 IMAD.HI.U32 R18, R15, R18, R14 ;  /* 0x000000120f121227 */ /* 0x001fce00078e000e */
[----:B------:R-:W0:Y:S01]  /*57c0*/  @P1 LDC R14, c[0x0][0x4f4] ;  /* 0x00013d00ff0e1b82 */ /* 0x000e220000000800 */
[----:B------:R-:W-:-:S04]  /*57d0*/  @P1 SHF.R.U32.HI R18, RZ, R19, R18 ;  /* 0x00000013ff121219 */ /* 0x000fc80000011612 */
[----:B------:R-:W-:-:S05]  /*57e0*/  @P1 IADD3 R19, PT, PT, -R18, RZ, RZ ;  /* 0x000000ff12131210 */ /* 0x000fca0007ffe1ff */
[----:B0-----:R-:W-:-:S04]  /*57f0*/  @P1 IMAD R14, R14, R19, R15 ;  /* 0x000000130e0e1224 */ /* 0x001fc800078e020f */
[----:B-1----:R-:W-:-:S07]  /*5800*/  @P1 IMAD R20, R14, R21, R20 ;  /* 0x000000150e141224 */ /* 0x002fce00078e0214 */
.L_x_34:
[----:B------:R-:W-:-:S04]  /*5810*/  LOP3.LUT R15, R20, 0xfffffff8, RZ, 0xc0, !PT ;  /* 0xfffffff8140f7812 */ /* 0x000fc800078ec0ff */
[----:B------:R-:W-:-:S04]  /*5820*/  IADD3 R14, P1, PT, R15, R16, RZ ;  /* 0x000000100f0e7210 */ /* 0x000fc80007f3e0ff */
[----:B------:R-:W-:-:S06]  /*5830*/  IADD3.X R15, PT, PT, RZ, R17, RZ, P1, !PT ;  /* 0x00000011ff0f7210 */ /* 0x000fcc0000ffe4ff */
[----:B------:R-:W5:Y:S01]  /*5840*/  LDG.E.64 R14, desc[UR36][R14.64] ;  /* 0x000000240e0e7981 */ /* 0x000f62000c1e1b00 */
[----:B------:R-:W-:-:S05]  /*5850*/  VIADD R18, R2, UR4 ;  /* 0x0000000402127c36 */ /* 0x000fca0008000000 */
[----:B------:R-:W-:-:S04]  /*5860*/  IADD3 R18, PT, PT, R18, UR4, RZ ;  /* 0x0000000412127c10 */ /* 0x000fc8000fffe0ff */
[----:B------:R-:W-:Y:S02]  /*5870*/  IADD3 R19, PT, PT, R18, UR4, RZ ;  /* 0x0000000412137c10 */ /* 0x000fe4000fffe0ff */
[----:B------:R-:W-:-:S05]  /*5880*/  MOV R18, RZ ;  /* 0x000000ff00127202 */ /* 0x000fca0000000f00 */
[----:B------:R-:W-:-:S05]  /*5890*/  IMAD.HI.U32 R21, R19, UR22, R18 ;  /* 0x0000001613157c27 */ /* 0x000fca000f8e0012 */
[----:B------:R-:W-:-:S05]  /*58a0*/  SHF.R.U32.HI R21, RZ, UR23, R21 ;  /* 0x00000017ff157c19 */ /* 0x000fca0008011615 */
[----:B------:R-:W-:-:S04]  /*58b0*/  IMAD.MOV R18, RZ, RZ, -R21 ;  /* 0x000000ffff127224 */ /* 0x000fc800078e0a15 */
[----:B------:R-:W-:-:S04]  /*58c0*/  IMAD R18, R18, UR21, R19 ;  /* 0x0000001512127c24 */ /* 0x000fc8000f8e0213 */
[----:B------:R-:W-:Y:S01]  /*58d0*/  IMAD R22, R18, UR5, RZ ;  /* 0x0000000512167c24 */ /* 0x000fe2000f8e02ff */
[----:B------:R-:W-:Y:S06]  /*58e0*/  BRA.U !UP0, `(.L_x_35) ;  /* 0x0000000d08707547 */ /* 0x000fec000b800000 */
[----:B------:R-:W0:Y:S01]  /*58f0*/  LDCU UR5, c[0x0][0x3e8] ;  /* 0x00007d00ff0577ac */ /* 0x000e220008000800 */
[----:B------:R-:W-:Y:S01]  /*5900*/  HFMA2 R18, -RZ, RZ, 0, 0 ;  /* 0x00000000ff127431 */ /* 0x000fe200000001ff */
[----:B------:R-:W-:Y:S02]  /*5910*/  MOV R19, R21 ;  /* 0x0000001500137202 */ /* 0x000fe40000000f00 */
        /* <DEDUP_REMOVED lines=206> */
[----:B------:R-:W-:Y:S01]  /*6600*/  IMAD R21, R18, UR6, R21 ;  /* 0x0000000612157c24 */ /* 0x000fe2000f8e0215 */
[----:B------:R-:W-:-:S03]  /*6610*/  @P1 MOV R18, RZ ;  /* 0x000000ff00121202 */ /* 0x000fc60000000f00 */
[----:B------:R-:W-:Y:S02]  /*6620*/  IMAD R22, R21, UR29, R22 ;  /* 0x0000001d15167c24 */ /* 0x000fe4000f8e0216 */
[----:B------:R-:W0:Y:S02]  /*6630*/  @P1 LDC.64 R20, c[0x0][0x4f8] ;  /* 0x00013e00ff141b82 */ /* 0x000e240000000a00 */
[----:B0-----:R-:W-:-:S05]  /*6640*/  @P1 IMAD.HI.U32 R20, R19, R20, R18 ;  /* 0x0000001413141227 */ /* 0x001fca00078e0012 */
[----:B------:R-:W-:Y:S02]  /*6650*/  @P1 SHF.R.U32.HI R20, RZ, R21, R20 ;  /* 0x00000015ff141219 */ /* 0x000fe40000011614 */
[----:B------:R-:W0:Y:S03]  /*6660*/  @P1 LDC R21, c[0x0][0x4f4] ;  /* 0x00013d00ff151b82 */ /* 0x000e260000000800 */
[----:B------:R-:W-:-:S04]  /*6670*/  @P1 IMAD.MOV R18, RZ, RZ, -R20 ;  /* 0x000000ffff121224 */ /* 0x000fc800078e0a14 */
[----:B0-----:R-:W-:Y:S02]  /*6680*/  @P1 IMAD R19, R21, R18, R19 ;  /* 0x0000001215131224 */ /* 0x001fe400078e0213 */
[----:B------:R-:W0:Y:S02]  /*6690*/  @P1 LDC R18, c[0x0][0x560] ;  /* 0x00015800ff121b82 */ /* 0x000e240000000800 */
[----:B0-----:R-:W-:-:S07]  /*66a0*/  @P1 IMAD R22, R19, R18, R22 ;  /* 0x0000001213161224 */ /* 0x001fce00078e0216 */
.L_x_35:
[----:B------:R-:W-:-:S04]  /*66b0*/  LOP3.LUT R19, R22, 0xfffffff8, RZ, 0xc0, !PT ;  /* 0xfffffff816137812 */ /* 0x000fc800078ec0ff */
[----:B------:R-:W-:-:S04]  /*66c0*/  IADD3 R18, P1, PT, R19, R16, RZ ;  /* 0x0000001013127210 */ /* 0x000fc80007f3e0ff */
[----:B------:R-:W-:-:S06]  /*66d0*/  IADD3.X R19, PT, PT, RZ, R17, RZ, P1, !PT ;  /* 0x00000011ff137210 */ /* 0x000fcc0000ffe4ff */
[----:B------:R-:W5:Y:S03]  /*66e0*/  LDG.E.64 R18, desc[UR36][R18.64] ;  /* 0x0000002412127981 */ /* 0x000f66000c1e1b00 */
.L_x_31:
[----:B------:R-:W1:Y:S01]  /*66f0*/  LDCU UR5, c[0x0][0x394] ;  /* 0x00007280ff0577ac */ /* 0x000e620008000800 */
[----:B0-----:R-:W-:Y:S01]  /*6700*/  MOV R21, UR4 ;  /* 0x0000000400157c02 */ /* 0x001fe20008000f00 */
[----:B-----5:R-:W-:Y:S01]  /*6710*/  FADD.FTZ R3, R10, R3 ;  /* 0x000000030a037221 */ /* 0x020fe20000010000 */
[----:B------:R-:W-:Y:S01]  /*6720*/  FADD.FTZ R5, R11, R5 ;  /* 0x000000050b057221 */ /* 0x000fe20000010000 */
[----:B------:R-:W-:Y:S01]  /*6730*/  FADD.FTZ R23, R12, R23 ;  /* 0x000000170c177221 */ /* 0x000fe20000010000 */
[----:B------:R-:W-:Y:S01]  /*6740*/  LEA R2, R21, R2, 0x2 ;  /* 0x0000000215027211 */ /* 0x000fe200078e10ff */
[----:B------:R-:W-:Y:S01]  /*6750*/  FADD.FTZ R24, R13, R24 ;  /* 0x000000180d187221 */ /* 0x000fe20000010000 */
[----:B------:R-:W-:Y:S01]  /*6760*/  FADD.FTZ R26, R14, R26 ;  /* 0x0000001a0e1a7221 */ /* 0x000fe20000010000 */
[----:B------:R-:W-:Y:S01]  /*6770*/  FADD.FTZ R25, R15, R25 ;  /* 0x000000190f197221 */ /* 0x000fe20000010000 */
[----:B------:R-:W-:Y:S01]  /*6780*/  FADD.FTZ R4, R18, R4 ;  /* 0x0000000412047221 */ /* 0x000fe20000010000 */
[----:B------:R-:W-:-:S02]  /*6790*/  IMAD R27, R21, 0x3, R2 ;  /* 0x00000003151b7824 */ /* 0x000fc400078e0202 */
[----:B------:R-:W-:Y:S01]  /*67a0*/  FADD.FTZ R6, R19, R6 ;  /* 0x0000000613067221 */ /* 0x000fe20000010000 */
[----:B-1----:R-:W-:-:S05]  /*67b0*/  IMAD.U32 R20, RZ, RZ, UR5 ;  /* 0x00000005ff147e24 */ /* 0x002fca000f8e00ff */
[----:B------:R-:W-:-:S13]  /*67c0*/  ISETP.GE.U32.AND P1, PT, R27, R20, PT ;  /* 0x000000141b00720c */ /* 0x000fda0003f26070 */
[----:B------:R-:W-:Y:S05]  /*67d0*/  @!P1 BRA `(.L_x_36) ;  /* 0xffffffc000089947 */ /* 0x000fea000383ffff */
.L_x_30:
[----:B------:R-:W-:Y:S05]  /*67e0*/  BSYNC.RECONVERGENT B1 ;  /* 0x0000000000017941 */ /* 0x000fea0003800200 */
.L_x_29:
[----:B------:R-:W-:Y:S01]  /*67f0*/  ISETP.GE.U32.AND P0, PT, R2, R20, PT ;  /* 0x000000140200720c */ /* 0x000fe20003f06070 */
[----:B------:R-:W-:Y:S01]  /*6800*/  BSSY.RECONVERGENT B1, `(.L_x_37) ;  /* 0x000047f000017945 */ /* 0x000fe20003800200 */
[----:B------:R-:W-:Y:S02]  /*6810*/  MOV R29, R19 ;  /* 0x00000013001d7202 */ /* 0x000fe40000000f00 */
[----:B------:R-:W-:Y:S01]  /*6820*/  MOV R28, R18 ;  /* 0x00000012001c7202 */ /* 0x000fe20000000f00 */
[----:B------:R-:W-:Y:S01]  /*6830*/  IMAD.MOV.U32 R18, RZ, RZ, R14 ;  /* 0x000000ffff127224 */ /* 0x000fe200078e000e */
[----:B------:R-:W-:Y:S01]  /*6840*/  MOV R19, R15 ;  /* 0x0000000f00137202 */ /* 0x000fe20000000f00 */
[----:B------:R-:W-:Y:S01]  /*6850*/  IMAD.MOV.U32 R14, RZ, RZ, R10 ;  /* 0x000000ffff0e7224 */ /* 0x000fe200078e000a */
[----:B------:R-:W-:Y:S02]  /*6860*/  MOV R17, R13 ;  /* 0x0000000d00117202 */ /* 0x000fe40000000f00 */
[----:B------:R-:W-:-:S02]  /*6870*/  MOV R16, R12 ;  /* 0x0000000c00107202 */ /* 0x000fc40000000f00 */
[----:B------:R-:W-:Y:S01]  /*6880*/  MOV R15, R11 ;  /* 0x0000000b000f7202 */ /* 0x000fe20000000f00 */
[----:B------:R-:W-:Y:S06]  /*6890*/  @P0 BRA `(.L_x_38) ;  /* 0x0000004400d40947 */ /* 0x000fec0003800000 */
[----:B------:R-:W0:Y:S01]  /*68a0*/  LDC R10, c[0x0][0x3d0] ;  /* 0x0000f400ff0a7b82 */ /* 0x000e220000000800 */
[----:B------:R-:W-:Y:S02]  /*68b0*/  MOV R7, 0xffffffff ;  /* 0xffffffff00077802 */ /* 0x000fe40000000f00 */
[----:B------:R-:W-:Y:S02]  /*68c0*/  CS2R R8, SRZ ;  /* 0x0000000000087805 */ /* 0x000fe4000001ff00 */
[C---:B0-----:R-:W-:Y:S02]  /*68d0*/  ISETP.NE.AND P0, PT, R10.reuse, RZ, PT ;  /* 0x000000ff0a00720c */ /* 0x041fe40003f05270 */
[----:B------:R-:W-:-:S04]  /*68e0*/  VIADDMNMX.U32 R7, R10, R7, 0x18, PT ;  /* 0x000000180a077446 */ /* 0x000fc80003800007 */
[----:B------:R-:W-:-:S07]  /*68f0*/  IADD3 R7, PT, PT, R7, 0x1, RZ ;  /* 0x0000000107077810 */ /* 0x000fce0007ffe0ff */
[----:B------:R-:W-:Y:S05]  /*6900*/  @!P0 BRA `(.L_x_39) ;  /* 0x0000001000508947 */ /* 0x000fea0003800000 */
[----:B------:R-:W0:Y:S01]  /*6910*/  LDCU.64 UR4, c[0x0][0x3d8] ;  /* 0x00007b00ff0477ac */ /* 0x000e220008000a00 */
[----:B------:R-:W-:Y:S02]  /*6920*/  HFMA2 R8, -RZ, RZ, 0, 0 ;  /* 0x00000000ff087431 */ /* 0x000fe400000001ff */
[----:B------:R-:W-:Y:S01]  /*6930*/  IMAD.MOV.U32 R9, RZ, RZ, R2 ;  /* 0x000000ffff097224 */ /* 0x000fe200078e0002 */
[----:B------:R-:W-:Y:S01]  /*6940*/  ISETP.NE.AND P1, PT, R10, 0x1, PT ;  /* 0x000000010a00780c */ /* 0x000fe20003f25270 */
[----:B------:R-:W1:Y:S01]  /*6950*/  LDCU UR6, c[0x0][0x3d4] ;  /* 0x00007a80ff0677ac */ /* 0x000e620008000800 */
[----:B------:R-:W2:Y:S01]  /*6960*/  LDCU UR7, c[0x0][0x500] ;  /* 0x0000a000ff0777ac */ /* 0x000ea20008000800 */
[----:B0-----:R-:W-:-:S05]  /*6970*/  IMAD.HI.U32 R12, R2, UR4, R8 ;  /* 0x00000004020c7c27 */ /* 0x001fca000f8e0008 */
[----:B------:R-:W-:-:S04]  /*6980*/  SHF.R.U32.HI R13, RZ, UR5, R12 ;  /* 0x00000005ff0d7c19 */ /* 0x000fc8000801160c */
[----:B------:R-:W-:-:S05]  /*6990*/  IADD3 R9, PT, PT, -R13, RZ, RZ ;  /* 0x000000ff0d097210 */ /* 0x000fca0007ffe1ff */
[----:B-1----:R-:W-:-:S04]  /*69a0*/  IMAD R8, R9, UR6, R2 ;  /* 0x0000000609087c24 */ /* 0x002fc8000f8e0202 */
[----:B--2---:R-:W-:Y:S01]  /*69b0*/  IMAD R8, R8, UR7, RZ ;  /* 0x0000000708087c24 */ /* 0x004fe2000f8e02ff */
[----:B------:R-:W-:Y:S06]  /*69c0*/  @!P1 BRA `(.L_x_40) ;  /* 0x0000001000189947 */ /* 0x000fec0003800000 */
[----:B------:R-:W0:Y:S01]  /*69d0*/  LDCU.64 UR6, c[0x0][0x3e0] ;  /* 0x00007c00ff0677ac */ /* 0x000e220008000a00 */
[----:B------:R-:W-:Y:S02]  /*69e0*/  MOV R12, RZ ;  /* 0x000000ff000c7202 */ /* 0x000fe40000000f00 */
[----:B------:R-:W-:Y:S01]  /*69f0*/  ISETP.NE.AND P1, PT, R7, 0x2, PT ;  /* 0x000000020700780c */ /* 0x000fe20003f25270 */
[----:B------:R-:W1:Y:S01]  /*6a00*/  LDCU UR4, c[0x0][0x3e8] ;  /* 0x00007d00ff0477ac */ /* 0x000e620008000800 */
[----:B------:R-:W2:Y:S01]  /*6a10*/  LDCU UR5, c[0x0][0x504] ;  /* 0x0000a080ff0577ac */ /* 0x000ea20008000800 */
[----:B0-----:R-:W-:-:S05]  /*6a20*/  IMAD.HI.U32 R10, R13, UR7, R12 ;  /* 0x000000070d0a7c27 */ /* 0x001fca000f8e000c */
[----:B-1----:R-:W-:-:S04]  /*6a30*/  SHF.R.U32.HI R11, RZ, UR4, R10 ;  /* 0x00000004ff0b7c19 */ /* 0x002fc8000801160a */
[----:B------:R-:W-:-:S05]  /*6a40*/  IADD3 R9, PT, PT, -R11, RZ, RZ ;  /* 0x000000ff0b097210 */ /* 0x000fca0007ffe1ff */
[----:B------:R-:W-:-:S04]  /*6a50*/  IMAD R13, R9, UR6, R13 ;  /* 0x00000006090d7c24 */ /* 0x000fc8000f8e020d */
[----:B--2---:R-:W-:Y:S01]  /*6a60*/  IMAD R8, R13, UR5, R8 ;  /* 0x000000050d087c24 */ /* 0x004fe2000f8e0208 */
[----:B------:R-:W-:Y:S06]  /*6a70*/  @!P1 BRA `(.L_x_40) ;  /* 0x0000000c00ec9947 */ /* 0x000fec0003800000 */
[----:B------:R-:W0:Y:S01]  /*6a80*/  LDCU.64 UR4, c[0x0][0x3f0] ;  /* 0x00007e00ff0477ac */ /* 0x000e220008000a00 */
[----:B------:R-:W-:Y:S01]  /*6a90*/  IMAD.MOV.U32 R10, RZ, RZ, RZ ;  /* 0x000000ffff0a7224 */ /* 0x000fe200078e00ff */
[----:B------:R-:W-:Y:S01]  /*6aa0*/  ISETP.NE.AND P1, PT, R7, 0x3, PT ;  /* 0x000000030700780c */ /* 0x000fe20003f25270 */
[----:B------:R-:W1:Y:S02]  /*6ab0*/  LDCU UR6, c[0x0][0x3ec] ;  /* 0x00007d80ff0677ac */ /* 0x000e640008000800 */
[----:B0-----:R-:W-:Y:S01]  /*6ac0*/  IMAD.HI.U32 R12, R11, UR4, R10 ;  /* 0x000000040b0c7c27 */ /* 0x001fe2000f8e000a */
[----:B------:R-:W0:Y:S04]  /*6ad0*/  LDCU UR4, c[0x0][0x508] ;  /* 0x0000a100ff0477ac */ /* 0x000e280008000800 */
[----:B------:R-:W-:-:S04]  /*6ae0*/  SHF.R.U32.HI R13, RZ, UR5, R12 ;  /* 0x00000005ff0d7c19 */ /* 0x000fc8000801160c */
[----:B------:R-:W-:-:S05]  /*6af0*/  IADD3 R9, PT, PT, -R13, RZ, RZ ;  /* 0x000000ff0d097210 */ /* 0x000fca0007ffe1ff */
[----:B-1----:R-:W-:-:S04]  /*6b00*/  IMAD R11, R9, UR6, R11 ;  /* 0x00000006090b7c24 */ /* 0x002fc8000f8e020b */
[----:B0-----:R-:W-:Y:S01]  /*6b10*/  IMAD R8, R11, UR4, R8 ;  /* 0x000000040b087c24 */ /* 0x001fe2000f8e0208 */
        /* <DEDUP_REMOVED lines=24> */
[----:B------:R-:W-:Y:S01]  /*6ca0*/  HFMA2 R12, -RZ, RZ, 0, 0 ;  /* 0x00000000ff0c7431 */ /* 0x000fe200000001ff */
[----:B------:R-:W-:Y:S01]  /*6cb0*/  ISETP.NE.AND P1, PT, R7, 0x6, PT ;  /* 0x000000060700780c */ /* 0x000fe20003f25270 */
[----:B------:R-:W1:Y:S01]  /*6cc0*/  LDCU UR4, c[0x0][0x418] ;  /* 0x00008300ff0477ac */ /* 0x000e620008000800 */
[----:B------:R-:W2:Y:S02]  /*6cd0*/  LDCU UR5, c[0x0][0x514] ;  /* 0x0000a280ff0577ac */ /* 0x000ea40008000800 */
        /* <DEDUP_REMOVED lines=206> */
[----:B------:R-:W1:Y:S03]  /*79c0*/  LDCU UR6, c[0x0][0x4f4] ;  /* 0x00009e80ff0677ac */ /* 0x000e660008000800 */
[----:B0-----:R-:W-:Y:S01]  /*79d0*/  IMAD.HI.U32 R9, R11, UR4, R10 ;  /* 0x000000040b097c27 */ /* 0x001fe2000f8e000a */
[----:B------:R-:W0:Y:S04]  /*79e0*/  LDCU UR4, c[0x0][0x560] ;  /* 0x0000ac00ff0477ac */ /* 0x000e280008000800 */
[----:B------:R-:W-:-:S04]  /*79f0*/  SHF.R.U32.HI R9, RZ, UR5, R9 ;  /* 0x00000005ff097c19 */ /* 0x000fc80008011609 */
[----:B------:R-:W-:-:S05]  /*7a00*/  IADD3 R9, PT, PT, -R9, RZ, RZ ;  /* 0x000000ff09097210 */ /* 0x000fca0007ffe1ff */
[----:B-1----:R-:W-:-:S04]  /*7a10*/  IMAD R11, R9, UR6, R11 ;  /* 0x00000006090b7c24 */ /* 0x002fc8000f8e020b */
[----:B0-----:R-:W-:-:S07]  /*7a20*/  IMAD R8, R11, UR4, R8 ;  /* 0x000000040b087c24 */ /* 0x001fce000f8e0208 */
.L_x_40:
[----:B------:R-:W-:Y:S02]  /*7a30*/  SHF.R.U32.HI R8, RZ, 0x3, R8 ;  /* 0x00000003ff087819 */ /* 0x000fe40000011608 */
[----:B------:R-:W-:-:S07]  /*7a40*/  MOV R9, RZ ;  /* 0x000000ff00097202 */ /* 0x000fce0000000f00 */
.L_x_39:
[----:B------:R-:W0:Y:S02]  /*7a50*/  LDCU.64 UR4, c[0x0][0x760] ;  /* 0x0000ec00ff0477ac */ /* 0x000e240008000a00 */
[----:B0-----:R-:W-:-:S04]  /*7a60*/  IADD3 R22, P1, PT, R0, UR4, RZ ;  /* 0x0000000400167c10 */ /* 0x001fc8000ff3e0ff */
[----:B------:R-:W-:Y:S02]  /*7a70*/  IADD3.X R27, PT, PT, RZ, UR5, RZ, P1, !PT ;  /* 0x00000005ff1b7c10 */ /* 0x000fe40008ffe4ff */
[----:B------:R-:W-:-:S04]  /*7a80*/  LEA R14, P1, R8, R22, 0x3 ;  /* 0x00000016080e7211 */ /* 0x000fc800078218ff */
[----:B------:R-:W-:-:S06]  /*7a90*/  LEA.HI.X R15, R8, R27, R9, 0x3, P1 ;  /* 0x0000001b080f7211 */ /* 0x000fcc00008f1c09 */
[----:B------:R-:W5:Y:S01]  /*7aa0*/  LDG.E.64 R14, desc[UR36][R14.64] ;  /* 0x000000240e0e7981 */ /* 0x000f62000c1e1b00 */
[----:B------:R-:W-:-:S05]  /*7ab0*/  IMAD.IADD R9, R2, 0x1, R21 ;  /* 0x0000000102097824 */ /* 0x000fca00078e0215 */
[----:B------:R-:W-:-:S13]  /*7ac0*/  ISETP.GE.U32.AND P1, PT, R9, R20, PT ;  /* 0x000000140900720c */ /* 0x000fda0003f26070 */
[----:B------:R-:W-:Y:S05]  /*7ad0*/  @P1 BRA `(.L_x_38) ;  /* 0x0000003400441947 */ /* 0x000fea0003800000 */
[----:B------:R-:W-:Y:S01]  /*7ae0*/  CS2R R10, SRZ ;  /* 0x00000000000a7805 */ /* 0x000fe2000001ff00 */
[----:B------:R-:W-:Y:S06]  /*7af0*/  @!P0 BRA `(.L_x_41) ;  /* 0x0000001000508947 */ /* 0x000fec0003800000 */
[----:B------:R-:W0:Y:S01]  /*7b00*/  LDCU.64 UR4, c[0x0][0x3d8] ;  /* 0x00007b00ff0477ac */ /* 0x000e220008000a00 */
[----:B------:R-:W1:Y:S01]  /*7b10*/  LDC R0, c[0x0][0x3d0] ;  /* 0x0000f400ff007b82 */ /* 0x000e620000000800 */
[----:B------:R-:W-:Y:S01]  /*7b20*/  HFMA2 R8, -RZ, RZ, 0, 0 ;  /* 0x00000000ff087431 */ /* 0x000fe200000001ff */
[----:B------:R-:W2:Y:S04]  /*7b30*/  LDCU UR6, c[0x0][0x3d4] ;  /* 0x00007a80ff0677ac */ /* 0x000ea80008000800 */
[----:B0-----:R-:W-:Y:S01]  /*7b40*/  IMAD.HI.U32 R12, R9, UR4, R8 ;  /* 0x00000004090c7c27 */ /* 0x001fe2000f8e0008 */
[----:B------:R-:W0:Y:S04]  /*7b50*/  LDCU UR4, c[0x0][0x500] ;  /* 0x0000a000ff0477ac */ /* 0x000e280008000800 */
[----:B------:R-:W-:-:S02]  /*7b60*/  SHF.R.U32.HI R13, RZ, UR5, R12 ;  /* 0x00000005ff0d7c19 */ /* 0x000fc4000801160c */
[----:B-1----:R-:W-:Y:S02]  /*7b70*/  ISETP.NE.AND P1, PT, R0, 0x1, PT ;  /* 0x000000010000780c */ /* 0x002fe40003f25270 */
[----:B------:R-:W-:-:S05]  /*7b80*/  IADD3 R11, PT, PT, -R13, RZ, RZ ;  /* 0x000000ff0d0b7210 */ /* 0x000fca0007ffe1ff */
[----:B--2---:R-:W-:-:S04]  /*7b90*/  IMAD R0, R11, UR6, R9 ;  /* 0x000000060b007c24 */ /* 0x004fc8000f8e0209 */
[----:B0-----:R-:W-:Y:S02]  /*7ba0*/  IMAD R0, R0, UR4, RZ ;  /* 0x0000000400007c24 */ /* 0x001fe4000f8e02ff */
[----:B------:R-:W-:Y:S05]  /*7bb0*/  @!P1 BRA `(.L_x_42) ;  /* 0x0000001000189947 */ /* 0x000fea0003800000 */
[----:B------:R-:W0:Y:S01]  /*7bc0*/  LDCU.64 UR6, c[0x0][0x3e0] ;  /* 0x00007c00ff0677ac */ /* 0x000e220008000a00 */
[----:B------:R-:W-:Y:S02]  /*7bd0*/  MOV R12, RZ ;  /* 0x000000ff000c7202 */ /* 0x000fe40000000f00 */
[----:B------:R-:W-:Y:S01]  /*7be0*/  ISETP.NE.AND P1, PT, R7, 0x2, PT ;  /* 0x000000020700780c */ /* 0x000fe20003f25270 */
[----:B------:R-:W1:Y:S01]  /*7bf0*/  LDCU UR4, c[0x0][0x3e8] ;  /* 0x00007d00ff0477ac */ /* 0x000e620008000800 */
[----:B------:R-:W2:Y:S01]  /*7c00*/  LDCU UR5, c[0x0][0x504] ;  /* 0x0000a080ff0577ac */ /* 0x000ea20008000800 */
[----:B0-----:R-:W-:-:S05]  /*7c10*/  IMAD.HI.U32 R10, R13, UR7, R12 ;  /* 0x000000070d0a7c27 */ /* 0x001fca000f8e000c */
[----:B-1----:R-:W-:-:S05]  /*7c20*/  SHF.R.U32.HI R11, RZ, UR4, R10 ;  /* 0x00000004ff0b7c19 */ /* 0x002fca000801160a */
[----:B------:R-:W-:-:S04]  /*7c30*/  IMAD.MOV R12, RZ, RZ, -R11 ;  /* 0x000000ffff0c7224 */ /* 0x000fc800078e0a0b */
[----:B------:R-:W-:-:S04]  /*7c40*/  IMAD R13, R12, UR6, R13 ;  /* 0x000000060c0d7c24 */ /* 0x000fc8000f8e020d */
[----:B--2---:R-:W-:Y:S01]  /*7c50*/  IMAD R0, R13, UR5, R0 ;  /* 0x000000050d007c24 */ /* 0x004fe2000f8e0200 */
[----:B------:R-:W-:Y:S06]  /*7c60*/  @!P1 BRA `(.L_x_42) ;  /* 0x0000000c00ec9947 */ /* 0x000fec0003800000 */
[----:B------:R-:W0:Y:S01]  /*7c70*/  LDCU.64 UR4, c[0x0][0x3f0] ;  /* 0x00007e00ff0477ac */ /* 0x000e220008000a00 */
[----:B------:R-:W-:Y:S02]  /*7c80*/  MOV R10, RZ ;  /* 0x000000ff000a7202 */ /* 0x000fe40000000f00 */
        /* <DEDUP_REMOVED lines=43> */
[----:B------:R-:W-:Y:S01]  /*7f40*/  HFMA2 R10, -RZ, RZ, 0, 0 ;  /* 0x00000000ff0a7431 */ /* 0x000fe200000001ff */
[----:B------:R-:W-:Y:S01]  /*7f50*/  ISETP.NE.AND P1, PT, R7, 0x7, PT ;  /* 0x000000070700780c */ /* 0x000fe20003f25270 */
[----:B------:R-:W1:Y:S03]  /*7f60*/  LDCU UR6, c[0x0][0x41c] ;  /* 0x00008380ff0677ac */ /* 0x000e660008000800 */
        /* <DEDUP_REMOVED lines=196> */
[----:B------:R-:W1:Y:S04]  /*8bb0*/  LDCU UR6, c[0x0][0x4f4] ;  /* 0x00009e80ff0677ac */ /* 0x000e680008000800 */
[----:B0-----:R-:W-:Y:S01]  /*8bc0*/  IMAD.HI.U32 R10, R11, UR4, R10 ;  /* 0x000000040b0a7c27 */ /* 0x001fe2000f8e000a */
[----:B------:R-:W0:Y:S04]  /*8bd0*/  LDCU UR4, c[0x0][0x560] ;  /* 0x0000ac00ff0477ac */ /* 0x000e280008000800 */
[----:B------:R-:W-:-:S04]  /*8be0*/  SHF.R.U32.HI R10, RZ, UR5, R10 ;  /* 0x00000005ff0a7c19 */ /* 0x000fc8000801160a */
[----:B------:R-:W-:-:S05]  /*8bf0*/  IADD3 R10, PT, PT, -R10, RZ, RZ ;  /* 0x000000ff0a0a7210 */ /* 0x000fca0007ffe1ff */
[----:B-1----:R-:W-:-:S04]  /*8c00*/  IMAD R11, R10, UR6, R11 ;  /* 0x000000060a0b7c24 */ /* 0x002fc8000f8e020b */
[----:B0-----:R-:W-:-:S07]  /*8c10*/  IMAD R0, R11, UR4, R0 ;  /* 0x000000040b007c24 */ /* 0x001fce000f8e0200 */
.L_x_42:
[----:B------:R-:W-:Y:S02]  /*8c20*/  SHF.R.U32.HI R10, RZ, 0x3, R0 ;  /* 0x00000003ff0a7819 */ /* 0x000fe40000011600 */
[----:B------:R-:W-:-:S07]  /*8c30*/  MOV R11, RZ ;  /* 0x000000ff000b7202 */ /* 0x000fce0000000f00 */
.L_x_41:
[----:B------:R-:W-:-:S04]  /*8c40*/  LEA R12, P1, R10, R22, 0x3 ;  /* 0x000000160a0c7211 */ /* 0x000fc800078218ff */
[----:B------:R-:W-:-:S05]  /*8c50*/  LEA.HI.X R13, R10, R27, R11, 0x3, P1 ;  /* 0x0000001b0a0d7211 */ /* 0x000fca00008f1c0b */
[----:B------:R0:W5:Y:S01]  /*8c60*/  LDG.E.64 R16, desc[UR36][R12.64] ;  /* 0x000000240c107981 */ /* 0x000162000c1e1b00 */
[----:B------:R-:W-:-:S05]  /*8c70*/  IMAD.IADD R9, R21, 0x1, R9 ;  /* 0x0000000115097824 */ /* 0x000fca00078e0209 */
[----:B------:R-:W-:-:S13]  /*8c80*/  ISETP.GE.U32.AND P1, PT, R9, R20, PT ;  /* 0x000000140900720c */ /* 0x000fda0003f26070 */
[----:B0-----:R-:W-:Y:S05]  /*8c90*/  @P1 BRA `(.L_x_38) ;  /* 0x0000002000d41947 */ /* 0x001fea0003800000 */
[----:B------:R-:W-:Y:S01]  /*8ca0*/  CS2R R10, SRZ ;  /* 0x00000000000a7805 */ /* 0x000fe2000001ff00 */
[----:B------:R-:W-:Y:S06]  /*8cb0*/  @!P0 BRA `(.L_x_43) ;  /* 0x0000001000508947 */ /* 0x000fec0003800000 */
[----:B------:R-:W0:Y:S01]  /*8cc0*/  LDCU.64 UR4, c[0x0][0x3d8] ;  /* 0x00007b00ff0477ac */ /* 0x000e220008000a00 */
[----:B------:R-:W1:Y:S01]  /*8cd0*/  LDC R0, c[0x0][0x3d0] ;  /* 0x0000f400ff007b82 */ /* 0x000e620000000800 */
[----:B------:R-:W-:Y:S01]  /*8ce0*/  MOV R8, RZ ;  /* 0x000000ff00087202 */ /* 0x000fe20000000f00 */
        /* <DEDUP_REMOVED lines=263> */
[----:B------:R-:W-:Y:S01]  /*9d60*/  MOV R10, RZ ;  /* 0x000000ff000a7202 */ /* 0x000fe20000000f00 */
[----:B------:R-:W1:Y:S04]  /*9d70*/  LDCU UR6, c[0x0][0x4f4] ;  /* 0x00009e80ff0677ac */ /* 0x000e680008000800 */
[----:B0-----:R-:W-:Y:S01]  /*9d80*/  IMAD.HI.U32 R10, R11, UR4, R10 ;  /* 0x000000040b0a7c27 */ /* 0x001fe2000f8e000a */
[----:B------:R-:W0:Y:S04]  /*9d90*/  LDCU UR4, c[0x0][0x560] ;  /* 0x0000ac00ff0477ac */ /* 0x000e280008000800 */
[----:B------:R-:W-:-:S04]  /*9da0*/  SHF.R.U32.HI R10, RZ, UR5, R10 ;  /* 0x00000005ff0a7c19 */ /* 0x000fc8000801160a */
[----:B------:R-:W-:-:S05]  /*9db0*/  IADD3 R10, PT, PT, -R10, RZ, RZ ;  /* 0x000000ff0a0a7210 */ /* 0x000fca0007ffe1ff */
[----:B-1----:R-:W-:-:S04]  /*9dc0*/  IMAD R11, R10, UR6, R11 ;  /* 0x000000060a0b7c24 */ /* 0x002fc8000f8e020b */
[----:B0-----:R-:W-:-:S07]  /*9dd0*/  IMAD R0, R11, UR4, R0 ;  /* 0x000000040b007c24 */ /* 0x001fce000f8e0200 */
.L_x_44:
[----:B------:R-:W-:Y:S02]  /*9de0*/  SHF.R.U32.HI R10, RZ, 0x3, R0 ;  /* 0x00000003ff0a7819 */ /* 0x000fe40000011600 */
[----:B------:R-:W-:-:S07]  /*9df0*/  MOV R11, RZ ;  /* 0x000000ff000b7202 */ /* 0x000fce0000000f00 */
.L_x_43:
        /* <DEDUP_REMOVED lines=275> */
[----:B------:R-:W1:Y:S01]  /*af30*/  LDCU UR6, c[0x0][0x4f4] ;  /* 0x00009e80ff0677ac */ /* 0x000e620008000800 */
[----:B------:R-:W2:Y:S03]  /*af40*/  LDCU UR7, c[0x0][0x560] ;  /* 0x0000ac00ff0777ac */ /* 0x000ea60008000800 */
[----:B0-----:R-:W-:-:S05]  /*af50*/  IMAD.HI.U32 R7, R9, UR4, R8 ;  /* 0x0000000409077c27 */ /* 0x001fca000f8e0008 */
[----:B------:R-:W-:-:S04]  /*af60*/  SHF.R.U32.HI R7, RZ, UR5, R7 ;  /* 0x00000005ff077c19 */ /* 0x000fc80008011607 */
[----:B------:R-:W-:-:S05]  /*af70*/  IADD3 R7, PT, PT, -R7, RZ, RZ ;  /* 0x000000ff07077210 */ /* 0x000fca0007ffe1ff */
[----:B-1----:R-:W-:-:S04]  /*af80*/  IMAD R9, R7, UR6, R9 ;  /* 0x0000000607097c24 */ /* 0x002fc8000f8e0209 */
[----:B--2---:R-:W-:-:S07]  /*af90*/  IMAD R0, R9, UR7, R0 ;  /* 0x0000000709007c24 */ /* 0x004fce000f8e0200 */
.L_x_46:
[----:B------:R-:W-:Y:S02]  /*afa0*/  SHF.R.U32.HI R10, RZ, 0x3, R0 ;  /* 0x00000003ff0a7819 */ /* 0x000fe40000011600 */
[----:B------:R-:W-:-:S07]  /*afb0*/  MOV R11, RZ ;  /* 0x000000ff000b7202 */ /* 0x000fce0000000f00 */
.L_x_45:
[----:B------:R-:W-:-:S04]  /*afc0*/  LEA R8, P0, R10, R22, 0x3 ;  /* 0x000000160a087211 */ /* 0x000fc800078018ff */
[----:B------:R-:W-:-:S05]  /*afd0*/  LEA.HI.X R9, R10, R27, R11, 0x3, P0 ;  /* 0x0000001b0a097211 */ /* 0x000fca00000f1c0b */
[----:B------:R0:W5:Y:S04]  /*afe0*/  LDG.E.64 R28, desc[UR36][R8.64] ;  /* 0x00000024081c7981 */ /* 0x000168000c1e1b00 */
.L_x_38:
[----:B------:R-:W-:Y:S05]  /*aff0*/  BSYNC.RECONVERGENT B1 ;  /* 0x0000000000017941 */ /* 0x000fea0003800200 */
.L_x_37:
[----:B------:R-:W-:Y:S01]  /*b000*/  ISETP.GE.U32.AND P0, PT, R2, R20, PT ;  /* 0x000000140200720c */ /* 0x000fe20003f06070 */
[----:B------:R-:W-:-:S12]  /*b010*/  BSSY.RECONVERGENT B1, `(.L_x_47) ;  /* 0x0000012000017945 */ /* 0x000fd80003800200 */
[----:B------:R-:W-:Y:S05]  /*b020*/  @P0 BRA `(.L_x_48) ;  /* 0x0000000000400947 */ /* 0x000fea0003800000 */
[----:B------:R-:W-:Y:S02]  /*b030*/  IMAD.IADD R0, R2, 0x1, R21 ;  /* 0x0000000102007824 */ /* 0x000fe400078e0215 */
        /* <DEDUP_REMOVED lines=9> */
[----:B------:R-:W-:Y:S01]  /*b0d0*/  IADD3 R21, PT, PT, R0, R21, RZ ;  /* 0x0000001500157210 */ /* 0x000fe20007ffe0ff */
[----:B------:R-:W-:Y:S01]  /*b0e0*/  FADD.FTZ R26, R26, R18 ;  /* 0x000000121a1a7221 */ /* 0x000fe20000010000 */
[----:B------:R-:W-:Y:S02]  /*b0f0*/  FADD.FTZ R25, R25, R19 ;  /* 0x0000001319197221 */ /* 0x000fe40000010000 */
[----:B------:R-:W-:-:S13]  /*b100*/  ISETP.GE.U32.AND P0, PT, R21, R20, PT ;  /* 0x000000141500720c */ /* 0x000fda0003f06070 */
[----:B------:R-:W-:Y:S01]  /*b110*/  @!P0 FADD.FTZ R4, R4, R28 ;  /* 0x0000001c04048221 */ /* 0x000fe20000010000 */
[----:B------:R-:W-:-:S07]  /*b120*/  @!P0 FADD.FTZ R6, R6, R29 ;  /* 0x0000001d06068221 */ /* 0x000fce0000010000 */
.L_x_48:
[----:B------:R-:W-:Y:S05]  /*b130*/  BSYNC.RECONVERGENT B1 ;  /* 0x0000000000017941 */ /* 0x000fea0003800200 */
.L_x_47:
[----:B------:R-:W-:Y:S01]  /*b140*/  FADD.FTZ R3, R23, R3 ;  /* 0x0000000317037221 */ /* 0x000fe20000010000 */
[----:B------:R-:W-:-:S03]  /*b150*/  FADD.FTZ R24, R24, R5 ;  /* 0x0000000518187221 */ /* 0x000fc60000010000 */
[----:B------:R-:W-:Y:S01]  /*b160*/  FADD.FTZ R3, R3, R26 ;  /* 0x0000001a03037221 */ /* 0x000fe20000010000 */
[----:B0-----:R-:W-:-:S03]  /*b170*/  FADD.FTZ R9, R24, R25 ;  /* 0x0000001918097221 */ /* 0x001fc60000010000 */
[----:B------:R-:W-:Y:S01]  /*b180*/  FADD.FTZ R8, R3, R4 ;  /* 0x0000000403087221 */ /* 0x000fe20000010000 */
[----:B------:R-:W-:-:S07]  /*b190*/  FADD.FTZ R9, R9, R6 ;  /* 0x0000000609097221 */ /* 0x000fce0000010000 */
.L_x_2:
[----:B------:R-:W-:Y:S05]  /*b1a0*/  BSYNC.RECONVERGENT B0 ;  /* 0x0000000000007941 */ /* 0x000fea0003800200 */
.L_x_1:
[----:B------:R-:W1:Y:S01]  /*b1b0*/  LDCU UR4, c[0x0][0x3ac] ;  /* 0x00007580ff0477ac */ /* 0x000e620008000800 */
[----:B------:R-:W2:Y:S01]  /*b1c0*/  S2R R0, SR_TID.X ;  /* 0x0000000000007919 */ /* 0x000ea20000002100 */
[----:B------:R-:W3:Y:S01]  /*b1d0*/  S2R R5, SR_TID.Y ;  /* 0x0000000000057919 */ /* 0x000ee20000002200 */
[----:B-1----:R-:W-:-:S09]  /*b1e0*/  UISETP.NE.AND UP0, UPT, UR4, URZ, UPT ;  /* 0x000000ff0400728c */ /* 0x002fd2000bf05270 */
[----:B------:R-:W-:Y:S05]  /*b1f0*/  BRA.U !UP0, `(.L_x_49) ;  /* 0x0000000108687547 */ /* 0x000fea000b800000 */
[----:B------:R-:W1:Y:S01]  /*b200*/  S2UR UR5, SR_CgaCtaId ;  /* 0x00000000000579c3 */ /* 0x000e620000008800 */
[----:B------:R-:W0:Y:S01]  /*b210*/  LDCU UR8, c[0x0][0x360] ;  /* 0x00006c00ff0877ac */ /* 0x000e220008000800 */
[----:B------:R-:W-:Y:S01]  /*b220*/  UMOV UR4, 0x400 ;  /* 0x0000040000047882 */ /* 0x000fe20000000000 */
[----:B------:R-:W4:Y:S01]  /*b230*/  LDCU UR6, c[0x0][0x364] ;  /* 0x00006c80ff0677ac */ /* 0x000f220008000800 */
[----:B------:R-:W-:Y:S01]  /*b240*/  UIADD3 UR4, UPT, UPT, UR4, 0x10, URZ ;  /* 0x0000001004047890 */ /* 0x000fe2000fffe0ff */
[----:B0-23--:R-:W-:-:S03]  /*b250*/  IMAD R2, R5, UR8, R0 ;  /* 0x0000000805027c24 */ /* 0x00dfc6000f8e0200 */
[----:B-1----:R-:W-:Y:S02]  /*b260*/  ULEA UR4, UR5, UR4, 0x18 ;  /* 0x0000000405047291 */ /* 0x002fe4000f8ec0ff */
[----:B----4-:R-:W-:-:S04]  /*b270*/  UISETP.GE.U32.AND UP0, UPT, UR6, 0x2, UPT ;  /* 0x000000020600788c */ /* 0x010fc8000bf06070 */
[----:B------:R-:W-:-:S05]  /*b280*/  LEA R2, R2, UR4, 0x3 ;  /* 0x0000000402027c11 */ /* 0x000fca000f8e18ff */
[----:B------:R1:W-:Y:S01]  /*b290*/  STS.64 [R2], R8 ;  /* 0x0000000802007388 */ /* 0x0003e20000000a00 */
[----:B------:R-:W-:Y:S05]  /*b2a0*/  BRA.U !UP0, `(.L_x_49) ;  /* 0x00000001083c7547 */ /* 0x000fea000b800000 */
[----:B------:R-:W-:-:S05]  /*b2b0*/  UMOV UR5, UR6 ;  /* 0x0000000600057c82 */ /* 0x000fca0008000000 */
.L_x_50:
[----:B------:R-:W-:Y:S01]  /*b2c0*/  USHF.R.U32.HI UR7, URZ, 0x1, UR5 ;  /* 0x00000001ff077899 */ /* 0x000fe20008011605 */
[----:B------:R-:W-:Y:S01]  /*b2d0*/  BAR.SYNC.DEFER_BLOCKING 0x0 ;  /* 0x0000000000007b1d */ /* 0x000fe20000010000 */
[----:B------:R-:W-:-:S04]  /*b2e0*/  UISETP.GT.U32.AND UP0, UPT, UR5, 0x3, UPT ;  /* 0x000000030500788c */ /* 0x000fc8000bf04070 */
[----:B------:R-:W-:Y:S01]  /*b2f0*/  IADD3 R3, PT, PT, R5, UR7, RZ ;  /* 0x0000000705037c10 */ /* 0x000fe2000fffe0ff */
[----:B------:R-:W-:-:S03]  /*b300*/  UMOV UR5, UR7 ;  /* 0x0000000700057c82 */ /* 0x000fc60008000000 */
[----:B------:R-:W-:-:S04]  /*b310*/  ISETP.GE.U32.AND P0, PT, R3, UR6, PT ;  /* 0x0000000603007c0c */ /* 0x000fc8000bf06070 */
[----:B------:R-:W-:-:S13]  /*b320*/  ISETP.GE.U32.OR P0, PT, R5, UR7, P0 ;  /* 0x0000000705007c0c */ /* 0x000fda0008706470 */
[----:B------:R-:W-:-:S05]  /*b330*/  @!P0 IMAD R3, R3, UR8, R0 ;  /* 0x0000000803038c24 */ /* 0x000fca000f8e0200 */
[----:B------:R-:W-:-:S05]  /*b340*/  @!P0 LEA R3, R3, UR4, 0x3 ;  /* 0x0000000403038c11 */ /* 0x000fca000f8e18ff */
[----:B------:R-:W1:Y:S02]  /*b350*/  @!P0 LDS.64 R6, [R3] ;  /* 0x0000000003068984 */ /* 0x000e640000000a00 */
[----:B-1--4-:R-:W-:Y:S01]  /*b360*/  @!P0 FADD.FTZ R8, R8, R6 ;  /* 0x0000000608088221 */ /* 0x012fe20000010000 */
[----:B------:R-:W-:-:S05]  /*b370*/  @!P0 FADD.FTZ R9, R9, R7 ;  /* 0x0000000709098221 */ /* 0x000fca0000010000 */
[----:B------:R4:W-:Y:S01]  /*b380*/  @!P0 STS.64 [R2], R8 ;  /* 0x0000000802008388 */ /* 0x0009e20000000a00 */
[----:B------:R-:W-:Y:S05]  /*b390*/  BRA.U UP0, `(.L_x_50) ;  /* 0xfffffffd00c87547 */ /* 0x000fea000b83ffff */
.L_x_49:
[----:B------:R-:W0:Y:S02]  /*b3a0*/  LDCU UR4, c[0x0][0x3a8] ;  /* 0x00007500ff0477ac */ /* 0x000e240008000800 */
[----:B0-----:R-:W-:-:S09]  /*b3b0*/  UISETP.NE.AND UP0, UPT, UR4, URZ, UPT ;  /* 0x000000ff0400728c */ /* 0x001fd2000bf05270 */
[----:B------:R-:W-:Y:S05]  /*b3c0*/  BRA.U !UP0, `(.L_x_51) ;  /* 0x00000001089c7547 */ /* 0x000fea000b800000 */
[----:B------:R-:W0:Y:S02]  /*b3d0*/  LDCU UR5, c[0x0][0x360] ;  /* 0x00006c00ff0577ac */ /* 0x000e240008000800 */
[----:B0-----:R-:W-:Y:S02]  /*b3e0*/  UISETP.GE.U32.AND UP0, UPT, UR5, 0x21, UPT ;  /* 0x000000210500788c */ /* 0x001fe4000bf06070 */
[----:B------:R-:W-:-:S07]  /*b3f0*/  UMOV UR4, UR5 ;  /* 0x0000000500047c82 */ /* 0x000fce0008000000 */
[----:B------:R-:W-:Y:S05]  /*b400*/  BRA.U !UP0, `(.L_x_52) ;  /* 0x0000000108607547 */ /* 0x000fea000b800000 */
[----:B------:R-:W0:Y:S01]  /*b410*/  S2UR UR6, SR_CgaCtaId ;  /* 0x00000000000679c3 */ /* 0x000e220000008800 */
[----:B------:R-:W-:Y:S01]  /*b420*/  UMOV UR4, 0x400 ;  /* 0x0000040000047882 */ /* 0x000fe20000000000 */
[----:B-1234-:R-:W-:Y:S01]  /*b430*/  IMAD R2, R5, UR5, R0 ;  /* 0x0000000505027c24 */ /* 0x01efe2000f8e0200 */
[----:B------:R-:W-:Y:S02]  /*b440*/  UIADD3 UR4, UPT, UPT, UR4, 0x10, URZ ;  /* 0x0000001004047890 */ /* 0x000fe4000fffe0ff */
[----:B------:R-:W-:Y:S02]  /*b450*/  UISETP.GE.U32.AND UP0, UPT, UR5, 0x40, UPT ;  /* 0x000000400500788c */ /* 0x000fe4000bf06070 */
[----:B0-----:R-:W-:-:S06]  /*b460*/  ULEA UR4, UR6, UR4, 0x18 ;  /* 0x0000000406047291 */ /* 0x001fcc000f8ec0ff */
[----:B------:R-:W-:Y:S01]  /*b470*/  LEA R2, R2, UR4, 0x3 ;  /* 0x0000000402027c11 */ /* 0x000fe2000f8e18ff */
[----:B------:R-:W-:-:S04]  /*b480*/  UMOV UR4, 0x20 ;  /* 0x0000002000047882 */ /* 0x000fc80000000000 */
[----:B------:R0:W-:Y:S01]  /*b490*/  STS.64 [R2], R8 ;  /* 0x0000000802007388 */ /* 0x0001e20000000a00 */
[----:B------:R-:W-:Y:S05]  /*b4a0*/  BRA.U !UP0, `(.L_x_52) ;  /* 0x0000000108387547 */ /* 0x000fea000b800000 */
[----:B------:R-:W-:-:S07]  /*b4b0*/  IMAD.U32 R3, RZ, RZ, UR5 ;  /* 0x00000005ff037e24 */ /* 0x000fce000f8e00ff */
.L_x_53:
[----:B------:R-:W-:Y:S01]  /*b4c0*/  SHF.R.U32.HI R11, RZ, 0x1, R3 ;  /* 0x00000001ff0b7819 */ /* 0x000fe20000011603 */
[----:B------:R-:W-:Y:S03]  /*b4d0*/  BAR.SYNC.DEFER_BLOCKING 0x0 ;  /* 0x0000000000007b1d */ /* 0x000fe60000010000 */
[----:B------:R-:W-:-:S04]  /*b4e0*/  IADD3 R4, PT, PT, R11, R0, RZ ;  /* 0x000000000b047210 */ /* 0x000fc80007ffe0ff */
[----:B------:R-:W-:-:S04]  /*b4f0*/  ISETP.GE.U32.AND P0, PT, R4, UR5, PT ;  /* 0x0000000504007c0c */ /* 0x000fc8000bf06070 */
[----:B------:R-:W-:-:S13]  /*b500*/  ISETP.GE.U32.OR P0, PT, R0, R11, P0 ;  /* 0x0000000b0000720c */ /* 0x000fda0000706470 */
[----:B------:R-:W-:-:S05]  /*b510*/  @!P0 LEA R4, R11, R2, 0x3 ;  /* 0x000000020b048211 */ /* 0x000fca00078e18ff */
[----:B------:R-:W0:Y:S02]  /*b520*/  @!P0 LDS.64 R6, [R4] ;  /* 0x0000000004068984 */ /* 0x000e240000000a00 */
[----:B0-----:R-:W-:Y:S01]  /*b530*/  @!P0 FADD.FTZ R8, R8, R6 ;  /* 0x0000000608088221 */ /* 0x001fe20000010000 */
[----:B------:R-:W-:-:S05]  /*b540*/  @!P0 FADD.FTZ R9, R9, R7 ;  /* 0x0000000709098221 */ /* 0x000fca0000010000 */
[----:B------:R0:W-:Y:S01]  /*b550*/  @!P0 STS.64 [R2], R8 ;  /* 0x0000000802008388 */ /* 0x0001e20000000a00 */
[----:B------:R-:W-:Y:S02]  /*b560*/  ISETP.GT.U32.AND P0, PT, R3, 0x7f, PT ;  /* 0x0000007f0300780c */ /* 0x000fe40003f04070 */
[----:B------:R-:W-:-:S11]  /*b570*/  MOV R3, R11 ;  /* 0x0000000b00037202 */ /* 0x000fd60000000f00 */
[----:B0-----:R-:W-:Y:S05]  /*b580*/  @P0 BRA `(.L_x_53) ;  /* 0xfffffffc00cc0947 */ /* 0x001fea000383ffff */
.L_x_52:
[----:B------:R-:W-:Y:S01]  /*b590*/  BAR.SYNC.DEFER_BLOCKING 0x0 ;  /* 0x0000000000007b1d */ /* 0x000fe20000010000 */
[----:B------:R-:W-:-:S09]  /*b5a0*/  UISETP.GE.U32.AND UP0, UPT, UR4, 0x2, UPT ;  /* 0x000000020400788c */ /* 0x000fd2000bf06070 */
[----:B------:R-:W-:Y:S05]  /*b5b0*/  BRA.U !UP0, `(.L_x_51) ;  /* 0x0000000108207547 */ /* 0x000fea000b800000 */
[----:B01--4-:R-:W-:-:S07]  /*b5c0*/  IMAD.MOV.U32 R2, RZ, RZ, 0x1 ;  /* 0x00000001ff027424 */ /* 0x013fce00078e00ff */
.L_x_54:
[----:B------:R-:W0:Y:S04]  /*b5d0*/  SHFL.DOWN PT, R3, R8, R2, 0x1f ;  /* 0x08001f0208037589 */ /* 0x000e2800000e0000 */
[----:B------:R1:W4:Y:S02]  /*b5e0*/  SHFL.DOWN PT, R4, R9, R2, 0x1f ;  /* 0x08001f0209047589 */ /* 0x00032400000e0000 */
[----:B-1----:R-:W-:-:S04]  /*b5f0*/  SHF.L.U32 R2, R2, 0x1, RZ ;  /* 0x0000000102027819 */ /* 0x002fc800000006ff */
[----:B------:R-:W-:Y:S01]  /*b600*/  ISETP.GE.AND P0, PT, R2, UR4, PT ;  /* 0x0000000402007c0c */ /* 0x000fe2000bf06270 */
[----:B0-----:R-:W-:Y:S01]  /*b610*/  FADD.FTZ R8, R3, R8 ;  /* 0x0000000803087221 */ /* 0x001fe20000010000 */
[----:B----4-:R-:W-:-:S11]  /*b620*/  FADD.FTZ R9, R4, R9 ;  /* 0x0000000904097221 */ /* 0x010fd60000010000 */
[----:B------:R-:W-:Y:S05]  /*b630*/  @!P0 BRA `(.L_x_54) ;  /* 0xfffffffc00e48947 */ /* 0x000fea000383ffff */
.L_x_51:
[----:B------:R-:W0:Y:S01]  /*b640*/  LDCU UR4, c[0x0][0x564] ;  /* 0x0000ac80ff0477ac */ /* 0x000e220008000800 */
[----:B-----5:R-:W-:Y:S01]  /*b650*/  HFMA2 R16, -RZ, RZ, 0, 0 ;  /* 0x00000000ff107431 */ /* 0x020fe200000001ff */
[----:B0-----:R-:W-:-:S09]  /*b660*/  UISETP.NE.AND UP0, UPT, UR4, URZ, UPT ;  /* 0x000000ff0400728c */ /* 0x001fd2000bf05270 */
[----:B------:R-:W-:Y:S05]  /*b670*/  BRA.U !UP0, `(.L_x_55) ;  /* 0x00000011085c7547 */ /* 0x000fea000b800000 */
[----:B------:R-:W5:Y:S01]  /*b680*/  LDL.64 R6, [R1] ;  /* 0x0000000001067983 */ /* 0x000f620000100a00 */
[----:B------:R-:W0:Y:S01]  /*b690*/  LDCU.64 UR8, c[0x0][0x568] ;  /* 0x0000ad00ff0877ac */ /* 0x000e220008000a00 */
[----:B-1--4-:R-:W-:Y:S01]  /*b6a0*/  MOV R2, RZ ;  /* 0x000000ff00027202 */ /* 0x012fe20000000f00 */
[----:B------:R-:W1:Y:S01]  /*b6b0*/  LDCU UR5, c[0x0][0x570] ;  /* 0x0000ae00ff0577ac */ /* 0x000e620008000800 */
[----:B------:R-:W4:Y:S01]  /*b6c0*/  LDCU UR6, c[0x0][0x694] ;  /* 0x0000d280ff0677ac */ /* 0x000f220008000800 */
[----:B-----5:R-:W-:Y:S02]  /*b6d0*/  IMAD.MOV.U32 R3, RZ, RZ, R7 ;  /* 0x000000ffff037224 */ /* 0x020fe400078e0007 */
[----:B0-----:R-:W-:-:S05]  /*b6e0*/  IMAD.HI.U32 R2, R7, UR9, R2 ;  /* 0x0000000907027c27 */ /* 0x001fca000f8e0002 */
[----:B-1----:R-:W-:Y:S01]  /*b6f0*/  SHF.R.U32.HI R3, RZ, UR5, R2 ;  /* 0x00000005ff037c19 */ /* 0x002fe20008011602 */
[----:B------:R-:W-:-:S03]  /*b700*/  UIADD3 UR5, UPT, UPT, UR4, -0x1, URZ ;  /* 0xffffffff04057890 */ /* 0x000fc6000fffe0ff */
[----:B------:R-:W-:Y:S01]  /*b710*/  IADD3 R4, PT, PT, -R3, RZ, RZ ;  /* 0x000000ff03047210 */ /* 0x000fe20007ffe1ff */
[----:B------:R-:W-:-:S04]  /*b720*/  UISETP.NE.AND UP1, UPT, UR5, URZ, UPT ;  /* 0x000000ff0500728c */ /* 0x000fc8000bf25270 */
[----:B------:R-:W-:-:S04]  /*b730*/  IMAD R4, R4, UR8, R7 ;  /* 0x0000000804047c24 */ /* 0x000fc8000f8e0207 */
[----:B----4-:R-:W-:Y:S01]  /*b740*/  IMAD R16, R4, UR6, RZ ;  /* 0x0000000604107c24 */ /* 0x010fe2000f8e02ff */
[----:B------:R-:W-:Y:S06]  /*b750*/  BRA.U !UP1, `(.L_x_55) ;  /* 0x0000001109247547 */ /* 0x000fec000b800000 */
[----:B------:R-:W0:Y:S01]  /*b760*/  LDCU.64 UR6, c[0x0][0x578] ;  /* 0x0000af00ff0677ac */ /* 0x000e220008000a00 */
[----:B------:R-:W-:Y:S01]  /*b770*/  MOV R2, RZ ;  /* 0x000000ff00027202 */ /* 0x000fe20000000f00 */
[----:B------:R-:W-:Y:S01]  /*b780*/  UISETP.LT.U32.AND UP1, UPT, UR5, 0x18, UPT ;  /* 0x000000180500788c */ /* 0x000fe2000bf21070 */
[----:B------:R-:W1:Y:S03]  /*b790*/  LDCU UR8, c[0x0][0x574] ;  /* 0x0000ae80ff0877ac */ /* 0x000e660008000800 */
[----:B------:R-:W-:-:S04]  /*b7a0*/  USEL UR5, UR5, 0x18, UP1 ;  /* 0x0000001805057887 */ /* 0x000fc80008800000 */
[----:B------:R-:W-:Y:S01]  /*b7b0*/  UIADD3 UR5, UPT, UPT, UR5, 0x1, URZ ;  /* 0x0000000105057890 */ /* 0x000fe2000fffe0ff */
[----:B0-----:R-:W-:Y:S01]  /*b7c0*/  IMAD.HI.U32 R6, R3, UR6, R2 ;  /* 0x0000000603067c27 */ /* 0x001fe2000f8e0002 */
[----:B------:R-:W0:Y:S04]  /*b7d0*/  LDCU UR6, c[0x0][0x69c] ;  /* 0x0000d380ff0677ac */ /* 0x000e280008000800 */
[----:B------:R-:W-:Y:S01]  /*b7e0*/  SHF.R.U32.HI R7, RZ, UR7, R6 ;  /* 0x00000007ff077c19 */ /* 0x000fe20008011606 */
[----:B------:R-:W-:-:S03]  /*b7f0*/  UISETP.NE.AND UP1, UPT, UR5, 0x2, UPT ;  /* 0x000000020500788c */ /* 0x000fc6000bf25270 */
[----:B------:R-:W-:-:S05]  /*b800*/  IADD3 R2, PT, PT, -R7, RZ, RZ ;  /* 0x000000ff07027210 */ /* 0x000fca0007ffe1ff */
[----:B-1----:R-:W-:-:S04]  /*b810*/  IMAD R3, R2, UR8, R3 ;  /* 0x0000000802037c24 */ /* 0x002fc8000f8e0203 */
[----:B0-----:R-:W-:Y:S01]  /*b820*/  IMAD R16, R3, UR6, R16 ;  /* 0x0000000603107c24 */ /* 0x001fe2000f8e0210 */
[----:B------:R-:W-:Y:S06]  /*b830*/  BRA.U !UP1, `(.L_x_55) ;  /* 0x0000000d09ec7547 */ /* 0x000fec000b800000 */
[----:B------:R-:W0:Y:S01]  /*b840*/  LDCU.64 UR8, c[0x0][0x580] ;  /* 0x0000b000ff0877ac */ /* 0x000e220008000a00 */
[----:B------:R-:W-:Y:S01]  /*b850*/  IMAD.MOV.U32 R6, RZ, RZ, RZ ;  /* 0x000000ffff067224 */ /* 0x000fe200078e00ff */
[----:B------:R-:W1:Y:S01]  /*b860*/  LDCU UR7, c[0x0][0x588] ;  /* 0x0000b100ff0777ac */ /* 0x000e620008000800 */
[----:B------:R-:W4:Y:S01]  /*b870*/  LDCU UR6, c[0x0][0x6a4] ;  /* 0x0000d480ff0677ac */ /* 0x000f220008000800 */
[----:B------:R-:W-:Y:S01]  /*b880*/  UISETP.NE.AND UP1, UPT, UR5, 0x3, UPT ;  /* 0x000000030500788c */ /* 0x000fe2000bf25270 */
[----:B0-----:R-:W-:-:S05]  /*b890*/  IMAD.HI.U32 R2, R7, UR9, R6 ;  /* 0x0000000907027c27 */ /* 0x001fca000f8e0006 */
[----:B-1----:R-:W-:-:S04]  /*b8a0*/  SHF.R.U32.HI R3, RZ, UR7, R2 ;  /* 0x00000007ff037c19 */ /* 0x002fc80008011602 */
[----:B------:R-:W-:-:S05]  /*b8b0*/  IADD3 R6, PT, PT, -R3, RZ, RZ ;  /* 0x000000ff03067210 */ /* 0x000fca0007ffe1ff */
[----:B------:R-:W-:-:S04]  /*b8c0*/  IMAD R7, R6, UR8, R7 ;  /* 0x0000000806077c24 */ /* 0x000fc8000f8e0207 */
[----:B----4-:R-:W-:Y:S01]  /*b8d0*/  IMAD R16, R7, UR6, R16 ;  /* 0x0000000607107c24 */ /* 0x010fe2000f8e0210 */
[----:B------:R-:W-:Y:S06]  /*b8e0*/  BRA.U !UP1, `(.L_x_55) ;  /* 0x0000000d09c07547 */ /* 0x000fec000b800000 */
[----:B------:R-:W0:Y:S01]  /*b8f0*/  LDCU.64 UR8, c[0x0][0x590] ;  /* 0x0000b200ff0877ac */ /* 0x000e220008000a00 */
[----:B------:R-:W-:Y:S01]  /*b900*/  HFMA2 R2, -RZ, RZ, 0, 0 ;  /* 0x00000000ff027431 */ /* 0x000fe200000001ff */
[----:B------:R-:W1:Y:S01]  /*b910*/  LDCU UR7, c[0x0][0x58c] ;  /* 0x0000b180ff0777ac */ /* 0x000e620008000800 */
[----:B------:R-:W4:Y:S01]  /*b920*/  LDCU UR6, c[0x0][0x6ac] ;  /* 0x0000d580ff0677ac */ /* 0x000f220008000800 */
[----:B------:R-:W-:Y:S02]  /*b930*/  UISETP.NE.AND UP1, UPT, UR5, 0x4, UPT ;  /* 0x000000040500788c */ /* 0x000fe4000bf25270 */
[----:B0-----:R-:W-:-:S05]  /*b940*/  IMAD.HI.U32 R6, R3, UR8, R2 ;  /* 0x0000000803067c27 */ /* 0x001fca000f8e0002 */
[----:B------:R-:W-:-:S04]  /*b950*/  SHF.R.U32.HI R7, RZ, UR9, R6 ;  /* 0x00000009ff077c19 */ /* 0x000fc80008011606 */
[----:B------:R-:W-:-:S05]  /*b960*/  IADD3 R2, PT, PT, -R7, RZ, RZ ;  /* 0x000000ff07027210 */ /* 0x000fca0007ffe1ff */
[----:B-1----:R-:W-:-:S04]  /*b970*/  IMAD R3, R2, UR7, R3 ;  /* 0x0000000702037c24 */ /* 0x002fc8000f8e0203 */
[----:B----4-:R-:W-:Y:S01]  /*b980*/  IMAD R16, R3, UR6, R16 ;  /* 0x0000000603107c24 */ /* 0x010fe2000f8e0210 */
        /* <DEDUP_REMOVED lines=13> */
[----:B------:R-:W-:Y:S01]  /*ba60*/  MOV R2, RZ ;  /* 0x000000ff00027202 */ /* 0x000fe20000000f00 */
        /* <DEDUP_REMOVED lines=210> */
[----:B------:R-:W4:Y:S02]  /*c790*/  LDCU UR5, c[0x0][0x754] ;  /* 0x0000ea80ff0577ac */ /* 0x000f240008000800 */
[----:B0-----:R-:W-:-:S05]  /*c7a0*/  IMAD.HI.U32 R2, R7, UR9, R6 ;  /* 0x0000000907027c27 */ /* 0x001fca000f8e0006 */
[----:B-1----:R-:W-:-:S04]  /*c7b0*/  SHF.R.U32.HI R2, RZ, UR6, R2 ;  /* 0x00000006ff027c19 */ /* 0x002fc80008011602 */
[----:B------:R-:W-:-:S05]  /*c7c0*/  IADD3 R3, PT, PT, -R2, RZ, RZ ;  /* 0x000000ff02037210 */ /* 0x000fca0007ffe1ff */
[----:B------:R-:W-:-:S04]  /*c7d0*/  IMAD R3, R3, UR8, R7 ;  /* 0x0000000803037c24 */ /* 0x000fc8000f8e0207 */
[----:B----4-:R-:W-:-:S07]  /*c7e0*/  IMAD R16, R3, UR5, R16 ;  /* 0x0000000503107c24 */ /* 0x010fce000f8e0210 */
.L_x_55:
[----:B------:R-:W0:Y:S01]  /*c7f0*/  LDCU UR5, c[0x0][0x3b0] ;  /* 0x00007600ff0577ac */ /* 0x000e220008000800 */
[----:B------:R-:W5:Y:S01]  /*c800*/  LDCU.64 UR6, c[0x0][0x778] ;  /* 0x0000ef00ff0677ac */ /* 0x000f620008000a00 */
[----:B0-----:R-:W-:Y:S01]  /*c810*/  UISETP.NE.AND UP1, UPT, UR5, URZ, UPT ;  /* 0x000000ff0500728c */ /* 0x001fe2000bf25270 */
[----:B-----5:R-:W-:Y:S02]  /*c820*/  ISETP.NE.U32.AND P0, PT, RZ, UR6, PT ;  /* 0x00000006ff007c0c */ /* 0x020fe4000bf05070 */
[----:B-1--4-:R-:W-:Y:S02]  /*c830*/  IADD3 R2, P1, PT, R16, UR6, RZ ;  /* 0x0000000610027c10 */ /* 0x012fe4000ff3e0ff */
[----:B------:R-:W-:Y:S02]  /*c840*/  ISETP.NE.AND.EX P0, PT, RZ, UR7, PT, P0 ;  /* 0x00000007ff007c0c */ /* 0x000fe4000bf05300 */
[----:B------:R-:W-:Y:S02]  /*c850*/  IADD3.X R3, PT, PT, RZ, UR7, RZ, P1, !PT ;  /* 0x00000007ff037c10 */ /* 0x000fe40008ffe4ff */
[----:B------:R-:W-:-:S02]  /*c860*/  SEL R2, R2, RZ, P0 ;  /* 0x000000ff02027207 */ /* 0x000fc40000000000 */
[----:B------:R-:W-:Y:S01]  /*c870*/  SEL R3, R3, RZ, P0 ;  /* 0x000000ff03037207 */ /* 0x000fe20000000000 */
[----:B------:R-:W-:Y:S06]  /*c880*/  BRA.U !UP1, `(.L_x_56) ;  /* 0x0000002109a07547 */ /* 0x000fec000b800000 */
[----:B------:R-:W0:Y:S01]  /*c890*/  S2R R4, SR_CTAID.X ;  /* 0x0000000000047919 */ /* 0x000e220000002500 */
[----:B------:R-:W2:Y:S01]  /*c8a0*/  LDCU UR5, c[0x0][0x3b4] ;  /* 0x00007680ff0577ac */ /* 0x000ea20008000800 */
[----:B------:R-:W-:Y:S01]  /*c8b0*/  MOV R16, RZ ;  /* 0x000000ff00107202 */ /* 0x000fe20000000f00 */
[----:B------:R-:W3:Y:S01]  /*c8c0*/  LDCU UR6, c[0x0][0x3b8] ;  /* 0x00007700ff0677ac */ /* 0x000ee20008000800 */
[----:B------:R-:W0:Y:S01]  /*c8d0*/  LDCU UR7, c[0x0][0x3a0] ;  /* 0x00007400ff0777ac */ /* 0x000e220008000800 */
[----:B--2---:R-:W-:-:S04]  /*c8e0*/  IMAD R6, R0, UR5, RZ ;  /* 0x0000000500067c24 */ /* 0x004fc8000f8e02ff */
[----:B---3--:R-:W-:-:S04]  /*c8f0*/  IMAD R7, R5, UR6, R6 ;  /* 0x0000000605077c24 */ /* 0x008fc8000f8e0206 */
[----:B0-----:R-:W-:Y:S01]  /*c900*/  IMAD R7, R4, UR7, R7 ;  /* 0x0000000704077c24 */ /* 0x001fe2000f8e0207 */
[----:B------:R-:W-:Y:S06]  /*c910*/  BRA.U !UP0, `(.L_x_57) ;  /* 0x0000001108547547 */ /* 0x000fec000b800000 */
[----:B------:R-:W0:Y:S01]  /*c920*/  LDCU.64 UR6, c[0x0][0x568] ;  /* 0x0000ad00ff0677ac */ /* 0x000e220008000a00 */
[----:B------:R-:W-:Y:S01]  /*c930*/  IMAD.MOV.U32 R6, RZ, RZ, RZ ;  /* 0x000000ffff067224 */ /* 0x000fe200078e00ff */
[----:B------:R-:W1:Y:S01]  /*c940*/  LDCU UR5, c[0x0][0x570] ;  /* 0x0000ae00ff0577ac */ /* 0x000e620008000800 */
[----:B------:R-:W2:Y:S01]  /*c950*/  LDCU UR8, c[0x0][0x694] ;  /* 0x0000d280ff0877ac */ /* 0x000ea20008000800 */
[----:B------:R-:W-:-:S04]  /*c960*/  UIADD3 UR4, UPT, UPT, UR4, -0x1, URZ ;  /* 0xffffffff04047890 */ /* 0x000fc8000fffe0ff */
[----:B------:R-:W-:Y:S01]  /*c970*/  UISETP.NE.AND UP0, UPT, UR4, URZ, UPT ;  /* 0x000000ff0400728c */ /* 0x000fe2000bf05270 */
[----:B0-----:R-:W-:-:S05]  /*c980*/  IMAD.HI.U32 R10, R7, UR7, R6 ;  /* 0x00000007070a7c27 */ /* 0x001fca000f8e0006 */
[----:B-1----:R-:W-:-:S04]  /*c990*/  SHF.R.U32.HI R11, RZ, UR5, R10 ;  /* 0x00000005ff0b7c19 */ /* 0x002fc8000801160a */
[----:B------:R-:W-:-:S05]  /*c9a0*/  IADD3 R13, PT, PT, -R11, RZ, RZ ;  /* 0x000000ff0b0d7210 */ /* 0x000fca0007ffe1ff */
[----:B------:R-:W-:-:S04]  /*c9b0*/  IMAD R13, R13, UR6, R7 ;  /* 0x000000060d0d7c24 */ /* 0x000fc8000f8e0207 */
[----:B--2---:R-:W-:Y:S01]  /*c9c0*/  IMAD R16, R13, UR8, RZ ;  /* 0x000000080d107c24 */ /* 0x004fe2000f8e02ff */
[----:B------:R-:W-:Y:S06]  /*c9d0*/  BRA.U !UP0, `(.L_x_57) ;  /* 0x0000001108247547 */ /* 0x000fec000b800000 */
[----:B------:R-:W0:Y:S01]  /*c9e0*/  LDCU.64 UR6, c[0x0][0x578] ;  /* 0x0000af00ff0677ac */ /* 0x000e220008000a00 */
[----:B------:R-:W-:Y:S01]  /*c9f0*/  HFMA2 R10, -RZ, RZ, 0, 0 ;  /* 0x00000000ff0a7431 */ /* 0x000fe200000001ff */
        /* <DEDUP_REMOVED lines=257> */
[----:B------:R-:W2:Y:S02]  /*da10*/  LDCU UR5, c[0x0][0x754] ;  /* 0x0000ea80ff0577ac */ /* 0x000ea40008000800 */
[----:B0-----:R-:W-:-:S05]  /*da20*/  IMAD.HI.U32 R10, R13, UR7, R12 ;  /* 0x000000070d0a7c27 */ /* 0x001fca000f8e000c */
[----:B-1----:R-:W-:-:S04]  /*da30*/  SHF.R.U32.HI R10, RZ, UR4, R10 ;  /* 0x00000004ff0a7c19 */ /* 0x002fc8000801160a */
[----:B------:R-:W-:-:S05]  /*da40*/  IADD3 R11, PT, PT, -R10, RZ, RZ ;  /* 0x000000ff0a0b7210 */ /* 0x000fca0007ffe1ff */
[----:B------:R-:W-:-:S04]  /*da50*/  IMAD R11, R11, UR6, R13 ;  /* 0x000000060b0b7c24 */ /* 0x000fc8000f8e020d */
[----:B--2---:R-:W-:-:S07]  /*da60*/  IMAD R16, R11, UR5, R16 ;  /* 0x000000050b107c24 */ /* 0x004fce000f8e0210 */
.L_x_57:
[----:B------:R-:W0:Y:S01]  /*da70*/  LDCU UR4, c[0x0][0x398] ;  /* 0x00007300ff0477ac */ /* 0x000e220008000800 */
[----:B------:R-:W1:Y:S01]  /*da80*/  S2UR UR8, SR_CgaCtaId ;  /* 0x00000000000879c3 */ /* 0x000e620000008800 */
[----:B------:R-:W-:Y:S01]  /*da90*/  BSSY.RECONVERGENT B0, `(.L_x_58) ;  /* 0x0000016000007945 */ /* 0x000fe20003800200 */
[----:B------:R-:W-:Y:S02]  /*daa0*/  LOP3.LUT P3, RZ, R0, R5, RZ, 0xfc, !PT ;  /* 0x0000000500ff7212 */ /* 0x000fe4000786fcff */
[----:B------:R-:W-:Y:S02]  /*dab0*/  PLOP3.LUT P0, PT, PT, PT, PT, 0x8, 0x80 ;  /* 0x000000000080781c */ /* 0x000fe40003f0e170 */
[----:B0-----:R-:W-:-:S13]  /*dac0*/  ISETP.GE.AND P1, PT, R7, UR4, PT ;  /* 0x0000000407007c0c */ /* 0x001fda000bf26270 */
[----:B-1----:R-:W-:Y:S05]  /*dad0*/  @P1 BRA `(.L_x_59) ;  /* 0x0000000000441947 */ /* 0x002fea0003800000 */
[----:B------:R-:W0:Y:S02]  /*dae0*/  LDC.64 R10, c[0x0][0x3a8] ;  /* 0x0000ea00ff0a7b82 */ /* 0x000e240000000a00 */
[----:B0-----:R-:W-:Y:S02]  /*daf0*/  ISETP.NE.AND P2, PT, R10, RZ, PT ;  /* 0x000000ff0a00720c */ /* 0x001fe40003f45270 */
[----:B------:R-:W-:Y:S02]  /*db00*/  ISETP.NE.AND P1, PT, R11, RZ, PT ;  /* 0x000000ff0b00720c */ /* 0x000fe40003f25270 */
[----:B------:R-:W-:Y:S02]  /*db10*/  ISETP.NE.AND P2, PT, R0, RZ, P2 ;  /* 0x000000ff0000720c */ /* 0x000fe40001745270 */
[----:B------:R-:W-:-:S04]  /*db20*/  ISETP.NE.AND P1, PT, R5, RZ, P1 ;  /* 0x000000ff0500720c */ /* 0x000fc80000f25270 */
[----:B------:R-:W-:-:S13]  /*db30*/  PLOP3.LUT P2, PT, P2, P1, PT, 0xf8, 0x8f ;  /* 0x00000000008f781c */ /* 0x000fda0001743f70 */
[----:B------:R-:W-:Y:S05]  /*db40*/  @P2 BRA `(.L_x_59) ;  /* 0x0000000000282947 */ /* 0x000fea0003800000 */
[----:B------:R-:W0:Y:S01]  /*db50*/  S2R R11, SR_CTAID.Y ;  /* 0x00000000000b7919 */ /* 0x000e220000002600 */
[----:B------:R-:W0:Y:S01]  /*db60*/  LDCU UR4, c[0x0][0x374] ;  /* 0x00006e80ff0477ac */ /* 0x000e220008000800 */
[----:B------:R-:W1:Y:S01]  /*db70*/  LDC.64 R6, c[0x0][0x780] ;  /* 0x0001e000ff067b82 */ /* 0x000e620000000a00 */
[----:B------:R-:W-:Y:S01]  /*db80*/  ISETP.NE.AND P0, PT, R10, RZ, PT ;  /* 0x000000ff0a00720c */ /* 0x000fe20003f05270 */
[----:B------:R-:W2:Y:S01]  /*db90*/  LDCU UR5, c[0x0][0x360] ;  /* 0x00006c00ff0577ac */ /* 0x000ea20008000800 */
[----:B0-----:R-:W-:-:S11]  /*dba0*/  IMAD R11, R4, UR4, R11 ;  /* 0x00000004040b7c24 */ /* 0x001fd6000f8e020b */
[----:B--2---:R-:W-:Y:S01]  /*dbb0*/  @!P0 IMAD R11, R11, UR5, R0 ;  /* 0x000000050b0b8c24 */ /* 0x004fe2000f8e0200 */
[----:B------:R-:W-:-:S03]  /*dbc0*/  PLOP3.LUT P0, PT, PT, PT, PT, 0x80, 0x8 ;  /* 0x000000000008781c */ /* 0x000fc60003f0f070 */
[----:B-1----:R-:W-:-:S05]  /*dbd0*/  IMAD.WIDE.U32 R6, R11, 0x8, R6 ;  /* 0x000000080b067825 */ /* 0x002fca00078e0006 */
[----:B------:R0:W-:Y:S05]  /*dbe0*/  STG.E.64 desc[UR36][R6.64], R8 ;  /* 0x0000000806007986 */ /* 0x0001ea000c101b24 */
.L_x_59:
[----:B------:R-:W-:Y:S05]  /*dbf0*/  BSYNC.RECONVERGENT B0 ;  /* 0x0000000000007941 */ /* 0x000fea0003800200 */
.L_x_58:
[----:B------:R-:W-:Y:S01]  /*dc00*/  UMOV UR7, 0x400 ;  /* 0x0000040000077882 */ /* 0x000fe20000000000 */
[----:B------:R-:W-:Y:S01]  /*dc10*/  @!PT LDS RZ, [RZ] ;  /* 0x00000000fffff984 */ /* 0x000fe20000000800 */
[----:B------:R-:W-:Y:S01]  /*dc20*/  @!PT LDS RZ, [RZ] ;  /* 0x00000000fffff984 */ /* 0x000fe20000000800 */
[----:B------:R-:W-:Y:S01]  /*dc30*/  @!PT LDS RZ, [RZ] ;  /* 0x00000000fffff984 */ /* 0x000fe20000000800 */
[----:B------:R-:W-:Y:S01]  /*dc40*/  @!PT LDS RZ, [RZ] ;  /* 0x00000000fffff984 */ /* 0x000fe20000000800 */
[----:B------:R-:W-:-:S00]  /*dc50*/  MEMBAR.ALL.CTA ;  /* 0x0000000000007992 */ /* 0x000fc00000008000 */
[----:B------:R-:W-:Y:S06]  /*dc60*/  MEMBAR.SC.GPU ;  /* 0x0000000000007992 */ /* 0x000fec0000002000 */
[----:B------:R-:W-:-:S00]  /*dc70*/  ERRBAR ;  /* 0x00000000000079ab */ /* 0x000fc00000000000 */
[----:B------:R-:W-:Y:S06]  /*dc80*/  CGAERRBAR ;  /* 0x00000000000075ab */ /* 0x000fec0000000000 */
[----:B------:R-:W-:Y:S02]  /*dc90*/  CCTL.IVALL ;  /* 0x00000000ff00798f */ /* 0x000fe40002000000 */
[----:B------:R-:W-:Y:S06]  /*dca0*/  BAR.SYNC.DEFER_BLOCKING 0x0 ;  /* 0x0000000000007b1d */ /* 0x000fec0000010000 */
[----:B------:R-:W-:Y:S02]  /*dcb0*/  BSSY.RECONVERGENT B0, `(.L_x_60) ;  /* 0x0000018000007945 */ /* 0x000fe40003800200 */
[----:B------:R-:W-:Y:S06]  /*dcc0*/  BAR.SYNC.DEFER_BLOCKING 0x0 ;  /* 0x0000000000007b1d */ /* 0x000fec0000010000 */
[----:B------:R-:W-:Y:S05]  /*dcd0*/  @P3 BRA `(.L_x_61) ;  /* 0x0000000000543947 */ /* 0x000fea0003800000 */
[----:B------:R-:W1:Y:S01]  /*dce0*/  S2R R11, SR_LANEID ;  /* 0x00000000000b7919 */ /* 0x000e620000000000 */
[----:B------:R-:W-:Y:S01]  /*dcf0*/  VOTEU.ANY UR5, UPT, PT ;  /* 0x0000000000057886 */ /* 0x000fe200038e0100 */
[----:B0-----:R-:W0:Y:S01]  /*dd00*/  LDC.64 R6, c[0x0][0x788] ;  /* 0x0001e200ff067b82 */ /* 0x001e220000000a00 */
[----:B------:R-:W1:Y:S08]  /*dd10*/  FLO.U32 R10, UR5 ;  /* 0x00000005000a7d00 */ /* 0x000e7000080e0000 */
[----:B------:R-:W2:Y:S01]  /*dd20*/  POPC R9, UR5 ;  /* 0x0000000500097d09 */ /* 0x000ea20008000000 */
[----:B0-----:R-:W-:Y:S01]  /*dd30*/  IMAD.WIDE.U32 R6, R4, 0x4, R6 ;  /* 0x0000000404067825 */ /* 0x001fe200078e0006 */
[----:B-1----:R-:W-:-:S13]  /*dd40*/  ISETP.EQ.U32.AND P1, PT, R10, R11, PT ;  /* 0x0000000b0a00720c */ /* 0x002fda0003f22070 */
[----:B--2---:R-:W2:Y:S01]  /*dd50*/  @P1 ATOMG.E.ADD.STRONG.GPU PT, R7, desc[UR36][R6.64], R9 ;  /* 0x80000009060719a8 */ /* 0x004ea200081ef124 */
[----:B------:R-:W0:Y:S01]  /*dd60*/  S2UR UR6, SR_CgaCtaId ;  /* 0x00000000000679c3 */ /* 0x000e220000008800 */
[----:B------:R-:W1:Y:S01]  /*dd70*/  LDCU UR4, c[0x0][0x374] ;  /* 0x00006e80ff0477ac */ /* 0x000e620008000800 */
[----:B------:R-:W3:Y:S01]  /*dd80*/  S2R R11, SR_LTMASK ;  /* 0x00000000000b7919 */ /* 0x000ee20000003900 */
[----:B-1----:R-:W-:Y:S01]  /*dd90*/  UIADD3 UR4, UPT, UPT, UR4, -0x1, URZ ;  /* 0xffffffff04047890 */ /* 0x002fe2000fffe0ff */
[----:B---3--:R-:W-:Y:S01]  /*dda0*/  LOP3.LUT R11, R11, UR5, RZ, 0xc0, !PT ;  /* 0x000000050b0b7c12 */ /* 0x008fe2000f8ec0ff */
[----:B------:R-:W-:Y:S02]  /*ddb0*/  UMOV UR5, 0x400 ;  /* 0x0000040000057882 */ /* 0x000fe40000000000 */
[----:B0-----:R-:W-:-:S03]  /*ddc0*/  ULEA UR5, UR6, UR5, 0x18 ;  /* 0x0000000506057291 */ /* 0x001fc6000f8ec0ff */
[----:B------:R-:W0:Y:S01]  /*ddd0*/  POPC R11, R11 ;  /* 0x0000000b000b7309 */ /* 0x000e220000000000 */
[----:B--2---:R-:W0:Y:S02]  /*dde0*/  SHFL.IDX PT, R8, R7, R10, 0x1f ;  /* 0x00001f0a07087589 */ /* 0x004e2400000e0000 */
[----:B0-----:R-:W-:-:S04]  /*ddf0*/  IADD3 R8, PT, PT, R8, R11, RZ ;  /* 0x0000000b08087210 */ /* 0x001fc80007ffe0ff */
[----:B------:R-:W-:-:S04]  /*de00*/  ISETP.NE.AND P1, PT, R8, UR4, PT ;  /* 0x0000000408007c0c */ /* 0x000fc8000bf25270 */
[----:B------:R-:W-:-:S05]  /*de10*/  SEL R6, RZ, 0x1, P1 ;  /* 0x00000001ff067807 */ /* 0x000fca0000800000 */
[----:B------:R1:W-:Y:S04]  /*de20*/  STS.U8 [UR5], R6 ;  /* 0x00000006ff007988 */ /* 0x0003e80008000005 */
.L_x_61:
[----:B------:R-:W-:Y:S05]  /*de30*/  BSYNC.RECONVERGENT B0 ;  /* 0x0000000000007941 */ /* 0x000fea0003800200 */
.L_x_60:
[----:B------:R-:W-:Y:S01]  /*de40*/  BAR.SYNC.DEFER_BLOCKING 0x0 ;  /* 0x0000000000007b1d */ /* 0x000fe20000010000 */
[----:B------:R-:W-:-:S09]  /*de50*/  ULEA UR4, UR8, UR7, 0x18 ;  /* 0x0000000708047291 */ /* 0x000fd2000f8ec0ff */
[----:B01----:R-:W0:Y:S02]  /*de60*/  LDS.U8 R6, [UR4] ;  /* 0x00000004ff067984 */ /* 0x003e240008000000 */
[----:B0-----:R-:W-:-:S13]  /*de70*/  ISETP.NE.AND P1, PT, R6, RZ, PT ;  /* 0x000000ff0600720c */ /* 0x001fda0003f25270 */
[----:B------:R-:W-:Y:S05]  /*de80*/  @!P1 EXIT ;  /* 0x000000000000994d */ /* 0x000fea0003800000 */
        /* <DEDUP_REMOVED lines=8> */
[----:B------:R-:W-:Y:S01]  /*df10*/  CCTL.IVALL ;  /* 0x00000000ff00798f */ /* 0x000fe20002000000 */
[----:B------:R-:W0:Y:S01]  /*df20*/  LDCU UR4, c[0x0][0x3a8] ;  /* 0x00007500ff0477ac */ /* 0x000e220008000800 */
[----:B------:R-:W-:Y:S01]  /*df30*/  BSSY.RECONVERGENT B0, `(.L_x_62) ;  /* 0x000002e000007945 */ /* 0x000fe20003800200 */
[----:B------:R-:W1:Y:S01]  /*df40*/  LDCU.64 UR10, c[0x0][0x388] ;  /* 0x00007100ff0a77ac */ /* 0x000e620008000a00 */
[----:B0-----:R-:W-:Y:S01]  /*df50*/  UISETP.NE.AND UP0, UPT, UR4, URZ, UPT ;  /* 0x000000ff0400728c */ /* 0x001fe2000bf05270 */
[----:B-1----:R-:W-:Y:S01]  /*df60*/  MOV R6, UR10 ;  /* 0x0000000a00067c02 */ /* 0x002fe20008000f00 */
[----:B------:R-:W-:-:S07]  /*df70*/  IMAD.U32 R7, RZ, RZ, UR11 ;  /* 0x0000000bff077e24 */ /* 0x000fce000f8e00ff */
[----:B------:R-:W-:Y:S05]  /*df80*/  BRA.U !UP0, `(.L_x_63) ;  /* 0x0000000108587547 */ /* 0x000fea000b800000 */
[----:B------:R-:W0:Y:S01]  /*df90*/  LDCU UR4, c[0x0][0x360] ;  /* 0x00006c00ff0477ac */ /* 0x000e220008000800 */
[----:B------:R-:W1:Y:S01]  /*dfa0*/  LDCU UR6, c[0x0][0x3a4] ;  /* 0x00007480ff0677ac */ /* 0x000e620008000800 */
[----:B0-----:R-:W-:-:S05]  /*dfb0*/  IMAD R10, R5, UR4, R0 ;  /* 0x00000004050a7c24 */ /* 0x001fca000f8e0200 */
[----:B-1----:R-:W-:-:S13]  /*dfc0*/  ISETP.GE.U32.AND P1, PT, R10, UR6, PT ;  /* 0x000000060a007c0c */ /* 0x002fda000bf26070 */
[----:B------:R-:W-:Y:S05]  /*dfd0*/  @P1 BRA `(.L_x_64) ;  /* 0x00000000008c1947 */ /* 0x000fea0003800000 */
[----:B------:R-:W0:Y:S01]  /*dfe0*/  LDCU UR5, c[0x0][0x374] ;  /* 0x00006e80ff0577ac */ /* 0x000e220008000800 */
[----:B------:R-:W1:Y:S01]  /*dff0*/  LDC R15, c[0x0][0x364] ;  /* 0x0000d900ff0f7b82 */ /* 0x000e620000000800 */
[----:B------:R-:W-:Y:S01]  /*e000*/  BSSY.RECONVERGENT B1, `(.L_x_65) ;  /* 0x000000d000017945 */ /* 0x000fe20003800200 */
[----:B------:R-:W-:-:S06]  /*e010*/  MOV R12, R10 ;  /* 0x0000000a000c7202 */ /* 0x000fcc0000000f00 */
[----:B------:R-:W2:Y:S01]  /*e020*/  LDC.64 R8, c[0x0][0x780] ;  /* 0x0001e000ff087b82 */ /* 0x000ea20000000a00 */
[----:B0-----:R-:W-:Y:S02]  /*e030*/  IMAD R13, R4, UR5, RZ ;  /* 0x00000005040d7c24 */ /* 0x001fe4000f8e02ff */
[----:B-1----:R-:W-:-:S07]  /*e040*/  IMAD R15, R15, UR4, RZ ;  /* 0x000000040f0f7c24 */ /* 0x002fce000f8e02ff */
.L_x_66:
[----:B------:R-:W-:-:S05]  /*e050*/  IADD3 R11, PT, PT, R13, R12, RZ ;  /* 0x0000000c0d0b7210 */ /* 0x000fca0007ffe0ff */
[----:B--2---:R-:W-:-:S06]  /*e060*/  IMAD.WIDE.U32 R10, R11, 0x8, R8 ;  /* 0x000000080b0a7825 */ /* 0x004fcc00078e0008 */
[----:B------:R-:W2:Y:S01]  /*e070*/  LDG.E.64 R10, desc[UR36][R10.64] ;  /* 0x000000240a0a7981 */ /* 0x000ea2000c1e1b00 */
[----:B------:R-:W-:-:S04]  /*e080*/  IADD3 R12, PT, PT, R15, R12, RZ ;  /* 0x0000000c0f0c7210 */ /* 0x000fc80007ffe0ff */
[----:B------:R-:W-:Y:S01]  /*e090*/  ISETP.GE.U32.AND P1, PT, R12, UR6, PT ;  /* 0x000000060c007c0c */ /* 0x000fe2000bf26070 */
[----:B--2---:R-:W-:Y:S01]  /*e0a0*/  FADD.FTZ R6, R10, R6 ;  /* 0x000000060a067221 */ /* 0x004fe20000010000 */
[----:B------:R-:W-:-:S11]  /*e0b0*/  FADD.FTZ R7, R11, R7 ;  /* 0x000000070b077221 */ /* 0x000fd60000010000 */
[----:B------:R-:W-:Y:S05]  /*e0c0*/  @!P1 BRA `(.L_x_66) ;  /* 0xfffffffc00e09947 */ /* 0x000fea000383ffff */
[----:B------:R-:W-:Y:S05]  /*e0d0*/  BSYNC.RECONVERGENT B1 ;  /* 0x0000000000017941 */ /* 0x000fea0003800200 */
.L_x_65:
[----:B------:R-:W-:Y:S05]  /*e0e0*/  BRA `(.L_x_64) ;  /* 0x0000000000487947 */ /* 0x000fea0003800000 */
.L_x_63:
[----:B------:R-:W0:Y:S02]  /*e0f0*/  LDCU UR5, c[0x0][0x3a4] ;  /* 0x00007480ff0577ac */ /* 0x000e240008000800 */
[----:B0-----:R-:W-:-:S13]  /*e100*/  ISETP.GE.U32.AND P1, PT, R5, UR5, PT ;  /* 0x0000000505007c0c */ /* 0x001fda000bf26070 */
[----:B------:R-:W-:Y:S05]  /*e110*/  @P1 BRA `(.L_x_64) ;  /* 0x00000000003c1947 */ /* 0x000fea0003800000 */
[----:B------:R-:W0:Y:S01]  /*e120*/  LDCU UR4, c[0x0][0x374] ;  /* 0x00006e80ff0477ac */ /* 0x000e220008000800 */
[----:B------:R-:W1:Y:S01]  /*e130*/  LDC R12, c[0x0][0x360] ;  /* 0x0000d800ff0c7b82 */ /* 0x000e620000000800 */
[----:B------:R-:W-:-:S07]  /*e140*/  IMAD.MOV.U32 R13, RZ, RZ, R5 ;  /* 0x000000ffff0d7224 */ /* 0x000fce00078e0005 */
[----:B------:R-:W2:Y:S08]  /*e150*/  LDC.64 R8, c[0x0][0x780] ;  /* 0x0001e000ff087b82 */ /* 0x000eb00000000a00 */
[----:B------:R-:W3:Y:S01]  /*e160*/  LDC R14, c[0x0][0x364] ;  /* 0x0000d900ff0e7b82 */ /* 0x000ee20000000800 */
[----:B0-----:R-:W-:-:S07]  /*e170*/  IMAD R4, R4, UR4, RZ ;  /* 0x0000000404047c24 */ /* 0x001fce000f8e02ff */
.L_x_67:
[----:B------:R-:W-:-:S05]  /*e180*/  IADD3 R11, PT, PT, R4, R13, RZ ;  /* 0x0000000d040b7210 */ /* 0x000fca0007ffe0ff */
[----:B-1----:R-:W-:-:S04]  /*e190*/  IMAD R11, R11, R12, R0 ;  /* 0x0000000c0b0b7224 */ /* 0x002fc800078e0200 */
[----:B--2---:R-:W-:-:S06]  /*e1a0*/  IMAD.WIDE.U32 R10, R11, 0x8, R8 ;  /* 0x000000080b0a7825 */ /* 0x004fcc00078e0008 */
[----:B------:R-:W2:Y:S01]  /*e1b0*/  LDG.E.64 R10, desc[UR36][R10.64] ;  /* 0x000000240a0a7981 */ /* 0x000ea2000c1e1b00 */
[----:B---3--:R-:W-:-:S04]  /*e1c0*/  IADD3 R13, PT, PT, R14, R13, RZ ;  /* 0x0000000d0e0d7210 */ /* 0x008fc80007ffe0ff */
[----:B------:R-:W-:Y:S01]  /*e1d0*/  ISETP.GE.U32.AND P1, PT, R13, UR5, PT ;  /* 0x000000050d007c0c */ /* 0x000fe2000bf26070 */
[----:B--2---:R-:W-:Y:S01]  /*e1e0*/  FADD.FTZ R6, R10, R6 ;  /* 0x000000060a067221 */ /* 0x004fe20000010000 */
[----:B------:R-:W-:-:S11]  /*e1f0*/  FADD.FTZ R7, R11, R7 ;  /* 0x000000070b077221 */ /* 0x000fd60000010000 */
[----:B------:R-:W-:Y:S05]  /*e200*/  @!P1 BRA `(.L_x_67) ;  /* 0xfffffffc00dc9947 */ /* 0x000fea000383ffff */
.L_x_64:
[----:B------:R-:W-:Y:S05]  /*e210*/  BSYNC.RECONVERGENT B0 ;  /* 0x0000000000007941 */ /* 0x000fea0003800200 */
.L_x_62:
[----:B------:R-:W0:Y:S01]  /*e220*/  LDCU UR5, c[0x0][0x360] ;  /* 0x00006c00ff0577ac */ /* 0x000e220008000800 */
[----:B------:R-:W-:Y:S01]  /*e230*/  UIADD3 UR7, UPT, UPT, UR7, 0x10, URZ ;  /* 0x0000001007077890 */ /* 0x000fe2000fffe0ff */
[----:B------:R-:W1:Y:S03]  /*e240*/  LDCU UR6, c[0x0][0x364] ;  /* 0x00006c80ff0677ac */ /* 0x000e660008000800 */
[----:B------:R-:W-:Y:S01]  /*e250*/  ULEA UR8, UR8, UR7, 0x18 ;  /* 0x0000000708087291 */ /* 0x000fe2000f8ec0ff */
[----:B------:R-:W2:Y:S01]  /*e260*/  LDCU UR4, c[0x0][0x3a8] ;  /* 0x00007500ff0477ac */ /* 0x000ea20008000800 */
[----:B0-----:R-:W-:-:S05]  /*e270*/  IMAD R4, R5, UR5, R0 ;  /* 0x0000000505047c24 */ /* 0x001fca000f8e0200 */
[----:B------:R-:W-:Y:S01]  /*e280*/  LEA R4, R4, UR8, 0x3 ;  /* 0x0000000804047c11 */ /* 0x000fe2000f8e18ff */
[----:B-1----:R-:W-:-:S04]  /*e290*/  UISETP.GE.U32.AND UP1, UPT, UR6, 0x2, UPT ;  /* 0x000000020600788c */ /* 0x002fc8000bf26070 */
[----:B------:R0:W-:Y:S01]  /*e2a0*/  STS.64 [R4], R6 ;  /* 0x0000000604007388 */ /* 0x0001e20000000a00 */
[----:B--2---:R-:W-:-:S04]  /*e2b0*/  UISETP.NE.AND UP0, UPT, UR4, URZ, UPT ;  /* 0x000000ff0400728c */ /* 0x004fc8000bf05270 */
[----:B------:R-:W-:Y:S07]  /*e2c0*/  BRA.U !UP1, `(.L_x_68) ;  /* 0x00000001093c7547 */ /* 0x000fee000b800000 */
[----:B------:R-:W-:-:S05]  /*e2d0*/  UMOV UR4, UR6 ;  /* 0x0000000600047c82 */ /* 0x000fca0008000000 */
.L_x_69:
        /* <DEDUP_REMOVED lines=8> */
[----:B------:R-:W-:-:S06]  /*e360*/  @!P1 LEA R8, R8, UR8, 0x3 ;  /* 0x0000000808089c11 */ /* 0x000fcc000f8e18ff */
[----:B------:R-:W0:Y:S02]  /*e370*/  @!P1 LDS.64 R8, [R8] ;  /* 0x0000000008089984 */ /* 0x000e240000000a00 */
[----:B01----:R-:W-:Y:S01]  /*e380*/  @!P1 FADD.FTZ R6, R6, R8 ;  /* 0x0000000806069221 */ /* 0x003fe20000010000 */
[----:B------:R-:W-:-:S05]  /*e390*/  @!P1 FADD.FTZ R7, R7, R9 ;  /* 0x0000000907079221 */ /* 0x000fca0000010000 */
[----:B------:R1:W-:Y:S01]  /*e3a0*/  @!P1 STS.64 [R4], R6 ;  /* 0x0000000604009388 */ /* 0x0003e20000000a00 */
[----:B------:R-:W-:Y:S05]  /*e3b0*/  BRA.U UP1, `(.L_x_69) ;  /* 0xfffffffd01c87547 */ /* 0x000fea000b83ffff */
.L_x_68:
[----:B------:R-:W-:Y:S05]  /*e3c0*/  BRA.U !UP0, `(.L_x_70) ;  /* 0x0000000108807547 */ /* 0x000fea000b800000 */
[----:B------:R-:W-:Y:S02]  /*e3d0*/  UISETP.GE.U32.AND UP0, UPT, UR5, 0x21, UPT ;  /* 0x000000210500788c */ /* 0x000fe4000bf06070 */
[----:B------:R-:W-:-:S07]  /*e3e0*/  UMOV UR4, UR5 ;  /* 0x0000000500047c82 */ /* 0x000fce0008000000 */
[----:B------:R-:W-:Y:S05]  /*e3f0*/  BRA.U !UP0, `(.L_x_71) ;  /* 0x0000000108487547 */ /* 0x000fea000b800000 */
[----:B------:R2:W-:Y:S01]  /*e400*/  STS.64 [R4], R6 ;  /* 0x0000000604007388 */ /* 0x0005e20000000a00 */
[----:B------:R-:W-:Y:S01]  /*e410*/  UISETP.GE.U32.AND UP0, UPT, UR5, 0x40, UPT ;  /* 0x000000400500788c */ /* 0x000fe2000bf06070 */
[----:B------:R-:W-:-:S08]  /*e420*/  UMOV UR4, 0x20 ;  /* 0x0000002000047882 */ /* 0x000fd00000000000 */
[----:B------:R-:W-:Y:S05]  /*e430*/  BRA.U !UP0, `(.L_x_71) ;  /* 0x0000000108387547 */ /* 0x000fea000b800000 */
[----:B------:R-:W-:-:S07]  /*e440*/  IMAD.U32 R5, RZ, RZ, UR5 ;  /* 0x00000005ff057e24 */ /* 0x000fce000f8e00ff */
.L_x_72:
[----:B------:R-:W-:Y:S01]  /*e450*/  SHF.R.U32.HI R11, RZ, 0x1, R5 ;  /* 0x00000001ff0b7819 */ /* 0x000fe20000011605 */
[----:B------:R-:W-:Y:S03]  /*e460*/  BAR.SYNC.DEFER_BLOCKING 0x0 ;  /* 0x0000000000007b1d */ /* 0x000fe60000010000 */
[----:B------:R-:W-:-:S04]  /*e470*/  IADD3 R8, PT, PT, R11, R0, RZ ;  /* 0x000000000b087210 */ /* 0x000fc80007ffe0ff */
[----:B------:R-:W-:-:S04]  /*e480*/  ISETP.GE.U32.AND P1, PT, R8, UR5, PT ;  /* 0x0000000508007c0c */ /* 0x000fc8000bf26070 */
[----:B------:R-:W-:-:S13]  /*e490*/  ISETP.GE.U32.OR P1, PT, R0, R11, P1 ;  /* 0x0000000b0000720c */ /* 0x000fda0000f26470 */
[----:B------:R-:W-:-:S06]  /*e4a0*/  @!P1 LEA R8, R11, R4, 0x3 ;  /* 0x000000040b089211 */ /* 0x000fcc00078e18ff */
[----:B------:R-:W0:Y:S02]  /*e4b0*/  @!P1 LDS.64 R8, [R8] ;  /* 0x0000000008089984 */ /* 0x000e240000000a00 */
[----:B012---:R-:W-:Y:S01]  /*e4c0*/  @!P1 FADD.FTZ R6, R6, R8 ;  /* 0x0000000806069221 */ /* 0x007fe20000010000 */
[----:B------:R-:W-:-:S05]  /*e4d0*/  @!P1 FADD.FTZ R7, R7, R9 ;  /* 0x0000000907079221 */ /* 0x000fca0000010000 */
[----:B------:R3:W-:Y:S01]  /*e4e0*/  @!P1 STS.64 [R4], R6 ;  /* 0x0000000604009388 */ /* 0x0007e20000000a00 */
[----:B------:R-:W-:Y:S02]  /*e4f0*/  ISETP.GT.U32.AND P1, PT, R5, 0x7f, PT ;  /* 0x0000007f0500780c */ /* 0x000fe40003f24070 */
[----:B------:R-:W-:-:S11]  /*e500*/  MOV R5, R11 ;  /* 0x0000000b00057202 */ /* 0x000fd60000000f00 */
[----:B---3--:R-:W-:Y:S05]  /*e510*/  @P1 BRA `(.L_x_72) ;  /* 0xfffffffc00cc1947 */ /* 0x008fea000383ffff */
.L_x_71:
[----:B------:R-:W-:Y:S01]  /*e520*/  BAR.SYNC.DEFER_BLOCKING 0x0 ;  /* 0x0000000000007b1d */ /* 0x000fe20000010000 */
[----:B------:R-:W-:-:S09]  /*e530*/  UISETP.GE.U32.AND UP0, UPT, UR4, 0x2, UPT ;  /* 0x000000020400788c */ /* 0x000fd2000bf06070 */
[----:B------:R-:W-:Y:S05]  /*e540*/  BRA.U !UP0, `(.L_x_70) ;  /* 0x0000000108207547 */ /* 0x000fea000b800000 */
[----:B------:R-:W-:-:S07]  /*e550*/  IMAD.MOV.U32 R0, RZ, RZ, 0x1 ;  /* 0x00000001ff007424 */ /* 0x000fce00078e00ff */
.L_x_73:
[----:B------:R-:W3:Y:S04]  /*e560*/  SHFL.DOWN PT, R5, R6, R0, 0x1f ;  /* 0x08001f0006057589 */ /* 0x000ee800000e0000 */
[----:B012---:R0:W1:Y:S02]  /*e570*/  SHFL.DOWN PT, R4, R7, R0, 0x1f ;  /* 0x08001f0007047589 */ /* 0x00706400000e0000 */
[----:B0-----:R-:W-:-:S04]  /*e580*/  SHF.L.U32 R0, R0, 0x1, RZ ;  /* 0x0000000100007819 */ /* 0x001fc800000006ff */
[----:B------:R-:W-:Y:S01]  /*e590*/  ISETP.GE.AND P1, PT, R0, UR4, PT ;  /* 0x0000000400007c0c */ /* 0x000fe2000bf26270 */
[----:B---3--:R-:W-:Y:S01]  /*e5a0*/  FADD.FTZ R6, R5, R6 ;  /* 0x0000000605067221 */ /* 0x008fe20000010000 */
[----:B-1----:R-:W-:-:S11]  /*e5b0*/  FADD.FTZ R7, R4, R7 ;  /* 0x0000000704077221 */ /* 0x002fd60000010000 */
[----:B------:R-:W-:Y:S05]  /*e5c0*/  @!P1 BRA `(.L_x_73) ;  /* 0xfffffffc00e49947 */ /* 0x000fea000383ffff */
.L_x_70:
[----:B------:R-:W-:Y:S05]  /*e5d0*/  @!P0 EXIT ;  /* 0x000000000000894d */ /* 0x000fea0003800000 */
[----:B------:R-:W3:Y:S02]  /*e5e0*/  LDCU.64 UR4, c[0x0][0x778] ;  /* 0x0000ef00ff0477ac */ /* 0x000ee40008000a00 */
[----:B---3--:R-:W-:-:S04]  /*e5f0*/  UISETP.NE.U32.AND UP0, UPT, UR4, URZ, UPT ;  /* 0x000000ff0400728c */ /* 0x008fc8000bf05070 */
[----:B------:R-:W-:-:S09]  /*e600*/  UISETP.NE.AND.EX UP0, UPT, UR5, URZ, UPT, UP0 ;  /* 0x000000ff0500728c */ /* 0x000fd2000bf05300 */
[----:B------:R-:W-:Y:S05]  /*e610*/  BRA.U UP0, `(.L_x_74) ;  /* 0x0000000100a47547 */ /* 0x000fea000b800000 */
[----:B------:R-:W3:Y:S01]  /*e620*/  LDCU.U8 UR6, c[0x0][0x798] ;  /* 0x0000f300ff0677ac */ /* 0x000ee20008000000 */
[----:B------:R-:W4:Y:S01]  /*e630*/  LDCU.64 UR4, c[0x0][0x768] ;  /* 0x0000ed00ff0477ac */ /* 0x000f220008000a00 */
[----:B------:R-:W5:Y:S01]  /*e640*/  LDCU.U8 UR7, c[0x0][0x799] ;  /* 0x0000f320ff0777ac */ /* 0x000f620008000000 */
[----:B---3--:R-:W-:Y:S01]  /*e650*/  UISETP.NE.AND UP0, UPT, UR6, URZ, UPT ;  /* 0x000000ff0600728c */ /* 0x008fe2000bf05270 */
[----:B----4-:R-:W-:-:S04]  /*e660*/  IADD3 R2, P0, PT, R16, UR4, RZ ;  /* 0x0000000410027c10 */ /* 0x010fc8000ff1e0ff */
[----:B------:R-:W-:Y:S01]  /*e670*/  IADD3.X R3, PT, PT, RZ, UR5, RZ, P0, !PT ;  /* 0x00000005ff037c10 */ /* 0x000fe200087fe4ff */
[----:B-----5:R-:W-:-:S03]  /*e680*/  UISETP.NE.AND UP1, UPT, UR7, URZ, UPT ;  /* 0x000000ff0700728c */ /* 0x020fc6000bf25270 */
[----:B------:R-:W-:Y:S08]  /*e690*/  BRA.U !UP0, `(.L_x_75) ;  /* 0x00000001080c7547 */ /* 0x000ff0000b800000 */
[----:B012---:R-:W2:Y:S02]  /*e6a0*/  LDG.E.64 R4, desc[UR36][R2.64] ;  /* 0x0000002402047981 */ /* 0x007ea4000c1e1b00 */
[----:B--2---:R-:W-:Y:S01]  /*e6b0*/  FADD.FTZ R6, R6, R4 ;  /* 0x0000000406067221 */ /* 0x004fe20000010000 */
[----:B------:R-:W-:-:S07]  /*e6c0*/  FADD.FTZ R7, R7, R5 ;  /* 0x0000000507077221 */ /* 0x000fce0000010000 */
.L_x_75:
[----:B------:R-:W-:Y:S05]  /*e6d0*/  BRA.U !UP1, `(.L_x_76) ;  /* 0x00000001096c7547 */ /* 0x000fea000b800000 */
[----:B------:R-:W3:Y:S01]  /*e6e0*/  LDCU UR5, c[0x0][0x79c] ;  /* 0x0000f380ff0577ac */ /* 0x000ee20008000800 */
[----:B------:R-:W4:Y:S01]  /*e6f0*/  LDCU UR4, c[0x0][0x380] ;  /* 0x00007000ff0477ac */ /* 0x000f220008000800 */
[----:B---3--:R-:W-:Y:S01]  /*e700*/  UISETP.NE.AND UP0, UPT, UR5, 0x1, UPT ;  /* 0x000000010500788c */ /* 0x008fe2000bf05270 */
[----:B----4-:R-:W-:Y:S01]  /*e710*/  FMUL.FTZ R18, R6, UR4 ;  /* 0x0000000406127c20 */ /* 0x010fe20008410000 */
[----:B------:R-:W-:-:S07]  /*e720*/  FMUL.FTZ R19, R7, UR4 ;  /* 0x0000000407137c20 */ /* 0x000fce0008410000 */
[----:B------:R-:W-:Y:S05]  /*e730*/  BRA.U !UP0, `(.L_x_77) ;  /* 0x0000000108407547 */ /* 0x000fea000b800000 */
[----:B------:R-:W-:Y:S01]  /*e740*/  MOV R2, 0x0 ;  /* 0x0000000000027802 */ /* 0x000fe20000000f00 */
[----:B------:R-:W0:Y:S01]  /*e750*/  LDCU.64 UR4, c[0x4][0x590] ;  /* 0x0100b200ff0477ac */ /* 0x000e220008000a00 */
[----:B------:R-:W-:Y:S01]  /*e760*/  HFMA2 R8, -RZ, RZ, 0, 4.4763088226318359375e-05 ;  /* 0x000002efff087431 */ /* 0x000fe200000001ff */
[----:B------:R-:W-:Y:S01]  /*e770*/  MOV R12, 0x1 ;  /* 0x00000001000c7802 */ /* 0x000fe20000000f00 */
[----:B------:R-:W-:Y:S01]  /*e780*/  HFMA2 R13, -RZ, RZ, 0, 0 ;  /* 0x00000000ff0d7431 */ /* 0x000fe200000001ff */
[----:B------:R-:W3:Y:S01]  /*e790*/  LDCU.64 UR6, c[0x4][0x578] ;  /* 0x0100af00ff0677ac */ /* 0x000ee20008000a00 */
[----:B------:R-:W4:Y:S01]  /*e7a0*/  LDC.64 R2, c[0x4][R2] ;  /* 0x0100000002027b82 */ /* 0x000f220000000a00 */
[----:B------:R-:W5:Y:S01]  /*e7b0*/  LDCU.64 UR8, c[0x4][0x468] ;  /* 0x01008d00ff0877ac */ /* 0x000f620008000a00 */
[----:B012---:R-:W-:Y:S01]  /*e7c0*/  MOV R4, UR4 ;  /* 0x0000000400047c02 */ /* 0x007fe20008000f00 */
[----:B------:R-:W-:Y:S01]  /*e7d0*/  IMAD.U32 R5, RZ, RZ, UR5 ;  /* 0x00000005ff057e24 */ /* 0x000fe2000f8e00ff */
[----:B---3--:R-:W-:-:S02]  /*e7e0*/  MOV R6, UR6 ;  /* 0x0000000600067c02 */ /* 0x008fc40008000f00 */
[----:B------:R-:W-:Y:S02]  /*e7f0*/  MOV R7, UR7 ;  /* 0x0000000700077c02 */ /* 0x000fe40008000f00 */
[----:B-----5:R-:W-:Y:S01]  /*e800*/  MOV R10, UR8 ;  /* 0x00000008000a7c02 */ /* 0x020fe20008000f00 */
[----:B------:R-:W-:-:S07]  /*e810*/  IMAD.U32 R11, RZ, RZ, UR9 ;  /* 0x00000009ff0b7e24 */ /* 0x000fce000f8e00ff */
[----:B------:R-:W-:-:S07]  /*e820*/  LEPC R20, `(.L_x_77) ;  /* 0x000000001014794e */ /* 0x000fce0000000000 */
[----:B----4-:R-:W-:Y:S05]  /*e830*/  CALL.ABS.NOINC R2 ;  /* 0x0000000002007343 */ /* 0x010fea0003c00000 */
.L_x_77:
[----:B------:R-:W3:Y:S02]  /*e840*/  LDCU.64 UR4, c[0x0][0x768] ;  /* 0x0000ed00ff0477ac */ /* 0x000ee40008000a00 */
[----:B---3--:R-:W-:-:S05]  /*e850*/  IADD3 R16, P0, PT, R16, UR4, RZ ;  /* 0x0000000410107c10 */ /* 0x008fca000ff1e0ff */
[----:B------:R-:W-:-:S05]  /*e860*/  IMAD.X R17, RZ, RZ, UR5, P0 ;  /* 0x00000005ff117e24 */ /* 0x000fca00080e06ff */
[----:B------:R-:W-:Y:S01]  /*e870*/  STG.E.64 desc[UR36][R16.64], R18 ;  /* 0x0000001210007986 */ /* 0x000fe2000c101b24 */
[----:B------:R-:W-:Y:S05]  /*e880*/  EXIT ;  /* 0x000000000000794d */ /* 0x000fea0003800000 */
.L_x_76:
[----:B------:R-:W-:Y:S01]  /*e890*/  STG.E.64 desc[UR36][R2.64], R6 ;  /* 0x0000000602007986 */ /* 0x000fe2000c101b24 */
[----:B------:R-:W-:Y:S05]  /*e8a0*/  EXIT ;  /* 0x000000000000794d */ /* 0x000fea0003800000 */
.L_x_74:
[----:B------:R-:W3:Y:S01]  /*e8b0*/  LDCU.U8 UR4, c[0x0][0x798] ;  /* 0x0000f300ff0477ac */ /* 0x000ee20008000000 */
[----:B------:R-:W4:Y:S01]  /*e8c0*/  LDCU.U8 UR5, c[0x0][0x799] ;  /* 0x0000f320ff0577ac */ /* 0x000f220008000000 */
[----:B---3--:R-:W-:Y:S02]  /*e8d0*/  UISETP.NE.AND UP0, UPT, UR4, URZ, UPT ;  /* 0x000000ff0400728c */ /* 0x008fe4000bf05270 */
[----:B----4-:R-:W-:-:S07]  /*e8e0*/  UISETP.NE.AND UP1, UPT, UR5, URZ, UPT ;  /* 0x000000ff0500728c */ /* 0x010fce000bf25270 */
[----:B------:R-:W-:Y:S05]  /*e8f0*/  BRA.U !UP0, `(.L_x_78) ;  /* 0x00000001080c7547 */ /* 0x000fea000b800000 */
[----:B012---:R-:W2:Y:S02]  /*e900*/  LDG.E.64 R4, desc[UR36][R2.64] ;  /* 0x0000002402047981 */ /* 0x007ea4000c1e1b00 */
[----:B--2---:R-:W-:Y:S01]  /*e910*/  FADD.FTZ R6, R6, R4 ;  /* 0x0000000406067221 */ /* 0x004fe20000010000 */
[----:B------:R-:W-:-:S07]  /*e920*/  FADD.FTZ R7, R7, R5 ;  /* 0x0000000507077221 */ /* 0x000fce0000010000 */
.L_x_78:
        /* <DEDUP_REMOVED lines=9> */
[----:B------:R-:W-:Y:S02]  /*e9c0*/  HFMA2 R8, -RZ, RZ, 0, 4.4763088226318359375e-05 ;  /* 0x000002efff087431 */ /* 0x000fe400000001ff */
[----:B------:R-:W-:Y:S01]  /*e9d0*/  IMAD.MOV.U32 R12, RZ, RZ, 0x1 ;  /* 0x00000001ff0c7424 */ /* 0x000fe200078e00ff */
[----:B------:R-:W-:Y:S01]  /*e9e0*/  MOV R13, RZ ;  /* 0x000000ff000d7202 */ /* 0x000fe20000000f00 */
[----:B------:R-:W3:Y:S01]  /*e9f0*/  LDCU.64 UR6, c[0x4][0x578] ;  /* 0x0100af00ff0677ac */ /* 0x000ee20008000a00 */
[----:B------:R-:W4:Y:S01]  /*ea00*/  LDC.64 R2, c[0x4][R2] ;  /* 0x0100000002027b82 */ /* 0x000f220000000a00 */
[----:B------:R-:W5:Y:S01]  /*ea10*/  LDCU.64 UR8, c[0x4][0x468] ;  /* 0x01008d00ff0877ac */ /* 0x000f620008000a00 */
[----:B012---:R-:W-:Y:S02]  /*ea20*/  MOV R4, UR4 ;  /* 0x0000000400047c02 */ /* 0x007fe40008000f00 */
[----:B------:R-:W-:-:S02]  /*ea30*/  MOV R5, UR5 ;  /* 0x0000000500057c02 */ /* 0x000fc40008000f00 */
[----:B---3--:R-:W-:Y:S01]  /*ea40*/  MOV R6, UR6 ;  /* 0x0000000600067c02 */ /* 0x008fe20008000f00 */
[----:B------:R-:W-:Y:S01]  /*ea50*/  IMAD.U32 R7, RZ, RZ, UR7 ;  /* 0x00000007ff077e24 */ /* 0x000fe2000f8e00ff */
[----:B-----5:R-:W-:Y:S02]  /*ea60*/  MOV R10, UR8 ;  /* 0x00000008000a7c02 */ /* 0x020fe40008000f00 */
[----:B------:R-:W-:-:S07]  /*ea70*/  MOV R11, UR9 ;  /* 0x00000009000b7c02 */ /* 0x000fce0008000f00 */
[----:B------:R-:W-:-:S07]  /*ea80*/  LEPC R20, `(.L_x_80) ;  /* 0x000000001014794e */ /* 0x000fce0000000000 */
[----:B----4-:R-:W-:Y:S05]  /*ea90*/  CALL.ABS.NOINC R2 ;  /* 0x0000000002007343 */ /* 0x010fea0003c00000 */
.L_x_80:
[----:B------:R-:W3:Y:S02]  /*eaa0*/  LDCU.64 UR4, c[0x0][0x768] ;  /* 0x0000ed00ff0477ac */ /* 0x000ee40008000a00 */
[----:B---3--:R-:W-:-:S04]  /*eab0*/  IADD3 R16, P0, PT, R16, UR4, RZ ;  /* 0x0000000410107c10 */ /* 0x008fc8000ff1e0ff */
[----:B------:R-:W-:-:S05]  /*eac0*/  IADD3.X R17, PT, PT, RZ, UR5, RZ, P0, !PT ;  /* 0x00000005ff117c10 */ /* 0x000fca00087fe4ff */
[----:B------:R-:W-:Y:S01]  /*ead0*/  STG.E.64 desc[UR36][R16.64], R18 ;  /* 0x0000001210007986 */ /* 0x000fe2000c101b24 */
[----:B------:R-:W-:Y:S05]  /*eae0*/  EXIT ;  /* 0x000000000000794d */ /* 0x000fea0003800000 */
.L_x_79:
[----:B------:R-:W-:Y:S01]  /*eaf0*/  STG.E.64 desc[UR36][R2.64], R6 ;  /* 0x0000000602007986 */ /* 0x000fe2000c101b24 */
[----:B------:R-:W-:Y:S05]  /*eb00*/  EXIT ;  /* 0x000000000000794d */ /* 0x000fea0003800000 */
.L_x_56:
[----:B------:R-:W4:Y:S01]  /*eb10*/  LDL.LU.64 R6, [R1] ;  /* 0x0000000001067983 */ /* 0x000f220000300a00 */
[----:B------:R-:W4:Y:S02]  /*eb20*/  LDCU UR4, c[0x0][0x398] ;  /* 0x00007300ff0477ac */ /* 0x000f240008000800 */
[----:B----4-:R-:W-:-:S13]  /*eb30*/  ISETP.GE.AND P0, PT, R7, UR4, PT ;  /* 0x0000000407007c0c */ /* 0x010fda000bf06270 */
[----:B------:R-:W-:Y:S05]  /*eb40*/  @P0 EXIT ;  /* 0x000000000000094d */ /* 0x000fea0003800000 */
[----:B------:R-:W0:Y:S01]  /*eb50*/  LDCU UR4, c[0x0][0x3a8] ;  /* 0x00007500ff0477ac */ /* 0x000e220008000800 */
[----:B--2---:R-:W-:Y:S02]  /*eb60*/  ISETP.NE.AND P1, PT, R0, RZ, PT ;  /* 0x000000ff0000720c */ /* 0x004fe40003f25270 */
[----:B0-----:R-:W-:-:S13]  /*eb70*/  ISETP.NE.AND P0, PT, RZ, UR4, PT ;  /* 0x00000004ff007c0c */ /* 0x001fda000bf05270 */
[----:B------:R-:W-:Y:S05]  /*eb80*/  @P0 EXIT P1 ;  /* 0x000000000000094d */ /* 0x000fea0000800000 */
[----:B------:R-:W0:Y:S01]  /*eb90*/  LDCU UR4, c[0x0][0x3ac] ;  /* 0x00007580ff0477ac */ /* 0x000e220008000800 */
[----:B---3--:R-:W-:Y:S02]  /*eba0*/  ISETP.NE.AND P1, PT, R5, RZ, PT ;  /* 0x000000ff0500720c */ /* 0x008fe40003f25270 */
[----:B0-----:R-:W-:-:S13]  /*ebb0*/  ISETP.NE.AND P0, PT, RZ, UR4, PT ;  /* 0x00000004ff007c0c */ /* 0x001fda000bf05270 */
[----:B------:R-:W-:Y:S05]  /*ebc0*/  @P0 EXIT P1 ;  /* 0x000000000000094d */ /* 0x000fea0000800000 */
[----:B------:R-:W-:-:S04]  /*ebd0*/  UISETP.NE.U32.AND UP0, UPT, UR6, URZ, UPT ;  /* 0x000000ff0600728c */ /* 0x000fc8000bf05070 */
[----:B------:R-:W-:-:S09]  /*ebe0*/  UISETP.NE.AND.EX UP0, UPT, UR7, URZ, UPT, UP0 ;  /* 0x000000ff0700728c */ /* 0x000fd2000bf05300 */
[----:B------:R-:W-:Y:S05]  /*ebf0*/  BRA.U UP0, `(.L_x_81) ;  /* 0x0000000100a47547 */ /* 0x000fea000b800000 */
[----:B------:R-:W0:Y:S01]  /*ec00*/  LDCU.U8 UR6, c[0x0][0x798] ;  /* 0x0000f300ff0677ac */ /* 0x000e220008000000 */
[----:B------:R-:W1:Y:S01]  /*ec10*/  LDCU.64 UR4, c[0x0][0x768] ;  /* 0x0000ed00ff0477ac */ /* 0x000e620008000a00 */
[----:B------:R-:W2:Y:S01]  /*ec20*/  LDCU.U8 UR7, c[0x0][0x799] ;  /* 0x0000f320ff0777ac */ /* 0x000ea20008000000 */
[----:B0-----:R-:W-:Y:S01]  /*ec30*/  UISETP.NE.AND UP0, UPT, UR6, URZ, UPT ;  /* 0x000000ff0600728c */ /* 0x001fe2000bf05270 */
[----:B-1----:R-:W-:-:S04]  /*ec40*/  IADD3 R2, P0, PT, R16, UR4, RZ ;  /* 0x0000000410027c10 */ /* 0x002fc8000ff1e0ff */
[----:B------:R-:W-:Y:S01]  /*ec50*/  IADD3.X R3, PT, PT, RZ, UR5, RZ, P0, !PT ;  /* 0x00000005ff037c10 */ /* 0x000fe200087fe4ff */
[----:B--2---:R-:W-:-:S03]  /*ec60*/  UISETP.NE.AND UP1, UPT, UR7, URZ, UPT ;  /* 0x000000ff0700728c */ /* 0x004fc6000bf25270 */
[----:B------:R-:W-:Y:S08]  /*ec70*/  BRA.U !UP0, `(.L_x_82) ;  /* 0x00000001080c7547 */ /* 0x000ff0000b800000 */
[----:B------:R-:W2:Y:S02]  /*ec80*/  LDG.E.64 R4, desc[UR36][R2.64] ;  /* 0x0000002402047981 */ /* 0x000ea4000c1e1b00 */
[----:B--2---:R-:W-:Y:S01]  /*ec90*/  FADD.FTZ R8, R8, R4 ;  /* 0x0000000408087221 */ /* 0x004fe20000010000 */
[----:B------:R-:W-:-:S07]  /*eca0*/  FADD.FTZ R9, R9, R5 ;  /* 0x0000000509097221 */ /* 0x000fce0000010000 */
.L_x_82:
[----:B------:R-:W-:Y:S05]  /*ecb0*/  BRA.U !UP1, `(.L_x_83) ;  /* 0x00000001096c7547 */ /* 0x000fea000b800000 */
[----:B------:R-:W0:Y:S01]  /*ecc0*/  LDCU UR5, c[0x0][0x79c] ;  /* 0x0000f380ff0577ac */ /* 0x000e220008000800 */
[----:B------:R-:W1:Y:S01]  /*ecd0*/  LDCU UR4, c[0x0][0x380] ;  /* 0x00007000ff0477ac */ /* 0x000e620008000800 */
[----:B0-----:R-:W-:Y:S01]  /*ece0*/  UISETP.NE.AND UP0, UPT, UR5, 0x1, UPT ;  /* 0x000000010500788c */ /* 0x001fe2000bf05270 */
[----:B-1----:R-:W-:Y:S01]  /*ecf0*/  FMUL.FTZ R18, R8, UR4 ;  /* 0x0000000408127c20 */ /* 0x002fe20008410000 */
[----:B------:R-:W-:-:S07]  /*ed00*/  FMUL.FTZ R19, R9, UR4 ;  /* 0x0000000409137c20 */ /* 0x000fce0008410000 */
[----:B------:R-:W-:Y:S05]  /*ed10*/  BRA.U !UP0, `(.L_x_84) ;  /* 0x0000000108407547 */ /* 0x000fea000b800000 */
[----:B------:R-:W-:Y:S01]  /*ed20*/  MOV R2, 0x0 ;  /* 0x0000000000027802 */ /* 0x000fe20000000f00 */
[----:B------:R-:W0:Y:S01]  /*ed30*/  LDCU.64 UR4, c[0x4][0x590] ;  /* 0x0100b200ff0477ac */ /* 0x000e220008000a00 */
[----:B------:R-:W-:Y:S01]  /*ed40*/  HFMA2 R8, -RZ, RZ, 0, 4.4763088226318359375e-05 ;  /* 0x000002efff087431 */ /* 0x000fe200000001ff */
[----:B------:R-:W-:Y:S01]  /*ed50*/  MOV R12, 0x1 ;  /* 0x00000001000c7802 */ /* 0x000fe20000000f00 */
[----:B------:R-:W-:Y:S01]  /*ed60*/  IMAD.MOV.U32 R13, RZ, RZ, RZ ;  /* 0x000000ffff0d7224 */ /* 0x000fe200078e00ff */
[----:B------:R-:W1:Y:S01]  /*ed70*/  LDCU.64 UR6, c[0x4][0x578] ;  /* 0x0100af00ff0677ac */ /* 0x000e620008000a00 */
[----:B------:R-:W2:Y:S01]  /*ed80*/  LDC.64 R2, c[0x4][R2] ;  /* 0x0100000002027b82 */ /* 0x000ea20000000a00 */
[----:B------:R-:W3:Y:S01]  /*ed90*/  LDCU.64 UR8, c[0x4][0x468] ;  /* 0x01008d00ff0877ac */ /* 0x000ee20008000a00 */
[----:B0-----:R-:W-:Y:S01]  /*eda0*/  IMAD.U32 R4, RZ, RZ, UR4 ;  /* 0x00000004ff047e24 */ /* 0x001fe2000f8e00ff */
[----:B------:R-:W-:Y:S02]  /*edb0*/  MOV R5, UR5 ;  /* 0x0000000500057c02 */ /* 0x000fe40008000f00 */
[----:B-1----:R-:W-:-:S02]  /*edc0*/  MOV R6, UR6 ;  /* 0x0000000600067c02 */ /* 0x002fc40008000f00 */
[----:B------:R-:W-:Y:S01]  /*edd0*/  MOV R7, UR7 ;  /* 0x0000000700077c02 */ /* 0x000fe20008000f00 */
[----:B---3--:R-:W-:Y:S01]  /*ede0*/  IMAD.U32 R10, RZ, RZ, UR8 ;  /* 0x00000008ff0a7e24 */ /* 0x008fe2000f8e00ff */
[----:B------:R-:W-:-:S07]  /*edf0*/  MOV R11, UR9 ;  /* 0x00000009000b7c02 */ /* 0x000fce0008000f00 */
[----:B------:R-:W-:-:S07]  /*ee00*/  LEPC R20, `(.L_x_84) ;  /* 0x000000001014794e */ /* 0x000fce0000000000 */
[----:B--2---:R-:W-:Y:S05]  /*ee10*/  CALL.ABS.NOINC R2 ;  /* 0x0000000002007343 */ /* 0x004fea0003c00000 */
.L_x_84:
[----:B------:R-:W0:Y:S02]  /*ee20*/  LDCU.64 UR4, c[0x0][0x768] ;  /* 0x0000ed00ff0477ac */ /* 0x000e240008000a00 */
[----:B0-----:R-:W-:-:S04]  /*ee30*/  IADD3 R16, P0, PT, R16, UR4, RZ ;  /* 0x0000000410107c10 */ /* 0x001fc8000ff1e0ff */
[----:B------:R-:W-:-:S05]  /*ee40*/  IADD3.X R17, PT, PT, RZ, UR5, RZ, P0, !PT ;  /* 0x00000005ff117c10 */ /* 0x000fca00087fe4ff */
[----:B------:R-:W-:Y:S01]  /*ee50*/  STG.E.64 desc[UR36][R16.64], R18 ;  /* 0x0000001210007986 */ /* 0x000fe2000c101b24 */
[----:B------:R-:W-:Y:S05]  /*ee60*/  EXIT ;  /* 0x000000000000794d */ /* 0x000fea0003800000 */
.L_x_83:
[----:B------:R-:W-:Y:S01]  /*ee70*/  STG.E.64 desc[UR36][R2.64], R8 ;  /* 0x0000000802007986 */ /* 0x000fe2000c101b24 */
[----:B------:R-:W-:Y:S05]  /*ee80*/  EXIT ;  /* 0x000000000000794d */ /* 0x000fea0003800000 */
.L_x_81:
[----:B------:R-:W0:Y:S01]  /*ee90*/  LDCU.U8 UR4, c[0x0][0x798] ;  /* 0x0000f300ff0477ac */ /* 0x000e220008000000 */
[----:B------:R-:W1:Y:S01]  /*eea0*/  LDCU.U8 UR5, c[0x0][0x799] ;  /* 0x0000f320ff0577ac */ /* 0x000e620008000000 */
[----:B0-----:R-:W-:Y:S02]  /*eeb0*/  UISETP.NE.AND UP0, UPT, UR4, URZ, UPT ;  /* 0x000000ff0400728c */ /* 0x001fe4000bf05270 */
[----:B-1----:R-:W-:-:S07]  /*eec0*/  UISETP.NE.AND UP1, UPT, UR5, URZ, UPT ;  /* 0x000000ff0500728c */ /* 0x002fce000bf25270 */
[----:B------:R-:W-:Y:S05]  /*eed0*/  BRA.U !UP0, `(.L_x_85) ;  /* 0x00000001080c7547 */ /* 0x000fea000b800000 */
[----:B------:R-:W2:Y:S02]  /*eee0*/  LDG.E.64 R4, desc[UR36][R2.64] ;  /* 0x0000002402047981 */ /* 0x000ea4000c1e1b00 */
[----:B--2---:R-:W-:Y:S01]  /*eef0*/  FADD.FTZ R8, R8, R4 ;  /* 0x0000000408087221 */ /* 0x004fe20000010000 */
[----:B------:R-:W-:-:S07]  /*ef00*/  FADD.FTZ R9, R9, R5 ;  /* 0x0000000509097221 */ /* 0x000fce0000010000 */
.L_x_85:
        /* <DEDUP_REMOVED lines=9> */
[----:B------:R-:W-:Y:S02]  /*efa0*/  HFMA2 R12, -RZ, RZ, 0, 5.9604644775390625e-08 ;  /* 0x00000001ff0c7431 */ /* 0x000fe400000001ff */
[----:B------:R-:W-:Y:S01]  /*efb0*/  IMAD.MOV.U32 R8, RZ, RZ, 0x2ef ;  /* 0x000002efff087424 */ /* 0x000fe200078e00ff */
[----:B------:R-:W-:Y:S01]  /*efc0*/  MOV R13, RZ ;  /* 0x000000ff000d7202 */ /* 0x000fe20000000f00 */
[----:B------:R-:W1:Y:S01]  /*efd0*/  LDCU.64 UR6, c[0x4][0x578] ;  /* 0x0100af00ff0677ac */ /* 0x000e620008000a00 */
[----:B------:R-:W2:Y:S01]  /*efe0*/  LDC.64 R2, c[0x4][R2] ;  /* 0x0100000002027b82 */ /* 0x000ea20000000a00 */
[----:B------:R-:W3:Y:S01]  /*eff0*/  LDCU.64 UR8, c[0x4][0x468] ;  /* 0x01008d00ff0877ac */ /* 0x000ee20008000a00 */
[----:B0-----:R-:W-:Y:S02]  /*f000*/  MOV R4, UR4 ;  /* 0x0000000400047c02 */ /* 0x001fe40008000f00 */
[----:B------:R-:W-:Y:S01]  /*f010*/  MOV R5, UR5 ;  /* 0x0000000500057c02 */ /* 0x000fe20008000f00 */
[----:B-1----:R-:W-:Y:S01]  /*f020*/  IMAD.U32 R6, RZ, RZ, UR6 ;  /* 0x00000006ff067e24 */ /* 0x002fe2000f8e00ff */
[----:B------:R-:W-:-:S02]  /*f030*/  MOV R7, UR7 ;  /* 0x0000000700077c02 */ /* 0x000fc40008000f00 */
[----:B---3--:R-:W-:Y:S02]  /*f040*/  MOV R10, UR8 ;  /* 0x00000008000a7c02 */ /* 0x008fe40008000f00 */
[----:B------:R-:W-:-:S07]  /*f050*/  MOV R11, UR9 ;  /* 0x00000009000b7c02 */ /* 0x000fce0008000f00 */
[----:B------:R-:W-:-:S07]  /*f060*/  LEPC R20, `(.L_x_87) ;  /* 0x000000001014794e */ /* 0x000fce0000000000 */
[----:B--2---:R-:W-:Y:S05]  /*f070*/  CALL.ABS.NOINC R2 ;  /* 0x0000000002007343 */ /* 0x004fea0003c00000 */
.L_x_87:
[----:B------:R-:W0:Y:S02]  /*f080*/  LDCU.64 UR4, c[0x0][0x768] ;  /* 0x0000ed00ff0477ac */ /* 0x000e240008000a00 */
[----:B0-----:R-:W-:-:S04]  /*f090*/  IADD3 R16, P0, PT, R16, UR4, RZ ;  /* 0x0000000410107c10 */ /* 0x001fc8000ff1e0ff */
[----:B------:R-:W-:-:S05]  /*f0a0*/  IADD3.X R17, PT, PT, RZ, UR5, RZ, P0, !PT ;  /* 0x00000005ff117c10 */ /* 0x000fca00087fe4ff */
[----:B------:R-:W-:Y:S01]  /*f0b0*/  STG.E.64 desc[UR36][R16.64], R18 ;  /* 0x0000001210007986 */ /* 0x000fe2000c101b24 */
[----:B------:R-:W-:Y:S05]  /*f0c0*/  EXIT ;  /* 0x000000000000794d */ /* 0x000fea0003800000 */
.L_x_86:
[----:B------:R-:W-:Y:S01]  /*f0d0*/  STG.E.64 desc[UR36][R2.64], R8 ;  /* 0x0000000802007986 */ /* 0x000fe2000c101b24 */
[----:B------:R-:W-:Y:S05]  /*f0e0*/  EXIT ;  /* 0x000000000000794d */ /* 0x000fea0003800000 */
.L_x_88:
[----:B------:R-:W-:-:S00]  /*f0f0*/  BRA `(.L_x_88) ;  /* 0xfffffffc00fc7947 */ /* 0x000fc0000383ffff */
[----:B------:R-:W-:-:S00]  /*f100*/  NOP ;  /* 0x0000000000007918 */ /* 0x000fc00000000000 */
[----:B------:R-:W-:-:S00]  /*f110*/  NOP ;  /* 0x0000000000007918 */ /* 0x000fc00000000000 */
[----:B------:R-:W-:-:S00]  /*f120*/  NOP ;  /* 0x0000000000007918 */ /* 0x000fc00000000000 */
[----:B------:R-:W-:-:S00]  /*f130*/  NOP ;  /* 0x0000000000007918 */ /* 0x000fc00000000000 */
[----:B------:R-:W-:-:S00]  /*f140*/  NOP ;  /* 0x0000000000007918 */ /* 0x000fc00000000000 */
[----:B------:R-:W-:-:S00]  /*f150*/  NOP ;  /* 0x0000000000007918 */ /* 0x000fc00000000000 */
[----:B------:R-:W-:-:S00]  /*f160*/  NOP ;  /* 0x0000000000007918 */ /* 0x000fc00000000000 */
[----:B------:R-:W-:-:S00]  /*f170*/  NOP ;  /* 0x0000000000007918 */ /* 0x000fc00000000000 */
.L_x_7262:


//--------------------- .text._ZN2at6native13reduce_kernelILi256ELi2ENS0_8ReduceOpIN3c107complexIfEENS0_7MeanOpsIS5_S5_fS5_EEjS5_Li4ELi4EEEEEvT1_ --------------------------
	.section	.text._ZN2at6native13reduce_kernelILi256ELi2ENS0_8ReduceOpIN3c107complexIfEENS0_7MeanOpsIS5_S5_fS5_EEjS5_Li4ELi4EEEEEvT1_,"ax",@progbits
	.align	128
        .global         _ZN2at6native13reduce_kernelILi256ELi2ENS0_8ReduceOpIN3c107complexIfEENS0_7MeanOpsIS5_S5_fS5_EEjS5_Li4ELi4EEEEEvT1_
        .type           _ZN2at6native13reduce_kernelILi256ELi2ENS0_8ReduceOpIN3c107complexIfEENS0_7MeanOpsIS5_S5_fS5_EEjS5_Li4ELi4EEEEEvT1_,@function
        .size           _ZN2at6native13reduce_kernelILi256ELi2ENS0_8ReduceOpIN3c107complexIfEENS0_7MeanOpsIS5_S5_fS5_EEjS5_Li4ELi4EEEEEvT1_,(.L_x_7263 - _ZN2at6native13reduce_kernelILi256ELi2ENS0_8ReduceOpIN3c107complexIfEENS0_7MeanOpsIS5_S5_fS5_EEjS5_Li4ELi4EEEEEvT1_)
        .other          _ZN2at6native13reduce_kernelILi256ELi2ENS0_8ReduceOpIN3c107complexIfEENS0_7MeanOpsIS5_S5_fS5_EEjS5_Li4ELi4EEEEEvT1_,@"STO_CUDA_ENTRY STV_DEFAULT"
_ZN2at6native13reduce_kernelILi256ELi2ENS0_8ReduceOpIN3c107complexIfEENS0_7MeanOpsIS5_S5_fS5_EEjS5_Li4ELi4EEEEEvT1_:
.text._ZN2at6native13reduce_kernelILi256ELi2ENS0_8ReduceOpIN3c107complexIfEENS0_7MeanOpsIS5_S5_fS5_EEjS5_Li4ELi4EEEEEvT1_:
[----:B------:R-:W0:Y:S01]  /*0000*/  LDC R1, c[0x0][0x37c] ;  /* 0x0000df00ff017b82 */ /* 0x000e220000000800 */
[----:B------:R-:W1:Y:S01]  /*0010*/  S2R R17, SR_TID.X ;  /* 0x0000000000117919 */ /* 0x000e620000002100 */
[----:B------:R-:W1:Y:S01]  /*0020*/  LDCU.64 UR10, c[0x0][0x3b0] ;  /* 0x00007600ff0a77ac */ /* 0x000e620008000a00 */
[----:B------:R-:W2:Y:S01]  /*0030*/  S2R R16, SR_TID.Y ;  /* 0x0000000000107919 */ /* 0x000ea20000002200 */
[----:B------:R-:W3:Y:S01]  /*0040*/  LDCU UR4, c[0x0][0x564] ;  /* 0x0000ac80ff0477ac */ /* 0x000ee20008000800 */
[----:B------:R-:W4:Y:S01]  /*0050*/  S2R R2, SR_CTAID.X ;  /* 0x0000000000027919 */ /* 0x000f220000002500 */
[----:B------:R-:W2:Y:S01]  /*0060*/  LDCU UR5, c[0x0][0x3b8] ;  /* 0x00007700ff0577ac */ /* 0x000ea20008000800 */
[----:B------:R-:W5:Y:S01]  /*0070*/  S2R R22, SR_CTAID.Y ;  /* 0x0000000000167919 */ /* 0x000f620000002600 */
[----:B------:R-:W1:Y:S01]  /*0080*/  LDCU.64 UR8, c[0x0][0x3a8] ;  /* 0x00007500ff0877ac */ /* 0x000e620008000a00 */
[----:B------:R-:W4:Y:S01]  /*0090*/  LDCU UR6, c[0x0][0x3a0] ;  /* 0x00007400ff0677ac */ /* 0x000f220008000800 */
[----:B---3--:R-:W-:Y:S01]  /*00a0*/  UISETP.NE.AND UP0, UPT, UR4, URZ, UPT ;  /* 0x000000ff0400728c */ /* 0x008fe2000bf05270 */
[----:B-1----:R-:W-:-:S02]  /*00b0*/  IMAD R3, R17, UR11, RZ ;  /* 0x0000000b11037c24 */ /* 0x002fc4000f8e02ff */
[----:B------:R-:W-:Y:S02]  /*00c0*/  IMAD R5, R17, UR8, RZ ;  /* 0x0000000811057c24 */ /* 0x000fe4000f8e02ff */
[C---:B--2---:R-:W-:Y:S02]  /*00d0*/  IMAD R3, R16.reuse, UR5, R3 ;  /* 0x0000000510037c24 */ /* 0x044fe4000f8e0203 */
[----:B------:R-:W-:Y:S02]  /*00e0*/  IMAD R5, R16, UR9, R5 ;  /* 0x0000000910057c24 */ /* 0x000fe4000f8e0205 */
[----:B----4-:R-:W-:Y:S02]  /*00f0*/  IMAD R44, R2, UR6, R3 ;  /* 0x00000006022c7c24 */ /* 0x010fe4000f8e0203 */
[----:B------:R-:W-:Y:S02]  /*0100*/  HFMA2 R3, -RZ, RZ, 0, 0 ;  /* 0x00000000ff037431 */ /* 0x000fe400000001ff */
[----:B-----5:R-:W-:Y:S01]  /*0110*/  IMAD R39, R22, UR10, R5 ;  /* 0x0000000a16277c24 */ /* 0x020fe2000f8e0205 */
[----:B------:R-:W-:Y:S01]  /*0120*/  SHF.L.U32 R45, R44, 0x1, RZ ;  /* 0x000000012c2d7819 */ /* 0x000fe200000006ff */
[----:B------:R-:W-:Y:S06]  /*0130*/  BRA.U !UP0, `(.L_x_89) ;  /* 0x0000001108547547 */ /* 0x000fec000b800000 */
[----:B------:R-:W1:Y:S01]  /*0140*/  LDCU.64 UR6, c[0x0][0x568] ;  /* 0x0000ad00ff0677ac */ /* 0x000e620008000a00 */
[----:B------:R-:W-:Y:S01]  /*0150*/  IMAD.MOV.U32 R44, RZ, RZ, RZ ;  /* 0x000000ffff2c7224 */ /* 0x000fe200078e00ff */
[----:B------:R-:W2:Y:S01]  /*0160*/  LDCU UR5, c[0x0][0x570] ;  /* 0x0000ae00ff0577ac */ /* 0x000ea20008000800 */
[----:B------:R-:W3:Y:S01]  /*0170*/  LDCU UR8, c[0x0][0x698] ;  /* 0x0000d300ff0877ac */ /* 0x000ee20008000800 */
[----:B------:R-:W-:-:S04]  /*0180*/  UIADD3 UR4, UPT, UPT, UR4, -0x1, URZ ;  /* 0xffffffff04047890 */ /* 0x000fc8000fffe0ff */
[----:B------:R-:W-:Y:S01]  /*0190*/  UISETP.NE.AND UP0, UPT, UR4, URZ, UPT ;  /* 0x000000ff0400728c */ /* 0x000fe2000bf05270 */
[----:B-1----:R-:W-:-:S05]  /*01a0*/  IMAD.HI.U32 R4, R45, UR7, R44 ;  /* 0x000000072d047c27 */ /* 0x002fca000f8e002c */
[----:B--2---:R-:W-:-:S04]  /*01b0*/  SHF.R.U32.HI R5, RZ, UR5, R4 ;  /* 0x00000005ff057c19 */ /* 0x004fc80008011604 */
[----:B------:R-:W-:-:S05]  /*01c0*/  IADD3 R3, PT, PT, -R5, RZ, RZ ;  /* 0x000000ff05037210 */ /* 0x000fca0007ffe1ff */
[----:B------:R-:W-:-:S04]  /*01d0*/  IMAD R3, R3, UR6, R45 ;  /* 0x0000000603037c24 */ /* 0x000fc8000f8e022d */
[----:B---3--:R-:W-:Y:S01]  /*01e0*/  IMAD R3, R3, UR8, RZ ;  /* 0x0000000803037c24 */ /* 0x008fe2000f8e02ff */
[----:B------:R-:W-:Y:S06]  /*01f0*/  BRA.U !UP0, `(.L_x_89) ;  /* 0x0000001108247547 */ /* 0x000fec000b800000 */
        /* <DEDUP_REMOVED lines=8> */
[----:B------:R-:W-:Y:S01]  /*0280*/  SHF.R.U32.HI R7, RZ, UR7, R6 ;  /* 0x00000007ff077c19 */ /* 0x000fe20008011606 */
[----:B------:R-:W-:-:S04]  /*0290*/  UISETP.NE.AND UP0, UPT, UR4, 0x2, UPT ;  /* 0x000000020400788c */ /* 0x000fc8000bf05270 */
[----:B------:R-:W-:-:S04]  /*02a0*/  IMAD.MOV R4, RZ, RZ, -R7 ;  /* 0x000000ffff047224 */ /* 0x000fc800078e0a07 */
[----:B--2---:R-:W-:-:S04]  /*02b0*/  IMAD R4, R4, UR5, R5 ;  /* 0x0000000504047c24 */ /* 0x004fc8000f8e0205 */
[----:B-1----:R-:W-:Y:S01]  /*02c0*/  IMAD R3, R4, UR6, R3 ;  /* 0x0000000604037c24 */ /* 0x002fe2000f8e0203 */
[----:B------:R-:W-:Y:S06]  /*02d0*/  BRA.U !UP0, `(.L_x_89) ;  /* 0x0000000d08ec7547 */ /* 0x000fec000b800000 */
[----:B------:R-:W1:Y:S01]  /*02e0*/  LDCU.64 UR6, c[0x0][0x580] ;  /* 0x0000b000ff0677ac */ /* 0x000e620008000a00 */
[----:B------:R-:W-:Y:S01]  /*02f0*/  HFMA2 R6, -RZ, RZ, 0, 0 ;  /* 0x00000000ff067431 */ /* 0x000fe200000001ff */
[----:B------:R-:W2:Y:S01]  /*0300*/  LDCU UR5, c[0x0][0x588] ;  /* 0x0000b100ff0577ac */ /* 0x000ea20008000800 */
[----:B------:R-:W3:Y:S01]  /*0310*/  LDCU UR8, c[0x0][0x6a8] ;  /* 0x0000d500ff0877ac */ /* 0x000ee20008000800 */
[----:B------:R-:W-:Y:S02]  /*0320*/  UISETP.NE.AND UP0, UPT, UR4, 0x3, UPT ;  /* 0x000000030400788c */ /* 0x000fe4000bf05270 */
[----:B-1----:R-:W-:-:S05]  /*0330*/  IMAD.HI.U32 R4, R7, UR7, R6 ;  /* 0x0000000707047c27 */ /* 0x002fca000f8e0006 */
[----:B--2---:R-:W-:-:S04]  /*0340*/  SHF.R.U32.HI R5, RZ, UR5, R4 ;  /* 0x00000005ff057c19 */ /* 0x004fc80008011604 */
[----:B------:R-:W-:-:S05]  /*0350*/  IADD3 R6, PT, PT, -R5, RZ, RZ ;  /* 0x000000ff05067210 */ /* 0x000fca0007ffe1ff */
[----:B------:R-:W-:-:S04]  /*0360*/  IMAD R6, R6, UR6, R7 ;  /* 0x0000000606067c24 */ /* 0x000fc8000f8e0207 */
[----:B---3--:R-:W-:Y:S01]  /*0370*/  IMAD R3, R6, UR8, R3 ;  /* 0x0000000806037c24 */ /* 0x008fe2000f8e0203 */
[----:B------:R-:W-:Y:S06]  /*0380*/  BRA.U !UP0, `(.L_x_89) ;  /* 0x0000000d08c07547 */ /* 0x000fec000b800000 */
[----:B------:R-:W1:Y:S01]  /*0390*/  LDCU.64 UR6, c[0x0][0x590] ;  /* 0x0000b200ff0677ac */ /* 0x000e620008000a00 */
[----:B------:R-:W-:Y:S01]  /*03a0*/  IMAD.MOV.U32 R4, RZ, RZ, RZ ;  /* 0x000000ffff047224 */ /* 0x000fe200078e00ff */
[----:B------:R-:W2:Y:S01]  /*03b0*/  LDCU UR5, c[0x0][0x58c] ;  /* 0x0000b180ff0577ac */ /* 0x000ea20008000800 */
[----:B------:R-:W3:Y:S01]  /*03c0*/  LDCU UR8, c[0x0][0x6b0] ;  /* 0x0000d600ff0877ac */ /* 0x000ee20008000800 */
[----:B------:R-:W-:Y:S01]  /*03d0*/  UISETP.NE.AND UP0, UPT, UR4, 0x4, UPT ;  /* 0x000000040400788c */ /* 0x000fe2000bf05270 */
[----:B-1----:R-:W-:-:S05]  /*03e0*/  IMAD.HI.U32 R6, R5, UR6, R4 ;  /* 0x0000000605067c27 */ /* 0x002fca000f8e0004 */
[----:B------:R-:W-:-:S04]  /*03f0*/  SHF.R.U32.HI R7, RZ, UR7, R6 ;  /* 0x00000007ff077c19 */ /* 0x000fc80008011606 */
[----:B------:R-:W-:-:S05]  /*0400*/  IADD3 R4, PT, PT, -R7, RZ, RZ ;  /* 0x000000ff07047210 */ /* 0x000fca0007ffe1ff */
[----:B--2---:R-:W-:-:S04]  /*0410*/  IMAD R4, R4, UR5, R5 ;  /* 0x0000000504047c24 */ /* 0x004fc8000f8e0205 */
[----:B---3--:R-:W-:Y:S01]  /*0420*/  IMAD R3, R4, UR8, R3 ;  /* 0x0000000804037c24 */ /* 0x008fe2000f8e0203 */
[----:B------:R-:W-:Y:S06]  /*0430*/  BRA.U !UP0, `(.L_x_89) ;  /* 0x0000000d08947547 */ /* 0x000fec000b800000 */
[----:B------:R-:W1:Y:S01]  /*0440*/  LDCU.64 UR6, c[0x0][0x598] ;  /* 0x0000b300ff0677ac */ /* 0x000e620008000a00 */
[----:B------:R-:W-:Y:S01]  /*0450*/  MOV R6, RZ ;  /* 0x000000ff00067202 */ /* 0x000fe20000000f00 */
[----:B------:R-:W2:Y:S01]  /*0460*/  LDCU UR5, c[0x0][0x5a0] ;  /* 0x0000b400ff0577ac */ /* 0x000ea20008000800 */
[----:B------:R-:W3:Y:S01]  /*0470*/  LDCU UR8, c[0x0][0x6b8] ;  /* 0x0000d700ff0877ac */ /* 0x000ee20008000800 */
[----:B------:R-:W-:Y:S02]  /*0480*/  UISETP.NE.AND UP0, UPT, UR4, 0x5, UPT ;  /* 0x000000050400788c */ /* 0x000fe4000bf05270 */
[----:B-1----:R-:W-:-:S05]  /*0490*/  IMAD.HI.U32 R4, R7, UR7, R6 ;  /* 0x0000000707047c27 */ /* 0x002fca000f8e0006 */
[----:B--2---:R-:W-:-:S05]  /*04a0*/  SHF.R.U32.HI R5, RZ, UR5, R4 ;  /* 0x00000005ff057c19 */ /* 0x004fca0008011604 */
[----:B------:R-:W-:-:S04]  /*04b0*/  IMAD.MOV R6, RZ, RZ, -R5 ;  /* 0x000000ffff067224 */ /* 0x000fc800078e0a05 */
[----:B------:R-:W-:-:S04]  /*04c0*/  IMAD R6, R6, UR6, R7 ;  /* 0x0000000606067c24 */ /* 0x000fc8000f8e0207 */
[----:B---3--:R-:W-:Y:S01]  /*04d0*/  IMAD R3, R6, UR8, R3 ;  /* 0x0000000806037c24 */ /* 0x008fe2000f8e0203 */
[----:B------:R-:W-:Y:S06]  /*04e0*/  BRA.U !UP0, `(.L_x_89) ;  /* 0x0000000d08687547 */ /* 0x000fec000b800000 */
[----:B------:R-:W1:Y:S01]  /*04f0*/  LDCU.64 UR6, c[0x0][0x5a8] ;  /* 0x0000b500ff0677ac */ /* 0x000e620008000a00 */
[----:B------:R-:W-:Y:S01]  /*0500*/  HFMA2 R4, -RZ, RZ, 0, 0 ;  /* 0x00000000ff047431 */ /* 0x000fe200000001ff */
[----:B------:R-:W2:Y:S01]  /*0510*/  LDCU UR5, c[0x0][0x5a4] ;  /* 0x0000b480ff0577ac */ /* 0x000ea20008000800 */
[----:B------:R-:W3:Y:S01]  /*0520*/  LDCU UR8, c[0x0][0x6c0] ;  /* 0x0000d800ff0877ac */ /* 0x000ee20008000800 */
[----:B------:R-:W-:Y:S02]  /*0530*/  UISETP.NE.AND UP0, UPT, UR4, 0x6, UPT ;  /* 0x000000060400788c */ /* 0x000fe4000bf05270 */
[----:B-1----:R-:W-:-:S05]  /*0540*/  IMAD.HI.U32 R6, R5, UR6, R4 ;  /* 0x0000000605067c27 */ /* 0x002fca000f8e0004 */
[----:B------:R-:W-:-:S04]  /*0550*/  SHF.R.U32.HI R7, RZ, UR7, R6 ;  /* 0x00000007ff077c19 */ /* 0x000fc80008011606 */
[----:B------:R-:W-:-:S05]  /*0560*/  IADD3 R4, PT, PT, -R7, RZ, RZ ;  /* 0x000000ff07047210 */ /* 0x000fca0007ffe1ff */
[----:B--2---:R-:W-:-:S04]  /*0570*/  IMAD R4, R4, UR5, R5 ;  /* 0x0000000504047c24 */ /* 0x004fc8000f8e0205 */
        /* <DEDUP_REMOVED lines=8> */
[----:B--2---:R-:W-:-:S04]  /*0600*/  SHF.R.U32.HI R5, RZ, UR5, R4 ;  /* 0x00000005ff057c19 */ /* 0x004fc80008011604 */
[----:B------:R-:W-:-:S05]  /*0610*/  IADD3 R6, PT, PT, -R5, RZ, RZ ;  /* 0x000000ff05067210 */ /* 0x000fca0007ffe1ff */
[----:B------:R-:W-:-:S04]  /*0620*/  IMAD R6, R6, UR6, R7 ;  /* 0x0000000606067c24 */ /* 0x000fc8000f8e0207 */
        /* <DEDUP_REMOVED lines=8> */
[----:B------:R-:W-:-:S05]  /*06b0*/  SHF.R.U32.HI R7, RZ, UR7, R6 ;  /* 0x00000007ff077c19 */ /* 0x000fca0008011606 */
[----:B------:R-:W-:-:S04]  /*06c0*/  IMAD.MOV R4, RZ, RZ, -R7 ;  /* 0x000000ffff047224 */ /* 0x000fc800078e0a07 */
[----:B--2---:R-:W-:-:S04]  /*06d0*/  IMAD R4, R4, UR5, R5 ;  /* 0x0000000504047c24 */ /* 0x004fc8000f8e0205 */
        /* <DEDUP_REMOVED lines=181> */
[----:B------:R-:W3:Y:S02]  /*1230*/  LDCU UR5, c[0x0][0x758] ;  /* 0x0000eb00ff0577ac */ /* 0x000ee40008000800 */
[----:B-1----:R-:W-:-:S05]  /*1240*/  IMAD.HI.U32 R0, R7, UR7, R6 ;  /* 0x0000000707007c27 */ /* 0x002fca000f8e0006 */
[----:B--2---:R-:W-:-:S04]  /*1250*/  SHF.R.U32.HI R0, RZ, UR4, R0 ;  /* 0x00000004ff007c19 */ /* 0x004fc80008011600 */
[----:B------:R-:W-:-:S05]  /*1260*/  IADD3 R6, PT, PT, -R0, RZ, RZ ;  /* 0x000000ff00067210 */ /* 0x000fca0007ffe1ff */
[----:B------:R-:W-:-:S04]  /*1270*/  IMAD R6, R6, UR6, R7 ;  /* 0x0000000606067c24 */ /* 0x000fc8000f8e0207 */
[----:B---3--:R-:W-:-:S07]  /*1280*/  IMAD R3, R6, UR5, R3 ;  /* 0x0000000506037c24 */ /* 0x008fce000f8e0203 */
.L_x_89:
[----:B------:R-:W1:Y:S01]  /*1290*/  LDCU UR5, c[0x0][0x394] ;  /* 0x00007280ff0577ac */ /* 0x000e620008000800 */
[----:B------:R-:W-:Y:S01]  /*12a0*/  BSSY.RECONVERGENT B6, `(.L_x_90) ;  /* 0x0000aab000067945 */ /* 0x000fe20003800200 */
[----:B------:R-:W-:Y:S02]  /*12b0*/  CS2R R26, SRZ ;  /* 0x00000000001a7805 */ /* 0x000fe4000001ff00 */
[----:B------:R-:W-:Y:S01]  /*12c0*/  CS2R R24, SRZ ;  /* 0x0000000000187805 */ /* 0x000fe2000001ff00 */
[----:B------:R-:W2:Y:S01]  /*12d0*/  LDCU UR4, c[0x0][0x398] ;  /* 0x00007300ff0477ac */ /* 0x000ea20008000800 */
[----:B------:R-:W3:Y:S01]  /*12e0*/  LDCU.64 UR36, c[0x0][0x358] ;  /* 0x00006b00ff2477ac */ /* 0x000ee20008000a00 */
[----:B-1----:R-:W-:-:S04]  /*12f0*/  MOV R0, UR5 ;  /* 0x0000000500007c02 */ /* 0x002fc80008000f00 */
[----:B------:R-:W-:-:S04]  /*1300*/  ISETP.GE.U32.AND P0, PT, R39, R0, PT ;  /* 0x000000002700720c */ /* 0x000fc80003f06070 */
[----:B--2---:R-:W-:-:S13]  /*1310*/  ISETP.GE.U32.OR P0, PT, R45, UR4, P0 ;  /* 0x000000042d007c0c */ /* 0x004fda0008706470 */
[----:B---3--:R-:W-:Y:S05]  /*1320*/  @P0 BRA `(.L_x_91) ;  /* 0x000000a800880947 */ /* 0x008fea0003800000 */
[----:B------:R-:W1:Y:S01]  /*1330*/  LDCU.U8 UR6, c[0x0][0x3c8] ;  /* 0x00007900ff0677ac */ /* 0x000e620008000000 */
[----:B------:R-:W2:Y:S01]  /*1340*/  LDCU.64 UR4, c[0x0][0x760] ;  /* 0x0000ec00ff0477ac */ /* 0x000ea20008000a00 */
[----:B-1----:R-:W-:Y:S01]  /*1350*/  UISETP.NE.AND UP0, UPT, UR6, URZ, UPT ;  /* 0x000000ff0600728c */ /* 0x002fe2000bf05270 */
[----:B--2---:R-:W-:-:S04]  /*1360*/  IADD3 R46, P0, PT, R3, UR4, RZ ;  /* 0x00000004032e7c10 */ /* 0x004fc8000ff1e0ff */
[----:B------:R-:W-:Y:S01]  /*1370*/  MOV R18, R46 ;  /* 0x0000002e00127202 */ /* 0x000fe20000000f00 */
[----:B------:R-:W-:-:S05]  /*1380*/  IMAD.X R47, RZ, RZ, UR5, P0 ;  /* 0x00000005ff2f7e24 */ /* 0x000fca00080e06ff */
[----:B------:R-:W-:Y:S01]  /*1390*/  MOV R19, R47 ;  /* 0x0000002f00137202 */ /* 0x000fe20000000f00 */
[----:B------:R-:W-:Y:S06]  /*13a0*/  BRA.U !UP0, `(.L_x_92) ;  /* 0x0000000508c07547 */ /* 0x000fec000b800000 */
[----:B------:R-:W-:Y:S01]  /*13b0*/  MOV R0, 0x0 ;  /* 0x0000000000007802 */ /* 0x000fe20000000f00 */
[----:B------:R-:W1:Y:S01]  /*13c0*/  LDCU.64 UR6, c[0x4][0x570] ;  /* 0x0100ae00ff0677ac */ /* 0x000e620008000a00 */
[----:B------:R-:W-:Y:S02]  /*13d0*/  HFMA2 R12, -RZ, RZ, 0, 5.9604644775390625e-08 ;  /* 0x00000001ff0c7431 */ /* 0x000fe400000001ff */
[----:B------:R-:W-:Y:S01]  /*13e0*/  IMAD.MOV.U32 R8, RZ, RZ, 0x1e3 ;  /* 0x000001e3ff087424 */ /* 0x000fe200078e00ff */
[----:B------:R2:W3:Y:S01]  /*13f0*/  LDC.64 R14, c[0x4][R0] ;  /* 0x01000000000e7b82 */ /* 0x0004e20000000a00 */
[----:B------:R-:W4:Y:S01]  /*1400*/  LDCU.64 UR8, c[0x4][0x578] ;  /* 0x0100af00ff0877ac */ /* 0x000f220008000a00 */
[----:B------:R-:W-:Y:S01]  /*1410*/  MOV R13, RZ ;  /* 0x000000ff000d7202 */ /* 0x000fe20000000f00 */
[----:B------:R-:W5:Y:S01]  /*1420*/  LDCU.64 UR10, c[0x4][0x478] ;  /* 0x01008f00ff0a77ac */ /* 0x000f620008000a00 */
[----:B------:R-:W0:Y:S01]  /*1430*/  LDCU UR4, c[0x0][0x394] ;  /* 0x00007280ff0477ac */ /* 0x000e220008000800 */
[----:B-1----:R-:W-:Y:S01]  /*1440*/  IMAD.U32 R4, RZ, RZ, UR6 ;  /* 0x00000006ff047e24 */ /* 0x002fe2000f8e00ff */
[----:B------:R-:W-:-:S02]  /*1450*/  MOV R5, UR7 ;  /* 0x0000000700057c02 */ /* 0x000fc40008000f00 */
[----:B----4-:R-:W-:Y:S01]  /*1460*/  MOV R6, UR8 ;  /* 0x0000000800067c02 */ /* 0x010fe20008000f00 */
[----:B------:R-:W-:Y:S01]  /*1470*/  IMAD.U32 R7, RZ, RZ, UR9 ;  /* 0x00000009ff077e24 */ /* 0x000fe2000f8e00ff */
[----:B-----5:R-:W-:Y:S02]  /*1480*/  MOV R10, UR10 ;  /* 0x0000000a000a7c02 */ /* 0x020fe40008000f00 */
[----:B------:R-:W-:Y:S02]  /*1490*/  MOV R11, UR11 ;  /* 0x0000000b000b7c02 */ /* 0x000fe40008000f00 */
[----:B0-2---:R-:W-:-:S07]  /*14a0*/  MOV R23, UR4 ;  /* 0x0000000400177c02 */ /* 0x005fce0008000f00 */
[----:B------:R-:W-:-:S07]  /*14b0*/  LEPC R20, `(.L_x_93) ;  /* 0x000000001014794e */ /* 0x000fce0000000000 */
[----:B---3--:R-:W-:Y:S05]  /*14c0*/  CALL.ABS.NOINC R14 ;  /* 0x000000000e007343 */ /* 0x008fea0003c00000 */
.L_x_93:
[----:B------:R-:W0:Y:S01]  /*14d0*/  LDC R21, c[0x0][0x388] ;  /* 0x0000e200ff157b82 */ /* 0x000e220000000800 */
[----:B------:R-:W-:Y:S01]  /*14e0*/  SHF.R.U32.HI R46, RZ, 0x3, R46 ;  /* 0x00000003ff2e7819 */ /* 0x000fe2000001162e */
[----:B------:R-:W-:Y:S03]  /*14f0*/  BSSY.RECONVERGENT B0, `(.L_x_94) ;  /* 0x0000026000007945 */ /* 0x000fe60003800200 */
[----:B------:R-:W-:-:S03]  /*1500*/  LOP3.LUT P0, R46, R46, 0x3, RZ, 0xc0, !PT ;  /* 0x000000032e2e7812 */ /* 0x000fc6000780c0ff */
[----:B------:R-:W1:Y:S01]  /*1510*/  LDC R14, c[0x0][0x38c] ;  /* 0x0000e300ff0e7b82 */ /* 0x000e620000000800 */
[----:B0-----:R-:W-:Y:S01]  /*1520*/  IMAD.MOV.U32 R3, RZ, RZ, R21 ;  /* 0x000000ffff037224 */ /* 0x001fe200078e0015 */
[----:B------:R-:W-:Y:S02]  /*1530*/  MOV R13, R21 ;  /* 0x00000015000d7202 */ /* 0x000fe40000000f00 */
[-C--:B-1----:R-:W-:Y:S02]  /*1540*/  MOV R0, R14.reuse ;  /* 0x0000000e00007202 */ /* 0x082fe40000000f00 */
[----:B------:R-:W-:-:S04]  /*1550*/  MOV R12, R14 ;  /* 0x0000000e000c7202 */ /* 0x000fc80000000f00 */
[----:B------:R-:W-:Y:S05]  /*1560*/  @!P0 BRA `(.L_x_95) ;  /* 0x0000000000788947 */ /* 0x000fea0003800000 */
[C---:B------:R-:W-:Y:S01]  /*1570*/  ISETP.GT.U32.AND P0, PT, R17.reuse, 0x3, PT ;  /* 0x000000031100780c */ /* 0x040fe20003f04070 */
[----:B------:R-:W-:Y:S01]  /*1580*/  IMAD.MOV R5, RZ, RZ, -R46 ;  /* 0x000000ffff057224 */ /* 0x000fe200078e0a2e */
[----:B------:R-:W-:Y:S01]  /*1590*/  BSSY.RECONVERGENT B1, `(.L_x_96) ;  /* 0x0000017000017945 */ /* 0x000fe20003800200 */
[----:B------:R-:W-:Y:S02]  /*15a0*/  MOV R13, R21 ;  /* 0x00000015000d7202 */ /* 0x000fe40000000f00 */
[----:B------:R-:W-:Y:S01]  /*15b0*/  ISETP.LT.U32.OR P0, PT, R17, R46, P0 ;  /* 0x0000002e1100720c */ /* 0x000fe20000701470 */
[----:B------:R-:W-:Y:S01]  /*15c0*/  IMAD.WIDE R18, R5, 0x8, R18 ;  /* 0x0000000805127825 */ /* 0x000fe200078e0212 */
[----:B------:R-:W-:-:S11]  /*15d0*/  MOV R12, R14 ;  /* 0x0000000e000c7202 */ /* 0x000fd60000000f00 */
[----:B------:R-:W-:Y:S05]  /*15e0*/  @P0 BRA `(.L_x_97) ;  /* 0x0000000000440947 */ /* 0x000fea0003800000 */
[----:B------:R-:W0:Y:S01]  /*15f0*/  LDCU UR4, c[0x0][0x3ac] ;  /* 0x00007580ff0477ac */ /* 0x000e220008000800 */
[----:B------:R-:W-:Y:S01]  /*1600*/  ISETP.NE.AND P1, PT, R16, RZ, PT ;  /* 0x000000ff1000720c */ /* 0x000fe20003f25270 */
[----:B------:R-:W-:Y:S01]  /*1610*/  IMAD.MOV.U32 R12, RZ, RZ, R14 ;  /* 0x000000ffff0c7224 */ /* 0x000fe200078e000e */
[----:B------:R-:W-:Y:S02]  /*1620*/  MOV R13, R21 ;  /* 0x00000015000d7202 */ /* 0x000fe40000000f00 */
[----:B0-----:R-:W-:-:S13]  /*1630*/  ISETP.NE.AND P0, PT, RZ, UR4, PT ;  /* 0x00000004ff007c0c */ /* 0x001fda000bf05270 */
[----:B------:R-:W-:Y:S05]  /*1640*/  @P0 BRA P1, `(.L_x_97) ;  /* 0x00000000002c0947 */ /* 0x000fea0000800000 */
[----:B------:R-:W0:Y:S01]  /*1650*/  LDCU UR4, c[0x0][0x3b0] ;  /* 0x00007600ff0477ac */ /* 0x000e220008000800 */
[----:B------:R-:W-:Y:S02]  /*1660*/  ISETP.NE.AND P1, PT, R22, RZ, PT ;  /* 0x000000ff1600720c */ /* 0x000fe40003f25270 */
[----:B------:R-:W-:Y:S02]  /*1670*/  MOV R13, R21 ;  /* 0x00000015000d7202 */ /* 0x000fe40000000f00 */
[----:B------:R-:W-:Y:S02]  /*1680*/  MOV R12, R14 ;  /* 0x0000000e000c7202 */ /* 0x000fe40000000f00 */
[----:B0-----:R-:W-:-:S13]  /*1690*/  ISETP.NE.AND P0, PT, RZ, UR4, PT ;  /* 0x00000004ff007c0c */ /* 0x001fda000bf05270 */
[----:B------:R-:W-:Y:S05]  /*16a0*/  @P0 BRA P1, `(.L_x_97) ;  /* 0x0000000000140947 */ /* 0x000fea0000800000 */
[----:B------:R-:W-:Y:S01]  /*16b0*/  IMAD.WIDE.U32 R4, R17, 0x8, R18 ;  /* 0x0000000811047825 */ /* 0x000fe200078e0012 */
[----:B------:R-:W0:Y:S05]  /*16c0*/  LDCU.64 UR4, c[0x0][0x388] ;  /* 0x00007100ff0477ac */ /* 0x000e2a0008000a00 */
[----:B------:R-:W0:Y:S02]  /*16d0*/  LDG.E.64 R4, desc[UR36][R4.64] ;  /* 0x0000002404047981 */ /* 0x000e24000c1e1b00 */
[----:B0-----:R-:W-:Y:S01]  /*16e0*/  FADD.FTZ R13, R4, UR4 ;  /* 0x00000004040d7e21 */ /* 0x001fe20008010000 */
[----:B------:R-:W-:-:S07]  /*16f0*/  FADD.FTZ R12, R5, UR5 ;  /* 0x00000005050c7e21 */ /* 0x000fce0008010000 */
.L_x_97:
[----:B------:R-:W-:Y:S05]  /*1700*/  BSYNC.RECONVERGENT B1 ;  /* 0x0000000000017941 */ /* 0x000fea0003800200 */
.L_x_96:
[----:B------:R-:W0:Y:S01]  /*1710*/  LDC R23, c[0x0][0x394] ;  /* 0x0000e500ff177b82 */ /* 0x000e220000000800 */
[----:B------:R-:W-:-:S04]  /*1720*/  IADD3 R18, P0, PT, R18, 0x20, RZ ;  /* 0x0000002012127810 */ /* 0x000fc80007f1e0ff */
[----:B------:R-:W-:Y:S02]  /*1730*/  IADD3.X R19, PT, PT, RZ, R19, RZ, P0, !PT ;  /* 0x00000013ff137210 */ /* 0x000fe400007fe4ff */
[----:B0-----:R-:W-:-:S07]  /*1740*/  IADD3 R23, PT, PT, R46, -0x4, R23 ;  /* 0xfffffffc2e177810 */ /* 0x001fce0007ffe017 */
.L_x_95:
[----:B------:R-:W-:Y:S05]  /*1750*/  BSYNC.RECONVERGENT B0 ;  /* 0x0000000000007941 */ /* 0x000fea0003800200 */
.L_x_94:
[----:B------:R-:W0:Y:S01]  /*1760*/  LDC.64 R4, c[0x0][0x3a8] ;  /* 0x0000ea00ff047b82 */ /* 0x000e220000000a00 */
[----:B------:R-:W-:Y:S01]  /*1770*/  BSSY.RECONVERGENT B0, `(.L_x_98) ;  /* 0x0000020000007945 */ /* 0x000fe20003800200 */
[----:B------:R-:W-:-:S06]  /*1780*/  IMAD.MOV.U32 R20, RZ, RZ, R14 ;  /* 0x000000ffff147224 */ /* 0x000fcc00078e000e */
[----:B------:R-:W1:Y:S01]  /*1790*/  LDC R6, c[0x0][0x3b0] ;  /* 0x0000ec00ff067b82 */ /* 0x000e620000000800 */
[----:B0-----:R-:W-:Y:S01]  /*17a0*/  IMAD R4, R17, R4, RZ ;  /* 0x0000000411047224 */ /* 0x001fe200078e02ff */
[----:B------:R-:W-:-:S03]  /*17b0*/  ISETP.NE.AND P0, PT, R5, RZ, PT ;  /* 0x000000ff0500720c */ /* 0x000fc60003f05270 */
[C---:B------:R-:W-:Y:S01]  /*17c0*/  IMAD R7, R16.reuse, R5, R4 ;  /* 0x0000000510077224 */ /* 0x040fe200078e0204 */
[----:B------:R-:W-:-:S03]  /*17d0*/  ISETP.NE.AND P0, PT, R16, RZ, P0 ;  /* 0x000000ff1000720c */ /* 0x000fc60000705270 */
[----:B-1----:R-:W-:Y:S01]  /*17e0*/  IMAD R15, R22, R6, R7 ;  /* 0x00000006160f7224 */ /* 0x002fe200078e0207 */
[----:B------:R-:W-:-:S04]  /*17f0*/  ISETP.NE.AND P1, PT, R6, RZ, PT ;  /* 0x000000ff0600720c */ /* 0x000fc80003f25270 */
[----:B------:R-:W-:Y:S02]  /*1800*/  LEA R4, R15, 0x3, 0x2 ;  /* 0x000000030f047811 */ /* 0x000fe400078e10ff */
[----:B------:R-:W-:Y:S02]  /*1810*/  ISETP.NE.AND P1, PT, R22, RZ, P1 ;  /* 0x000000ff1600720c */ /* 0x000fe40000f25270 */
[----:B------:R-:W-:Y:S02]  /*1820*/  ISETP.GE.U32.AND P2, PT, R4, R23, PT ;  /* 0x000000170400720c */ /* 0x000fe40003f46070 */
[----:B------:R-:W-:Y:S02]  /*1830*/  PLOP3.LUT P0, PT, P0, P1, PT, 0xf8, 0x8f ;  /* 0x00000000008f781c */ /* 0x000fe40000703f70 */
[----:B------:R-:W-:-:S09]  /*1840*/  MOV R22, R21 ;  /* 0x0000001500167202 */ /* 0x000fd20000000f00 */
[----:B------:R-:W-:Y:S05]  /*1850*/  @P2 BRA `(.L_x_99) ;  /* 0x0000000000442947 */ /* 0x000fea0003800000 */
[----:B------:R-:W-:Y:S02]  /*1860*/  MOV R20, R14 ;  /* 0x0000000e00147202 */ /* 0x000fe40000000f00 */
[----:B------:R-:W-:-:S07]  /*1870*/  MOV R22, R21 ;  /* 0x0000001500167202 */ /* 0x000fce0000000f00 */
.L_x_100:
[C---:B------:R-:W-:Y:S01]  /*1880*/  IMAD.WIDE.U32 R4, R15.reuse, 0x20, R18 ;  /* 0x000000200f047825 */ /* 0x040fe200078e0012 */
[----:B------:R-:W0:Y:S05]  /*1890*/  LDCU UR4, c[0x0][0x39c] ;  /* 0x00007380ff0477ac */ /* 0x000e2a0008000800 */
[----:B------:R-:W2:Y:S01]  /*18a0*/  LDG.E.ENL2.256 R8, R4, desc[UR36][R4.64] ;  /* 0xfe0000240404797e */ /* 0x000ea20008121908 */
[----:B0-----:R-:W-:-:S05]  /*18b0*/  VIADD R15, R15, UR4 ;  /* 0x000000040f0f7c36 */ /* 0x001fca0008000000 */
        /* <DEDUP_REMOVED lines=11> */
.L_x_99:
[----:B------:R-:W-:Y:S05]  /*1970*/  BSYNC.RECONVERGENT B0 ;  /* 0x0000000000007941 */ /* 0x000fea0003800200 */
.L_x_98:
[----:B------:R-:W-:Y:S04]  /*1980*/  BSSY.RECONVERGENT B0, `(.L_x_101) ;  /* 0x000000a000007945 */ /* 0x000fe80003800200 */
[----:B------:R-:W-:Y:S05]  /*1990*/  @P0 BRA `(.L_x_102) ;  /* 0x0000000000200947 */ /* 0x000fea0003800000 */
[----:B------:R-:W-:-:S04]  /*19a0*/  LOP3.LUT R4, R23, 0xfffffffc, RZ, 0xc0, !PT ;  /* 0xfffffffc17047812 */ /* 0x000fc800078ec0ff */
[----:B------:R-:W-:-:S04]  /*19b0*/  IADD3 R4, PT, PT, R4, R17, RZ ;  /* 0x0000001104047210 */ /* 0x000fc80007ffe0ff */
[----:B------:R-:W-:-:S13]  /*19c0*/  ISETP.GE.U32.AND P0, PT, R4, R23, PT ;  /* 0x000000170400720c */ /* 0x000fda0003f06070 */
[----:B------:R-:W-:Y:S05]  /*19d0*/  @P0 BRA `(.L_x_102) ;  /* 0x0000000000100947 */ /* 0x000fea0003800000 */
[----:B------:R-:W-:-:S06]  /*19e0*/  IMAD.WIDE R18, R4, 0x8, R18 ;  /* 0x0000000804127825 */ /* 0x000fcc00078e0212 */
[----:B------:R-:W2:Y:S02]  /*19f0*/  LDG.E.64 R18, desc[UR36][R18.64] ;  /* 0x0000002412127981 */ /* 0x000ea4000c1e1b00 */
[----:B--2---:R-:W-:Y:S01]  /*1a00*/  FADD.FTZ R13, R13, R18 ;  /* 0x000000120d0d7221 */ /* 0x004fe20000010000 */
[----:B------:R-:W-:-:S07]  /*1a10*/  FADD.FTZ R12, R12, R19 ;  /* 0x000000130c0c7221 */ /* 0x000fce0000010000 */
.L_x_102:
[----:B------:R-:W-:Y:S05]  /*1a20*/  BSYNC.RECONVERGENT B0 ;  /* 0x0000000000007941 */ /* 0x000fea0003800200 */
.L_x_101:
[----:B------:R-:W-:Y:S01]  /*1a30*/  FADD.FTZ R22, R22, R13 ;  /* 0x0000000d16167221 */ /* 0x000fe20000010000 */
[----:B------:R-:W-:Y:S01]  /*1a40*/  FADD.FTZ R5, R20, R12 ;  /* 0x0000000c14057221 */ /* 0x000fe20000010000 */
[----:B------:R-:W-:Y:S02]  /*1a50*/  HFMA2 R26, -RZ, RZ, 0, 0 ;  /* 0x00000000ff1a7431 */ /* 0x000fe400000001ff */
[----:B------:R-:W-:Y:S01]  /*1a60*/  FADD.FTZ R22, R22, R21 ;  /* 0x0000001516167221 */ /* 0x000fe20000010000 */
[----:B------:R-:W-:-:S03]  /*1a70*/  FADD.FTZ R5, R5, R14 ;  /* 0x0000000e05057221 */ /* 0x000fc60000010000 */
[----:B------:R-:W-:Y:S01]  /*1a80*/  FADD.FTZ R24, R22, R3 ;  /* 0x0000000316187221 */ /* 0x000fe20000010000 */
[----:B------:R-:W-:Y:S01]  /*1a90*/  FADD.FTZ R25, R5, R0 ;  /* 0x0000000005197221 */ /* 0x000fe20000010000 */
[----:B------:R-:W-:Y:S06]  /*1aa0*/  BRA `(.L_x_91) ;  /* 0x000000a000a87947 */ /* 0x000fec0003800000 */
.L_x_92:
[----:B------:R-:W1:Y:S08]  /*1ab0*/  LDC R5, c[0x0][0x500] ;  /* 0x00014000ff057b82 */ /* 0x000e700000000800 */
[----:B------:R-:W2:Y:S01]  /*1ac0*/  LDC R48, c[0x0][0x3d0] ;  /* 0x0000f400ff307b82 */ /* 0x000ea20000000800 */
[----:B-1----:R-:W-:-:S04]  /*1ad0*/  SHF.R.U32.HI R5, RZ, 0x3, R5 ;  /* 0x00000003ff057819 */ /* 0x002fc80000011605 */
[----:B------:R-:W-:-:S04]  /*1ae0*/  ISETP.NE.AND P0, PT, R5, 0x1, PT ;  /* 0x000000010500780c */ /* 0x000fc80003f05270 */
[----:B--2---:R-:W-:-:S13]  /*1af0*/  ISETP.NE.OR P0, PT, R48, 0x1, P0 ;  /* 0x000000013000780c */ /* 0x004fda0000705670 */
[----:B------:R-:W-:Y:S05]  /*1b00*/  @P0 BRA `(.L_x_103) ;  /* 0x00000008004c0947 */ /* 0x000fea0003800000 */
[----:B------:R-:W1:Y:S01]  /*1b10*/  LDC R28, c[0x0][0x39c] ;  /* 0x0000e700ff1c7b82 */ /* 0x000e620000000800 */
[----:B------:R-:W-:Y:S01]  /*1b20*/  BSSY.RECONVERGENT B0, `(.L_x_104) ;  /* 0x0000051000007945 */ /* 0x000fe20003800200 */
[----:B------:R-:W-:Y:S02]  /*1b30*/  CS2R R22, SRZ ;  /* 0x0000000000167805 */ /* 0x000fe4000001ff00 */
[----:B------:R-:W-:Y:S02]  /*1b40*/  CS2R R20, SRZ ;  /* 0x0000000000147805 */ /* 0x000fe4000001ff00 */
[----:B------:R-:W-:Y:S02]  /*1b50*/  CS2R R26, SRZ ;  /* 0x00000000001a7805 */ /* 0x000fe4000001ff00 */
[----:B------:R-:W-:Y:S02]  /*1b60*/  CS2R R24, SRZ ;  /* 0x0000000000187805 */ /* 0x000fe4000001ff00 */
[----:B------:R-:W-:-:S02]  /*1b70*/  CS2R R10, SRZ ;  /* 0x00000000000a7805 */ /* 0x000fc4000001ff00 */
[----:B------:R-:W-:Y:S01]  /*1b80*/  CS2R R8, SRZ ;  /* 0x0000000000087805 */ /* 0x000fe2000001ff00 */
[----:B------:R-:W2:Y:S01]  /*1b90*/  LDC R5, c[0x0][0x388] ;  /* 0x0000e200ff057b82 */ /* 0x000ea20000000800 */
[----:B------:R-:W-:Y:S02]  /*1ba0*/  CS2R R14, SRZ ;  /* 0x00000000000e7805 */ /* 0x000fe4000001ff00 */
[----:B------:R-:W-:-:S05]  /*1bb0*/  CS2R R12, SRZ ;  /* 0x00000000000c7805 */ /* 0x000fca000001ff00 */
[----:B------:R-:W3:Y:S01]  /*1bc0*/  LDC R6, c[0x0][0x38c] ;  /* 0x0000e300ff067b82 */ /* 0x000ee20000000800 */
[----:B-1----:R-:W-:-:S05]  /*1bd0*/  IMAD R3, R28, 0x3, R39 ;  /* 0x000000031c037824 */ /* 0x002fca00078e0227 */
[----:B------:R-:W-:Y:S02]  /*1be0*/  ISETP.GE.U32.AND P0, PT, R3, R0, PT ;  /* 0x000000000300720c */ /* 0x000fe40003f06070 */
[-C--:B--2---:R-:W-:Y:S01]  /*1bf0*/  MOV R3, R5.reuse ;  /* 0x0000000500037202 */ /* 0x084fe20000000f00 */
[--C-:B------:R-:W-:Y:S01]  /*1c00*/  IMAD.MOV.U32 R37, RZ, RZ, R5.reuse ;  /* 0x000000ffff257224 */ /* 0x100fe200078e0005 */
[-C--:B------:R-:W-:Y:S01]  /*1c10*/  MOV R35, R5.reuse ;  /* 0x0000000500237202 */ /* 0x080fe20000000f00 */
[----:B------:R-:W-:Y:S01]  /*1c20*/  IMAD.MOV.U32 R29, RZ, RZ, R5 ;  /* 0x000000ffff1d7224 */ /* 0x000fe200078e0005 */
[-C--:B------:R-:W-:Y:S02]  /*1c30*/  MOV R33, R5.reuse ;  /* 0x0000000500217202 */ /* 0x080fe40000000f00 */
[-C--:B------:R-:W-:Y:S02]  /*1c40*/  MOV R31, R5.reuse ;  /* 0x00000005001f7202 */ /* 0x080fe40000000f00 */
[----:B------:R-:W-:Y:S01]  /*1c50*/  MOV R7, R5 ;  /* 0x0000000500077202 */ /* 0x000fe20000000f00 */
[--C-:B---3--:R-:W-:Y:S01]  /*1c60*/  IMAD.MOV.U32 R38, RZ, RZ, R6.reuse ;  /* 0x000000ffff267224 */ /* 0x108fe200078e0006 */
[-C--:B------:R-:W-:Y:S01]  /*1c70*/  MOV R4, R6.reuse ;  /* 0x0000000600047202 */ /* 0x080fe20000000f00 */
[----:B------:R-:W-:Y:S01]  /*1c80*/  IMAD.MOV.U32 R36, RZ, RZ, R6 ;  /* 0x000000ffff247224 */ /* 0x000fe200078e0006 */
[----:B------:R-:W-:-:S02]  /*1c90*/  MOV R40, R6 ;  /* 0x0000000600287202 */ /* 0x000fc40000000f00 */
[-C--:B------:R-:W-:Y:S02]  /*1ca0*/  MOV R30, R6.reuse ;  /* 0x00000006001e7202 */ /* 0x080fe40000000f00 */
[-C--:B------:R-:W-:Y:S02]  /*1cb0*/  MOV R32, R6.reuse ;  /* 0x0000000600207202 */ /* 0x080fe40000000f00 */
[----:B------:R-:W-:Y:S01]  /*1cc0*/  MOV R34, R6 ;  /* 0x0000000600227202 */ /* 0x000fe20000000f00 */
[----:B------:R-:W-:Y:S06]  /*1cd0*/  @P0 BRA `(.L_x_105) ;  /* 0x0000000000d40947 */ /* 0x000fec0003800000 */
[----:B------:R-:W-:Y:S01]  /*1ce0*/  BSSY.RECONVERGENT B1, `(.L_x_105) ;  /* 0x0000034000017945 */ /* 0x000fe20003800200 */
[-C--:B------:R-:W-:Y:S01]  /*1cf0*/  MOV R40, R6.reuse ;  /* 0x0000000600287202 */ /* 0x080fe20000000f00 */
[----:B------:R-:W-:Y:S01]  /*1d00*/  IMAD.MOV.U32 R32, RZ, RZ, R6 ;  /* 0x000000ffff207224 */ /* 0x000fe200078e0006 */
[-C--:B------:R-:W-:Y:S01]  /*1d10*/  MOV R38, R6.reuse ;  /* 0x0000000600267202 */ /* 0x080fe20000000f00 */
[--C-:B------:R-:W-:Y:S01]  /*1d20*/  IMAD.MOV.U32 R35, RZ, RZ, R5.reuse ;  /* 0x000000ffff237224 */ /* 0x100fe200078e0005 */
[-C--:B------:R-:W-:Y:S01]  /*1d30*/  MOV R30, R6.reuse ;  /* 0x00000006001e7202 */ /* 0x080fe20000000f00 */
[----:B------:R-:W-:Y:S01]  /*1d40*/  IMAD.MOV.U32 R7, RZ, RZ, R5 ;  /* 0x000000ffff077224 */ /* 0x000fe200078e0005 */
[-C--:B------:R-:W-:Y:S02]  /*1d50*/  MOV R34, R6.reuse ;  /* 0x0000000600227202 */ /* 0x080fe40000000f00 */
[----:B------:R-:W-:Y:S02]  /*1d60*/  MOV R36, R6 ;  /* 0x0000000600247202 */ /* 0x000fe40000000f00 */
[----:B------:R-:W-:-:S02]  /*1d70*/  MOV R37, R5 ;  /* 0x0000000500257202 */ /* 0x000fc40000000f00 */
[-C--:B------:R-:W-:Y:S02]  /*1d80*/  MOV R33, R5.reuse ;  /* 0x0000000500217202 */ /* 0x080fe40000000f00 */
[-C--:B------:R-:W-:Y:S02]  /*1d90*/  MOV R31, R5.reuse ;  /* 0x00000005001f7202 */ /* 0x080fe40000000f00 */
[----:B------:R-:W-:-:S07]  /*1da0*/  MOV R29, R5 ;  /* 0x00000005001d7202 */ /* 0x000fce0000000f00 */
.L_x_106:
[----:B------:R-:W-:Y:S02]  /*1db0*/  SHF.R.U32.HI R13, RZ, 0x1, R39 ;  /* 0x00000001ff0d7819 */ /* 0x000fe40000011627 */
[-C--:B------:R-:W-:Y:S02]  /*1dc0*/  IADD3 R39, PT, PT, R39, R28.reuse, RZ ;  /* 0x0000001c27277210 */ /* 0x080fe40007ffe0ff */
[C---:B------:R-:W-:Y:S01]  /*1dd0*/  IADD3 R8, PT, PT, R13.reuse, R28, RZ ;  /* 0x0000001c0d087210 */ /* 0x040fe20007ffe0ff */
[----:B------:R-:W-:Y:S01]  /*1de0*/  IMAD.WIDE.U32 R12, R13, 0x10, R18 ;  /* 0x000000100d0c7825 */ /* 0x000fe200078e0012 */
[----:B------:R-:W-:Y:S02]  /*1df0*/  SHF.R.U32.HI R9, RZ, 0x1, R39 ;  /* 0x00000001ff097819 */ /* 0x000fe40000011627 */
[----:B------:R-:W-:Y:S01]  /*1e00*/  LEA R39, R28, R39, 0x1 ;  /* 0x000000271c277211 */ /* 0x000fe200078e08ff */
[----:B------:R-:W-:Y:S01]  /*1e10*/  IMAD.SHL.U32 R10, R8, 0x10, RZ ;  /* 0x00000010080a7824 */ /* 0x000fe200078e00ff */
[----:B------:R-:W-:Y:S01]  /*1e20*/  SHF.R.U32.HI R11, RZ, 0x1c, R8 ;  /* 0x0000001cff0b7819 */ /* 0x000fe20000011608 */
[----:B------:R-:W-:Y:S01]  /*1e30*/  IMAD.WIDE.U32 R8, R9, 0x10, R18 ;  /* 0x0000001009087825 */ /* 0x000fe200078e0012 */
[----:B------:R-:W-:Y:S01]  /*1e40*/  SHF.R.U32.HI R21, RZ, 0x1, R39 ;  /* 0x00000001ff157819 */ /* 0x000fe20000011627 */
[----:B------:R-:W2:Y:S01]  /*1e50*/  LDG.E.128 R12, desc[UR36][R12.64] ;  /* 0x000000240c0c7981 */ /* 0x000ea2000c1e1d00 */
[----:B------:R-:W-:-:S02]  /*1e60*/  LOP3.LUT R25, R10, 0xfffffff0, RZ, 0xc0, !PT ;  /* 0xfffffff00a197812 */ /* 0x000fc400078ec0ff */
[----:B------:R-:W-:Y:S02]  /*1e70*/  LOP3.LUT R23, R11, 0x7, RZ, 0xc0, !PT ;  /* 0x000000070b177812 */ /* 0x000fe400078ec0ff */
[----:B------:R-:W-:Y:S01]  /*1e80*/  IADD3 R24, P0, PT, R18, R25, RZ ;  /* 0x0000001912187210 */ /* 0x000fe20007f1e0ff */
[----:B------:R-:W-:Y:S01]  /*1e90*/  IMAD.WIDE.U32 R20, R21, 0x10, R18 ;  /* 0x0000001015147825 */ /* 0x000fe200078e0012 */
[----:B------:R-:W3:Y:S02]  /*1ea0*/  LDG.E.128 R8, desc[UR36][R8.64] ;  /* 0x0000002408087981 */ /* 0x000ee4000c1e1d00 */
[----:B------:R-:W-:-:S03]  /*1eb0*/  IADD3.X R25, PT, PT, R19, R23, RZ, P0, !PT ;  /* 0x0000001713197210 */ /* 0x000fc600007fe4ff */
[----:B------:R-:W4:Y:S04]  /*1ec0*/  LDG.E.128 R20, desc[UR36][R20.64] ;  /* 0x0000002414147981 */ /* 0x000f28000c1e1d00 */
[----:B------:R-:W5:Y:S01]  /*1ed0*/  LDG.E.128 R24, desc[UR36][R24.64] ;  /* 0x0000002418187981 */ /* 0x000f62000c1e1d00 */
[----:B------:R-:W-:-:S05]  /*1ee0*/  IADD3 R39, PT, PT, R39, R28, RZ ;  /* 0x0000001c27277210 */ /* 0x000fca0007ffe0ff */
[----:B------:R-:W-:-:S05]  /*1ef0*/  IMAD R41, R28, 0x3, R39 ;  /* 0x000000031c297824 */ /* 0x000fca00078e0227 */
[----:B------:R-:W-:Y:S01]  /*1f00*/  ISETP.GE.U32.AND P0, PT, R41, R0, PT ;  /* 0x000000002900720c */ /* 0x000fe20003f06070 */
[----:B--2---:R-:W-:Y:S01]  /*1f10*/  FADD.FTZ R5, R12, R5 ;  /* 0x000000050c057221 */ /* 0x004fe20000010000 */
[----:B------:R-:W-:Y:S01]  /*1f20*/  FADD.FTZ R36, R13, R36 ;  /* 0x000000240d247221 */ /* 0x000fe20000010000 */
[----:B------:R-:W-:Y:S01]  /*1f30*/  FADD.FTZ R7, R14, R7 ;  /* 0x000000070e077221 */ /* 0x000fe20000010000 */
[----:B------:R-:W-:Y:S01]  /*1f40*/  FADD.FTZ R34, R15, R34 ;  /* 0x000000220f227221 */ /* 0x000fe20000010000 */
[----:B---3--:R-:W-:Y:S01]  /*1f50*/  FADD.FTZ R29, R8, R29 ;  /* 0x0000001d081d7221 */ /* 0x008fe20000010000 */
[----:B------:R-:W-:Y:S01]  /*1f60*/  FADD.FTZ R32, R9, R32 ;  /* 0x0000002009207221 */ /* 0x000fe20000010000 */
[----:B------:R-:W-:Y:S01]  /*1f70*/  FADD.FTZ R31, R10, R31 ;  /* 0x0000001f0a1f7221 */ /* 0x000fe20000010000 */
[----:B------:R-:W-:Y:S01]  /*1f80*/  FADD.FTZ R30, R11, R30 ;  /* 0x0000001e0b1e7221 */ /* 0x000fe20000010000 */
[----:B----4-:R-:W-:Y:S01]  /*1f90*/  FADD.FTZ R37, R20, R37 ;  /* 0x0000002514257221 */ /* 0x010fe20000010000 */
[----:B------:R-:W-:Y:S01]  /*1fa0*/  FADD.FTZ R6, R21, R6 ;  /* 0x0000000615067221 */ /* 0x000fe20000010000 */
[----:B------:R-:W-:Y:S01]  /*1fb0*/  FADD.FTZ R3, R22, R3 ;  /* 0x0000000316037221 */ /* 0x000fe20000010000 */
[----:B------:R-:W-:Y:S01]  /*1fc0*/  FADD.FTZ R4, R23, R4 ;  /* 0x0000000417047221 */ /* 0x000fe20000010000 */
[----:B-----5:R-:W-:Y:S01]  /*1fd0*/  FADD.FTZ R33, R24, R33 ;  /* 0x0000002118217221 */ /* 0x020fe20000010000 */
[----:B------:R-:W-:Y:S01]  /*1fe0*/  FADD.FTZ R38, R25, R38 ;  /* 0x0000002619267221 */ /* 0x000fe20000010000 */
[----:B------:R-:W-:Y:S01]  /*1ff0*/  FADD.FTZ R35, R26, R35 ;  /* 0x000000231a237221 */ /* 0x000fe20000010000 */
[----:B------:R-:W-:Y:S01]  /*2000*/  FADD.FTZ R40, R27, R40 ;  /* 0x000000281b287221 */ /* 0x000fe20000010000 */
[----:B------:R-:W-:Y:S06]  /*2010*/  @!P0 BRA `(.L_x_106) ;  /* 0xfffffffc00648947 */ /* 0x000fec000383ffff */
[----:B------:R-:W-:Y:S05]  /*2020*/  BSYNC.RECONVERGENT B1 ;  /* 0x0000000000017941 */ /* 0x000fea0003800200 */
.L_x_105:
[----:B------:R-:W-:Y:S05]  /*2030*/  BSYNC.RECONVERGENT B0 ;  /* 0x0000000000007941 */ /* 0x000fea0003800200 */
.L_x_104:
[----:B------:R-:W-:Y:S01]  /*2040*/  ISETP.GE.U32.AND P0, PT, R39, R0, PT ;  /* 0x000000002700720c */ /* 0x000fe20003f06070 */
[----:B------:R-:W-:-:S12]  /*2050*/  BSSY.RECONVERGENT B0, `(.L_x_107) ;  /* 0x0000016000007945 */ /* 0x000fd80003800200 */
[----:B------:R-:W-:Y:S05]  /*2060*/  @P0 BRA `(.L_x_108) ;  /* 0x0000000000500947 */ /* 0x000fea0003800000 */
[----:B------:R-:W-:-:S05]  /*2070*/  SHF.R.U32.HI R13, RZ, 0x1, R39 ;  /* 0x00000001ff0d7819 */ /* 0x000fca0000011627 */
[----:B------:R-:W-:-:S06]  /*2080*/  IMAD.WIDE.U32 R12, R13, 0x10, R18 ;  /* 0x000000100d0c7825 */ /* 0x000fcc00078e0012 */
[----:B------:R-:W5:Y:S01]  /*2090*/  LDG.E.128 R12, desc[UR36][R12.64] ;  /* 0x000000240c0c7981 */ /* 0x000f62000c1e1d00 */
[----:B------:R-:W-:-:S04]  /*20a0*/  IADD3 R41, PT, PT, R39, R28, RZ ;  /* 0x0000001c27297210 */ /* 0x000fc80007ffe0ff */
[----:B------:R-:W-:-:S13]  /*20b0*/  ISETP.GE.U32.AND P1, PT, R41, R0, PT ;  /* 0x000000002900720c */ /* 0x000fda0003f26070 */
[----:B------:R-:W-:Y:S05]  /*20c0*/  @P1 BRA `(.L_x_108) ;  /* 0x0000000000381947 */ /* 0x000fea0003800000 */
[----:B------:R-:W-:-:S05]  /*20d0*/  SHF.R.U32.HI R9, RZ, 0x1, R41 ;  /* 0x00000001ff097819 */ /* 0x000fca0000011629 */
[----:B------:R-:W-:-:S06]  /*20e0*/  IMAD.WIDE.U32 R8, R9, 0x10, R18 ;  /* 0x0000001009087825 */ /* 0x000fcc00078e0012 */
[----:B------:R-:W5:Y:S01]  /*20f0*/  LDG.E.128 R8, desc[UR36][R8.64] ;  /* 0x0000002408087981 */ /* 0x000f62000c1e1d00 */
[----:B------:R-:W-:-:S05]  /*2100*/  IMAD.IADD R41, R41, 0x1, R28 ;  /* 0x0000000129297824 */ /* 0x000fca00078e021c */
[----:B------:R-:W-:-:S13]  /*2110*/  ISETP.GE.U32.AND P1, PT, R41, R0, PT ;  /* 0x000000002900720c */ /* 0x000fda0003f26070 */
[----:B------:R-:W-:Y:S05]  /*2120*/  @P1 BRA `(.L_x_108) ;  /* 0x0000000000201947 */ /* 0x000fea0003800000 */
[----:B------:R-:W-:Y:S02]  /*2130*/  IADD3 R27, PT, PT, R41, R28, RZ ;  /* 0x0000001c291b7210 */ /* 0x000fe40007ffe0ff */
[----:B------:R-:W-:Y:S02]  /*2140*/  SHF.R.U32.HI R25, RZ, 0x1, R41 ;  /* 0x00000001ff197819 */ /* 0x000fe40000011629 */
[----:B------:R-:W-:-:S03]  /*2150*/  ISETP.GE.U32.AND P1, PT, R27, R0, PT ;  /* 0x000000001b00720c */ /* 0x000fc60003f26070 */
[----:B------:R-:W-:-:S10]  /*2160*/  IMAD.WIDE.U32 R24, R25, 0x10, R18 ;  /* 0x0000001019187825 */ /* 0x000fd400078e0012 */
[----:B------:R-:W-:-:S05]  /*2170*/  @!P1 SHF.R.U32.HI R27, RZ, 0x1, R27 ;  /* 0x00000001ff1b9819 */ /* 0x000fca000001161b */
[----:B------:R-:W-:Y:S02]  /*2180*/  @!P1 IMAD.WIDE.U32 R18, R27, 0x10, R18 ;  /* 0x000000101b129825 */ /* 0x000fe400078e0012 */
[----:B------:R-:W5:Y:S04]  /*2190*/  LDG.E.128 R24, desc[UR36][R24.64] ;  /* 0x0000002418187981 */ /* 0x000f68000c1e1d00 */
[----:B------:R1:W5:Y:S02]  /*21a0*/  @!P1 LDG.E.128 R20, desc[UR36][R18.64] ;  /* 0x0000002412149981 */ /* 0x000364000c1e1d00 */
.L_x_108:
[----:B------:R-:W-:Y:S05]  /*21b0*/  BSYNC.RECONVERGENT B0 ;  /* 0x0000000000007941 */ /* 0x000fea0003800200 */
.L_x_107:
[----:B------:R-:W-:Y:S04]  /*21c0*/  BSSY.RECONVERGENT B0, `(.L_x_109) ;  /* 0x000001a000007945 */ /* 0x000fe80003800200 */
[----:B------:R-:W-:Y:S05]  /*21d0*/  @P0 BRA `(.L_x_110) ;  /* 0x0000000000600947 */ /* 0x000fea0003800000 */
[----:B------:R-:W-:Y:S01]  /*21e0*/  IADD3 R39, PT, PT, R39, R28, RZ ;  /* 0x0000001c27277210 */ /* 0x000fe20007ffe0ff */
[----:B-----5:R-:W-:Y:S01]  /*21f0*/  FADD.FTZ R5, R5, R12 ;  /* 0x0000000c05057221 */ /* 0x020fe20000010000 */
[----:B------:R-:W-:Y:S01]  /*2200*/  FADD.FTZ R36, R36, R13 ;  /* 0x0000000d24247221 */ /* 0x000fe20000010000 */
[----:B------:R-:W-:Y:S01]  /*2210*/  FADD.FTZ R7, R7, R14 ;  /* 0x0000000e07077221 */ /* 0x000fe20000010000 */
[----:B------:R-:W-:Y:S01]  /*2220*/  ISETP.GE.U32.AND P0, PT, R39, R0, PT ;  /* 0x000000002700720c */ /* 0x000fe20003f06070 */
[----:B------:R-:W-:-:S12]  /*2230*/  FADD.FTZ R34, R34, R15 ;  /* 0x0000000f22227221 */ /* 0x000fd80000010000 */
[----:B------:R-:W-:Y:S05]  /*2240*/  @P0 BRA `(.L_x_110) ;  /* 0x0000000000440947 */ /* 0x000fea0003800000 */
[----:B------:R-:W-:Y:S01]  /*2250*/  IADD3 R13, PT, PT, R39, R28, RZ ;  /* 0x0000001c270d7210 */ /* 0x000fe20007ffe0ff */
[----:B------:R-:W-:Y:S01]  /*2260*/  FADD.FTZ R29, R29, R8 ;  /* 0x000000081d1d7221 */ /* 0x000fe20000010000 */
[----:B------:R-:W-:Y:S01]  /*2270*/  FADD.FTZ R32, R32, R9 ;  /* 0x0000000920207221 */ /* 0x000fe20000010000 */
[----:B------:R-:W-:Y:S01]  /*2280*/  FADD.FTZ R31, R31, R10 ;  /* 0x0000000a1f1f7221 */ /* 0x000fe20000010000 */
[----:B------:R-:W-:Y:S01]  /*2290*/  ISETP.GE.U32.AND P0, PT, R13, R0, PT ;  /* 0x000000000d00720c */ /* 0x000fe20003f06070 */
[----:B------:R-:W-:-:S12]  /*22a0*/  FADD.FTZ R30, R30, R11 ;  /* 0x0000000b1e1e7221 */ /* 0x000fd80000010000 */
[----:B------:R-:W-:Y:S05]  /*22b0*/  @P0 BRA `(.L_x_110) ;  /* 0x0000000000280947 */ /* 0x000fea0003800000 */
[----:B------:R-:W-:Y:S02]  /*22c0*/  IMAD.IADD R9, R13, 0x1, R28 ;  /* 0x000000010d097824 */ /* 0x000fe400078e021c */
[----:B------:R-:W-:Y:S01]  /*22d0*/  FADD.FTZ R33, R33, R24 ;  /* 0x0000001821217221 */ /* 0x000fe20000010000 */
[----:B------:R-:W-:Y:S01]  /*22e0*/  FADD.FTZ R38, R38, R25 ;  /* 0x0000001926267221 */ /* 0x000fe20000010000 */
[----:B------:R-:W-:Y:S01]  /*22f0*/  FADD.FTZ R35, R35, R26 ;  /* 0x0000001a23237221 */ /* 0x000fe20000010000 */
[----:B------:R-:W-:Y:S01]  /*2300*/  FADD.FTZ R40, R40, R27 ;  /* 0x0000001b28287221 */ /* 0x000fe20000010000 */
[----:B------:R-:W-:-:S13]  /*2310*/  ISETP.GE.U32.AND P0, PT, R9, R0, PT ;  /* 0x000000000900720c */ /* 0x000fda0003f06070 */
[----:B------:R-:W-:Y:S01]  /*2320*/  @!P0 FADD.FTZ R37, R37, R20 ;  /* 0x0000001425258221 */ /* 0x000fe20000010000 */
[----:B------:R-:W-:Y:S01]  /*2330*/  @!P0 FADD.FTZ R6, R6, R21 ;  /* 0x0000001506068221 */ /* 0x000fe20000010000 */
[----:B------:R-:W-:Y:S01]  /*2340*/  @!P0 FADD.FTZ R3, R3, R22 ;  /* 0x0000001603038221 */ /* 0x000fe20000010000 */
[----:B------:R-:W-:-:S07]  /*2350*/  @!P0 FADD.FTZ R4, R4, R23 ;  /* 0x0000001704048221 */ /* 0x000fce0000010000 */
.L_x_110:
[----:B------:R-:W-:Y:S05]  /*2360*/  BSYNC.RECONVERGENT B0 ;  /* 0x0000000000007941 */ /* 0x000fea0003800200 */
.L_x_109:
[----:B------:R-:W-:Y:S01]  /*2370*/  FADD.FTZ R0, R5, R29 ;  /* 0x0000001d05007221 */ /* 0x000fe20000010000 */
[----:B-----5:R-:W-:Y:S01]  /*2380*/  FADD.FTZ R8, R7, R31 ;  /* 0x0000001f07087221 */ /* 0x020fe20000010000 */
[----:B------:R-:W-:Y:S01]  /*2390*/  FADD.FTZ R5, R36, R32 ;  /* 0x0000002024057221 */ /* 0x000fe20000010000 */
        /* <DEDUP_REMOVED lines=9> */
[----:B------:R-:W-:Y:S06]  /*2430*/  BRA `(.L_x_91) ;  /* 0x0000009800447947 */ /* 0x000fec0003800000 */
.L_x_103:
[----:B------:R-:W-:-:S13]  /*2440*/  ISETP.NE.AND P0, PT, R48, 0x1, PT ;  /* 0x000000013000780c */ /* 0x000fda0003f05270 */
[----:B------:R-:W-:Y:S05]  /*2450*/  @P0 BRA `(.L_x_111) ;  /* 0x0000000800600947 */ /* 0x000fea0003800000 */
[----:B------:R-:W1:Y:S01]  /*2460*/  LDC R7, c[0x0][0x39c] ;  /* 0x0000e700ff077b82 */ /* 0x000e620000000800 */
[----:B------:R-:W-:Y:S01]  /*2470*/  BSSY.RECONVERGENT B0, `(.L_x_112) ;  /* 0x0000052000007945 */ /* 0x000fe20003800200 */
[----:B------:R-:W-:Y:S02]  /*2480*/  MOV R40, R39 ;  /* 0x0000002700287202 */ /* 0x000fe40000000f00 */
[----:B------:R-:W-:Y:S02]  /*2490*/  CS2R R22, SRZ ;  /* 0x0000000000167805 */ /* 0x000fe4000001ff00 */
[----:B------:R-:W-:Y:S02]  /*24a0*/  CS2R R20, SRZ ;  /* 0x0000000000147805 */ /* 0x000fe4000001ff00 */
[----:B------:R-:W-:Y:S02]  /*24b0*/  CS2R R26, SRZ ;  /* 0x00000000001a7805 */ /* 0x000fe4000001ff00 */
[----:B------:R-:W-:-:S02]  /*24c0*/  CS2R R24, SRZ ;  /* 0x0000000000187805 */ /* 0x000fc4000001ff00 */
[----:B------:R-:W-:Y:S01]  /*24d0*/  CS2R R10, SRZ ;  /* 0x00000000000a7805 */ /* 0x000fe2000001ff00 */
[----:B------:R-:W2:Y:S01]  /*24e0*/  LDC R29, c[0x0][0x388] ;  /* 0x0000e200ff1d7b82 */ /* 0x000ea20000000800 */
[----:B------:R-:W-:Y:S02]  /*24f0*/  CS2R R8, SRZ ;  /* 0x0000000000087805 */ /* 0x000fe4000001ff00 */
[----:B------:R-:W-:Y:S02]  /*2500*/  CS2R R14, SRZ ;  /* 0x00000000000e7805 */ /* 0x000fe4000001ff00 */
[----:B------:R-:W-:-:S03]  /*2510*/  CS2R R12, SRZ ;  /* 0x00000000000c7805 */ /* 0x000fc6000001ff00 */
        /* <DEDUP_REMOVED lines=10> */
[----:B---3--:R-:W-:Y:S01]  /*25c0*/  IMAD.MOV.U32 R28, RZ, RZ, R6 ;  /* 0x000000ffff1c7224 */ /* 0x008fe200078e0006 */
[----:B------:R-:W-:-:S02]  /*25d0*/  MOV R4, R6 ;  /* 0x0000000600047202 */ /* 0x000fc40000000f00 */
[-C--:B------:R-:W-:Y:S02]  /*25e0*/  MOV R38, R6.reuse ;  /* 0x0000000600267202 */ /* 0x080fe40000000f00 */
[-C--:B------:R-:W-:Y:S02]  /*25f0*/  MOV R36, R6.reuse ;  /* 0x0000000600247202 */ /* 0x080fe40000000f00 */
[-C--:B------:R-:W-:Y:S02]  /*2600*/  MOV R30, R6.reuse ;  /* 0x00000006001e7202 */ /* 0x080fe40000000f00 */
[-C--:B------:R-:W-:Y:S02]  /*2610*/  MOV R32, R6.reuse ;  /* 0x0000000600207202 */ /* 0x080fe40000000f00 */
[----:B------:R-:W-:Y:S01]  /*2620*/  MOV R34, R6 ;  /* 0x0000000600227202 */ /* 0x000fe20000000f00 */
[----:B------:R-:W-:Y:S06]  /*2630*/  @P0 BRA `(.L_x_113) ;  /* 0x0000000000d40947 */ /* 0x000fec0003800000 */
[----:B------:R-:W-:Y:S01]  /*2640*/  BSSY.RECONVERGENT B1, `(.L_x_113) ;  /* 0x0000034000017945 */ /* 0x000fe20003800200 */
[--C-:B------:R-:W-:Y:S01]  /*2650*/  IMAD.MOV.U32 R38, RZ, RZ, R6.reuse ;  /* 0x000000ffff267224 */ /* 0x100fe200078e0006 */
[-C--:B------:R-:W-:Y:S01]  /*2660*/  MOV R36, R6.reuse ;  /* 0x0000000600247202 */ /* 0x080fe20000000f00 */
[----:B------:R-:W-:Y:S01]  /*2670*/  IMAD.MOV.U32 R32, RZ, RZ, R6 ;  /* 0x000000ffff207224 */ /* 0x000fe200078e0006 */
[-C--:B------:R-:W-:Y:S01]  /*2680*/  MOV R28, R6.reuse ;  /* 0x00000006001c7202 */ /* 0x080fe20000000f00 */
[----:B------:R-:W-:Y:S01]  /*2690*/  IMAD.MOV.U32 R37, RZ, RZ, R29 ;  /* 0x000000ffff257224 */ /* 0x000fe200078e001d */
[-C--:B------:R-:W-:Y:S02]  /*26a0*/  MOV R30, R6.reuse ;  /* 0x00000006001e7202 */ /* 0x080fe40000000f00 */
[----:B------:R-:W-:Y:S02]  /*26b0*/  MOV R34, R6 ;  /* 0x0000000600227202 */ /* 0x000fe40000000f00 */
[----:B------:R-:W-:-:S02]  /*26c0*/  MOV R41, R29 ;  /* 0x0000001d00297202 */ /* 0x000fc40000000f00 */
[-C--:B------:R-:W-:Y:S02]  /*26d0*/  MOV R39, R29.reuse ;  /* 0x0000001d00277202 */ /* 0x080fe40000000f00 */
[-C--:B------:R-:W-:Y:S02]  /*26e0*/  MOV R31, R29.reuse ;  /* 0x0000001d001f7202 */ /* 0x080fe40000000f00 */
[-C--:B------:R-:W-:Y:S02]  /*26f0*/  MOV R33, R29.reuse ;  /* 0x0000001d00217202 */ /* 0x080fe40000000f00 */
[----:B------:R-:W-:-:S07]  /*2700*/  MOV R35, R29 ;  /* 0x0000001d00237202 */ /* 0x000fce0000000f00 */
.L_x_114:
[----:B------:R-:W-:Y:S02]  /*2710*/  IMAD.IADD R8, R40, 0x1, R7 ;  /* 0x0000000128087824 */ /* 0x000fe400078e0207 */
[----:B------:R-:W-:-:S03]  /*2720*/  IMAD R40, R5, R40, RZ ;  /* 0x0000002805287224 */ /* 0x000fc600078e02ff */
[-C--:B------:R-:W-:Y:S01]  /*2730*/  IADD3 R10, PT, PT, R8, R7.reuse, RZ ;  /* 0x00000007080a7210 */ /* 0x080fe20007ffe0ff */
[C---:B------:R-:W-:Y:S01]  /*2740*/  IMAD R8, R5.reuse, R8, RZ ;  /* 0x0000000805087224 */ /* 0x040fe200078e02ff */
[----:B------:R-:W-:Y:S02]  /*2750*/  SHF.R.U32.HI R13, RZ, 0x1, R40 ;  /* 0x00000001ff0d7819 */ /* 0x000fe40000011628 */
[----:B------:R-:W-:Y:S01]  /*2760*/  IADD3 R40, PT, PT, R10, R7, RZ ;  /* 0x000000070a287210 */ /* 0x000fe20007ffe0ff */
[----:B------:R-:W-:Y:S01]  /*2770*/  IMAD R10, R5, R10, RZ ;  /* 0x0000000a050a7224 */ /* 0x000fe200078e02ff */
[----:B------:R-:W-:Y:S01]  /*2780*/  SHF.R.U32.HI R9, RZ, 0x1, R8 ;  /* 0x00000001ff097819 */ /* 0x000fe20000011608 */
[----:B------:R-:W-:-:S03]  /*2790*/  IMAD.WIDE.U32 R12, R13, 0x10, R18 ;  /* 0x000000100d0c7825 */ /* 0x000fc600078e0012 */
[----:B------:R-:W-:Y:S01]  /*27a0*/  SHF.R.U32.HI R25, RZ, 0x1, R10 ;  /* 0x00000001ff197819 */ /* 0x000fe2000001160a */
[----:B------:R-:W-:Y:S02]  /*27b0*/  IMAD R11, R5, R40, RZ ;  /* 0x00000028050b7224 */ /* 0x000fe400078e02ff */
[----:B------:R-:W-:Y:S01]  /*27c0*/  IMAD.WIDE.U32 R8, R9, 0x10, R18 ;  /* 0x0000001009087825 */ /* 0x000fe200078e0012 */
[----:B------:R-:W2:Y:S02]  /*27d0*/  LDG.E.128 R12, desc[UR36][R12.64] ;  /* 0x000000240c0c7981 */ /* 0x000ea4000c1e1d00 */
[----:B------:R-:W-:Y:S01]  /*27e0*/  SHF.R.U32.HI R21, RZ, 0x1, R11 ;  /* 0x00000001ff157819 */ /* 0x000fe2000001160b */
[--C-:B------:R-:W-:Y:S02]  /*27f0*/  IMAD.WIDE.U32 R24, R25, 0x10, R18.reuse ;  /* 0x0000001019187825 */ /* 0x100fe400078e0012 */
[----:B------:R-:W3:Y:S02]  /*2800*/  LDG.E.128 R8, desc[UR36][R8.64] ;  /* 0x0000002408087981 */ /* 0x000ee4000c1e1d00 */
[----:B------:R-:W-:-:S02]  /*2810*/  IMAD.WIDE.U32 R20, R21, 0x10, R18 ;  /* 0x0000001015147825 */ /* 0x000fc400078e0012 */
        /* <DEDUP_REMOVED lines=23> */
.L_x_113:
[----:B------:R-:W-:Y:S05]  /*2990*/  BSYNC.RECONVERGENT B0 ;  /* 0x0000000000007941 */ /* 0x000fea0003800200 */
.L_x_112:
[----:B------:R-:W-:Y:S01]  /*29a0*/  ISETP.GE.U32.AND P0, PT, R40, R0, PT ;  /* 0x000000002800720c */ /* 0x000fe20003f06070 */
[----:B------:R-:W-:-:S12]  /*29b0*/  BSSY.RECONVERGENT B0, `(.L_x_115) ;  /* 0x000001a000007945 */ /* 0x000fd80003800200 */
[----:B------:R-:W-:Y:S05]  /*29c0*/  @P0 BRA `(.L_x_116) ;  /* 0x0000000000600947 */ /* 0x000fea0003800000 */
[----:B------:R-:W-:-:S05]  /*29d0*/  IMAD R12, R5, R40, RZ ;  /* 0x00000028050c7224 */ /* 0x000fca00078e02ff */
[----:B------:R-:W-:-:S05]  /*29e0*/  SHF.R.U32.HI R13, RZ, 0x1, R12 ;  /* 0x00000001ff0d7819 */ /* 0x000fca000001160c */
[----:B------:R-:W-:-:S06]  /*29f0*/  IMAD.WIDE.U32 R12, R13, 0x10, R18 ;  /* 0x000000100d0c7825 */ /* 0x000fcc00078e0012 */
[----:B------:R-:W5:Y:S01]  /*2a00*/  LDG.E.128 R12, desc[UR36][R12.64] ;  /* 0x000000240c0c7981 */ /* 0x000f62000c1e1d00 */
[----:B------:R-:W-:-:S05]  /*2a10*/  IMAD.IADD R42, R40, 0x1, R7 ;  /* 0x00000001282a7824 */ /* 0x000fca00078e0207 */
[----:B------:R-:W-:-:S13]  /*2a20*/  ISETP.GE.U32.AND P1, PT, R42, R0, PT ;  /* 0x000000002a00720c */ /* 0x000fda0003f26070 */
[----:B------:R-:W-:Y:S05]  /*2a30*/  @P1 BRA `(.L_x_116) ;  /* 0x0000000000441947 */ /* 0x000fea0003800000 */
[----:B------:R-:W-:-:S05]  /*2a40*/  IMAD R8, R5, R42, RZ ;  /* 0x0000002a05087224 */ /* 0x000fca00078e02ff */
[----:B------:R-:W-:-:S05]  /*2a50*/  SHF.R.U32.HI R9, RZ, 0x1, R8 ;  /* 0x00000001ff097819 */ /* 0x000fca0000011608 */
[----:B------:R-:W-:-:S06]  /*2a60*/  IMAD.WIDE.U32 R8, R9, 0x10, R18 ;  /* 0x0000001009087825 */ /* 0x000fcc00078e0012 */
[----:B------:R-:W5:Y:S01]  /*2a70*/  LDG.E.128 R8, desc[UR36][R8.64] ;  /* 0x0000002408087981 */ /* 0x000f62000c1e1d00 */
[----:B------:R-:W-:-:S04]  /*2a80*/  IADD3 R42, PT, PT, R42, R7, RZ ;  /* 0x000000072a2a7210 */ /* 0x000fc80007ffe0ff */
[----:B------:R-:W-:-:S13]  /*2a90*/  ISETP.GE.U32.AND P1, PT, R42, R0, PT ;  /* 0x000000002a00720c */ /* 0x000fda0003f26070 */
[----:B------:R-:W-:Y:S05]  /*2aa0*/  @P1 BRA `(.L_x_116) ;  /* 0x0000000000281947 */ /* 0x000fea0003800000 */
[----:B------:R-:W-:Y:S01]  /*2ab0*/  IADD3 R25, PT, PT, R42, R7, RZ ;  /* 0x000000072a197210 */ /* 0x000fe20007ffe0ff */
[----:B------:R-:W-:-:S03]  /*2ac0*/  IMAD R24, R5, R42, RZ ;  /* 0x0000002a05187224 */ /* 0x000fc600078e02ff */
[----:B------:R-:W-:-:S13]  /*2ad0*/  ISETP.GE.U32.AND P1, PT, R25, R0, PT ;  /* 0x000000001900720c */ /* 0x000fda0003f26070 */
[----:B------:R-:W-:Y:S01]  /*2ae0*/  @!P1 IMAD R5, R5, R25, RZ ;  /* 0x0000001905059224 */ /* 0x000fe200078e02ff */
[----:B------:R-:W-:-:S04]  /*2af0*/  SHF.R.U32.HI R25, RZ, 0x1, R24 ;  /* 0x00000001ff197819 */ /* 0x000fc80000011618 */
[----:B------:R-:W-:Y:S01]  /*2b00*/  @!P1 SHF.R.U32.HI R5, RZ, 0x1, R5 ;  /* 0x00000001ff059819 */ /* 0x000fe20000011605 */
[----:B------:R-:W-:-:S04]  /*2b10*/  IMAD.WIDE.U32 R24, R25, 0x10, R18 ;  /* 0x0000001019187825 */ /* 0x000fc800078e0012 */
[----:B------:R-:W-:Y:S02]  /*2b20*/  @!P1 IMAD.WIDE.U32 R18, R5, 0x10, R18 ;  /* 0x0000001005129825 */ /* 0x000fe400078e0012 */
[----:B------:R-:W5:Y:S04]  /*2b30*/  LDG.E.128 R24, desc[UR36][R24.64] ;  /* 0x0000002418187981 */ /* 0x000f68000c1e1d00 */
[----:B------:R1:W5:Y:S02]  /*2b40*/  @!P1 LDG.E.128 R20, desc[UR36][R18.64] ;  /* 0x0000002412149981 */ /* 0x000364000c1e1d00 */
.L_x_116:
[----:B------:R-:W-:Y:S05]  /*2b50*/  BSYNC.RECONVERGENT B0 ;  /* 0x0000000000007941 */ /* 0x000fea0003800200 */
.L_x_115:
        /* <DEDUP_REMOVED lines=15> */
[----:B------:R-:W-:Y:S05]  /*2c50*/  @P0 BRA `(.L_x_118) ;  /* 0x0000000000280947 */ /* 0x000fea0003800000 */
[----:B------:R-:W-:Y:S01]  /*2c60*/  IADD3 R7, PT, PT, R5, R7, RZ ;  /* 0x0000000705077210 */ /* 0x000fe20007ffe0ff */
[----:B------:R-:W-:Y:S01]  /*2c70*/  FADD.FTZ R37, R37, R24 ;  /* 0x0000001825257221 */ /* 0x000fe20000010000 */
[----:B------:R-:W-:Y:S01]  /*2c80*/  FADD.FTZ R36, R36, R25 ;  /* 0x0000001924247221 */ /* 0x000fe20000010000 */
[----:B------:R-:W-:Y:S01]  /*2c90*/  FADD.FTZ R39, R39, R26 ;  /* 0x0000001a27277221 */ /* 0x000fe20000010000 */
[----:B------:R-:W-:Y:S01]  /*2ca0*/  ISETP.GE.U32.AND P0, PT, R7, R0, PT ;  /* 0x000000000700720c */ /* 0x000fe20003f06070 */
[----:B------:R-:W-:-:S12]  /*2cb0*/  FADD.FTZ R38, R38, R27 ;  /* 0x0000001b26267221 */ /* 0x000fd80000010000 */
[----:B------:R-:W-:Y:S01]  /*2cc0*/  @!P0 FADD.FTZ R41, R41, R20 ;  /* 0x0000001429298221 */ /* 0x000fe20000010000 */
[----:B------:R-:W-:Y:S01]  /*2cd0*/  @!P0 FADD.FTZ R6, R6, R21 ;  /* 0x0000001506068221 */ /* 0x000fe20000010000 */
[----:B------:R-:W-:Y:S01]  /*2ce0*/  @!P0 FADD.FTZ R3, R3, R22 ;  /* 0x0000001603038221 */ /* 0x000fe20000010000 */
[----:B------:R-:W-:-:S07]  /*2cf0*/  @!P0 FADD.FTZ R4, R4, R23 ;  /* 0x0000001704048221 */ /* 0x000fce0000010000 */
.L_x_118:
[----:B------:R-:W-:Y:S05]  /*2d00*/  BSYNC.RECONVERGENT B0 ;  /* 0x0000000000007941 */ /* 0x000fea0003800200 */
.L_x_117:
[----:B------:R-:W-:Y:S01]  /*2d10*/  FADD.FTZ R0, R35, R31 ;  /* 0x0000001f23007221 */ /* 0x000fe20000010000 */
        /* <DEDUP_REMOVED lines=12> */
.L_x_111:
[----:B------:R-:W1:Y:S01]  /*2de0*/  LDCU UR4, c[0x0][0x39c] ;  /* 0x00007380ff0477ac */ /* 0x000e620008000800 */
[----:B------:R-:W2:Y:S01]  /*2df0*/  LDC R7, c[0x0][0x388] ;  /* 0x0000e200ff077b82 */ /* 0x000ea20000000800 */
[----:B------:R-:W-:Y:S01]  /*2e00*/  BSSY.RECONVERGENT B0, `(.L_x_119) ;  /* 0x0000456000007945 */ /* 0x000fe20003800200 */
[----:B------:R-:W-:Y:S02]  /*2e10*/  MOV R43, R39 ;  /* 0x00000027002b7202 */ /* 0x000fe40000000f00 */
[----:B------:R-:W-:Y:S02]  /*2e20*/  CS2R R26, SRZ ;  /* 0x00000000001a7805 */ /* 0x000fe4000001ff00 */
[----:B------:R-:W-:Y:S02]  /*2e30*/  CS2R R24, SRZ ;  /* 0x0000000000187805 */ /* 0x000fe4000001ff00 */
[----:B------:R-:W-:Y:S02]  /*2e40*/  CS2R R22, SRZ ;  /* 0x0000000000167805 */ /* 0x000fe4000001ff00 */
[----:B------:R-:W-:-:S02]  /*2e50*/  CS2R R20, SRZ ;  /* 0x0000000000147805 */ /* 0x000fc4000001ff00 */
[----:B------:R-:W-:Y:S01]  /*2e60*/  CS2R R14, SRZ ;  /* 0x00000000000e7805 */ /* 0x000fe2000001ff00 */
[----:B------:R-:W3:Y:S01]  /*2e70*/  LDC R4, c[0x0][0x38c] ;  /* 0x0000e300ff047b82 */ /* 0x000ee20000000800 */
[----:B------:R-:W-:Y:S02]  /*2e80*/  CS2R R12, SRZ ;  /* 0x00000000000c7805 */ /* 0x000fe4000001ff00 */
[----:B------:R-:W-:Y:S02]  /*2e90*/  CS2R R10, SRZ ;  /* 0x00000000000a7805 */ /* 0x000fe4000001ff00 */
[----:B------:R-:W-:Y:S02]  /*2ea0*/  CS2R R8, SRZ ;  /* 0x0000000000087805 */ /* 0x000fe4000001ff00 */
[----:B-1----:R-:W-:-:S05]  /*2eb0*/  MOV R42, UR4 ;  /* 0x00000004002a7c02 */ /* 0x002fca0008000f00 */
[----:B------:R-:W-:Y:S01]  /*2ec0*/  IMAD R5, R42, 0x3, R39 ;  /* 0x000000032a057824 */ /* 0x000fe200078e0227 */
[-C--:B--2---:R-:W-:Y:S01]  /*2ed0*/  MOV R41, R7.reuse ;  /* 0x0000000700297202 */ /* 0x084fe20000000f00 */
[--C-:B------:R-:W-:Y:S01]  /*2ee0*/  IMAD.MOV.U32 R35, RZ, RZ, R7.reuse ;  /* 0x000000ffff237224 */ /* 0x100fe200078e0007 */
[-C--:B------:R-:W-:Y:S02]  /*2ef0*/  MOV R39, R7.reuse ;  /* 0x0000000700277202 */ /* 0x080fe40000000f00 */
[----:B------:R-:W-:Y:S01]  /*2f00*/  ISETP.GE.U32.AND P0, PT, R5, R0, PT ;  /* 0x000000000500720c */ /* 0x000fe20003f06070 */
[----:B------:R-:W-:Y:S01]  /*2f10*/  IMAD.MOV.U32 R5, RZ, RZ, R7 ;  /* 0x000000ffff057224 */ /* 0x000fe200078e0007 */
[-C--:B------:R-:W-:Y:S02]  /*2f20*/  MOV R37, R7.reuse ;  /* 0x0000000700257202 */ /* 0x080fe40000000f00 */
[-C--:B------:R-:W-:Y:S01]  /*2f30*/  MOV R33, R7.reuse ;  /* 0x0000000700217202 */ /* 0x080fe20000000f00 */
[--C-:B---3--:R-:W-:Y:S01]  /*2f40*/  IMAD.MOV.U32 R40, RZ, RZ, R4.reuse ;  /* 0x000000ffff287224 */ /* 0x108fe200078e0004 */
[----:B------:R-:W-:Y:S01]  /*2f50*/  MOV R19, R7 ;  /* 0x0000000700137202 */ /* 0x000fe20000000f00 */
[----:B------:R-:W-:Y:S01]  /*2f60*/  IMAD.MOV.U32 R34, RZ, RZ, R4 ;  /* 0x000000ffff227224 */ /* 0x000fe200078e0004 */
[----:B------:R-:W-:-:S02]  /*2f70*/  MOV R6, R4 ;  /* 0x0000000400067202 */ /* 0x000fc40000000f00 */
[-C--:B------:R-:W-:Y:S02]  /*2f80*/  MOV R38, R4.reuse ;  /* 0x0000000400267202 */ /* 0x080fe40000000f00 */
[-C--:B------:R-:W-:Y:S02]  /*2f90*/  MOV R18, R4.reuse ;  /* 0x0000000400127202 */ /* 0x080fe40000000f00 */
[-C--:B------:R-:W-:Y:S02]  /*2fa0*/  MOV R32, R4.reuse ;  /* 0x0000000400207202 */ /* 0x080fe40000000f00 */
[----:B------:R-:W-:Y:S01]  /*2fb0*/  MOV R36, R4 ;  /* 0x0000000400247202 */ /* 0x000fe20000000f00 */
[----:B------:R-:W-:Y:S06]  /*2fc0*/  @P0 BRA `(.L_x_120) ;  /* 0x0000004000e40947 */ /* 0x000fec0003800000 */
[----:B------:R-:W-:-:S13]  /*2fd0*/  ISETP.NE.AND P0, PT, R48, RZ, PT ;  /* 0x000000ff3000720c */ /* 0x000fda0003f05270 */
[----:B------:R1:W5:Y:S01]  /*2fe0*/  @!P0 LDG.E.128 R28, desc[UR36][R46.64] ;  /* 0x000000242e1c8981 */ /* 0x000362000c1e1d00 */
[----:B------:R-:W-:Y:S01]  /*2ff0*/  IADD3 R48, PT, PT, R48, -0x1, RZ ;  /* 0xffffffff30307810 */ /* 0x000fe20007ffe0ff */
[--C-:B------:R-:W-:Y:S01]  /*3000*/  IMAD.MOV.U32 R40, RZ, RZ, R4.reuse ;  /* 0x000000ffff287224 */ /* 0x100fe200078e0004 */
[-C--:B------:R-:W-:Y:S01]  /*3010*/  MOV R6, R4.reuse ;  /* 0x0000000400067202 */ /* 0x080fe20000000f00 */
[----:B------:R-:W-:Y:S01]  /*3020*/  IMAD.MOV.U32 R34, RZ, RZ, R4 ;  /* 0x000000ffff227224 */ /* 0x000fe200078e0004 */
[----:B------:R-:W-:Y:S01]  /*3030*/  VIMNMX.U32 R48, PT, PT, R48, 0x18, PT ;  /* 0x0000001830307848 */ /* 0x000fe20003fe0000 */
[--C-:B------:R-:W-:Y:S01]  /*3040*/  IMAD.MOV.U32 R39, RZ, RZ, R7.reuse ;  /* 0x000000ffff277224 */ /* 0x100fe200078e0007 */
[-C--:B------:R-:W-:Y:S01]  /*3050*/  MOV R38, R4.reuse ;  /* 0x0000000400267202 */ /* 0x080fe20000000f00 */
[----:B------:R-:W-:Y:S01]  /*3060*/  IMAD.MOV.U32 R19, RZ, RZ, R7 ;  /* 0x000000ffff137224 */ /* 0x000fe200078e0007 */
[-C--:B------:R-:W-:Y:S02]  /*3070*/  MOV R18, R4.reuse ;  /* 0x0000000400127202 */ /* 0x080fe40000000f00 */
[----:B------:R-:W-:-:S02]  /*3080*/  MOV R32, R4 ;  /* 0x0000000400207202 */ /* 0x000fc40000000f00 */
[----:B------:R-:W-:Y:S02]  /*3090*/  MOV R36, R4 ;  /* 0x0000000400247202 */ /* 0x000fe40000000f00 */
[-C--:B------:R-:W-:Y:S02]  /*30a0*/  MOV R5, R7.reuse ;  /* 0x0000000700057202 */ /* 0x080fe40000000f00 */
[-C--:B------:R-:W-:Y:S02]  /*30b0*/  MOV R41, R7.reuse ;  /* 0x0000000700297202 */ /* 0x080fe40000000f00 */
[-C--:B------:R-:W-:Y:S02]  /*30c0*/  MOV R37, R7.reuse ;  /* 0x0000000700257202 */ /* 0x080fe40000000f00 */
[-C--:B------:R-:W-:Y:S02]  /*30d0*/  MOV R35, R7.reuse ;  /* 0x0000000700237202 */ /* 0x080fe40000000f00 */
[----:B------:R-:W-:-:S02]  /*30e0*/  MOV R33, R7 ;  /* 0x0000000700217202 */ /* 0x000fc40000000f00 */
[----:B-1----:R-:W-:-:S07]  /*30f0*/  IADD3 R48, PT, PT, R48, 0x1, RZ ;  /* 0x0000000130307810 */ /* 0x002fce0007ffe0ff */
.L_x_126:
[----:B------:R-:W1:Y:S01]  /*3100*/  LDCU UR4, c[0x0][0x39c] ;  /* 0x00007380ff0477ac */ /* 0x000e620008000800 */
[----:B-----5:R-:W-:Y:S01]  /*3110*/  @!P0 MOV R24, R28 ;  /* 0x0000001c00188202 */ /* 0x020fe20000000f00 */
[----:B------:R-:W-:Y:S01]  /*3120*/  @!P0 IMAD.MOV.U32 R26, RZ, RZ, R30 ;  /* 0x000000ffff1a8224 */ /* 0x000fe200078e001e */
[----:B------:R-:W-:Y:S01]  /*3130*/  @!P0 MOV R25, R29 ;  /* 0x0000001d00198202 */ /* 0x000fe20000000f00 */
[--C-:B------:R-:W-:Y:S01]  /*3140*/  @!P0 IMAD.MOV.U32 R21, RZ, RZ, R29.reuse ;  /* 0x000000ffff158224 */ /* 0x100fe200078e001d */
[-C--:B------:R-:W-:Y:S01]  /*3150*/  @!P0 MOV R27, R31.reuse ;  /* 0x0000001f001b8202 */ /* 0x080fe20000000f00 */
[--C-:B------:R-:W-:Y:S01]  /*3160*/  @!P0 IMAD.MOV.U32 R13, RZ, RZ, R29.reuse ;  /* 0x000000ffff0d8224 */ /* 0x100fe200078e001d */
[----:B------:R-:W-:Y:S01]  /*3170*/  @!P0 MOV R23, R31 ;  /* 0x0000001f00178202 */ /* 0x000fe20000000f00 */
[----:B------:R-:W-:Y:S01]  /*3180*/  @!P0 IMAD.MOV.U32 R9, RZ, RZ, R29 ;  /* 0x000000ffff098224 */ /* 0x000fe200078e001d */
[----:B------:R-:W-:Y:S02]  /*3190*/  @!P0 MOV R22, R30 ;  /* 0x0000001e00168202 */ /* 0x000fe40000000f00 */
[----:B------:R-:W-:-:S02]  /*31a0*/  @!P0 MOV R20, R28 ;  /* 0x0000001c00148202 */ /* 0x000fc40000000f00 */
[-C--:B------:R-:W-:Y:S02]  /*31b0*/  @!P0 MOV R15, R31.reuse ;  /* 0x0000001f000f8202 */ /* 0x080fe40000000f00 */
[----:B------:R-:W-:Y:S02]  /*31c0*/  @!P0 MOV R14, R30 ;  /* 0x0000001e000e8202 */ /* 0x000fe40000000f00 */
[----:B------:R-:W-:Y:S02]  /*31d0*/  @!P0 MOV R12, R28 ;  /* 0x0000001c000c8202 */ /* 0x000fe40000000f00 */
[----:B------:R-:W-:Y:S02]  /*31e0*/  @!P0 MOV R11, R31 ;  /* 0x0000001f000b8202 */ /* 0x000fe40000000f00 */
[----:B------:R-:W-:Y:S02]  /*31f0*/  @!P0 MOV R10, R30 ;  /* 0x0000001e000a8202 */ /* 0x000fe40000000f00 */
[----:B------:R-:W-:Y:S01]  /*3200*/  @!P0 MOV R8, R28 ;  /* 0x0000001c00088202 */ /* 0x000fe20000000f00 */
[----:B01----:R-:W-:Y:S06]  /*3210*/  @!P0 BRA `(.L_x_121) ;  /* 0x0000003c00f48947 */ /* 0x003fec0003800000 */
[----:B------:R-:W1:Y:S01]  /*3220*/  LDCU.128 UR20, c[0x0][0x3d0] ;  /* 0x00007a00ff1477ac */ /* 0x000e620008000c00 */
[----:B------:R-:W-:Y:S01]  /*3230*/  HFMA2 R42, -RZ, RZ, 0, 0 ;  /* 0x00000000ff2a7431 */ /* 0x000fe200000001ff */
        /* <DEDUP_REMOVED lines=8> */
[----:B------:R-:W0:Y:S03]  /*32c0*/  LDCU UR73, c[0x0][0x400] ;  /* 0x00008000ff4977ac */ /* 0x000e260008000800 */
[----:B------:R-:W-:Y:S01]  /*32d0*/  IADD3 R0, PT, PT, -R10, RZ, RZ ;  /* 0x000000ff0a007210 */ /* 0x000fe20007ffe1ff */
[----:B------:R-:W0:Y:S04]  /*32e0*/  LDCU UR72, c[0x0][0x50c] ;  /* 0x0000a180ff4877ac */ /* 0x000e280008000800 */
        /* <DEDUP_REMOVED lines=263> */
[----:B------:R-:W-:Y:S01]  /*4360*/  ISETP.NE.AND P1, PT, R48, 0x18, PT ;  /* 0x000000183000780c */ /* 0x000fe20003f25270 */
[----:B------:R-:W0:Y:S01]  /*4370*/  LDCU.64 UR52, c[0x0][0x4e8] ;  /* 0x00009d00ff3477ac */ /* 0x000e220008000a00 */
[----:B------:R-:W-:Y:S02]  /*4380*/  MOV R10, RZ ;  /* 0x000000ff000a7202 */ /* 0x000fe40000000f00 */
[----:B------:R-:W-:-:S09]  /*4390*/  MOV R11, R15 ;  /* 0x0000000f000b7202 */ /* 0x000fd20000000f00 */
[----:B------:R-:W1:Y:S01]  /*43a0*/  @P1 LDC.64 R8, c[0x0][0x4f8] ;  /* 0x00013e00ff081b82 */ /* 0x000e620000000a00 */
[----:B0-----:R-:W-:-:S07]  /*43b0*/  IMAD.HI.U32 R10, R15, UR53, R10 ;  /* 0x000000350f0a7c27 */ /* 0x001fce000f8e000a */
[----:B------:R-:W0:Y:S01]  /*43c0*/  @P1 LDC R13, c[0x0][0x4f4] ;  /* 0x00013d00ff0d1b82 */ /* 0x000e220000000800 */
[----:B------:R-:W-:Y:S01]  /*43d0*/  SHF.R.U32.HI R11, RZ, UR30, R10 ;  /* 0x0000001eff0b7c19 */ /* 0x000fe2000801160a */
[----:B------:R-:W-:-:S06]  /*43e0*/  @P1 IMAD.MOV.U32 R10, RZ, RZ, RZ ;  /* 0x000000ffff0a1224 */ /* 0x000fcc00078e00ff */
[----:B------:R-:W2:Y:S01]  /*43f0*/  @P1 LDC R12, c[0x0][0x560] ;  /* 0x00015800ff0c1b82 */ /* 0x000ea20000000800 */
[C---:B-1----:R-:W-:Y:S01]  /*4400*/  @P1 IMAD.HI.U32 R8, R11.reuse, R8, R10 ;  /* 0x000000080b081227 */ /* 0x042fe200078e000a */
[----:B------:R-:W-:-:S04]  /*4410*/  IADD3 R10, PT, PT, -R11, RZ, RZ ;  /* 0x000000ff0b0a7210 */ /* 0x000fc80007ffe1ff */
[----:B------:R-:W-:Y:S01]  /*4420*/  @P1 SHF.R.U32.HI R8, RZ, R9, R8 ;  /* 0x00000009ff081219 */ /* 0x000fe20000011608 */
[----:B------:R-:W-:-:S03]  /*4430*/  IMAD R9, R10, UR52, R15 ;  /* 0x000000340a097c24 */ /* 0x000fc6000f8e020f */
[----:B------:R-:W-:Y:S01]  /*4440*/  @P1 IADD3 R10, PT, PT, -R8, RZ, RZ ;  /* 0x000000ff080a1210 */ /* 0x000fe20007ffe1ff */
[----:B------:R-:W-:-:S04]  /*4450*/  IMAD R0, R9, UR31, R0 ;  /* 0x0000001f09007c24 */ /* 0x000fc8000f8e0200 */
[----:B0-----:R-:W-:-:S04]  /*4460*/  @P1 IMAD R11, R10, R13, R11 ;  /* 0x0000000d0a0b1224 */ /* 0x001fc800078e020b */
[----:B--2---:R-:W-:-:S07]  /*4470*/  @P1 IMAD R0, R11, R12, R0 ;  /* 0x0000000c0b001224 */ /* 0x004fce00078e0200 */
.L_x_122:
[----:B------:R-:W-:-:S04]  /*4480*/  LOP3.LUT R9, R0, 0xfffffff0, RZ, 0xc0, !PT ;  /* 0xfffffff000097812 */ /* 0x000fc800078ec0ff */
[----:B------:R-:W-:-:S04]  /*4490*/  IADD3 R8, P1, PT, R9, R46, RZ ;  /* 0x0000002e09087210 */ /* 0x000fc80007f3e0ff */
[----:B------:R-:W-:-:S06]  /*44a0*/  IADD3.X R9, PT, PT, RZ, R47, RZ, P1, !PT ;  /* 0x0000002fff097210 */ /* 0x000fcc0000ffe4ff */
[----:B------:R-:W5:Y:S01]  /*44b0*/  LDG.E.128 R8, desc[UR36][R8.64] ;  /* 0x0000002408087981 */ /* 0x000f62000c1e1d00 */
        /* <DEDUP_REMOVED lines=226> */
[----:B------:R-:W-:Y:S02]  /*52e0*/  SHF.R.U32.HI R15, RZ, UR30, R14 ;  /* 0x0000001eff0f7c19 */ /* 0x000fe4000801160e */
[----:B------:R-:W-:-:S05]  /*52f0*/  @P1 MOV R14, RZ ;  /* 0x000000ff000e1202 */ /* 0x000fca0000000f00 */
[----:B------:R-:W2:Y:S01]  /*5300*/  @P1 LDC R20, c[0x0][0x560] ;  /* 0x00015800ff141b82 */ /* 0x000ea20000000800 */
[----:B-1----:R-:W-:-:S04]  /*5310*/  @P1 IMAD.HI.U32 R12, R15, R12, R14 ;  /* 0x0000000c0f0c1227 */ /* 0x002fc800078e000e */
[----:B------:R-:W-:Y:S01]  /*5320*/  IMAD.MOV R14, RZ, RZ, -R15 ;  /* 0x000000ffff0e7224 */ /* 0x000fe200078e0a0f */
[----:B------:R-:W-:-:S03]  /*5330*/  @P1 SHF.R.U32.HI R12, RZ, R13, R12 ;  /* 0x0000000dff0c1219 */ /* 0x000fc6000001160c */
[----:B------:R-:W-:Y:S01]  /*5340*/  IMAD R13, R14, UR52, R21 ;  /* 0x000000340e0d7c24 */ /* 0x000fe2000f8e0215 */
[----:B------:R-:W-:-:S03]  /*5350*/  @P1 IADD3 R14, PT, PT, -R12, RZ, RZ ;  /* 0x000000ff0c0e1210 */ /* 0x000fc60007ffe1ff */
[----:B------:R-:W-:Y:S02]  /*5360*/  IMAD R0, R13, UR31, R0 ;  /* 0x0000001f0d007c24 */ /* 0x000fe4000f8e0200 */
[----:B0-----:R-:W-:-:S04]  /*5370*/  @P1 IMAD R15, R23, R14, R15 ;  /* 0x0000000e170f1224 */ /* 0x001fc800078e020f */
[----:B--2---:R-:W-:-:S07]  /*5380*/  @P1 IMAD R0, R15, R20, R0 ;  /* 0x000000140f001224 */ /* 0x004fce00078e0200 */
.L_x_123:
[----:B------:R-:W-:-:S04]  /*5390*/  LOP3.LUT R13, R0, 0xfffffff0, RZ, 0xc0, !PT ;  /* 0xfffffff0000d7812 */ /* 0x000fc800078ec0ff */
[----:B------:R-:W-:-:S04]  /*53a0*/  IADD3 R12, P1, PT, R13, R46, RZ ;  /* 0x0000002e0d0c7210 */ /* 0x000fc80007f3e0ff */
[----:B------:R-:W-:-:S06]  /*53b0*/  IADD3.X R13, PT, PT, RZ, R47, RZ, P1, !PT ;  /* 0x0000002fff0d7210 */ /* 0x000fcc0000ffe4ff */
[----:B------:R-:W5:Y:S01]  /*53c0*/  LDG.E.128 R12, desc[UR36][R12.64] ;  /* 0x000000240c0c7981 */ /* 0x000f62000c1e1d00 */
[----:B------:R-:W-:Y:S01]  /*53d0*/  IADD3 R25, PT, PT, R25, UR4, RZ ;  /* 0x0000000419197c10 */ /* 0x000fe2000fffe0ff */
[----:B------:R-:W-:-:S04]  /*53e0*/  IMAD.MOV.U32 R24, RZ, RZ, RZ ;  /* 0x000000ffff187224 */ /* 0x000fc800078e00ff */
[----:B------:R-:W-:-:S05]  /*53f0*/  IMAD.HI.U32 R0, R25, UR22, R24 ;  /* 0x0000001619007c27 */ /* 0x000fca000f8e0018 */
[----:B------:R-:W-:-:S04]  /*5400*/  SHF.R.U32.HI R22, RZ, UR23, R0 ;  /* 0x00000017ff167c19 */ /* 0x000fc80008011600 */
[----:B------:R-:W-:-:S05]  /*5410*/  IADD3 R21, PT, PT, -R22, RZ, RZ ;  /* 0x000000ff16157210 */ /* 0x000fca0007ffe1ff */
[----:B------:R-:W-:-:S04]  /*5420*/  IMAD R0, R21, UR21, R25 ;  /* 0x0000001515007c24 */ /* 0x000fc8000f8e0219 */
[----:B------:R-:W-:Y:S01]  /*5430*/  IMAD R0, R0, UR5, RZ ;  /* 0x0000000500007c24 */ /* 0x000fe2000f8e02ff */
[----:B------:R-:W-:Y:S06]  /*5440*/  BRA.U !UP0, `(.L_x_124) ;  /* 0x0000000d08947547 */ /* 0x000fec000b800000 */
[----:B------:R-:W-:Y:S01]  /*5450*/  HFMA2 R20, -RZ, RZ, 0, 0 ;  /* 0x00000000ff147431 */ /* 0x000fe200000001ff */
[----:B------:R-:W-:Y:S02]  /*5460*/  MOV R21, R22 ;  /* 0x0000001600157202 */ /* 0x000fe40000000f00 */
[----:B------:R-:W-:Y:S02]  /*5470*/  ISETP.NE.AND P1, PT, R48, 0x2, PT ;  /* 0x000000023000780c */ /* 0x000fe40003f25270 */
[----:B0-----:R-:W-:-:S05]  /*5480*/  IMAD.HI.U32 R20, R22, UR33, R20 ;  /* 0x0000002116147c27 */ /* 0x001fca000f8e0014 */
        /* <DEDUP_REMOVED lines=209> */
[----:B------:R-:W-:Y:S01]  /*61a0*/  MOV R23, R27 ;  /* 0x0000001b00177202 */ /* 0x000fe20000000f00 */
[----:B------:R-:W-:-:S10]  /*61b0*/  IMAD.MOV.U32 R22, RZ, RZ, RZ ;  /* 0x000000ffff167224 */ /* 0x000fd400078e00ff */
[----:B------:R-:W1:Y:S01]  /*61c0*/  @P1 LDC.64 R20, c[0x0][0x4f8] ;  /* 0x00013e00ff141b82 */ /* 0x000e620000000a00 */
[----:B0-----:R-:W-:-:S07]  /*61d0*/  IMAD.HI.U32 R22, R27, UR53, R22 ;  /* 0x000000351b167c27 */ /* 0x001fce000f8e0016 */
[----:B------:R-:W0:Y:S01]  /*61e0*/  @P1 LDC R51, c[0x0][0x4f4] ;  /* 0x00013d00ff331b82 */ /* 0x000e220000000800 */
[----:B------:R-:W-:Y:S02]  /*61f0*/  SHF.R.U32.HI R23, RZ, UR30, R22 ;  /* 0x0000001eff177c19 */ /* 0x000fe40008011616 */
[----:B------:R-:W-:-:S05]  /*6200*/  @P1 MOV R22, RZ ;  /* 0x000000ff00161202 */ /* 0x000fca0000000f00 */
[----:B------:R-:W2:Y:S01]  /*6210*/  @P1 LDC R49, c[0x0][0x560] ;  /* 0x00015800ff311b82 */ /* 0x000ea20000000800 */
[C---:B-1----:R-:W-:Y:S01]  /*6220*/  @P1 IMAD.HI.U32 R20, R23.reuse, R20, R22 ;  /* 0x0000001417141227 */ /* 0x042fe200078e0016 */
[----:B------:R-:W-:-:S04]  /*6230*/  IADD3 R22, PT, PT, -R23, RZ, RZ ;  /* 0x000000ff17167210 */ /* 0x000fc80007ffe1ff */
[----:B------:R-:W-:Y:S01]  /*6240*/  @P1 SHF.R.U32.HI R20, RZ, R21, R20 ;  /* 0x00000015ff141219 */ /* 0x000fe20000011614 */
[----:B------:R-:W-:-:S04]  /*6250*/  IMAD R27, R22, UR52, R27 ;  /* 0x00000034161b7c24 */ /* 0x000fc8000f8e021b */
[----:B------:R-:W-:Y:S02]  /*6260*/  @P1 IMAD.MOV R22, RZ, RZ, -R20 ;  /* 0x000000ffff161224 */ /* 0x000fe400078e0a14 */
[----:B------:R-:W-:Y:S02]  /*6270*/  IMAD R0, R27, UR31, R0 ;  /* 0x0000001f1b007c24 */ /* 0x000fe4000f8e0200 */
[----:B0-----:R-:W-:-:S04]  /*6280*/  @P1 IMAD R51, R51, R22, R23 ;  /* 0x0000001633331224 */ /* 0x001fc800078e0217 */
[----:B--2---:R-:W-:-:S07]  /*6290*/  @P1 IMAD R0, R51, R49, R0 ;  /* 0x0000003133001224 */ /* 0x004fce00078e0200 */
.L_x_124:
[----:B------:R-:W-:-:S04]  /*62a0*/  LOP3.LUT R21, R0, 0xfffffff0, RZ, 0xc0, !PT ;  /* 0xfffffff000157812 */ /* 0x000fc800078ec0ff */
[----:B------:R-:W-:-:S04]  /*62b0*/  IADD3 R20, P1, PT, R21, R46, RZ ;  /* 0x0000002e15147210 */ /* 0x000fc80007f3e0ff */
[----:B------:R-:W-:-:S06]  /*62c0*/  IADD3.X R21, PT, PT, RZ, R47, RZ, P1, !PT ;  /* 0x0000002fff157210 */ /* 0x000fcc0000ffe4ff */
[----:B------:R-:W5:Y:S01]  /*62d0*/  LDG.E.128 R20, desc[UR36][R20.64] ;  /* 0x0000002414147981 */ /* 0x000f62000c1e1d00 */
        /* <DEDUP_REMOVED lines=8> */
[----:B------:R-:W-:Y:S01]  /*6360*/  HFMA2 R24, -RZ, RZ, 0, 0 ;  /* 0x00000000ff187431 */ /* 0x000fe200000001ff */
[----:B------:R-:W-:Y:S02]  /*6370*/  MOV R25, R26 ;  /* 0x0000001a00197202 */ /* 0x000fe40000000f00 */
[----:B------:R-:W-:Y:S02]  /*6380*/  ISETP.NE.AND P1, PT, R48, 0x2, PT ;  /* 0x000000023000780c */ /* 0x000fe40003f25270 */
[----:B0-----:R-:W-:-:S05]  /*6390*/  IMAD.HI.U32 R24, R26, UR33, R24 ;  /* 0x000000211a187c27 */ /* 0x001fca000f8e0018 */
        /* <DEDUP_REMOVED lines=209> */
[----:B------:R-:W-:Y:S02]  /*70b0*/  HFMA2 R26, -RZ, RZ, 0, 0 ;  /* 0x00000000ff1a7431 */ /* 0x000fe400000001ff */
[----:B------:R-:W-:-:S09]  /*70c0*/  IMAD.MOV.U32 R27, RZ, RZ, R49 ;  /* 0x000000ffff1b7224 */ /* 0x000fd200078e0031 */
        /* <DEDUP_REMOVED lines=14> */
.L_x_125:
[----:B------:R-:W-:-:S04]  /*71b0*/  LOP3.LUT R25, R0, 0xfffffff0, RZ, 0xc0, !PT ;  /* 0xfffffff000197812 */ /* 0x000fc800078ec0ff */
[----:B------:R-:W-:-:S05]  /*71c0*/  IADD3 R24, P1, PT, R25, R46, RZ ;  /* 0x0000002e19187210 */ /* 0x000fca0007f3e0ff */
[----:B------:R-:W-:-:S06]  /*71d0*/  IMAD.X R25, RZ, RZ, R47, P1 ;  /* 0x000000ffff197224 */ /* 0x000fcc00008e062f */
[----:B------:R-:W5:Y:S02]  /*71e0*/  LDG.E.128 R24, desc[UR36][R24.64] ;  /* 0x0000002418187981 */ /* 0x000f64000c1e1d00 */
.L_x_121:
[----:B------:R-:W1:Y:S01]  /*71f0*/  LDCU UR5, c[0x0][0x394] ;  /* 0x00007280ff0577ac */ /* 0x000e620008000800 */
[----:B------:R-:W-:Y:S01]  /*7200*/  MOV R42, UR4 ;  /* 0x00000004002a7c02 */ /* 0x000fe20008000f00 */
        /* <DEDUP_REMOVED lines=10> */
[----:B------:R-:W-:Y:S01]  /*72b0*/  FADD.FTZ R37, R20, R37 ;  /* 0x0000002514257221 */ /* 0x000fe20000010000 */
[----:B------:R-:W-:Y:S01]  /*72c0*/  FADD.FTZ R38, R21, R38 ;  /* 0x0000002615267221 */ /* 0x000fe20000010000 */
[----:B------:R-:W-:Y:S01]  /*72d0*/  FADD.FTZ R39, R22, R39 ;  /* 0x0000002716277221 */ /* 0x000fe20000010000 */
[----:B------:R-:W-:Y:S01]  /*72e0*/  FADD.FTZ R40, R23, R40 ;  /* 0x0000002817287221 */ /* 0x000fe20000010000 */
[----:B------:R-:W-:Y:S01]  /*72f0*/  FADD.FTZ R41, R24, R41 ;  /* 0x0000002918297221 */ /* 0x000fe20000010000 */
[----:B------:R-:W-:Y:S01]  /*7300*/  FADD.FTZ R6, R25, R6 ;  /* 0x0000000619067221 */ /* 0x000fe20000010000 */
[----:B-1----:R-:W-:Y:S01]  /*7310*/  MOV R0, UR5 ;  /* 0x0000000500007c02 */ /* 0x002fe20008000f00 */
[----:B------:R-:W-:Y:S01]  /*7320*/  FADD.FTZ R5, R26, R5 ;  /* 0x000000051a057221 */ /* 0x000fe20000010000 */
[----:B------:R-:W-:Y:S02]  /*7330*/  FADD.FTZ R4, R27, R4 ;  /* 0x000000041b047221 */ /* 0x000fe40000010000 */
[----:B------:R-:W-:-:S13]  /*7340*/  ISETP.GE.U32.AND P1, PT, R49, R0, PT ;  /* 0x000000003100720c */ /* 0x000fda0003f26070 */
[----:B------:R-:W-:Y:S05]  /*7350*/  @!P1 BRA `(.L_x_126) ;  /* 0xffffffbc00689947 */ /* 0x000fea000383ffff */
.L_x_120:
[----:B0-----:R-:W-:Y:S05]  /*7360*/  BSYNC.RECONVERGENT B0 ;  /* 0x0000000000007941 */ /* 0x001fea0003800200 */
.L_x_119:
[----:B------:R-:W-:Y:S01]  /*7370*/  ISETP.GE.U32.AND P0, PT, R43, R0, PT ;  /* 0x000000002b00720c */ /* 0x000fe20003f06070 */
[----:B------:R-:W-:-:S12]  /*7380*/  BSSY.RECONVERGENT B0, `(.L_x_127) ;  /* 0x0000474000007945 */ /* 0x000fd80003800200 */
[----:B------:R-:W-:Y:S05]  /*7390*/  @P0 BRA `(.L_x_128) ;  /* 0x0000004400c80947 */ /* 0x000fea0003800000 */
[----:B------:R-:W0:Y:S01]  /*73a0*/  LDC R8, c[0x0][0x3d0] ;  /* 0x0000f400ff087b82 */ /* 0x000e220000000800 */
[----:B------:R-:W-:Y:S02]  /*73b0*/  CS2R R28, SRZ ;  /* 0x00000000001c7805 */ /* 0x000fe4000001ff00 */
[C---:B0-----:R-:W-:Y:S01]  /*73c0*/  ISETP.NE.AND P0, PT, R8.reuse, RZ, PT ;  /* 0x000000ff0800720c */ /* 0x041fe20003f05270 */
[----:B------:R-:W-:-:S05]  /*73d0*/  VIADD R31, R8, 0xffffffff ;  /* 0xffffffff081f7836 */ /* 0x000fca0000000000 */
[----:B------:R-:W-:-:S04]  /*73e0*/  VIMNMX.U32 R30, PT, PT, R31, 0x18, PT ;  /* 0x000000181f1e7848 */ /* 0x000fc80003fe0000 */
[----:B------:R-:W-:-:S03]  /*73f0*/  IADD3 R30, PT, PT, R30, 0x1, RZ ;  /* 0x000000011e1e7810 */ /* 0x000fc60007ffe0ff */
[----:B------:R-:W-:Y:S05]  /*7400*/  @!P0 BRA `(.L_x_129) ;  /* 0x0000001000508947 */ /* 0x000fea0003800000 */
[----:B------:R-:W0:Y:S01]  /*7410*/  LDCU.64 UR4, c[0x0][0x3d8] ;  /* 0x00007b00ff0477ac */ /* 0x000e220008000a00 */
[----:B------:R-:W-:Y:S01]  /*7420*/  HFMA2 R8, -RZ, RZ, 0, 0 ;  /* 0x00000000ff087431 */ /* 0x000fe200000001ff */
[----:B------:R-:W-:Y:S01]  /*7430*/  MOV R9, R43 ;  /* 0x0000002b00097202 */ /* 0x000fe20000000f00 */
[----:B------:R-:W1:Y:S01]  /*7440*/  LDCU UR6, c[0x0][0x3d4] ;  /* 0x00007a80ff0677ac */ /* 0x000e620008000800 */
[----:B------:R-:W-:Y:S01]  /*7450*/  ISETP.NE.AND P1, PT, R31, RZ, PT ;  /* 0x000000ff1f00720c */ /* 0x000fe20003f25270 */
[----:B------:R-:W2:Y:S01]  /*7460*/  LDCU UR7, c[0x0][0x500] ;  /* 0x0000a000ff0777ac */ /* 0x000ea20008000800 */
[----:B0-----:R-:W-:-:S05]  /*7470*/  IMAD.HI.U32 R10, R43, UR4, R8 ;  /* 0x000000042b0a7c27 */ /* 0x001fca000f8e0008 */
[----:B------:R-:W-:-:S05]  /*7480*/  SHF.R.U32.HI R11, RZ, UR5, R10 ;  /* 0x00000005ff0b7c19 */ /* 0x000fca000801160a */
[----:B------:R-:W-:-:S04]  /*7490*/  IMAD.MOV R28, RZ, RZ, -R11 ;  /* 0x000000ffff1c7224 */ /* 0x000fc800078e0a0b */
        /* <DEDUP_REMOVED lines=15> */
[----:B------:R-:W-:Y:S01]  /*7590*/  HFMA2 R8, -RZ, RZ, 0, 0 ;  /* 0x00000000ff087431 */ /* 0x000fe200000001ff */
[----:B------:R-:W-:Y:S01]  /*75a0*/  ISETP.NE.AND P1, PT, R30, 0x3, PT ;  /* 0x000000031e00780c */ /* 0x000fe20003f25270 */
[----:B------:R-:W1:Y:S01]  /*75b0*/  LDCU UR6, c[0x0][0x3ec] ;  /* 0x00007d80ff0677ac */ /* 0x000e620008000800 */
[----:B------:R-:W2:Y:S02]  /*75c0*/  LDCU UR7, c[0x0][0x508] ;  /* 0x0000a100ff0777ac */ /* 0x000ea40008000800 */
[----:B0-----:R-:W-:-:S05]  /*75d0*/  IMAD.HI.U32 R10, R9, UR4, R8 ;  /* 0x00000004090a7c27 */ /* 0x001fca000f8e0008 */
[----:B------:R-:W-:-:S05]  /*75e0*/  SHF.R.U32.HI R11, RZ, UR5, R10 ;  /* 0x00000005ff0b7c19 */ /* 0x000fca000801160a */
[----:B------:R-:W-:-:S04]  /*75f0*/  IMAD.MOV R8, RZ, RZ, -R11 ;  /* 0x000000ffff087224 */ /* 0x000fc800078e0a0b */
[----:B-1----:R-:W-:-:S04]  /*7600*/  IMAD R9, R8, UR6, R9 ;  /* 0x0000000608097c24 */ /* 0x002fc8000f8e0209 */
[----:B--2---:R-:W-:Y:S01]  /*7610*/  IMAD R28, R9, UR7, R28 ;  /* 0x00000007091c7c24 */ /* 0x004fe2000f8e021c */
        /* <DEDUP_REMOVED lines=18> */
[----:B------:R-:W-:-:S05]  /*7740*/  SHF.R.U32.HI R11, RZ, UR5, R10 ;  /* 0x00000005ff0b7c19 */ /* 0x000fca000801160a */
[----:B------:R-:W-:-:S04]  /*7750*/  IMAD.MOV R8, RZ, RZ, -R11 ;  /* 0x000000ffff087224 */ /* 0x000fc800078e0a0b */
[----:B-1----:R-:W-:-:S04]  /*7760*/  IMAD R9, R8, UR6, R9 ;  /* 0x0000000608097c24 */ /* 0x002fc8000f8e0209 */
        /* <DEDUP_REMOVED lines=212> */
[----:B------:R-:W-:Y:S01]  /*84b0*/  MOV R8, RZ ;  /* 0x000000ff00087202 */ /* 0x000fe20000000f00 */
[----:B------:R-:W1:Y:S01]  /*84c0*/  LDCU UR6, c[0x0][0x4f4] ;  /* 0x00009e80ff0677ac */ /* 0x000e620008000800 */
[----:B------:R-:W2:Y:S03]  /*84d0*/  LDCU UR7, c[0x0][0x560] ;  /* 0x0000ac00ff0777ac */ /* 0x000ea60008000800 */
[----:B0-----:R-:W-:-:S05]  /*84e0*/  IMAD.HI.U32 R8, R9, UR4, R8 ;  /* 0x0000000409087c27 */ /* 0x001fca000f8e0008 */
[----:B------:R-:W-:-:S05]  /*84f0*/  SHF.R.U32.HI R8, RZ, UR5, R8 ;  /* 0x00000005ff087c19 */ /* 0x000fca0008011608 */
[----:B------:R-:W-:-:S04]  /*8500*/  IMAD.MOV R8, RZ, RZ, -R8 ;  /* 0x000000ffff087224 */ /* 0x000fc800078e0a08 */
[----:B-1----:R-:W-:-:S04]  /*8510*/  IMAD R9, R8, UR6, R9 ;  /* 0x0000000608097c24 */ /* 0x002fc8000f8e0209 */
[----:B--2---:R-:W-:-:S07]  /*8520*/  IMAD R28, R9, UR7, R28 ;  /* 0x00000007091c7c24 */ /* 0x004fce000f8e021c */
.L_x_130:
[----:B------:R-:W-:Y:S02]  /*8530*/  SHF.R.U32.HI R28, RZ, 0x4, R28 ;  /* 0x00000004ff1c7819 */ /* 0x000fe4000001161c */
[----:B------:R-:W-:-:S07]  /*8540*/  MOV R29, RZ ;  /* 0x000000ff001d7202 */ /* 0x000fce0000000f00 */
.L_x_129:
[----:B------:R-:W0:Y:S02]  /*8550*/  LDCU.64 UR4, c[0x0][0x760] ;  /* 0x0000ec00ff0477ac */ /* 0x000e240008000a00 */
[----:B0-----:R-:W-:-:S04]  /*8560*/  IADD3 R46, P1, PT, R3, UR4, RZ ;  /* 0x00000004032e7c10 */ /* 0x001fc8000ff3e0ff */
[----:B------:R-:W-:Y:S02]  /*8570*/  IADD3.X R3, PT, PT, RZ, UR5, RZ, P1, !PT ;  /* 0x00000005ff037c10 */ /* 0x000fe40008ffe4ff */
[----:B------:R-:W-:-:S04]  /*8580*/  LEA R8, P1, R28, R46, 0x4 ;  /* 0x0000002e1c087211 */ /* 0x000fc800078220ff */
[----:B------:R-:W-:-:S06]  /*8590*/  LEA.HI.X R9, R28, R3, R29, 0x4, P1 ;  /* 0x000000031c097211 */ /* 0x000fcc00008f241d */
[----:B------:R-:W5:Y:S01]  /*85a0*/  LDG.E.128 R8, desc[UR36][R8.64] ;  /* 0x0000002408087981 */ /* 0x000f62000c1e1d00 */
[----:B------:R-:W-:-:S04]  /*85b0*/  IADD3 R29, PT, PT, R43, R42, RZ ;  /* 0x0000002a2b1d7210 */ /* 0x000fc80007ffe0ff */
[----:B------:R-:W-:-:S13]  /*85c0*/  ISETP.GE.U32.AND P1, PT, R29, R0, PT ;  /* 0x000000001d00720c */ /* 0x000fda0003f26070 */
[----:B------:R-:W-:Y:S05]  /*85d0*/  @P1 BRA `(.L_x_128) ;  /* 0x0000003400381947 */ /* 0x000fea0003800000 */
[----:B------:R-:W-:Y:S01]  /*85e0*/  CS2R R14, SRZ ;  /* 0x00000000000e7805 */ /* 0x000fe2000001ff00 */
[----:B------:R-:W-:Y:S06]  /*85f0*/  @!P0 BRA `(.L_x_131) ;  /* 0x00000010004c8947 */ /* 0x000fec0003800000 */
[----:B------:R-:W0:Y:S01]  /*8600*/  LDCU.64 UR4, c[0x0][0x3d8] ;  /* 0x00007b00ff0477ac */ /* 0x000e220008000a00 */
[----:B------:R-:W-:Y:S01]  /*8610*/  IMAD.MOV.U32 R28, RZ, RZ, RZ ;  /* 0x000000ffff1c7224 */ /* 0x000fe200078e00ff */
[----:B------:R-:W-:Y:S01]  /*8620*/  ISETP.NE.AND P1, PT, R31, RZ, PT ;  /* 0x000000ff1f00720c */ /* 0x000fe20003f25270 */
        /* <DEDUP_REMOVED lines=22> */
[----:B------:R-:W1:Y:S01]  /*8790*/  LDCU UR6, c[0x0][0x3ec] ;  /* 0x00007d80ff0677ac */ /* 0x000e620008000800 */
[----:B------:R-:W2:Y:S01]  /*87a0*/  LDCU UR7, c[0x0][0x508] ;  /* 0x0000a100ff0777ac */ /* 0x000ea20008000800 */
[----:B0-----:R-:W-:-:S05]  /*87b0*/  IMAD.HI.U32 R14, R13, UR4, R12 ;  /* 0x000000040d0e7c27 */ /* 0x001fca000f8e000c */
[----:B------:R-:W-:-:S04]  /*87c0*/  SHF.R.U32.HI R15, RZ, UR5, R14 ;  /* 0x00000005ff0f7c19 */ /* 0x000fc8000801160e */
[----:B------:R-:W-:-:S05]  /*87d0*/  IADD3 R12, PT, PT, -R15, RZ, RZ ;  /* 0x000000ff0f0c7210 */ /* 0x000fca0007ffe1ff */
        /* <DEDUP_REMOVED lines=236> */
[----:B------:R-:W1:Y:S01]  /*96a0*/  LDCU UR6, c[0x0][0x4f4] ;  /* 0x00009e80ff0677ac */ /* 0x000e620008000800 */
[----:B------:R-:W2:Y:S02]  /*96b0*/  LDCU UR7, c[0x0][0x560] ;  /* 0x0000ac00ff0777ac */ /* 0x000ea40008000800 */
[----:B0-----:R-:W-:-:S05]  /*96c0*/  IMAD.HI.U32 R12, R13, UR4, R12 ;  /* 0x000000040d0c7c27 */ /* 0x001fca000f8e000c */
[----:B------:R-:W-:-:S04]  /*96d0*/  SHF.R.U32.HI R12, RZ, UR5, R12 ;  /* 0x00000005ff0c7c19 */ /* 0x000fc8000801160c */
[----:B------:R-:W-:-:S05]  /*96e0*/  IADD3 R12, PT, PT, -R12, RZ, RZ ;  /* 0x000000ff0c0c7210 */ /* 0x000fca0007ffe1ff */
[----:B-1----:R-:W-:-:S04]  /*96f0*/  IMAD R12, R12, UR6, R13 ;  /* 0x000000060c0c7c24 */ /* 0x002fc8000f8e020d */
[----:B--2---:R-:W-:-:S07]  /*9700*/  IMAD R47, R12, UR7, R47 ;  /* 0x000000070c2f7c24 */ /* 0x004fce000f8e022f */
.L_x_132:
[----:B------:R-:W-:Y:S02]  /*9710*/  SHF.R.U32.HI R14, RZ, 0x4, R47 ;  /* 0x00000004ff0e7819 */ /* 0x000fe4000001162f */
[----:B------:R-:W-:-:S07]  /*9720*/  MOV R15, RZ ;  /* 0x000000ff000f7202 */ /* 0x000fce0000000f00 */
.L_x_131:
        /* <DEDUP_REMOVED lines=281> */
.L_x_134:
[----:B------:R-:W-:Y:S02]  /*a8c0*/  SHF.R.U32.HI R22, RZ, 0x4, R47 ;  /* 0x00000004ff167819 */ /* 0x000fe4000001162f */
[----:B------:R-:W-:-:S07]  /*a8d0*/  MOV R23, RZ ;  /* 0x000000ff00177202 */ /* 0x000fce0000000f00 */
.L_x_133:
        /* <DEDUP_REMOVED lines=281> */
.L_x_136:
[----:B------:R-:W-:Y:S02]  /*ba70*/  SHF.R.U32.HI R24, RZ, 0x4, R28 ;  /* 0x00000004ff187819 */ /* 0x000fe4000001161c */
[----:B------:R-:W-:-:S07]  /*ba80*/  MOV R25, RZ ;  /* 0x000000ff00197202 */ /* 0x000fce0000000f00 */
.L_x_135:
[----:B------:R-:W-:-:S04]  /*ba90*/  LEA R26, P0, R24, R46, 0x4 ;  /* 0x0000002e181a7211 */ /* 0x000fc800078020ff */
[----:B------:R-:W-:-:S06]  /*baa0*/  LEA.HI.X R27, R24, R3, R25, 0x4, P0 ;  /* 0x00000003181b7211 */ /* 0x000fcc00000f2419 */
[----:B------:R-:W5:Y:S03]  /*bab0*/  LDG.E.128 R24, desc[UR36][R26.64] ;  /* 0x000000241a187981 */ /* 0x000f66000c1e1d00 */
.L_x_128:
[----:B------:R-:W-:Y:S05]  /*bac0*/  BSYNC.RECONVERGENT B0 ;  /* 0x0000000000007941 */ /* 0x000fea0003800200 */
.L_x_127:
[----:B------:R-:W-:Y:S01]  /*bad0*/  ISETP.GE.U32.AND P0, PT, R43, R0, PT ;  /* 0x000000002b00720c */ /* 0x000fe20003f06070 */
[----:B------:R-:W-:-:S12]  /*bae0*/  BSSY.RECONVERGENT B0, `(.L_x_137) ;  /* 0x000001a000007945 */ /* 0x000fd80003800200 */
        /* <DEDUP_REMOVED lines=25> */
.L_x_138:
[----:B------:R-:W-:Y:S05]  /*bc80*/  BSYNC.RECONVERGENT B0 ;  /* 0x0000000000007941 */ /* 0x000fea0003800200 */
.L_x_137:
        /* <DEDUP_REMOVED lines=11> */
[----:B------:R-:W-:-:S07]  /*bd40*/  FADD.FTZ R27, R7, R4 ;  /* 0x00000004071b7221 */ /* 0x000fce0000010000 */
.L_x_91:
[----:B------:R-:W-:Y:S05]  /*bd50*/  BSYNC.RECONVERGENT B6 ;  /* 0x0000000000067941 */ /* 0x000fea0003800200 */
.L_x_90:
[----:B------:R-:W2:Y:S02]  /*bd60*/  LDCU UR4, c[0x0][0x3ac] ;  /* 0x00007580ff0477ac */ /* 0x000ea40008000800 */
[----:B--2---:R-:W-:-:S09]  /*bd70*/  UISETP.NE.AND UP0, UPT, UR4, URZ, UPT ;  /* 0x000000ff0400728c */ /* 0x004fd2000bf05270 */
[----:B------:R-:W-:Y:S05]  /*bd80*/  BRA.U !UP0, `(.L_x_139) ;  /* 0x0000000108747547 */ /* 0x000fea000b800000 */
[----:B------:R-:W2:Y:S01]  /*bd90*/  S2R R4, SR_CgaCtaId ;  /* 0x0000000000047919 */ /* 0x000ea20000008800 */
[----:B------:R-:W3:Y:S01]  /*bda0*/  LDC R12, c[0x0][0x360] ;  /* 0x0000d800ff0c7b82 */ /* 0x000ee20000000800 */
[----:B------:R-:W-:-:S04]  /*bdb0*/  MOV R0, 0x400 ;  /* 0x0000040000007802 */ /* 0x000fc80000000f00 */
[----:B------:R-:W-:-:S03]  /*bdc0*/  IADD3 R3, PT, PT, R0, 0x10, RZ ;  /* 0x0000001000037810 */ /* 0x000fc60007ffe0ff */
[----:B------:R-:W4:Y:S01]  /*bdd0*/  LDC R5, c[0x0][0x364] ;  /* 0x0000d900ff057b82 */ /* 0x000f220000000800 */
[----:B---3--:R-:W-:Y:S01]  /*bde0*/  IMAD R0, R16, R12, R17 ;  /* 0x0000000c10007224 */ /* 0x008fe200078e0211 */
[----:B--2---:R-:W-:Y:S02]  /*bdf0*/  LEA R3, R4, R3, 0x18 ;  /* 0x0000000304037211 */ /* 0x004fe400078ec0ff */
[----:B----4-:R-:W-:Y:S02]  /*be00*/  ISETP.GE.U32.AND P0, PT, R5, 0x2, PT ;  /* 0x000000020500780c */ /* 0x010fe40003f06070 */
[----:B------:R-:W-:-:S05]  /*be10*/  LEA R0, R0, R3, 0x4 ;  /* 0x0000000300007211 */ /* 0x000fca00078e20ff */
[----:B------:R2:W-:Y:S06]  /*be20*/  STS.128 [R0], R24 ;  /* 0x0000001800007388 */ /* 0x0005ec0000000c00 */
[----:B------:R-:W-:Y:S05]  /*be30*/  @!P0 BRA `(.L_x_139) ;  /* 0x0000000000488947 */ /* 0x000fea0003800000 */
[----:B------:R-:W-:-:S07]  /*be40*/  IMAD.MOV.U32 R4, RZ, RZ, R5 ;  /* 0x000000ffff047224 */ /* 0x000fce00078e0005 */
.L_x_140:
[----:B------:R-:W-:Y:S01]  /*be50*/  SHF.R.U32.HI R7, RZ, 0x1, R4 ;  /* 0x00000001ff077819 */ /* 0x000fe20000011604 */
[----:B------:R-:W-:Y:S05]  /*be60*/  WARPSYNC.ALL ;  /* 0x0000000000007948 */ /* 0x000fea0003800000 */
[----:B------:R-:W-:Y:S01]  /*be70*/  IADD3 R6, PT, PT, R7, R16, RZ ;  /* 0x0000001007067210 */ /* 0x000fe20007ffe0ff */
[----:B------:R-:W-:Y:S03]  /*be80*/  BAR.SYNC.DEFER_BLOCKING 0x0 ;  /* 0x0000000000007b1d */ /* 0x000fe60000010000 */
[----:B------:R-:W-:-:S04]  /*be90*/  ISETP.GE.U32.AND P0, PT, R6, R5, PT ;  /* 0x000000050600720c */ /* 0x000fc80003f06070 */
[----:B------:R-:W-:-:S13]  /*bea0*/  ISETP.GE.U32.OR P0, PT, R16, R7, P0 ;  /* 0x000000071000720c */ /* 0x000fda0000706470 */
[----:B------:R-:W-:-:S05]  /*beb0*/  @!P0 IMAD R6, R6, R12, R17 ;  /* 0x0000000c06068224 */ /* 0x000fca00078e0211 */
[----:B------:R-:W-:-:S05]  /*bec0*/  @!P0 LEA R6, R6, R3, 0x4 ;  /* 0x0000000306068211 */ /* 0x000fca00078e20ff */
[----:B------:R-:W2:Y:S02]  /*bed0*/  @!P0 LDS.128 R8, [R6] ;  /* 0x0000000006088984 */ /* 0x000ea40000000c00 */
[----:B--23--:R-:W-:Y:S01]  /*bee0*/  @!P0 FADD.FTZ R24, R24, R8 ;  /* 0x0000000818188221 */ /* 0x00cfe20000010000 */
[----:B------:R-:W-:Y:S01]  /*bef0*/  @!P0 FADD.FTZ R25, R25, R9 ;  /* 0x0000000919198221 */ /* 0x000fe20000010000 */
[----:B------:R-:W-:Y:S01]  /*bf00*/  @!P0 FADD.FTZ R26, R26, R10 ;  /* 0x0000000a1a1a8221 */ /* 0x000fe20000010000 */
[----:B------:R-:W-:-:S05]  /*bf10*/  @!P0 FADD.FTZ R27, R27, R11 ;  /* 0x0000000b1b1b8221 */ /* 0x000fca0000010000 */
[----:B------:R3:W-:Y:S01]  /*bf20*/  @!P0 STS.128 [R0], R24 ;  /* 0x0000001800008388 */ /* 0x0007e20000000c00 */
[----:B------:R-:W-:Y:S02]  /*bf30*/  ISETP.GT.U32.AND P0, PT, R4, 0x3, PT ;  /* 0x000000030400780c */ /* 0x000fe40003f04070 */
[----:B------:R-:W-:-:S11]  /*bf40*/  MOV R4, R7 ;  /* 0x0000000700047202 */ /* 0x000fd60000000f00 */
[----:B------:R-:W-:Y:S05]  /*bf50*/  @P0 BRA `(.L_x_140) ;  /* 0xfffffffc00bc0947 */ /* 0x000fea000383ffff */
.L_x_139:
[----:B------:R-:W4:Y:S02]  /*bf60*/  LDCU UR4, c[0x0][0x3a8] ;  /* 0x00007500ff0477ac */ /* 0x000f240008000800 */
[----:B----4-:R-:W-:-:S09]  /*bf70*/  UISETP.NE.AND UP0, UPT, UR4, URZ, UPT ;  /* 0x000000ff0400728c */ /* 0x010fd2000bf05270 */
[----:B------:R-:W-:Y:S05]  /*bf80*/  BRA.U !UP0, `(.L_x_141) ;  /* 0x0000000108bc7547 */ /* 0x000fea000b800000 */
[----:B------:R-:W4:Y:S02]  /*bf90*/  LDC R6, c[0x0][0x360] ;  /* 0x0000d800ff067b82 */ /* 0x000f240000000800 */
[----:B----4-:R-:W-:Y:S01]  /*bfa0*/  ISETP.GE.U32.AND P0, PT, R6, 0x21, PT ;  /* 0x000000210600780c */ /* 0x010fe20003f06070 */
[----:B--23--:R-:W-:-:S12]  /*bfb0*/  IMAD.MOV.U32 R0, RZ, RZ, R6 ;  /* 0x000000ffff007224 */ /* 0x00cfd800078e0006 */
[----:B------:R-:W-:Y:S05]  /*bfc0*/  @!P0 BRA `(.L_x_142) ;  /* 0x00000000006c8947 */ /* 0x000fea0003800000 */
[----:B------:R-:W2:Y:S01]  /*bfd0*/  S2UR UR5, SR_CgaCtaId ;  /* 0x00000000000579c3 */ /* 0x000ea20000008800 */
[----:B------:R-:W-:Y:S01]  /*bfe0*/  UMOV UR4, 0x400 ;  /* 0x0000040000047882 */ /* 0x000fe20000000000 */
[----:B------:R-:W-:Y:S01]  /*bff0*/  IMAD R0, R16, R6, R17 ;  /* 0x0000000610007224 */ /* 0x000fe200078e0211 */
[----:B------:R-:W-:Y:S01]  /*c000*/  UIADD3 UR4, UPT, UPT, UR4, 0x10, URZ ;  /* 0x0000001004047890 */ /* 0x000fe2000fffe0ff */
[----:B------:R-:W-:-:S03]  /*c010*/  ISETP.GE.U32.AND P0, PT, R6, 0x40, PT ;  /* 0x000000400600780c */ /* 0x000fc60003f06070 */
[----:B--2---:R-:W-:-:S06]  /*c020*/  ULEA UR4, UR5, UR4, 0x18 ;  /* 0x0000000405047291 */ /* 0x004fcc000f8ec0ff */
[----:B------:R-:W-:Y:S01]  /*c030*/  LEA R3, R0, UR4, 0x4 ;  /* 0x0000000400037c11 */ /* 0x000fe2000f8e20ff */
[----:B------:R-:W-:-:S04]  /*c040*/  HFMA2 R0, -RZ, RZ, 0, 1.9073486328125e-06 ;  /* 0x00000020ff007431 */ /* 0x000fc800000001ff */
[----:B------:R2:W-:Y:S01]  /*c050*/  STS.128 [R3], R24 ;  /* 0x0000001803007388 */ /* 0x0005e20000000c00 */
[----:B------:R-:W-:Y:S05]  /*c060*/  @!P0 BRA `(.L_x_142) ;  /* 0x0000000000448947 */ /* 0x000fea0003800000 */
[----:B------:R-:W-:-:S07]  /*c070*/  MOV R4, R6 ;  /* 0x0000000600047202 */ /* 0x000fce0000000f00 */
.L_x_143:
[----:B------:R-:W-:Y:S01]  /*c080*/  SHF.R.U32.HI R12, RZ, 0x1, R4 ;  /* 0x00000001ff0c7819 */ /* 0x000fe20000011604 */
[----:B------:R-:W-:Y:S05]  /*c090*/  WARPSYNC.ALL ;  /* 0x0000000000007948 */ /* 0x000fea0003800000 */
[----:B------:R-:W-:Y:S01]  /*c0a0*/  IADD3 R5, PT, PT, R12, R17, RZ ;  /* 0x000000110c057210 */ /* 0x000fe20007ffe0ff */
[----:B------:R-:W-:Y:S03]  /*c0b0*/  BAR.SYNC.DEFER_BLOCKING 0x0 ;  /* 0x0000000000007b1d */ /* 0x000fe60000010000 */
[----:B------:R-:W-:-:S04]  /*c0c0*/  ISETP.GE.U32.AND P0, PT, R5, R6, PT ;  /* 0x000000060500720c */ /* 0x000fc80003f06070 */
[----:B------:R-:W-:-:S13]  /*c0d0*/  ISETP.GE.U32.OR P0, PT, R17, R12, P0 ;  /* 0x0000000c1100720c */ /* 0x000fda0000706470 */
[----:B------:R-:W-:-:S05]  /*c0e0*/  @!P0 IMAD R5, R12, 0x10, R3 ;  /* 0x000000100c058824 */ /* 0x000fca00078e0203 */
        /* <DEDUP_REMOVED lines=9> */
.L_x_142:
[----:B------:R-:W-:Y:S01]  /*c180*/  ISETP.GE.U32.AND P0, PT, R0, 0x2, PT ;  /* 0x000000020000780c */ /* 0x000fe20003f06070 */
[----:B------:R-:W-:Y:S05]  /*c190*/  WARPSYNC.ALL ;  /* 0x0000000000007948 */ /* 0x000fea0003800000 */
[----:B------:R-:W-:Y:S07]  /*c1a0*/  BAR.SYNC.DEFER_BLOCKING 0x0 ;  /* 0x0000000000007b1d */ /* 0x000fee0000010000 */
[----:B------:R-:W-:Y:S05]  /*c1b0*/  @!P0 BRA `(.L_x_141) ;  /* 0x0000000000308947 */ /* 0x000fea0003800000 */
[----:B--23--:R-:W-:-:S07]  /*c1c0*/  HFMA2 R3, -RZ, RZ, 0, 5.9604644775390625e-08 ;  /* 0x00000001ff037431 */ /* 0x00cfce00000001ff */
.L_x_144:
[----:B------:R-:W2:Y:S04]  /*c1d0*/  SHFL.DOWN PT, R5, R24, R3, 0x1f ;  /* 0x08001f0318057589 */ /* 0x000ea800000e0000 */
[----:B------:R-:W3:Y:S04]  /*c1e0*/  SHFL.DOWN PT, R4, R25, R3, 0x1f ;  /* 0x08001f0319047589 */ /* 0x000ee800000e0000 */
[----:B------:R-:W4:Y:S04]  /*c1f0*/  SHFL.DOWN PT, R7, R26, R3, 0x1f ;  /* 0x08001f031a077589 */ /* 0x000f2800000e0000 */
[----:B------:R5:W0:Y:S02]  /*c200*/  SHFL.DOWN PT, R6, R27, R3, 0x1f ;  /* 0x08001f031b067589 */ /* 0x000a2400000e0000 */
[----:B-----5:R-:W-:Y:S01]  /*c210*/  SHF.L.U32 R3, R3, 0x1, RZ ;  /* 0x0000000103037819 */ /* 0x020fe200000006ff */
[----:B--2---:R-:W-:-:S03]  /*c220*/  FADD.FTZ R24, R5, R24 ;  /* 0x0000001805187221 */ /* 0x004fc60000010000 */
[----:B------:R-:W-:Y:S01]  /*c230*/  ISETP.GE.AND P0, PT, R3, R0, PT ;  /* 0x000000000300720c */ /* 0x000fe20003f06270 */
[----:B---3--:R-:W-:Y:S01]  /*c240*/  FADD.FTZ R25, R4, R25 ;  /* 0x0000001904197221 */ /* 0x008fe20000010000 */
[----:B----4-:R-:W-:Y:S01]  /*c250*/  FADD.FTZ R26, R7, R26 ;  /* 0x0000001a071a7221 */ /* 0x010fe20000010000 */
[----:B0-----:R-:W-:-:S10]  /*c260*/  FADD.FTZ R27, R6, R27 ;  /* 0x0000001b061b7221 */ /* 0x001fd40000010000 */
[----:B------:R-:W-:Y:S05]  /*c270*/  @!P0 BRA `(.L_x_144) ;  /* 0xfffffffc00d48947 */ /* 0x000fea000383ffff */
.L_x_141:
[----:B------:R-:W4:Y:S01]  /*c280*/  LDCU UR6, c[0x0][0x564] ;  /* 0x0000ac80ff0677ac */ /* 0x000f220008000800 */
[----:B-1----:R-:W-:Y:S01]  /*c290*/  IMAD.MOV.U32 R19, RZ, RZ, RZ ;  /* 0x000000ffff137224 */ /* 0x002fe200078e00ff */
[----:B----4-:R-:W-:-:S04]  /*c2a0*/  UIADD3 UR5, UPT, UPT, UR6, -0x1, URZ ;  /* 0xffffffff06057890 */ /* 0x010fc8000fffe0ff */
[----:B------:R-:W-:-:S04]  /*c2b0*/  UISETP.LT.U32.AND UP0, UPT, UR5, 0x18, UPT ;  /* 0x000000180500788c */ /* 0x000fc8000bf01070 */
[----:B------:R-:W-:Y:S02]  /*c2c0*/  USEL UR4, UR5, 0x18, UP0 ;  /* 0x0000001805047887 */ /* 0x000fe40008000000 */
[----:B------:R-:W-:Y:S02]  /*c2d0*/  UISETP.NE.AND UP0, UPT, UR6, URZ, UPT ;  /* 0x000000ff0600728c */ /* 0x000fe4000bf05270 */
[----:B------:R-:W-:-:S07]  /*c2e0*/  UIADD3 UR4, UPT, UPT, UR4, 0x1, URZ ;  /* 0x0000000104047890 */ /* 0x000fce000fffe0ff */
[----:B------:R-:W-:Y:S05]  /*c2f0*/  BRA.U !UP0, `(.L_x_145) ;  /* 0x0000001108487547 */ /* 0x000fea000b800000 */
[----:B------:R-:W1:Y:S01]  /*c300*/  LDCU.64 UR8, c[0x0][0x568] ;  /* 0x0000ad00ff0877ac */ /* 0x000e620008000a00 */
[----:B------:R-:W-:Y:S02]  /*c310*/  MOV R4, RZ ;  /* 0x000000ff00047202 */ /* 0x000fe40000000f00 */
[----:B------:R-:W-:Y:S01]  /*c320*/  MOV R5, R45 ;  /* 0x0000002d00057202 */ /* 0x000fe20000000f00 */
[----:B------:R-:W4:Y:S01]  /*c330*/  LDCU UR7, c[0x0][0x570] ;  /* 0x0000ae00ff0777ac */ /* 0x000f220008000800 */
[----:B------:R-:W5:Y:S01]  /*c340*/  LDCU UR6, c[0x0][0x694] ;  /* 0x0000d280ff0677ac */ /* 0x000f620008000800 */
[----:B------:R-:W-:Y:S01]  /*c350*/  UISETP.NE.AND UP1, UPT, UR5, URZ, UPT ;  /* 0x000000ff0500728c */ /* 0x000fe2000bf25270 */
[----:B-1----:R-:W-:-:S05]  /*c360*/  IMAD.HI.U32 R4, R45, UR9, R4 ;  /* 0x000000092d047c27 */ /* 0x002fca000f8e0004 */
[----:B----4-:R-:W-:-:S04]  /*c370*/  SHF.R.U32.HI R5, RZ, UR7, R4 ;  /* 0x00000007ff057c19 */ /* 0x010fc80008011604 */
[----:B--23--:R-:W-:-:S05]  /*c380*/  IADD3 R3, PT, PT, -R5, RZ, RZ ;  /* 0x000000ff05037210 */ /* 0x00cfca0007ffe1ff */
[----:B------:R-:W-:-:S04]  /*c390*/  IMAD R3, R3, UR8, R45 ;  /* 0x0000000803037c24 */ /* 0x000fc8000f8e022d */
[----:B-----5:R-:W-:Y:S01]  /*c3a0*/  IMAD R19, R3, UR6, RZ ;  /* 0x0000000603137c24 */ /* 0x020fe2000f8e02ff */
        /* <DEDUP_REMOVED lines=257> */
[----:B------:R-:W3:Y:S03]  /*d3c0*/  LDCU UR6, c[0x0][0x754] ;  /* 0x0000ea80ff0677ac */ /* 0x000ee60008000800 */
[----:B-1----:R-:W-:-:S05]  /*d3d0*/  IMAD.HI.U32 R0, R7, UR9, R6 ;  /* 0x0000000907007c27 */ /* 0x002fca000f8e0006 */
[----:B--2---:R-:W-:-:S04]  /*d3e0*/  SHF.R.U32.HI R0, RZ, UR7, R0 ;  /* 0x00000007ff007c19 */ /* 0x004fc80008011600 */
[----:B------:R-:W-:-:S05]  /*d3f0*/  IADD3 R3, PT, PT, -R0, RZ, RZ ;  /* 0x000000ff00037210 */ /* 0x000fca0007ffe1ff */
[----:B------:R-:W-:-:S04]  /*d400*/  IMAD R6, R3, UR8, R7 ;  /* 0x0000000803067c24 */ /* 0x000fc8000f8e0207 */
[----:B---3--:R-:W-:-:S07]  /*d410*/  IMAD R19, R6, UR6, R19 ;  /* 0x0000000606137c24 */ /* 0x008fce000f8e0213 */
.L_x_145:
[----:B------:R-:W-:Y:S01]  /*d420*/  IMAD.MOV.U32 R18, RZ, RZ, RZ ;  /* 0x000000ffff127224 */ /* 0x000fe200078e00ff */
[----:B------:R-:W-:Y:S06]  /*d430*/  BRA.U !UP0, `(.L_x_146) ;  /* 0x0000001108487547 */ /* 0x000fec000b800000 */
[----:B------:R-:W1:Y:S01]  /*d440*/  LDCU.64 UR8, c[0x0][0x568] ;  /* 0x0000ad00ff0877ac */ /* 0x000e620008000a00 */
[----:B------:R-:W-:Y:S01]  /*d450*/  HFMA2 R4, -RZ, RZ, 0, 0 ;  /* 0x00000000ff047431 */ /* 0x000fe200000001ff */
[----:B------:R-:W-:Y:S01]  /*d460*/  IADD3 R5, PT, PT, R45, 0x1, RZ ;  /* 0x000000012d057810 */ /* 0x000fe20007ffe0ff */
[----:B------:R-:W4:Y:S01]  /*d470*/  LDCU UR6, c[0x0][0x570] ;  /* 0x0000ae00ff0677ac */ /* 0x000f220008000800 */
[----:B------:R-:W5:Y:S01]  /*d480*/  LDCU UR7, c[0x0][0x694] ;  /* 0x0000d280ff0777ac */ /* 0x000f620008000800 */
[----:B------:R-:W-:Y:S02]  /*d490*/  UISETP.NE.AND UP1, UPT, UR5, URZ, UPT ;  /* 0x000000ff0500728c */ /* 0x000fe4000bf25270 */
[----:B-1----:R-:W-:-:S05]  /*d4a0*/  IMAD.HI.U32 R6, R5, UR9, R4 ;  /* 0x0000000905067c27 */ /* 0x002fca000f8e0004 */
[----:B----4-:R-:W-:-:S04]  /*d4b0*/  SHF.R.U32.HI R7, RZ, UR6, R6 ;  /* 0x00000006ff077c19 */ /* 0x010fc80008011606 */
[----:B------:R-:W-:-:S05]  /*d4c0*/  IADD3 R4, PT, PT, -R7, RZ, RZ ;  /* 0x000000ff07047210 */ /* 0x000fca0007ffe1ff */
[----:B------:R-:W-:-:S04]  /*d4d0*/  IMAD R4, R4, UR8, R5 ;  /* 0x0000000804047c24 */ /* 0x000fc8000f8e0205 */
[----:B-----5:R-:W-:Y:S01]  /*d4e0*/  IMAD R18, R4, UR7, RZ ;  /* 0x0000000704127c24 */ /* 0x020fe2000f8e02ff */
[----:B------:R-:W-:Y:S06]  /*d4f0*/  BRA.U !UP1, `(.L_x_146) ;  /* 0x0000001109187547 */ /* 0x000fec000b800000 */
[----:B------:R-:W1:Y:S01]  /*d500*/  LDCU.64 UR6, c[0x0][0x578] ;  /* 0x0000af00ff0677ac */ /* 0x000e620008000a00 */
[----:B------:R-:W-:Y:S01]  /*d510*/  IMAD.MOV.U32 R6, RZ, RZ, RZ ;  /* 0x000000ffff067224 */ /* 0x000fe200078e00ff */
[----:B------:R-:W4:Y:S01]  /*d520*/  LDCU UR8, c[0x0][0x574] ;  /* 0x0000ae80ff0877ac */ /* 0x000f220008000800 */
[----:B------:R-:W5:Y:S01]  /*d530*/  LDCU UR9, c[0x0][0x69c] ;  /* 0x0000d380ff0977ac */ /* 0x000f620008000800 */
[----:B------:R-:W-:Y:S01]  /*d540*/  UISETP.NE.AND UP1, UPT, UR4, 0x2, UPT ;  /* 0x000000020400788c */ /* 0x000fe2000bf25270 */
[----:B-1----:R-:W-:-:S05]  /*d550*/  IMAD.HI.U32 R4, R7, UR6, R6 ;  /* 0x0000000607047c27 */ /* 0x002fca000f8e0006 */
[----:B------:R-:W-:-:S04]  /*d560*/  SHF.R.U32.HI R5, RZ, UR7, R4 ;  /* 0x00000007ff057c19 */ /* 0x000fc80008011604 */
[----:B--23--:R-:W-:-:S05]  /*d570*/  IADD3 R3, PT, PT, -R5, RZ, RZ ;  /* 0x000000ff05037210 */ /* 0x00cfca0007ffe1ff */
[----:B----4-:R-:W-:-:S04]  /*d580*/  IMAD R7, R3, UR8, R7 ;  /* 0x0000000803077c24 */ /* 0x010fc8000f8e0207 */
[----:B-----5:R-:W-:Y:S01]  /*d590*/  IMAD R18, R7, UR9, R18 ;  /* 0x0000000907127c24 */ /* 0x020fe2000f8e0212 */
        /* <DEDUP_REMOVED lines=246> */
[----:B------:R-:W3:Y:S03]  /*e500*/  LDCU UR7, c[0x0][0x754] ;  /* 0x0000ea80ff0777ac */ /* 0x000ee60008000800 */
[----:B-1----:R-:W-:-:S05]  /*e510*/  IMAD.HI.U32 R0, R5, UR9, R4 ;  /* 0x0000000905007c27 */ /* 0x002fca000f8e0004 */
[----:B--2---:R-:W-:-:S04]  /*e520*/  SHF.R.U32.HI R0, RZ, UR6, R0 ;  /* 0x00000006ff007c19 */ /* 0x004fc80008011600 */
[----:B------:R-:W-:-:S05]  /*e530*/  IADD3 R3, PT, PT, -R0, RZ, RZ ;  /* 0x000000ff00037210 */ /* 0x000fca0007ffe1ff */
[----:B------:R-:W-:-:S04]  /*e540*/  IMAD R5, R3, UR8, R5 ;  /* 0x0000000803057c24 */ /* 0x000fc8000f8e0205 */
[----:B---3--:R-:W-:-:S07]  /*e550*/  IMAD R18, R5, UR7, R18 ;  /* 0x0000000705127c24 */ /* 0x008fce000f8e0212 */
.L_x_146:
[----:B------:R-:W1:Y:S01]  /*e560*/  LDC.64 R6, c[0x0][0x778] ;  /* 0x0001de00ff067b82 */ /* 0x000e620000000a00 */
[----:B------:R-:W4:Y:S02]  /*e570*/  LDCU UR6, c[0x0][0x3b0] ;  /* 0x00007600ff0677ac */ /* 0x000f240008000800 */
[----:B----4-:R-:W-:Y:S01]  /*e580*/  UISETP.NE.AND UP1, UPT, UR6, URZ, UPT ;  /* 0x000000ff0600728c */ /* 0x010fe2000bf25270 */
[----:B-1----:R-:W-:Y:S02]  /*e590*/  IADD3 R4, P1, PT, R19, R6, RZ ;  /* 0x0000000613047210 */ /* 0x002fe40007f3e0ff */
[----:B------:R-:W-:-:S03]  /*e5a0*/  ISETP.NE.U32.AND P0, PT, R6, RZ, PT ;  /* 0x000000ff0600720c */ /* 0x000fc60003f05070 */
[----:B--23--:R-:W-:Y:S01]  /*e5b0*/  IMAD.X R0, RZ, RZ, R7, P1 ;  /* 0x000000ffff007224 */ /* 0x00cfe200008e0607 */
[----:B------:R-:W-:-:S04]  /*e5c0*/  ISETP.NE.AND.EX P0, PT, R7, RZ, PT, P0 ;  /* 0x000000ff0700720c */ /* 0x000fc80003f05300 */
[----:B------:R-:W-:Y:S02]  /*e5d0*/  SEL R4, R4, RZ, P0 ;  /* 0x000000ff04047207 */ /* 0x000fe40000000000 */
[----:B------:R-:W-:Y:S01]  /*e5e0*/  SEL R5, R0, RZ, P0 ;  /* 0x000000ff00057207 */ /* 0x000fe20000000000 */
[----:B------:R-:W-:Y:S06]  /*e5f0*/  BRA.U !UP1, `(.L_x_147) ;  /* 0x0000003909247547 */ /* 0x000fec000b800000 */
[----:B------:R-:W1:Y:S01]  /*e600*/  LDCU UR6, c[0x0][0x3b4] ;  /* 0x00007680ff0677ac */ /* 0x000e620008000800 */
[----:B------:R-:W-:Y:S01]  /*e610*/  MOV R19, RZ ;  /* 0x000000ff00137202 */ /* 0x000fe20000000f00 */
[----:B------:R-:W2:Y:S01]  /*e620*/  LDCU UR7, c[0x0][0x3b8] ;  /* 0x00007700ff0777ac */ /* 0x000ea20008000800 */
[----:B------:R-:W3:Y:S01]  /*e630*/  LDCU UR8, c[0x0][0x3a0] ;  /* 0x00007400ff0877ac */ /* 0x000ee20008000800 */
[----:B-1----:R-:W-:-:S04]  /*e640*/  IMAD R3, R17, UR6, RZ ;  /* 0x0000000611037c24 */ /* 0x002fc8000f8e02ff */
[----:B--2---:R-:W-:-:S04]  /*e650*/  IMAD R3, R16, UR7, R3 ;  /* 0x0000000710037c24 */ /* 0x004fc8000f8e0203 */
[----:B---3--:R-:W-:-:S05]  /*e660*/  IMAD R3, R2, UR8, R3 ;  /* 0x0000000802037c24 */ /* 0x008fca000f8e0203 */
[----:B------:R-:W-:Y:S01]  /*e670*/  SHF.L.U32 R7, R3, 0x1, RZ ;  /* 0x0000000103077819 */ /* 0x000fe200000006ff */
[----:B------:R-:W-:Y:S06]  /*e680*/  BRA.U !UP0, `(.L_x_148) ;  /* 0x0000001108447547 */ /* 0x000fec000b800000 */
[----:B------:R-:W1:Y:S01]  /*e690*/  LDCU.64 UR8, c[0x0][0x568] ;  /* 0x0000ad00ff0877ac */ /* 0x000e620008000a00 */
[----:B------:R-:W-:Y:S01]  /*e6a0*/  HFMA2 R6, -RZ, RZ, 0, 0 ;  /* 0x00000000ff067431 */ /* 0x000fe200000001ff */
[----:B------:R-:W2:Y:S01]  /*e6b0*/  LDCU UR6, c[0x0][0x570] ;  /* 0x0000ae00ff0677ac */ /* 0x000ea20008000800 */
[----:B------:R-:W3:Y:S01]  /*e6c0*/  LDCU UR7, c[0x0][0x694] ;  /* 0x0000d280ff0777ac */ /* 0x000ee20008000800 */
[----:B------:R-:W-:Y:S02]  /*e6d0*/  UISETP.NE.AND UP1, UPT, UR5, URZ, UPT ;  /* 0x000000ff0500728c */ /* 0x000fe4000bf25270 */
[----:B-1----:R-:W-:-:S05]  /*e6e0*/  IMAD.HI.U32 R8, R7, UR9, R6 ;  /* 0x0000000907087c27 */ /* 0x002fca000f8e0006 */
[----:B--2---:R-:W-:-:S05]  /*e6f0*/  SHF.R.U32.HI R9, RZ, UR6, R8 ;  /* 0x00000006ff097c19 */ /* 0x004fca0008011608 */
[----:B------:R-:W-:-:S04]  /*e700*/  IMAD.MOV R3, RZ, RZ, -R9 ;  /* 0x000000ffff037224 */ /* 0x000fc800078e0a09 */
[----:B------:R-:W-:-:S04]  /*e710*/  IMAD R3, R3, UR8, R7 ;  /* 0x0000000803037c24 */ /* 0x000fc8000f8e0207 */
[----:B---3--:R-:W-:Y:S01]  /*e720*/  IMAD R19, R3, UR7, RZ ;  /* 0x0000000703137c24 */ /* 0x008fe2000f8e02ff */
[----:B------:R-:W-:Y:S06]  /*e730*/  BRA.U !UP1, `(.L_x_148) ;  /* 0x0000001109187547 */ /* 0x000fec000b800000 */
[----:B------:R-:W1:Y:S01]  /*e740*/  LDCU.64 UR6, c[0x0][0x578] ;  /* 0x0000af00ff0677ac */ /* 0x000e620008000a00 */
[----:B------:R-:W-:Y:S01]  /*e750*/  MOV R8, RZ ;  /* 0x000000ff00087202 */ /* 0x000fe20000000f00 */
        /* <DEDUP_REMOVED lines=256> */
[----:B--2---:R-:W-:-:S05]  /*f760*/  SHF.R.U32.HI R0, RZ, UR6, R0 ;  /* 0x00000006ff007c19 */ /* 0x004fca0008011600 */
[----:B------:R-:W-:-:S04]  /*f770*/  IMAD.MOV R3, RZ, RZ, -R0 ;  /* 0x000000ffff037224 */ /* 0x000fc800078e0a00 */
[----:B------:R-:W-:-:S04]  /*f780*/  IMAD R10, R3, UR8, R11 ;  /* 0x00000008030a7c24 */ /* 0x000fc8000f8e020b */
[----:B---3--:R-:W-:-:S07]  /*f790*/  IMAD R19, R10, UR7, R19 ;  /* 0x000000070a137c24 */ /* 0x008fce000f8e0213 */
.L_x_148:
[----:B------:R-:W-:Y:S01]  /*f7a0*/  MOV R18, RZ ;  /* 0x000000ff00127202 */ /* 0x000fe20000000f00 */
[----:B------:R-:W-:Y:S06]  /*f7b0*/  BRA.U !UP0, `(.L_x_149) ;  /* 0x0000001108487547 */ /* 0x000fec000b800000 */
[----:B------:R-:W1:Y:S01]  /*f7c0*/  LDCU.64 UR8, c[0x0][0x568] ;  /* 0x0000ad00ff0877ac */ /* 0x000e620008000a00 */
[----:B------:R-:W-:Y:S02]  /*f7d0*/  IADD3 R9, PT, PT, R7, 0x1, RZ ;  /* 0x0000000107097810 */ /* 0x000fe40007ffe0ff */
[----:B------:R-:W-:Y:S01]  /*f7e0*/  MOV R8, RZ ;  /* 0x000000ff00087202 */ /* 0x000fe20000000f00 */
        /* <DEDUP_REMOVED lines=267> */
[----:B--2---:R-:W-:-:S05]  /*108a0*/  SHF.R.U32.HI R0, RZ, UR4, R0 ;  /* 0x00000004ff007c19 */ /* 0x004fca0008011600 */
[----:B------:R-:W-:-:S04]  /*108b0*/  IMAD.MOV R3, RZ, RZ, -R0 ;  /* 0x000000ffff037224 */ /* 0x000fc800078e0a00 */
[----:B------:R-:W-:-:S04]  /*108c0*/  IMAD R3, R3, UR6, R9 ;  /* 0x0000000603037c24 */ /* 0x000fc8000f8e0209 */
[----:B---3--:R-:W-:-:S07]  /*108d0*/  IMAD R18, R3, UR5, R18 ;  /* 0x0000000503127c24 */ /* 0x008fce000f8e0212 */
.L_x_149:
[----:B------:R-:W1:Y:S01]  /*108e0*/  LDCU UR4, c[0x0][0x398] ;  /* 0x00007300ff0477ac */ /* 0x000e620008000800 */
[----:B------:R-:W-:Y:S01]  /*108f0*/  BSSY.RECONVERGENT B0, `(.L_x_150) ;  /* 0x0000017000007945 */ /* 0x000fe20003800200 */
[----:B------:R-:W-:Y:S02]  /*10900*/  LOP3.LUT P3, RZ, R17, R16, RZ, 0xfc, !PT ;  /* 0x0000001011ff7212 */ /* 0x000fe4000786fcff */
[----:B------:R-:W-:Y:S02]  /*10910*/  PLOP3.LUT P0, PT, PT, PT, PT, 0x8, 0x80 ;  /* 0x000000000080781c */ /* 0x000fe40003f0e170 */
[----:B-1----:R-:W-:-:S13]  /*10920*/  ISETP.GE.AND P1, PT, R7, UR4, PT ;  /* 0x0000000407007c0c */ /* 0x002fda000bf26270 */
[----:B------:R-:W-:Y:S05]  /*10930*/  @P1 BRA `(.L_x_151) ;  /* 0x0000000000481947 */ /* 0x000fea0003800000 */
[----:B------:R-:W1:Y:S02]  /*10940*/  LDC.64 R8, c[0x0][0x3a8] ;  /* 0x0000ea00ff087b82 */ /* 0x000e640000000a00 */
[----:B-1----:R-:W-:Y:S02]  /*10950*/  ISETP.NE.AND P2, PT, R8, RZ, PT ;  /* 0x000000ff0800720c */ /* 0x002fe40003f45270 */
[----:B------:R-:W-:Y:S02]  /*10960*/  ISETP.NE.AND P1, PT, R9, RZ, PT ;  /* 0x000000ff0900720c */ /* 0x000fe40003f25270 */
[----:B------:R-:W-:Y:S02]  /*10970*/  ISETP.NE.AND P2, PT, R17, RZ, P2 ;  /* 0x000000ff1100720c */ /* 0x000fe40001745270 */
[----:B------:R-:W-:-:S04]  /*10980*/  ISETP.NE.AND P1, PT, R16, RZ, P1 ;  /* 0x000000ff1000720c */ /* 0x000fc80000f25270 */
[----:B------:R-:W-:-:S13]  /*10990*/  PLOP3.LUT P2, PT, P2, P1, PT, 0xf8, 0x8f ;  /* 0x00000000008f781c */ /* 0x000fda0001743f70 */
[----:B------:R-:W-:Y:S05]  /*109a0*/  @P2 BRA `(.L_x_151) ;  /* 0x00000000002c2947 */ /* 0x000fea0003800000 */
[----:B------:R-:W1:Y:S01]  /*109b0*/  S2R R3, SR_CTAID.Y ;  /* 0x0000000000037919 */ /* 0x000e620000002600 */
[----:B------:R-:W1:Y:S01]  /*109c0*/  LDCU UR4, c[0x0][0x374] ;  /* 0x00006e80ff0477ac */ /* 0x000e620008000800 */
[----:B------:R-:W2:Y:S01]  /*109d0*/  LDC.64 R6, c[0x0][0x780] ;  /* 0x0001e000ff067b82 */ /* 0x000ea20000000a00 */
[----:B------:R-:W-:Y:S01]  /*109e0*/  ISETP.NE.AND P0, PT, R8, RZ, PT ;  /* 0x000000ff0800720c */ /* 0x000fe20003f05270 */
[----:B------:R-:W3:Y:S01]  /*109f0*/  LDCU UR5, c[0x0][0x360] ;  /* 0x00006c00ff0577ac */ /* 0x000ee20008000800 */
[----:B-1----:R-:W-:-:S11]  /*10a00*/  IMAD R0, R2, UR4, R3 ;  /* 0x0000000402007c24 */ /* 0x002fd6000f8e0203 */
[----:B---3--:R-:W-:Y:S01]  /*10a10*/  @!P0 IMAD R0, R0, UR5, R17 ;  /* 0x0000000500008c24 */ /* 0x008fe2000f8e0211 */
[----:B------:R-:W-:-:S03]  /*10a20*/  PLOP3.LUT P0, PT, PT, PT, PT, 0x80, 0x8 ;  /* 0x000000000008781c */ /* 0x000fc60003f0f070 */
[----:B--2---:R-:W-:-:S05]  /*10a30*/  IMAD.WIDE.U32 R6, R0, 0x10, R6 ;  /* 0x0000001000067825 */ /* 0x004fca00078e0006 */
[----:B------:R1:W-:Y:S04]  /*10a40*/  STG.E.64 desc[UR36][R6.64], R24 ;  /* 0x0000001806007986 */ /* 0x0003e8000c101b24 */
[----:B------:R1:W-:Y:S02]  /*10a50*/  STG.E.64 desc[UR36][R6.64+0x8], R26 ;  /* 0x0000081a06007986 */ /* 0x0003e4000c101b24 */
.L_x_151:
[----:B------:R-:W-:Y:S05]  /*10a60*/  BSYNC.RECONVERGENT B0 ;  /* 0x0000000000007941 */ /* 0x000fea0003800200 */
.L_x_150:
        /* <DEDUP_REMOVED lines=9> */
[----:B------:R-:W-:Y:S05]  /*10b00*/  WARPSYNC.ALL ;  /* 0x0000000000007948 */ /* 0x000fea0003800000 */
[----:B------:R-:W-:Y:S06]  /*10b10*/  BAR.SYNC.DEFER_BLOCKING 0x0 ;  /* 0x0000000000007b1d */ /* 0x000fec0000010000 */
[----:B------:R-:W-:Y:S02]  /*10b20*/  BSSY.RECONVERGENT B0, `(.L_x_152) ;  /* 0x0000018000007945 */ /* 0x000fe40003800200 */
[----:B------:R-:W-:Y:S06]  /*10b30*/  BAR.SYNC.DEFER_BLOCKING 0x0 ;  /* 0x0000000000007b1d */ /* 0x000fec0000010000 */
[----:B------:R-:W-:Y:S05]  /*10b40*/  @P3 BRA `(.L_x_153) ;  /* 0x0000000000543947 */ /* 0x000fea0003800000 */
[----:B------:R-:W2:Y:S01]  /*10b50*/  S2R R9, SR_LANEID ;  /* 0x0000000000097919 */ /* 0x000ea20000000000 */
[----:B------:R-:W-:Y:S01]  /*10b60*/  VOTEU.ANY UR5, UPT, PT ;  /* 0x0000000000057886 */ /* 0x000fe200038e0100 */
[----:B-1----:R-:W1:Y:S01]  /*10b70*/  LDC.64 R6, c[0x0][0x788] ;  /* 0x0001e200ff067b82 */ /* 0x002e620000000a00 */
[----:B------:R-:W2:Y:S08]  /*10b80*/  FLO.U32 R8, UR5 ;  /* 0x0000000500087d00 */ /* 0x000eb000080e0000 */
[----:B------:R-:W3:Y:S01]  /*10b90*/  POPC R3, UR5 ;  /* 0x0000000500037d09 */ /* 0x000ee20008000000 */
[----:B-1----:R-:W-:Y:S01]  /*10ba0*/  IMAD.WIDE.U32 R6, R2, 0x4, R6 ;  /* 0x0000000402067825 */ /* 0x002fe200078e0006 */
[----:B--2---:R-:W-:-:S13]  /*10bb0*/  ISETP.EQ.U32.AND P1, PT, R8, R9, PT ;  /* 0x000000090800720c */ /* 0x004fda0003f22070 */
[----:B---3--:R-:W2:Y:S01]  /*10bc0*/  @P1 ATOMG.E.ADD.STRONG.GPU PT, R3, desc[UR36][R6.64], R3 ;  /* 0x80000003060319a8 */ /* 0x008ea200081ef124 */
[----:B------:R-:W1:Y:S01]  /*10bd0*/  S2UR UR6, SR_CgaCtaId ;  /* 0x00000000000679c3 */ /* 0x000e620000008800 */
[----:B------:R-:W3:Y:S01]  /*10be0*/  LDCU UR4, c[0x0][0x374] ;  /* 0x00006e80ff0477ac */ /* 0x000ee20008000800 */
[----:B------:R-:W4:Y:S01]  /*10bf0*/  S2R R9, SR_LTMASK ;  /* 0x0000000000097919 */ /* 0x000f220000003900 */
[----:B---3--:R-:W-:Y:S01]  /*10c00*/  UIADD3 UR4, UPT, UPT, UR4, -0x1, URZ ;  /* 0xffffffff04047890 */ /* 0x008fe2000fffe0ff */
[----:B----4-:R-:W-:Y:S01]  /*10c10*/  LOP3.LUT R9, R9, UR5, RZ, 0xc0, !PT ;  /* 0x0000000509097c12 */ /* 0x010fe2000f8ec0ff */
[----:B------:R-:W-:Y:S02]  /*10c20*/  UMOV UR5, 0x400 ;  /* 0x0000040000057882 */ /* 0x000fe40000000000 */
[----:B-1----:R-:W-:-:S03]  /*10c30*/  ULEA UR5, UR6, UR5, 0x18 ;  /* 0x0000000506057291 */ /* 0x002fc6000f8ec0ff */
[----:B------:R-:W1:Y:S01]  /*10c40*/  POPC R9, R9 ;  /* 0x0000000900097309 */ /* 0x000e620000000000 */
[----:B--2---:R-:W1:Y:S02]  /*10c50*/  SHFL.IDX PT, R0, R3, R8, 0x1f ;  /* 0x00001f0803007589 */ /* 0x004e6400000e0000 */
[----:B-1----:R-:W-:-:S04]  /*10c60*/  IADD3 R0, PT, PT, R0, R9, RZ ;  /* 0x0000000900007210 */ /* 0x002fc80007ffe0ff */
[----:B------:R-:W-:-:S04]  /*10c70*/  ISETP.NE.AND P1, PT, R0, UR4, PT ;  /* 0x0000000400007c0c */ /* 0x000fc8000bf25270 */
[----:B------:R-:W-:-:S05]  /*10c80*/  SEL R0, RZ, 0x1, P1 ;  /* 0x00000001ff007807 */ /* 0x000fca0000800000 */
[----:B------:R2:W-:Y:S04]  /*10c90*/  STS.U8 [UR5], R0 ;  /* 0x00000000ff007988 */ /* 0x0005e80008000005 */
.L_x_153:
[----:B------:R-:W-:Y:S05]  /*10ca0*/  BSYNC.RECONVERGENT B0 ;  /* 0x0000000000007941 */ /* 0x000fea0003800200 */
.L_x_152:
[----:B------:R-:W3:Y:S08]  /*10cb0*/  S2UR UR7, SR_CgaCtaId ;  /* 0x00000000000779c3 */ /* 0x000ef00000008800 */
[----:B------:R-:W-:Y:S06]  /*10cc0*/  BAR.SYNC.DEFER_BLOCKING 0x0 ;  /* 0x0000000000007b1d */ /* 0x000fec0000010000 */
[----:B------:R-:W-:-:S02]  /*10cd0*/  UMOV UR4, 0x400 ;  /* 0x0000040000047882 */ /* 0x000fc40000000000 */
[----:B---3--:R-:W-:-:S09]  /*10ce0*/  ULEA UR5, UR7, UR4, 0x18 ;  /* 0x0000000407057291 */ /* 0x008fd2000f8ec0ff */
[----:B--2---:R-:W2:Y:S02]  /*10cf0*/  LDS.U8 R0, [UR5] ;  /* 0x00000005ff007984 */ /* 0x004ea40008000000 */
[----:B--2---:R-:W-:-:S13]  /*10d00*/  ISETP.NE.AND P1, PT, R0, RZ, PT ;  /* 0x000000ff0000720c */ /* 0x004fda0003f25270 */
        /* <DEDUP_REMOVED lines=10> */
[----:B------:R-:W2:Y:S01]  /*10db0*/  LDCU UR5, c[0x0][0x3a8] ;  /* 0x00007500ff0577ac */ /* 0x000ea20008000800 */
[----:B------:R-:W-:Y:S01]  /*10dc0*/  BSSY.RECONVERGENT B0, `(.L_x_154) ;  /* 0x000003b000007945 */ /* 0x000fe20003800200 */
[----:B------:R-:W1:Y:S01]  /*10dd0*/  LDCU.64 UR10, c[0x0][0x388] ;  /* 0x00007100ff0a77ac */ /* 0x000e620008000a00 */
[----:B--2---:R-:W-:Y:S01]  /*10de0*/  UISETP.NE.AND UP0, UPT, UR5, URZ, UPT ;  /* 0x000000ff0500728c */ /* 0x004fe2000bf05270 */
[----:B-1----:R-:W-:-:S02]  /*10df0*/  MOV R24, UR10 ;  /* 0x0000000a00187c02 */ /* 0x002fc40008000f00 */
[----:B------:R-:W-:-:S06]  /*10e00*/  MOV R25, UR11 ;  /* 0x0000000b00197c02 */ /* 0x000fcc0008000f00 */
[----:B------:R-:W-:Y:S05]  /*10e10*/  BRA.U !UP0, `(.L_x_155) ;  /* 0x0000000108707547 */ /* 0x000fea000b800000 */
[----:B------:R-:W1:Y:S01]  /*10e20*/  LDCU UR5, c[0x0][0x360] ;  /* 0x00006c00ff0577ac */ /* 0x000e620008000800 */
[----:B------:R-:W-:Y:S01]  /*10e30*/  IMAD.U32 R26, RZ, RZ, UR10 ;  /* 0x0000000aff1a7e24 */ /* 0x000fe2000f8e00ff */
[----:B------:R-:W-:Y:S01]  /*10e40*/  MOV R27, UR11 ;  /* 0x0000000b001b7c02 */ /* 0x000fe20008000f00 */
[----:B------:R-:W2:Y:S01]  /*10e50*/  LDCU UR8, c[0x0][0x3a4] ;  /* 0x00007480ff0877ac */ /* 0x000ea20008000800 */
[----:B-1----:R-:W-:-:S05]  /*10e60*/  IMAD R0, R16, UR5, R17 ;  /* 0x0000000510007c24 */ /* 0x002fca000f8e0211 */
[----:B--2---:R-:W-:-:S13]  /*10e70*/  ISETP.GE.U32.AND P1, PT, R0, UR8, PT ;  /* 0x0000000800007c0c */ /* 0x004fda000bf26070 */
[----:B------:R-:W-:Y:S05]  /*10e80*/  @P1 BRA `(.L_x_156) ;  /* 0x0000000000b81947 */ /* 0x000fea0003800000 */
[----:B------:R-:W1:Y:S01]  /*10e90*/  LDCU UR6, c[0x0][0x374] ;  /* 0x00006e80ff0677ac */ /* 0x000e620008000800 */
[----:B------:R-:W2:Y:S01]  /*10ea0*/  LDC R11, c[0x0][0x364] ;  /* 0x0000d900ff0b7b82 */ /* 0x000ea20000000800 */
[----:B------:R-:W-:Y:S01]  /*10eb0*/  BSSY.RECONVERGENT B1, `(.L_x_157) ;  /* 0x0000011000017945 */ /* 0x000fe20003800200 */
[----:B------:R-:W-:Y:S02]  /*10ec0*/  MOV R26, UR10 ;  /* 0x0000000a001a7c02 */ /* 0x000fe40008000f00 */
[----:B------:R-:W-:-:S04]  /*10ed0*/  MOV R27, UR11 ;  /* 0x0000000b001b7c02 */ /* 0x000fc80008000f00 */
[----:B------:R-:W3:Y:S01]  /*10ee0*/  LDC.64 R6, c[0x0][0x780] ;  /* 0x0001e000ff067b82 */ /* 0x000ee20000000a00 */
[----:B-1----:R-:W-:Y:S02]  /*10ef0*/  IMAD R9, R2, UR6, RZ ;  /* 0x0000000602097c24 */ /* 0x002fe4000f8e02ff */
[----:B--2---:R-:W-:-:S07]  /*10f00*/  IMAD R11, R11, UR5, RZ ;  /* 0x000000050b0b7c24 */ /* 0x004fce000f8e02ff */
.L_x_158:
[----:B------:R-:W-:-:S04]  /*10f10*/  IMAD.IADD R3, R9, 0x1, R0 ;  /* 0x0000000109037824 */ /* 0x000fc800078e0200 */
[----:B---3--:R-:W-:-:S05]  /*10f20*/  IMAD.WIDE.U32 R2, R3, 0x10, R6 ;  /* 0x0000001003027825 */ /* 0x008fca00078e0006 */
[----:B------:R-:W2:Y:S04]  /*10f30*/  LDG.E.64 R12, desc[UR36][R2.64] ;  /* 0x00000024020c7981 */ /* 0x000ea8000c1e1b00 */
[----:B------:R-:W3:Y:S01]  /*10f40*/  LDG.E.64 R14, desc[UR36][R2.64+0x8] ;  /* 0x00000824020e7981 */ /* 0x000ee2000c1e1b00 */
[----:B------:R-:W-:-:S04]  /*10f50*/  IADD3 R0, PT, PT, R11, R0, RZ ;  /* 0x000000000b007210 */ /* 0x000fc80007ffe0ff */
[----:B------:R-:W-:Y:S01]  /*10f60*/  ISETP.GE.U32.AND P1, PT, R0, UR8, PT ;  /* 0x0000000800007c0c */ /* 0x000fe2000bf26070 */
[----:B--2---:R-:W-:Y:S01]  /*10f70*/  FADD.FTZ R24, R12, R24 ;  /* 0x000000180c187221 */ /* 0x004fe20000010000 */
[----:B------:R-:W-:Y:S01]  /*10f80*/  FADD.FTZ R25, R13, R25 ;  /* 0x000000190d197221 */ /* 0x000fe20000010000 */
[----:B---3--:R-:W-:Y:S01]  /*10f90*/  FADD.FTZ R26, R14, R26 ;  /* 0x0000001a0e1a7221 */ /* 0x008fe20000010000 */
[----:B------:R-:W-:-:S09]  /*10fa0*/  FADD.FTZ R27, R15, R27 ;  /* 0x0000001b0f1b7221 */ /* 0x000fd20000010000 */
[----:B------:R-:W-:Y:S05]  /*10fb0*/  @!P1 BRA `(.L_x_158) ;  /* 0xfffffffc00d49947 */ /* 0x000fea000383ffff */
[----:B------:R-:W-:Y:S05]  /*10fc0*/  BSYNC.RECONVERGENT B1 ;  /* 0x0000000000017941 */ /* 0x000fea0003800200 */
.L_x_157:
[----:B------:R-:W-:Y:S05]  /*10fd0*/  BRA `(.L_x_156) ;  /* 0x0000000000647947 */ /* 0x000fea0003800000 */
.L_x_155:
[----:B------:R-:W1:Y:S01]  /*10fe0*/  LDCU UR6, c[0x0][0x3a4] ;  /* 0x00007480ff0677ac */ /* 0x000e620008000800 */
[----:B------:R-:W-:Y:S02]  /*10ff0*/  MOV R26, UR10 ;  /* 0x0000000a001a7c02 */ /* 0x000fe40008000f00 */
[----:B------:R-:W-:Y:S02]  /*11000*/  MOV R27, UR11 ;  /* 0x0000000b001b7c02 */ /* 0x000fe40008000f00 */
[----:B-1----:R-:W-:-:S13]  /*11010*/  ISETP.GE.U32.AND P1, PT, R16, UR6, PT ;  /* 0x0000000610007c0c */ /* 0x002fda000bf26070 */
[----:B------:R-:W-:Y:S05]  /*11020*/  @P1 BRA `(.L_x_156) ;  /* 0x0000000000501947 */ /* 0x000fea0003800000 */
[----:B------:R-:W1:Y:S01]  /*11030*/  LDCU UR5, c[0x0][0x374] ;  /* 0x00006e80ff0577ac */ /* 0x000e620008000800 */
[----:B------:R-:W2:Y:S01]  /*11040*/  LDC R8, c[0x0][0x360] ;  /* 0x0000d800ff087b82 */ /* 0x000ea20000000800 */
[----:B------:R-:W-:Y:S01]  /*11050*/  IMAD.MOV.U32 R9, RZ, RZ, R16 ;  /* 0x000000ffff097224 */ /* 0x000fe200078e0010 */
[----:B------:R-:W-:Y:S02]  /*11060*/  MOV R26, UR10 ;  /* 0x0000000a001a7c02 */ /* 0x000fe40008000f00 */
[----:B------:R-:W-:-:S04]  /*11070*/  MOV R27, UR11 ;  /* 0x0000000b001b7c02 */ /* 0x000fc80008000f00 */
[----:B------:R-:W3:Y:S08]  /*11080*/  LDC.64 R6, c[0x0][0x780] ;  /* 0x0001e000ff067b82 */ /* 0x000ef00000000a00 */
[----:B------:R-:W4:Y:S01]  /*11090*/  LDC R14, c[0x0][0x364] ;  /* 0x0000d900ff0e7b82 */ /* 0x000f220000000800 */
[----:B-1----:R-:W-:-:S07]  /*110a0*/  IMAD R0, R2, UR5, RZ ;  /* 0x0000000502007c24 */ /* 0x002fce000f8e02ff */
.L_x_159:
[----:B------:R-:W-:-:S05]  /*110b0*/  IADD3 R2, PT, PT, R0, R9, RZ ;  /* 0x0000000900027210 */ /* 0x000fca0007ffe0ff */
[----:B--2---:R-:W-:-:S04]  /*110c0*/  IMAD R3, R2, R8, R17 ;  /* 0x0000000802037224 */ /* 0x004fc800078e0211 */
[----:B---3--:R-:W-:-:S05]  /*110d0*/  IMAD.WIDE.U32 R2, R3, 0x10, R6 ;  /* 0x0000001003027825 */ /* 0x008fca00078e0006 */
[----:B------:R-:W2:Y:S04]  /*110e0*/  LDG.E.64 R10, desc[UR36][R2.64] ;  /* 0x00000024020a7981 */ /* 0x000ea8000c1e1b00 */
[----:B------:R-:W3:Y:S01]  /*110f0*/  LDG.E.64 R12, desc[UR36][R2.64+0x8] ;  /* 0x00000824020c7981 */ /* 0x000ee2000c1e1b00 */
[----:B----4-:R-:W-:-:S05]  /*11100*/  IMAD.IADD R9, R14, 0x1, R9 ;  /* 0x000000010e097824 */ /* 0x010fca00078e0209 */
[----:B------:R-:W-:Y:S01]  /*11110*/  ISETP.GE.U32.AND P1, PT, R9, UR6, PT ;  /* 0x0000000609007c0c */ /* 0x000fe2000bf26070 */
[----:B--2---:R-:W-:Y:S01]  /*11120*/  FADD.FTZ R24, R10, R24 ;  /* 0x000000180a187221 */ /* 0x004fe20000010000 */
[----:B------:R-:W-:Y:S01]  /*11130*/  FADD.FTZ R25, R11, R25 ;  /* 0x000000190b197221 */ /* 0x000fe20000010000 */
[----:B---3--:R-:W-:Y:S01]  /*11140*/  FADD.FTZ R26, R12, R26 ;  /* 0x0000001a0c1a7221 */ /* 0x008fe20000010000 */
[----:B------:R-:W-:-:S09]  /*11150*/  FADD.FTZ R27, R13, R27 ;  /* 0x0000001b0d1b7221 */ /* 0x000fd20000010000 */
[----:B------:R-:W-:Y:S05]  /*11160*/  @!P1 BRA `(.L_x_159) ;  /* 0xfffffffc00d09947 */ /* 0x000fea000383ffff */
.L_x_156:
[----:B------:R-:W-:Y:S05]  /*11170*/  BSYNC.RECONVERGENT B0 ;  /* 0x0000000000007941 */ /* 0x000fea0003800200 */
.L_x_154:
[----:B------:R-:W1:Y:S01]  /*11180*/  LDCU UR5, c[0x0][0x360] ;  /* 0x00006c00ff0577ac */ /* 0x000e620008000800 */
[----:B------:R-:W-:Y:S01]  /*11190*/  UIADD3 UR4, UPT, UPT, UR4, 0x10, URZ ;  /* 0x0000001004047890 */ /* 0x000fe2000fffe0ff */
[----:B------:R-:W2:Y:S03]  /*111a0*/  LDCU UR6, c[0x0][0x364] ;  /* 0x00006c80ff0677ac */ /* 0x000ea60008000800 */
[----:B------:R-:W-:Y:S01]  /*111b0*/  ULEA UR8, UR7, UR4, 0x18 ;  /* 0x0000000407087291 */ /* 0x000fe2000f8ec0ff */
[----:B------:R-:W3:Y:S01]  /*111c0*/  LDCU UR9, c[0x0][0x3a8] ;  /* 0x00007500ff0977ac */ /* 0x000ee20008000800 */
[----:B-1----:R-:W-:-:S05]  /*111d0*/  IMAD R0, R16, UR5, R17 ;  /* 0x0000000510007c24 */ /* 0x002fca000f8e0211 */
[----:B------:R-:W-:Y:S01]  /*111e0*/  LEA R0, R0, UR8, 0x4 ;  /* 0x0000000800007c11 */ /* 0x000fe2000f8e20ff */
[----:B--2---:R-:W-:-:S04]  /*111f0*/  UISETP.GE.U32.AND UP1, UPT, UR6, 0x2, UPT ;  /* 0x000000020600788c */ /* 0x004fc8000bf26070 */
[----:B------:R1:W-:Y:S01]  /*11200*/  STS.128 [R0], R24 ;  /* 0x0000001800007388 */ /* 0x0003e20000000c00 */
[----:B---3--:R-:W-:-:S04]  /*11210*/  UISETP.NE.AND UP0, UPT, UR9, URZ, UPT ;  /* 0x000000ff0900728c */ /* 0x008fc8000bf05270 */
[----:B------:R-:W-:Y:S07]  /*11220*/  BRA.U !UP1, `(.L_x_160) ;  /* 0x0000000109447547 */ /* 0x000fee000b800000 */
[----:B------:R-:W-:-:S05]  /*11230*/  UMOV UR4, UR6 ;  /* 0x0000000600047c82 */ /* 0x000fca0008000000 */
.L_x_161:
        /* <DEDUP_REMOVED lines=9> */
[----:B------:R-:W1:Y:S02]  /*112d0*/  @!P1 LDS.128 R8, [R2] ;  /* 0x0000000002089984 */ /* 0x000e640000000c00 */
[----:B-12---:R-:W-:Y:S01]  /*112e0*/  @!P1 FADD.FTZ R24, R24, R8 ;  /* 0x0000000818189221 */ /* 0x006fe20000010000 */
[----:B------:R-:W-:Y:S01]  /*112f0*/  @!P1 FADD.FTZ R25, R25, R9 ;  /* 0x0000000919199221 */ /* 0x000fe20000010000 */
[----:B------:R-:W-:Y:S01]  /*11300*/  @!P1 FADD.FTZ R26, R26, R10 ;  /* 0x0000000a1a1a9221 */ /* 0x000fe20000010000 */
[----:B------:R-:W-:-:S05]  /*11310*/  @!P1 FADD.FTZ R27, R27, R11 ;  /* 0x0000000b1b1b9221 */ /* 0x000fca0000010000 */
[----:B------:R2:W-:Y:S01]  /*11320*/  @!P1 STS.128 [R0], R24 ;  /* 0x0000001800009388 */ /* 0x0005e20000000c00 */
[----:B------:R-:W-:Y:S05]  /*11330*/  BRA.U UP1, `(.L_x_161) ;  /* 0xfffffffd01c07547 */ /* 0x000fea000b83ffff */
.L_x_160:
[----:B------:R-:W-:Y:S05]  /*11340*/  BRA.U !UP0, `(.L_x_162) ;  /* 0x0000000108987547 */ /* 0x000fea000b800000 */
[----:B------:R-:W-:Y:S02]  /*11350*/  UISETP.GE.U32.AND UP0, UPT, UR5, 0x21, UPT ;  /* 0x000000210500788c */ /* 0x000fe4000bf06070 */
[----:B------:R-:W-:-:S07]  /*11360*/  UMOV UR4, UR5 ;  /* 0x0000000500047c82 */ /* 0x000fce0008000000 */
[----:B------:R-:W-:Y:S05]  /*11370*/  BRA.U !UP0, `(.L_x_163) ;  /* 0x0000000108507547 */ /* 0x000fea000b800000 */
[----:B------:R3:W-:Y:S01]  /*11380*/  STS.128 [R0], R24 ;  /* 0x0000001800007388 */ /* 0x0007e20000000c00 */
[----:B------:R-:W-:Y:S01]  /*11390*/  UISETP.GE.U32.AND UP0, UPT, UR5, 0x40, UPT ;  /* 0x000000400500788c */ /* 0x000fe2000bf06070 */
[----:B------:R-:W-:-:S08]  /*113a0*/  UMOV UR4, 0x20 ;  /* 0x0000002000047882 */ /* 0x000fd00000000000 */
[----:B------:R-:W-:Y:S05]  /*113b0*/  BRA.U !UP0, `(.L_x_163) ;  /* 0x0000000108407547 */ /* 0x000fea000b800000 */
[----:B------:R-:W-:-:S07]  /*113c0*/  MOV R2, UR5 ;  /* 0x0000000500027c02 */ /* 0x000fce0008000f00 */
.L_x_164:
[----:B------:R-:W-:Y:S01]  /*113d0*/  SHF.R.U32.HI R6, RZ, 0x1, R2 ;  /* 0x00000001ff067819 */ /* 0x000fe20000011602 */
[----:B------:R-:W-:Y:S03]  /*113e0*/  BAR.SYNC.DEFER_BLOCKING 0x0 ;  /* 0x0000000000007b1d */ /* 0x000fe60000010000 */
[----:B------:R-:W-:-:S04]  /*113f0*/  IADD3 R3, PT, PT, R6, R17, RZ ;  /* 0x0000001106037210 */ /* 0x000fc80007ffe0ff */
[----:B------:R-:W-:-:S04]  /*11400*/  ISETP.GE.U32.AND P1, PT, R3, UR5, PT ;  /* 0x0000000503007c0c */ /* 0x000fc8000bf26070 */
[----:B------:R-:W-:-:S13]  /*11410*/  ISETP.GE.U32.OR P1, PT, R17, R6, P1 ;  /* 0x000000061100720c */ /* 0x000fda0000f26470 */
[----:B------:R-:W-:-:S05]  /*11420*/  @!P1 IMAD R3, R6, 0x10, R0 ;  /* 0x0000001006039824 */ /* 0x000fca00078e0200 */
[----:B------:R-:W1:Y:S02]  /*11430*/  @!P1 LDS.128 R8, [R3] ;  /* 0x0000000003089984 */ /* 0x000e640000000c00 */
[----:B-1234-:R-:W-:Y:S01]  /*11440*/  @!P1 FADD.FTZ R24, R24, R8 ;  /* 0x0000000818189221 */ /* 0x01efe20000010000 */
[----:B------:R-:W-:Y:S01]  /*11450*/  @!P1 FADD.FTZ R25, R25, R9 ;  /* 0x0000000919199221 */ /* 0x000fe20000010000 */
[----:B------:R-:W-:Y:S01]  /*11460*/  @!P1 FADD.FTZ R26, R26, R10 ;  /* 0x0000000a1a1a9221 */ /* 0x000fe20000010000 */
[----:B------:R-:W-:-:S05]  /*11470*/  @!P1 FADD.FTZ R27, R27, R11 ;  /* 0x0000000b1b1b9221 */ /* 0x000fca0000010000 */
[----:B------:R4:W-:Y:S01]  /*11480*/  @!P1 STS.128 [R0], R24 ;  /* 0x0000001800009388 */ /* 0x0009e20000000c00 */
[----:B------:R-:W-:Y:S02]  /*11490*/  ISETP.GT.U32.AND P1, PT, R2, 0x7f, PT ;  /* 0x0000007f0200780c */ /* 0x000fe40003f24070 */
[----:B------:R-:W-:-:S11]  /*114a0*/  MOV R2, R6 ;  /* 0x0000000600027202 */ /* 0x000fd60000000f00 */
[----:B------:R-:W-:Y:S05]  /*114b0*/  @P1 BRA `(.L_x_164) ;  /* 0xfffffffc00c41947 */ /* 0x000fea000383ffff */
.L_x_163:
[----:B------:R-:W-:Y:S01]  /*114c0*/  BAR.SYNC.DEFER_BLOCKING 0x0 ;  /* 0x0000000000007b1d */ /* 0x000fe20000010000 */
[----:B------:R-:W-:-:S09]  /*114d0*/  UISETP.GE.U32.AND UP0, UPT, UR4, 0x2, UPT ;  /* 0x000000020400788c */ /* 0x000fd2000bf06070 */
[----:B------:R-:W-:Y:S05]  /*114e0*/  BRA.U !UP0, `(.L_x_162) ;  /* 0x0000000108307547 */ /* 0x000fea000b800000 */
[----:B-1234-:R-:W-:-:S07]  /*114f0*/  HFMA2 R0, -RZ, RZ, 0, 5.9604644775390625e-08 ;  /* 0x00000001ff007431 */ /* 0x01efce00000001ff */
.L_x_165:
[----:B------:R-:W1:Y:S04]  /*11500*/  SHFL.DOWN PT, R3, R24, R0, 0x1f ;  /* 0x08001f0018037589 */ /* 0x000e6800000e0000 */
[----:B------:R-:W2:Y:S04]  /*11510*/  SHFL.DOWN PT, R2, R25, R0, 0x1f ;  /* 0x08001f0019027589 */ /* 0x000ea800000e0000 */
[----:B------:R-:W3:Y:S04]  /*11520*/  SHFL.DOWN PT, R7, R26, R0, 0x1f ;  /* 0x08001f001a077589 */ /* 0x000ee800000e0000 */
[----:B------:R4:W5:Y:S02]  /*11530*/  SHFL.DOWN PT, R6, R27, R0, 0x1f ;  /* 0x08001f001b067589 */ /* 0x00096400000e0000 */
[----:B----4-:R-:W-:Y:S01]  /*11540*/  SHF.L.U32 R0, R0, 0x1, RZ ;  /* 0x0000000100007819 */ /* 0x010fe200000006ff */
[----:B-1----:R-:W-:-:S03]  /*11550*/  FADD.FTZ R24, R3, R24 ;  /* 0x0000001803187221 */ /* 0x002fc60000010000 */
[----:B------:R-:W-:Y:S01]  /*11560*/  ISETP.GE.AND P1, PT, R0, UR4, PT ;  /* 0x0000000400007c0c */ /* 0x000fe2000bf26270 */
[----:B--2---:R-:W-:Y:S01]  /*11570*/  FADD.FTZ R25, R2, R25 ;  /* 0x0000001902197221 */ /* 0x004fe20000010000 */
[----:B---3--:R-:W-:Y:S01]  /*11580*/  FADD.FTZ R26, R7, R26 ;  /* 0x0000001a071a7221 */ /* 0x008fe20000010000 */
[----:B-----5:R-:W-:-:S10]  /*11590*/  FADD.FTZ R27, R6, R27 ;  /* 0x0000001b061b7221 */ /* 0x020fd40000010000 */
[----:B------:R-:W-:Y:S05]  /*115a0*/  @!P1 BRA `(.L_x_165) ;  /* 0xfffffffc00d49947 */ /* 0x000fea000383ffff */
.L_x_162:
[----:B------:R-:W-:Y:S05]  /*115b0*/  @!P0 EXIT ;  /* 0x000000000000894d */ /* 0x000fea0003800000 */
[----:B------:R-:W5:Y:S02]  /*115c0*/  LDCU.64 UR4, c[0x0][0x778] ;  /* 0x0000ef00ff0477ac */ /* 0x000f640008000a00 */
[----:B-----5:R-:W-:-:S04]  /*115d0*/  UISETP.NE.U32.AND UP0, UPT, UR4, URZ, UPT ;  /* 0x000000ff0400728c */ /* 0x020fc8000bf05070 */
[----:B------:R-:W-:-:S09]  /*115e0*/  UISETP.NE.AND.EX UP0, UPT, UR5, URZ, UPT, UP0 ;  /* 0x000000ff0500728c */ /* 0x000fd2000bf05300 */
[----:B------:R-:W-:Y:S05]  /*115f0*/  BRA.U UP0, `(.L_x_166) ;  /* 0x0000000500187547 */ /* 0x000fea000b800000 */
[----:B------:R-:W5:Y:S01]  /*11600*/  LDCU.U8 UR6, c[0x0][0x798] ;  /* 0x0000f300ff0677ac */ /* 0x000f620008000000 */
[----:B------:R-:W0:Y:S01]  /*11610*/  LDCU.64 UR4, c[0x0][0x768] ;  /* 0x0000ed00ff0477ac */ /* 0x000e220008000a00 */
[----:B-----5:R-:W-:Y:S02]  /*11620*/  ISETP.NE.AND P0, PT, RZ, UR6, PT ;  /* 0x00000006ff007c0c */ /* 0x020fe4000bf05270 */
[----:B0-----:R-:W-:Y:S02]  /*11630*/  IADD3 R4, P2, PT, R19, UR4, RZ ;  /* 0x0000000413047c10 */ /* 0x001fe4000ff5e0ff */
[----:B------:R-:W-:-:S03]  /*11640*/  IADD3 R2, P1, PT, R18, UR4, RZ ;  /* 0x0000000412027c10 */ /* 0x000fc6000ff3e0ff */
[----:B------:R-:W-:Y:S01]  /*11650*/  IMAD.X R5, RZ, RZ, UR5, P2 ;  /* 0x00000005ff057e24 */ /* 0x000fe200090e06ff */
[----:B------:R-:W-:-:S05]  /*11660*/  IADD3.X R3, PT, PT, RZ, UR5, RZ, P1, !PT ;  /* 0x00000005ff037c10 */ /* 0x000fca0008ffe4ff */
[----:B------:R-:W1:Y:S04]  /*11670*/  @P0 LDG.E.64 R6, desc[UR36][R4.64] ;  /* 0x0000002404060981 */ /* 0x000e68000c1e1b00 */
[----:B------:R-:W5:Y:S01]  /*11680*/  @P0 LDG.E.64 R8, desc[UR36][R2.64] ;  /* 0x0000002402080981 */ /* 0x000f62000c1e1b00 */
[----:B------:R-:W0:Y:S02]  /*11690*/  LDCU.U8 UR4, c[0x0][0x799] ;  /* 0x0000f320ff0477ac */ /* 0x000e240008000000 */
[----:B0-----:R-:W-:Y:S01]  /*116a0*/  ISETP.NE.AND P1, PT, RZ, UR4, PT ;  /* 0x00000004ff007c0c */ /* 0x001fe2000bf25270 */
[----:B-1234-:R-:W-:Y:S01]  /*116b0*/  @P0 FADD.FTZ R24, R24, R6 ;  /* 0x0000000618180221 */ /* 0x01efe20000010000 */
[----:B------:R-:W-:Y:S01]  /*116c0*/  @P0 FADD.FTZ R25, R25, R7 ;  /* 0x0000000719190221 */ /* 0x000fe20000010000 */
[----:B-----5:R-:W-:Y:S01]  /*116d0*/  @P0 FADD.FTZ R26, R26, R8 ;  /* 0x000000081a1a0221 */ /* 0x020fe20000010000 */
[----:B------:R-:W-:-:S09]  /*116e0*/  @P0 FADD.FTZ R27, R27, R9 ;  /* 0x000000091b1b0221 */ /* 0x000fd20000010000 */
[----:B------:R0:W-:Y:S04]  /*116f0*/  @!P1 STG.E.64 desc[UR36][R4.64], R24 ;  /* 0x0000001804009986 */ /* 0x0001e8000c101b24 */
[----:B------:R0:W-:Y:S01]  /*11700*/  @!P1 STG.E.64 desc[UR36][R2.64], R26 ;  /* 0x0000001a02009986 */ /* 0x0001e2000c101b24 */
[----:B------:R-:W-:Y:S05]  /*11710*/  @!P1 EXIT ;  /* 0x000000000000994d */ /* 0x000fea0003800000 */
[----:B------:R-:W1:Y:S02]  /*11720*/  LDCU UR4, c[0x0][0x79c] ;  /* 0x0000f380ff0477ac */ /* 0x000e640008000800 */
[----:B-1----:R-:W-:-:S09]  /*11730*/  UISETP.NE.AND UP0, UPT, UR4, 0x1, UPT ;  /* 0x000000010400788c */ /* 0x002fd2000bf05270 */
[----:B------:R-:W-:Y:S05]  /*11740*/  BRA.U !UP0, `(.L_x_167) ;  /* 0x0000000108407547 */ /* 0x000fea000b800000 */
[----:B------:R-:W-:Y:S01]  /*11750*/  MOV R0, 0x0 ;  /* 0x0000000000007802 */ /* 0x000fe20000000f00 */
[----:B------:R-:W1:Y:S01]  /*11760*/  LDCU.64 UR4, c[0x4][0x590] ;  /* 0x0100b200ff0477ac */ /* 0x000e620008000a00 */
[----:B------:R-:W-:Y:S02]  /*11770*/  HFMA2 R12, -RZ, RZ, 0, 5.9604644775390625e-08 ;  /* 0x00000001ff0c7431 */ /* 0x000fe400000001ff */
[----:B------:R-:W-:Y:S01]  /*11780*/  IMAD.MOV.U32 R8, RZ, RZ, 0x2ef ;  /* 0x000002efff087424 */ /* 0x000fe200078e00ff */
[----:B0-----:R0:W2:Y:S01]  /*11790*/  LDC.64 R2, c[0x4][R0] ;  /* 0x0100000000027b82 */ /* 0x0010a20000000a00 */
[----:B------:R-:W3:Y:S01]  /*117a0*/  LDCU.64 UR8, c[0x4][0x578] ;  /* 0x0100af00ff0877ac */ /* 0x000ee20008000a00 */
[----:B------:R-:W-:Y:S01]  /*117b0*/  MOV R13, RZ ;  /* 0x000000ff000d7202 */ /* 0x000fe20000000f00 */
[----:B------:R-:W4:Y:S01]  /*117c0*/  LDCU.64 UR6, c[0x4][0x468] ;  /* 0x01008d00ff0677ac */ /* 0x000f220008000a00 */
[----:B-1----:R-:W-:Y:S02]  /*117d0*/  MOV R4, UR4 ;  /* 0x0000000400047c02 */ /* 0x002fe40008000f00 */
[----:B------:R-:W-:Y:S01]  /*117e0*/  MOV R5, UR5 ;  /* 0x0000000500057c02 */ /* 0x000fe20008000f00 */
[----:B---3--:R-:W-:Y:S01]  /*117f0*/  IMAD.U32 R6, RZ, RZ, UR8 ;  /* 0x00000008ff067e24 */ /* 0x008fe2000f8e00ff */
[----:B------:R-:W-:-:S02]  /*11800*/  MOV R7, UR9 ;  /* 0x0000000900077c02 */ /* 0x000fc40008000f00 */
[----:B----4-:R-:W-:Y:S02]  /*11810*/  MOV R10, UR6 ;  /* 0x00000006000a7c02 */ /* 0x010fe40008000f00 */
[----:B0-----:R-:W-:-:S07]  /*11820*/  MOV R11, UR7 ;  /* 0x00000007000b7c02 */ /* 0x001fce0008000f00 */
[----:B------:R-:W-:-:S07]  /*11830*/  LEPC R20, `(.L_x_167) ;  /* 0x000000001014794e */ /* 0x000fce0000000000 */
[----:B--2---:R-:W-:Y:S05]  /*11840*/  CALL.ABS.NOINC R2 ;  /* 0x0000000002007343 */ /* 0x004fea0003c00000 */
.L_x_167:
[----:B------:R-:W0:Y:S01]  /*11850*/  LDCU.64 UR6, c[0x0][0x768] ;  /* 0x0000ed00ff0677ac */ /* 0x000e220008000a00 */
[----:B------:R-:W1:Y:S01]  /*11860*/  LDCU UR4, c[0x0][0x380] ;  /* 0x00007000ff0477ac */ /* 0x000e620008000800 */
[----:B------:R-:W2:Y:S01]  /*11870*/  LDCU UR5, c[0x0][0x79c] ;  /* 0x0000f380ff0577ac */ /* 0x000ea20008000800 */
[----:B0-----:R-:W-:Y:S01]  /*11880*/  IADD3 R2, P0, PT, R19, UR6, RZ ;  /* 0x0000000613027c10 */ /* 0x001fe2000ff1e0ff */
[----:B-1----:R-:W-:-:S03]  /*11890*/  FMUL.FTZ R24, R24, UR4 ;  /* 0x0000000418187c20 */ /* 0x002fc60008410000 */
[----:B------:R-:W-:Y:S01]  /*118a0*/  IADD3.X R3, PT, PT, RZ, UR7, RZ, P0, !PT ;  /* 0x00000007ff037c10 */ /* 0x000fe200087fe4ff */
[----:B------:R-:W-:Y:S01]  /*118b0*/  FMUL.FTZ R25, R25, UR4 ;  /* 0x0000000419197c20 */ /* 0x000fe20008410000 */
[----:B------:R-:W-:Y:S01]  /*118c0*/  FMUL.FTZ R26, R26, UR4 ;  /* 0x000000041a1a7c20 */ /* 0x000fe20008410000 */
[----:B--2---:R-:W-:Y:S01]  /*118d0*/  UISETP.NE.AND UP0, UPT, UR5, 0x1, UPT ;  /* 0x000000010500788c */ /* 0x004fe2000bf05270 */
[----:B------:R-:W-:Y:S02]  /*118e0*/  FMUL.FTZ R27, R27, UR4 ;  /* 0x000000041b1b7c20 */ /* 0x000fe40008410000 */
[----:B------:R0:W-:Y:S06]  /*118f0*/  STG.E.64 desc[UR36][R2.64], R24 ;  /* 0x0000001802007986 */ /* 0x0001ec000c101b24 */
[----:B------:R-:W-:Y:S05]  /*11900*/  BRA.U !UP0, `(.L_x_168) ;  /* 0x0000000108407547 */ /* 0x000fea000b800000 */
[----:B------:R-:W-:Y:S01]  /*11910*/  MOV R0, 0x0 ;  /* 0x0000000000007802 */ /* 0x000fe20000000f00 */
[----:B------:R-:W1:Y:S01]  /*11920*/  LDCU.64 UR4, c[0x4][0x590] ;  /* 0x0100b200ff0477ac */ /* 0x000e620008000a00 */
[----:B------:R-:W-:Y:S01]  /*11930*/  HFMA2 R8, -RZ, RZ, 0, 4.4763088226318359375e-05 ;  /* 0x000002efff087431 */ /* 0x000fe200000001ff */
[----:B------:R-:W-:Y:S01]  /*11940*/  MOV R12, 0x1 ;  /* 0x00000001000c7802 */ /* 0x000fe20000000f00 */
[----:B0-----:R0:W2:Y:S01]  /*11950*/  LDC.64 R2, c[0x4][R0] ;  /* 0x0100000000027b82 */ /* 0x0010a20000000a00 */
[----:B------:R-:W3:Y:S01]  /*11960*/  LDCU.64 UR6, c[0x4][0x578] ;  /* 0x0100af00ff0677ac */ /* 0x000ee20008000a00 */
[----:B------:R-:W-:Y:S01]  /*11970*/  IMAD.MOV.U32 R13, RZ, RZ, RZ ;  /* 0x000000ffff0d7224 */ /* 0x000fe200078e00ff */
[----:B------:R-:W4:Y:S01]  /*11980*/  LDCU.64 UR8, c[0x4][0x468] ;  /* 0x01008d00ff0877ac */ /* 0x000f220008000a00 */
[----:B-1----:R-:W-:Y:S01]  /*11990*/  IMAD.U32 R4, RZ, RZ, UR4 ;  /* 0x00000004ff047e24 */ /* 0x002fe2000f8e00ff */
[----:B------:R-:W-:Y:S02]  /*119a0*/  MOV R5, UR5 ;  /* 0x0000000500057c02 */ /* 0x000fe40008000f00 */
[----:B---3--:R-:W-:-:S02]  /*119b0*/  MOV R6, UR6 ;  /* 0x0000000600067c02 */ /* 0x008fc40008000f00 */
[----:B------:R-:W-:Y:S01]  /*119c0*/  MOV R7, UR7 ;  /* 0x0000000700077c02 */ /* 0x000fe20008000f00 */
[----:B----4-:R-:W-:Y:S01]  /*119d0*/  IMAD.U32 R10, RZ, RZ, UR8 ;  /* 0x00000008ff0a7e24 */ /* 0x010fe2000f8e00ff */
[----:B0-----:R-:W-:-:S07]  /*119e0*/  MOV R11, UR9 ;  /* 0x00000009000b7c02 */ /* 0x001fce0008000f00 */
[----:B------:R-:W-:-:S07]  /*119f0*/  LEPC R20, `(.L_x_168) ;  /* 0x000000001014794e */ /* 0x000fce0000000000 */
[----:B--2---:R-:W-:Y:S05]  /*11a00*/  CALL.ABS.NOINC R2 ;  /* 0x0000000002007343 */ /* 0x004fea0003c00000 */
.L_x_168:
[----:B------:R-:W1:Y:S02]  /*11a10*/  LDCU.64 UR4, c[0x0][0x768] ;  /* 0x0000ed00ff0477ac */ /* 0x000e640008000a00 */
[----:B-1----:R-:W-:-:S04]  /*11a20*/  IADD3 R18, P0, PT, R18, UR4, RZ ;  /* 0x0000000412127c10 */ /* 0x002fc8000ff1e0ff */
[----:B------:R-:W-:-:S05]  /*11a30*/  IADD3.X R19, PT, PT, RZ, UR5, RZ, P0, !PT ;  /* 0x00000005ff137c10 */ /* 0x000fca00087fe4ff */
[----:B------:R-:W-:Y:S01]  /*11a40*/  STG.E.64 desc[UR36][R18.64], R26 ;  /* 0x0000001a12007986 */ /* 0x000fe2000c101b24 */
[----:B------:R-:W-:Y:S05]  /*11a50*/  EXIT ;  /* 0x000000000000794d */ /* 0x000fea0003800000 */
.L_x_166:
[----:B------:R-:W5:Y:S01]  /*11a60*/  LDCU.U8 UR4, c[0x0][0x798] ;  /* 0x0000f300ff0477ac */ /* 0x000f620008000000 */
[----:B------:R-:W0:Y:S01]  /*11a70*/  LDCU.U8 UR5, c[0x0][0x799] ;  /* 0x0000f320ff0577ac */ /* 0x000e220008000000 */
[----:B-----5:R-:W-:Y:S02]  /*11a80*/  UISETP.NE.AND UP1, UPT, UR4, URZ, UPT ;  /* 0x000000ff0400728c */ /* 0x020fe4000bf25270 */
[----:B0-----:R-:W-:-:S07]  /*11a90*/  UISETP.NE.AND UP0, UPT, UR5, URZ, UPT ;  /* 0x000000ff0500728c */ /* 0x001fce000bf05270 */
[----:B------:R-:W-:Y:S05]  /*11aa0*/  BRA.U !UP1, `(.L_x_169) ;  /* 0x0000000109187547 */ /* 0x000fea000b800000 */
[----:B------:R-:W1:Y:S04]  /*11ab0*/  LDG.E.64 R2, desc[UR36][R4.64] ;  /* 0x0000002404027981 */ /* 0x000e68000c1e1b00 */
[----:B------:R-:W5:Y:S01]  /*11ac0*/  LDG.E.64 R6, desc[UR36][R4.64+0x8] ;  /* 0x0000082404067981 */ /* 0x000f62000c1e1b00 */
[----:B-1234-:R-:W-:Y:S01]  /*11ad0*/  FADD.FTZ R24, R24, R2 ;  /* 0x0000000218187221 */ /* 0x01efe20000010000 */
[----:B------:R-:W-:Y:S01]  /*11ae0*/  FADD.FTZ R25, R25, R3 ;  /* 0x0000000319197221 */ /* 0x000fe20000010000 */
[----:B-----5:R-:W-:Y:S01]  /*11af0*/  FADD.FTZ R26, R26, R6 ;  /* 0x000000061a1a7221 */ /* 0x020fe20000010000 */
[----:B------:R-:W-:-:S07]  /*11b00*/  FADD.FTZ R27, R27, R7 ;  /* 0x000000071b1b7221 */ /* 0x000fce0000010000 */
.L_x_169:
[----:B------:R-:W-:Y:S05]  /*11b10*/  BRA.U !UP0, `(.L_x_170) ;  /* 0x0000000108d07547 */ /* 0x000fea000b800000 */
[----:B------:R-:W0:Y:S02]  /*11b20*/  LDCU UR4, c[0x0][0x79c] ;  /* 0x0000f380ff0477ac */ /* 0x000e240008000800 */
[----:B0-----:R-:W-:-:S09]  /*11b30*/  UISETP.NE.AND UP0, UPT, UR4, 0x1, UPT ;  /* 0x000000010400788c */ /* 0x001fd2000bf05270 */
[----:B------:R-:W-:Y:S05]  /*11b40*/  BRA.U !UP0, `(.L_x_171) ;  /* 0x0000000108407547 */ /* 0x000fea000b800000 */
[----:B-1234-:R-:W-:Y:S01]  /*11b50*/  MOV R0, 0x0 ;  /* 0x0000000000007802 */ /* 0x01efe20000000f00 */
[----:B------:R-:W0:Y:S01]  /*11b60*/  LDCU.64 UR4, c[0x4][0x590] ;  /* 0x0100b200ff0477ac */ /* 0x000e220008000a00 */
[----:B------:R-:W-:Y:S02]  /*11b70*/  HFMA2 R12, -RZ, RZ, 0, 5.9604644775390625e-08 ;  /* 0x00000001ff0c7431 */ /* 0x000fe400000001ff */
[----:B------:R-:W-:Y:S01]  /*11b80*/  IMAD.MOV.U32 R8, RZ, RZ, 0x2ef ;  /* 0x000002efff087424 */ /* 0x000fe200078e00ff */
[----:B------:R1:W2:Y:S01]  /*11b90*/  LDC.64 R2, c[0x4][R0] ;  /* 0x0100000000027b82 */ /* 0x0002a20000000a00 */
[----:B------:R-:W3:Y:S01]  /*11ba0*/  LDCU.64 UR6, c[0x4][0x578] ;  /* 0x0100af00ff0677ac */ /* 0x000ee20008000a00 */
[----:B------:R-:W-:Y:S01]  /*11bb0*/  MOV R13, RZ ;  /* 0x000000ff000d7202 */ /* 0x000fe20000000f00 */
[----:B------:R-:W4:Y:S01]  /*11bc0*/  LDCU.64 UR8, c[0x4][0x468] ;  /* 0x01008d00ff0877ac */ /* 0x000f220008000a00 */
[----:B0-----:R-:W-:Y:S02]  /*11bd0*/  MOV R4, UR4 ;  /* 0x0000000400047c02 */ /* 0x001fe40008000f00 */
[----:B------:R-:W-:Y:S01]  /*11be0*/  MOV R5, UR5 ;  /* 0x0000000500057c02 */ /* 0x000fe20008000f00 */
[----:B---3--:R-:W-:Y:S01]  /*11bf0*/  IMAD.U32 R6, RZ, RZ, UR6 ;  /* 0x00000006ff067e24 */ /* 0x008fe2000f8e00ff */
[----:B------:R-:W-:-:S02]  /*11c00*/  MOV R7, UR7 ;  /* 0x0000000700077c02 */ /* 0x000fc40008000f00 */
[----:B----4-:R-:W-:Y:S02]  /*11c10*/  MOV R10, UR8 ;  /* 0x00000008000a7c02 */ /* 0x010fe40008000f00 */
[----:B-1----:R-:W-:-:S07]  /*11c20*/  MOV R11, UR9 ;  /* 0x00000009000b7c02 */ /* 0x002fce0008000f00 */
[----:B------:R-:W-:-:S07]  /*11c30*/  LEPC R20, `(.L_x_171) ;  /* 0x000000001014794e */ /* 0x000fce0000000000 */
[----:B--2---:R-:W-:Y:S05]  /*11c40*/  CALL.ABS.NOINC R2 ;  /* 0x0000000002007343 */ /* 0x004fea0003c00000 */
.L_x_171:
[----:B------:R-:W0:Y:S01]  /*11c50*/  LDCU.64 UR4, c[0x0][0x768] ;  /* 0x0000ed00ff0477ac */ /* 0x000e220008000a00 */
[----:B------:R-:W1:Y:S01]  /*11c60*/  LDCU UR6, c[0x0][0x380] ;  /* 0x00007000ff0677ac */ /* 0x000e620008000800 */
[----:B0-----:R-:W-:Y:S01]  /*11c70*/  IADD3 R2, P0, PT, R19, UR4, RZ ;  /* 0x0000000413027c10 */ /* 0x001fe2000ff1e0ff */
[----:B------:R-:W0:Y:S01]  /*11c80*/  LDCU UR4, c[0x0][0x79c] ;  /* 0x0000f380ff0477ac */ /* 0x000e220008000800 */
[----:B-1234-:R-:W-:Y:S02]  /*11c90*/  FMUL.FTZ R24, R24, UR6 ;  /* 0x0000000618187c20 */ /* 0x01efe40008410000 */
[----:B------:R-:W-:Y:S01]  /*11ca0*/  IADD3.X R3, PT, PT, RZ, UR5, RZ, P0, !PT ;  /* 0x00000005ff037c10 */ /* 0x000fe200087fe4ff */
[----:B------:R-:W-:Y:S01]  /*11cb0*/  FMUL.FTZ R25, R25, UR6 ;  /* 0x0000000619197c20 */ /* 0x000fe20008410000 */
[----:B------:R-:W-:Y:S01]  /*11cc0*/  FMUL.FTZ R26, R26, UR6 ;  /* 0x000000061a1a7c20 */ /* 0x000fe20008410000 */
[----:B------:R-:W-:-:S03]  /*11cd0*/  FMUL.FTZ R27, R27, UR6 ;  /* 0x000000061b1b7c20 */ /* 0x000fc60008410000 */
[----:B------:R1:W-:Y:S01]  /*11ce0*/  STG.E.64 desc[UR36][R2.64], R24 ;  /* 0x0000001802007986 */ /* 0x0003e2000c101b24 */
[----:B0-----:R-:W-:-:S09]  /*11cf0*/  UISETP.NE.AND UP0, UPT, UR4, 0x1, UPT ;  /* 0x000000010400788c */ /* 0x001fd2000bf05270 */
[----:B-1----:R-:W-:Y:S05]  /*11d00*/  BRA.U !UP0, `(.L_x_172) ;  /* 0x0000000108407547 */ /* 0x002fea000b800000 */
[----:B------:R-:W-:Y:S01]  /*11d10*/  MOV R0, 0x0 ;  /* 0x0000000000007802 */ /* 0x000fe20000000f00 */
[----:B------:R-:W0:Y:S01]  /*11d20*/  LDCU.64 UR4, c[0x4][0x590] ;  /* 0x0100b200ff0477ac */ /* 0x000e220008000a00 */
[----:B------:R-:W-:Y:S01]  /*11d30*/  HFMA2 R8, -RZ, RZ, 0, 4.4763088226318359375e-05 ;  /* 0x000002efff087431 */ /* 0x000fe200000001ff */
[----:B------:R-:W-:Y:S01]  /*11d40*/  MOV R12, 0x1 ;  /* 0x00000001000c7802 */ /* 0x000fe20000000f00 */
[----:B------:R1:W2:Y:S01]  /*11d50*/  LDC.64 R2, c[0x4][R0] ;  /* 0x0100000000027b82 */ /* 0x0002a20000000a00 */
[----:B------:R-:W3:Y:S01]  /*11d60*/  LDCU.64 UR6, c[0x4][0x578] ;  /* 0x0100af00ff0677ac */ /* 0x000ee20008000a00 */
[----:B------:R-:W-:Y:S01]  /*11d70*/  IMAD.MOV.U32 R13, RZ, RZ, RZ ;  /* 0x000000ffff0d7224 */ /* 0x000fe200078e00ff */
[----:B------:R-:W4:Y:S01]  /*11d80*/  LDCU.64 UR8, c[0x4][0x468] ;  /* 0x01008d00ff0877ac */ /* 0x000f220008000a00 */
[----:B0-----:R-:W-:Y:S01]  /*11d90*/  IMAD.U32 R4, RZ, RZ, UR4 ;  /* 0x00000004ff047e24 */ /* 0x001fe2000f8e00ff */
[----:B------:R-:W-:Y:S02]  /*11da0*/  MOV R5, UR5 ;  /* 0x0000000500057c02 */ /* 0x000fe40008000f00 */
[----:B---3--:R-:W-:-:S02]  /*11db0*/  MOV R6, UR6 ;  /* 0x0000000600067c02 */ /* 0x008fc40008000f00 */
[----:B------:R-:W-:Y:S01]  /*11dc0*/  MOV R7, UR7 ;  /* 0x0000000700077c02 */ /* 0x000fe20008000f00 */
[----:B----4-:R-:W-:Y:S01]  /*11dd0*/  IMAD.U32 R10, RZ, RZ, UR8 ;  /* 0x00000008ff0a7e24 */ /* 0x010fe2000f8e00ff */
[----:B-1----:R-:W-:-:S07]  /*11de0*/  MOV R11, UR9 ;  /* 0x00000009000b7c02 */ /* 0x002fce0008000f00 */
[----:B------:R-:W-:-:S07]  /*11df0*/  LEPC R20, `(.L_x_172) ;  /* 0x000000001014794e */ /* 0x000fce0000000000 */
[----:B--2---:R-:W-:Y:S05]  /*11e00*/  CALL.ABS.NOINC R2 ;  /* 0x0000000002007343 */ /* 0x004fea0003c00000 */
.L_x_172:
[----:B------:R-:W0:Y:S02]  /*11e10*/  LDCU.64 UR4, c[0x0][0x768] ;  /* 0x0000ed00ff0477ac */ /* 0x000e240008000a00 */
[----:B0-----:R-:W-:-:S04]  /*11e20*/  IADD3 R18, P0, PT, R18, UR4, RZ ;  /* 0x0000000412127c10 */ /* 0x001fc8000ff1e0ff */
[----:B------:R-:W-:-:S05]  /*11e30*/  IADD3.X R19, PT, PT, RZ, UR5, RZ, P0, !PT ;  /* 0x00000005ff137c10 */ /* 0x000fca00087fe4ff */
[----:B------:R-:W-:Y:S01]  /*11e40*/  STG.E.64 desc[UR36][R18.64], R26 ;  /* 0x0000001a12007986 */ /* 0x000fe2000c101b24 */
[----:B------:R-:W-:Y:S05]  /*11e50*/  EXIT ;  /* 0x000000000000794d */ /* 0x000fea0003800000 */
.L_x_170:
[----:B------:R-:W-:Y:S04]  /*11e60*/  STG.E.64 desc[UR36][R4.64], R24 ;  /* 0x0000001804007986 */ /* 0x000fe8000c101b24 */
[----:B------:R-:W-:Y:S01]  /*11e70*/  STG.E.64 desc[UR36][R4.64+0x8], R26 ;  /* 0x0000081a04007986 */ /* 0x000fe2000c101b24 */
[----:B------:R-:W-:Y:S05]  /*11e80*/  EXIT ;  /* 0x000000000000794d */ /* 0x000fea0003800000 */
.L_x_147:
[----:B------:R-:W1:Y:S02]  /*11e90*/  LDCU UR4, c[0x0][0x398] ;  /* 0x00007300ff0477ac */ /* 0x000e640008000800 */
[----:B-1----:R-:W-:-:S13]  /*11ea0*/  ISETP.GE.AND P0, PT, R45, UR4, PT ;  /* 0x000000042d007c0c */ /* 0x002fda000bf06270 */
[----:B------:R-:W-:Y:S05]  /*11eb0*/  @P0 EXIT ;  /* 0x000000000000094d */ /* 0x000fea0003800000 */
[----:B------:R-:W1:Y:S01]  /*11ec0*/  LDCU UR4, c[0x0][0x3a8] ;  /* 0x00007500ff0477ac */ /* 0x000e620008000800 */
[----:B------:R-:W-:Y:S02]  /*11ed0*/  ISETP.NE.AND P1, PT, R17, RZ, PT ;  /* 0x000000ff1100720c */ /* 0x000fe40003f25270 */
[----:B-1----:R-:W-:-:S13]  /*11ee0*/  ISETP.NE.AND P0, PT, RZ, UR4, PT ;  /* 0x00000004ff007c0c */ /* 0x002fda000bf05270 */
[----:B------:R-:W-:Y:S05]  /*11ef0*/  @P0 EXIT P1 ;  /* 0x000000000000094d */ /* 0x000fea0000800000 */
[----:B------:R-:W1:Y:S01]  /*11f00*/  LDCU UR4, c[0x0][0x3ac] ;  /* 0x00007580ff0477ac */ /* 0x000e620008000800 */
[----:B------:R-:W-:Y:S02]  /*11f10*/  ISETP.NE.AND P1, PT, R16, RZ, PT ;  /* 0x000000ff1000720c */ /* 0x000fe40003f25270 */
[----:B-1----:R-:W-:-:S13]  /*11f20*/  ISETP.NE.AND P0, PT, RZ, UR4, PT ;  /* 0x00000004ff007c0c */ /* 0x002fda000bf05270 */
[----:B------:R-:W-:Y:S05]  /*11f30*/  @P0 EXIT P1 ;  /* 0x000000000000094d */ /* 0x000fea0000800000 */
[----:B------:R-:W-:-:S04]  /*11f40*/  ISETP.NE.U32.AND P0, PT, R6, RZ, PT ;  /* 0x000000ff0600720c */ /* 0x000fc80003f05070 */
[----:B------:R-:W-:-:S13]  /*11f50*/  ISETP.NE.AND.EX P0, PT, R7, RZ, PT, P0 ;  /* 0x000000ff0700720c */ /* 0x000fda0003f05300 */
[----:B------:R-:W-:Y:S05]  /*11f60*/  @P0 BRA `(.L_x_173) ;  /* 0x0000000400180947 */ /* 0x000fea0003800000 */
[----:B------:R-:W1:Y:S01]  /*11f70*/  LDCU.U8 UR6, c[0x0][0x798] ;  /* 0x0000f300ff0677ac */ /* 0x000e620008000000 */
[----:B------:R-:W2:Y:S01]  /*11f80*/  LDCU.64 UR4, c[0x0][0x768] ;  /* 0x0000ed00ff0477ac */ /* 0x000ea20008000a00 */
[----:B-1----:R-:W-:Y:S02]  /*11f90*/  ISETP.NE.AND P2, PT, RZ, UR6, PT ;  /* 0x00000006ff007c0c */ /* 0x002fe4000bf45270 */
[----:B--2---:R-:W-:Y:S02]  /*11fa0*/  IADD3 R4, P1, PT, R19, UR4, RZ ;  /* 0x0000000413047c10 */ /* 0x004fe4000ff3e0ff */
[----:B------:R-:W-:Y:S02]  /*11fb0*/  IADD3 R2, P0, PT, R18, UR4, RZ ;  /* 0x0000000412027c10 */ /* 0x000fe4000ff1e0ff */
[----:B------:R-:W-:Y:S02]  /*11fc0*/  IADD3.X R5, PT, PT, RZ, UR5, RZ, P1, !PT ;  /* 0x00000005ff057c10 */ /* 0x000fe40008ffe4ff */
[----:B------:R-:W-:-:S05]  /*11fd0*/  IADD3.X R3, PT, PT, RZ, UR5, RZ, P0, !PT ;  /* 0x00000005ff037c10 */ /* 0x000fca00087fe4ff */
[----:B------:R-:W2:Y:S04]  /*11fe0*/  @P2 LDG.E.64 R6, desc[UR36][R4.64] ;  /* 0x0000002404062981 */ /* 0x000ea8000c1e1b00 */
[----:B------:R-:W3:Y:S01]  /*11ff0*/  @P2 LDG.E.64 R8, desc[UR36][R2.64] ;  /* 0x0000002402082981 */ /* 0x000ee2000c1e1b00 */
[----:B------:R-:W1:Y:S02]  /*12000*/  LDCU.U8 UR4, c[0x0][0x799] ;  /* 0x0000f320ff0477ac */ /* 0x000e640008000000 */
[----:B-1----:R-:W-:Y:S01]  /*12010*/  ISETP.NE.AND P0, PT, RZ, UR4, PT ;  /* 0x00000004ff007c0c */ /* 0x002fe2000bf05270 */
[----:B--2---:R-:W-:Y:S01]  /*12020*/  @P2 FADD.FTZ R24, R24, R6 ;  /* 0x0000000618182221 */ /* 0x004fe20000010000 */
[----:B------:R-:W-:Y:S01]  /*12030*/  @P2 FADD.FTZ R25, R25, R7 ;  /* 0x0000000719192221 */ /* 0x000fe20000010000 */
[----:B---3--:R-:W-:Y:S01]  /*12040*/  @P2 FADD.FTZ R26, R26, R8 ;  /* 0x000000081a1a2221 */ /* 0x008fe20000010000 */
[----:B------:R-:W-:-:S09]  /*12050*/  @P2 FADD.FTZ R27, R27, R9 ;  /* 0x000000091b1b2221 */ /* 0x000fd20000010000 */
[----:B------:R1:W-:Y:S04]  /*12060*/  @!P0 STG.E.64 desc[UR36][R4.64], R24 ;  /* 0x0000001804008986 */ /* 0x0003e8000c101b24 */
[----:B------:R1:W-:Y:S01]  /*12070*/  @!P0 STG.E.64 desc[UR36][R2.64], R26 ;  /* 0x0000001a02008986 */ /* 0x0003e2000c101b24 */
[----:B------:R-:W-:Y:S05]  /*12080*/  @!P0 EXIT ;  /* 0x000000000000894d */ /* 0x000fea0003800000 */
[----:B------:R-:W2:Y:S02]  /*12090*/  LDCU UR4, c[0x0][0x79c] ;  /* 0x0000f380ff0477ac */ /* 0x000ea40008000800 */
[----:B--2---:R-:W-:-:S09]  /*120a0*/  UISETP.NE.AND UP0, UPT, UR4, 0x1, UPT ;  /* 0x000000010400788c */ /* 0x004fd2000bf05270 */
[----:B------:R-:W-:Y:S05]  /*120b0*/  BRA.U !UP0, `(.L_x_174) ;  /* 0x0000000108407547 */ /* 0x000fea000b800000 */
[----:B------:R-:W-:Y:S01]  /*120c0*/  MOV R0, 0x0 ;  /* 0x0000000000007802 */ /* 0x000fe20000000f00 */
[----:B------:R-:W2:Y:S01]  /*120d0*/  LDCU.64 UR4, c[0x4][0x590] ;  /* 0x0100b200ff0477ac */ /* 0x000ea20008000a00 */
[----:B------:R-:W-:Y:S01]  /*120e0*/  HFMA2 R8, -RZ, RZ, 0, 4.4763088226318359375e-05 ;  /* 0x000002efff087431 */ /* 0x000fe200000001ff */
[----:B------:R-:W-:Y:S01]  /*120f0*/  MOV R12, 0x1 ;  /* 0x00000001000c7802 */ /* 0x000fe20000000f00 */
[----:B-1----:R1:W3:Y:S01]  /*12100*/  LDC.64 R2, c[0x4][R0] ;  /* 0x0100000000027b82 */ /* 0x0022e20000000a00 */
[----:B------:R-:W4:Y:S01]  /*12110*/  LDCU.64 UR6, c[0x4][0x578] ;  /* 0x0100af00ff0677ac */ /* 0x000f220008000a00 */
[----:B------:R-:W-:Y:S01]  /*12120*/  IMAD.MOV.U32 R13, RZ, RZ, RZ ;  /* 0x000000ffff0d7224 */ /* 0x000fe200078e00ff */
[----:B------:R-:W5:Y:S01]  /*12130*/  LDCU.64 UR8, c[0x4][0x468] ;  /* 0x01008d00ff0877ac */ /* 0x000f620008000a00 */
[----:B--2---:R-:W-:Y:S01]  /*12140*/  IMAD.U32 R4, RZ, RZ, UR4 ;  /* 0x00000004ff047e24 */ /* 0x004fe2000f8e00ff */
[----:B------:R-:W-:Y:S02]  /*12150*/  MOV R5, UR5 ;  /* 0x0000000500057c02 */ /* 0x000fe40008000f00 */
[----:B----4-:R-:W-:-:S02]  /*12160*/  MOV R6, UR6 ;  /* 0x0000000600067c02 */ /* 0x010fc40008000f00 */
[----:B------:R-:W-:Y:S01]  /*12170*/  MOV R7, UR7 ;  /* 0x0000000700077c02 */ /* 0x000fe20008000f00 */
[----:B-----5:R-:W-:Y:S01]  /*12180*/  IMAD.U32 R10, RZ, RZ, UR8 ;  /* 0x00000008ff0a7e24 */ /* 0x020fe2000f8e00ff */
[----:B-1----:R-:W-:-:S07]  /*12190*/  MOV R11, UR9 ;  /* 0x00000009000b7c02 */ /* 0x002fce0008000f00 */
[----:B------:R-:W-:-:S07]  /*121a0*/  LEPC R20, `(.L_x_174) ;  /* 0x000000001014794e */ /* 0x000fce0000000000 */
[----:B0--3--:R-:W-:Y:S05]  /*121b0*/  CALL.ABS.NOINC R2 ;  /* 0x0000000002007343 */ /* 0x009fea0003c00000 */
.L_x_174:
[----:B------:R-:W1:Y:S01]  /*121c0*/  LDCU.64 UR4, c[0x0][0x768] ;  /* 0x0000ed00ff0477ac */ /* 0x000e620008000a00 */
[----:B------:R-:W2:Y:S01]  /*121d0*/  LDCU UR6, c[0x0][0x380] ;  /* 0x00007000ff0677ac */ /* 0x000ea20008000800 */
[----:B-1----:R-:W-:Y:S01]  /*121e0*/  IADD3 R2, P0, PT, R19, UR4, RZ ;  /* 0x0000000413027c10 */ /* 0x002fe2000ff1e0ff */
[----:B------:R-:W1:Y:S01]  /*121f0*/  LDCU UR4, c[0x0][0x79c] ;  /* 0x0000f380ff0477ac */ /* 0x000e620008000800 */
[----:B--2---:R-:W-:Y:S02]  /*12200*/  FMUL.FTZ R24, R24, UR6 ;  /* 0x0000000618187c20 */ /* 0x004fe40008410000 */
[----:B------:R-:W-:Y:S01]  /*12210*/  IADD3.X R3, PT, PT, RZ, UR5, RZ, P0, !PT ;  /* 0x00000005ff037c10 */ /* 0x000fe200087fe4ff */
[----:B------:R-:W-:Y:S01]  /*12220*/  FMUL.FTZ R25, R25, UR6 ;  /* 0x0000000619197c20 */ /* 0x000fe20008410000 */
[----:B------:R-:W-:Y:S01]  /*12230*/  FMUL.FTZ R26, R26, UR6 ;  /* 0x000000061a1a7c20 */ /* 0x000fe20008410000 */
[----:B------:R-:W-:-:S03]  /*12240*/  FMUL.FTZ R27, R27, UR6 ;  /* 0x000000061b1b7c20 */ /* 0x000fc60008410000 */
[----:B------:R2:W-:Y:S01]  /*12250*/  STG.E.64 desc[UR36][R2.64], R24 ;  /* 0x0000001802007986 */ /* 0x0005e2000c101b24 */
[----:B-1----:R-:W-:-:S09]  /*12260*/  UISETP.NE.AND UP0, UPT, UR4, 0x1, UPT ;  /* 0x000000010400788c */ /* 0x002fd2000bf05270 */
[----:B--2---:R-:W-:Y:S05]  /*12270*/  BRA.U !UP0, `(.L_x_175) ;  /* 0x0000000108407547 */ /* 0x004fea000b800000 */
        /* <DEDUP_REMOVED lines=8> */
[----:B-1----:R-:W-:Y:S02]  /*12300*/  MOV R4, UR4 ;  /* 0x0000000400047c02 */ /* 0x002fe40008000f00 */
[----:B------:R-:W-:Y:S01]  /*12310*/  MOV R5, UR5 ;  /* 0x0000000500057c02 */ /* 0x000fe20008000f00 */
[----:B----4-:R-:W-:Y:S01]  /*12320*/  IMAD.U32 R6, RZ, RZ, UR6 ;  /* 0x00000006ff067e24 */ /* 0x010fe2000f8e00ff */
[----:B------:R-:W-:-:S02]  /*12330*/  MOV R7, UR7 ;  /* 0x0000000700077c02 */ /* 0x000fc40008000f00 */
[----:B-----5:R-:W-:Y:S02]  /*12340*/  MOV R10, UR8 ;  /* 0x00000008000a7c02 */ /* 0x020fe40008000f00 */
[----:B--2---:R-:W-:-:S07]  /*12350*/  MOV R11, UR9 ;  /* 0x00000009000b7c02 */ /* 0x004fce0008000f00 */
[----:B------:R-:W-:-:S07]  /*12360*/  LEPC R20, `(.L_x_175) ;  /* 0x000000001014794e */ /* 0x000fce0000000000 */
[----:B0--3--:R-:W-:Y:S05]  /*12370*/  CALL.ABS.NOINC R2 ;  /* 0x0000000002007343 */ /* 0x009fea0003c00000 */
.L_x_175:
[----:B------:R-:W1:Y:S02]  /*12380*/  LDCU.64 UR4, c[0x0][0x768] ;  /* 0x0000ed00ff0477ac */ /* 0x000e640008000a00 */
[----:B-1----:R-:W-:-:S04]  /*12390*/  IADD3 R18, P0, PT, R18, UR4, RZ ;  /* 0x0000000412127c10 */ /* 0x002fc8000ff1e0ff */
[----:B------:R-:W-:-:S05]  /*123a0*/  IADD3.X R19, PT, PT, RZ, UR5, RZ, P0, !PT ;  /* 0x00000005ff137c10 */ /* 0x000fca00087fe4ff */
[----:B------:R-:W-:Y:S01]  /*123b0*/  STG.E.64 desc[UR36][R18.64], R26 ;  /* 0x0000001a12007986 */ /* 0x000fe2000c101b24 */
[----:B------:R-:W-:Y:S05]  /*123c0*/  EXIT ;  /* 0x000000000000794d */ /* 0x000fea0003800000 */
.L_x_173:
[----:B------:R-:W1:Y:S01]  /*123d0*/  LDCU.U8 UR4, c[0x0][0x798] ;  /* 0x0000f300ff0477ac */ /* 0x000e620008000000 */
[----:B------:R-:W2:Y:S01]  /*123e0*/  LDCU.U8 UR5, c[0x0][0x799] ;  /* 0x0000f320ff0577ac */ /* 0x000ea20008000000 */
[----:B-1----:R-:W-:Y:S02]  /*123f0*/  UISETP.NE.AND UP0, UPT, UR4, URZ, UPT ;  /* 0x000000ff0400728c */ /* 0x002fe4000bf05270 */
[----:B--2---:R-:W-:-:S07]  /*12400*/  UISETP.NE.AND UP1, UPT, UR5, URZ, UPT ;  /* 0x000000ff0500728c */ /* 0x004fce000bf25270 */
[----:B------:R-:W-:Y:S05]  /*12410*/  BRA.U !UP0, `(.L_x_176) ;  /* 0x0000000108187547 */ /* 0x000fea000b800000 */
[----:B------:R-:W2:Y:S04]  /*12420*/  LDG.E.64 R2, desc[UR36][R4.64] ;  /* 0x0000002404027981 */ /* 0x000ea8000c1e1b00 */
[----:B------:R-:W3:Y:S01]  /*12430*/  LDG.E.64 R6, desc[UR36][R4.64+0x8] ;  /* 0x0000082404067981 */ /* 0x000ee2000c1e1b00 */
[----:B--2---:R-:W-:Y:S01]  /*12440*/  FADD.FTZ R24, R24, R2 ;  /* 0x0000000218187221 */ /* 0x004fe20000010000 */
[----:B------:R-:W-:Y:S01]  /*12450*/  FADD.FTZ R25, R25, R3 ;  /* 0x0000000319197221 */ /* 0x000fe20000010000 */
[----:B---3--:R-:W-:Y:S01]  /*12460*/  FADD.FTZ R26, R26, R6 ;  /* 0x000000061a1a7221 */ /* 0x008fe20000010000 */
[----:B------:R-:W-:-:S07]  /*12470*/  FADD.FTZ R27, R27, R7 ;  /* 0x000000071b1b7221 */ /* 0x000fce0000010000 */
.L_x_176:
[----:B------:R-:W-:Y:S05]  /*12480*/  BRA.U !UP1, `(.L_x_177) ;  /* 0x0000000109d07547 */ /* 0x000fea000b800000 */
[----:B------:R-:W1:Y:S02]  /*12490*/  LDCU UR4, c[0x0][0x79c] ;  /* 0x0000f380ff0477ac */ /* 0x000e640008000800 */
[----:B-1----:R-:W-:-:S09]  /*124a0*/  UISETP.NE.AND UP0, UPT, UR4, 0x1, UPT ;  /* 0x000000010400788c */ /* 0x002fd2000bf05270 */
[----:B------:R-:W-:Y:S05]  /*124b0*/  BRA.U !UP0, `(.L_x_178) ;  /* 0x0000000108407547 */ /* 0x000fea000b800000 */
[----:B------:R-:W-:Y:S01]  /*124c0*/  MOV R0, 0x0 ;  /* 0x0000000000007802 */ /* 0x000fe20000000f00 */
[----:B------:R-:W1:Y:S01]  /*124d0*/  LDCU.64 UR4, c[0x4][0x590] ;  /* 0x0100b200ff0477ac */ /* 0x000e620008000a00 */
[----:B------:R-:W-:Y:S01]  /*124e0*/  HFMA2 R8, -RZ, RZ, 0, 4.4763088226318359375e-05 ;  /* 0x000002efff087431 */ /* 0x000fe200000001ff */
[----:B------:R-:W-:Y:S01]  /*124f0*/  MOV R12, 0x1 ;  /* 0x00000001000c7802 */ /* 0x000fe20000000f00 */
[----:B------:R2:W3:Y:S01]  /*12500*/  LDC.64 R2, c[0x4][R0] ;  /* 0x0100000000027b82 */ /* 0x0004e20000000a00 */
[----:B------:R-:W4:Y:S01]  /*12510*/  LDCU.64 UR6, c[0x4][0x578] ;  /* 0x0100af00ff0677ac */ /* 0x000f220008000a00 */
[----:B------:R-:W-:Y:S01]  /*12520*/  IMAD.MOV.U32 R13, RZ, RZ, RZ ;  /* 0x000000ffff0d7224 */ /* 0x000fe200078e00ff */
[----:B------:R-:W5:Y:S01]  /*12530*/  LDCU.64 UR8, c[0x4][0x468] ;  /* 0x01008d00ff0877ac */ /* 0x000f620008000a00 */
[----:B-1----:R-:W-:Y:S01]  /*12540*/  IMAD.U32 R4, RZ, RZ, UR4 ;  /* 0x00000004ff047e24 */ /* 0x002fe2000f8e00ff */
[----:B------:R-:W-:Y:S02]  /*12550*/  MOV R5, UR5 ;  /* 0x0000000500057c02 */ /* 0x000fe40008000f00 */
[----:B----4-:R-:W-:-:S02]  /*12560*/  MOV R6, UR6 ;  /* 0x0000000600067c02 */ /* 0x010fc40008000f00 */
[----:B------:R-:W-:Y:S01]  /*12570*/  MOV R7, UR7 ;  /* 0x0000000700077c02 */ /* 0x000fe20008000f00 */
[----:B-----5:R-:W-:Y:S01]  /*12580*/  IMAD.U32 R10, RZ, RZ, UR8 ;  /* 0x00000008ff0a7e24 */ /* 0x020fe2000f8e00ff */
[----:B--2---:R-:W-:-:S07]  /*12590*/  MOV R11, UR9 ;  /* 0x00000009000b7c02 */ /* 0x004fce0008000f00 */
[----:B------:R-:W-:-:S07]  /*125a0*/  LEPC R20, `(.L_x_178) ;  /* 0x000000001014794e */ /* 0x000fce0000000000 */
[----:B0--3--:R-:W-:Y:S05]  /*125b0*/  CALL.ABS.NOINC R2 ;  /* 0x0000000002007343 */ /* 0x009fea0003c00000 */
.L_x_178:
        /* <DEDUP_REMOVED lines=28> */
.L_x_179:
[----:B------:R-:W1:Y:S02]  /*12780*/  LDCU.64 UR4, c[0x0][0x768] ;  /* 0x0000ed00ff0477ac */ /* 0x000e640008000a00 */
[----:B-1----:R-:W-:-:S04]  /*12790*/  IADD3 R18, P0, PT, R18, UR4, RZ ;  /* 0x0000000412127c10 */ /* 0x002fc8000ff1e0ff */
[----:B------:R-:W-:-:S05]  /*127a0*/  IADD3.X R19, PT, PT, RZ, UR5, RZ, P0, !PT ;  /* 0x00000005ff137c10 */ /* 0x000fca00087fe4ff */
[----:B------:R-:W-:Y:S01]  /*127b0*/  STG.E.64 desc[UR36][R18.64], R26 ;  /* 0x0000001a12007986 */ /* 0x000fe2000c101b24 */
[----:B------:R-:W-:Y:S05]  /*127c0*/  EXIT ;  /* 0x000000000000794d */ /* 0x000fea0003800000 */
.L_x_177:
[----:B------:R-:W-:Y:S04]  /*127d0*/  STG.E.64 desc[UR36][R4.64], R24 ;  /* 0x0000001804007986 */ /* 0x000fe8000c101b24 */
[----:B------:R-:W-:Y:S01]  /*127e0*/  STG.E.64 desc[UR36][R4.64+0x8], R26 ;  /* 0x0000081a04007986 */ /* 0x000fe2000c101b24 */
[----:B------:R-:W-:Y:S05]  /*127f0*/  EXIT ;  /* 0x000000000000794d */ /* 0x000fea0003800000 */
.L_x_180:
        /* <DEDUP_REMOVED lines=16> */
.L_x_7263:


//--------------------- .text._ZN2at6native13reduce_kernelILi128ELi4ENS0_8ReduceOpIN3c107complexIfEENS0_7MeanOpsIS5_S5_fS5_EEjS5_Li4ELi4EEEEEvT1_ --------------------------
	.section	.text._ZN2at6native13reduce_kernelILi128ELi4ENS0_8ReduceOpIN3c107complexIfEENS0_7MeanOpsIS5_S5_fS5_EEjS5_Li4ELi4EEEEEvT1_,"ax",@progbits
	.align	128
        .global         _ZN2at6native13reduce_kernelILi128ELi4ENS0_8ReduceOpIN3c107complexIfEENS0_7MeanOpsIS5_S5_fS5_EEjS5_Li4ELi4EEEEEvT1_
        .type           _ZN2at6native13reduce_kernelILi128ELi4ENS0_8ReduceOpIN3c107complexIfEENS0_7MeanOpsIS5_S5_fS5_EEjS5_Li4ELi4EEEEEvT1_,@function
        .size           _ZN2at6native13reduce_kernelILi128ELi4ENS0_8ReduceOpIN3c107complexIfEENS0_7MeanOpsIS5_S5_fS5_EEjS5_Li4ELi4EEEEEvT1_,(.L_x_7264 - _ZN2at6native13reduce_kernelILi128ELi4ENS0_8ReduceOpIN3c107complexIfEENS0_7MeanOpsIS5_S5_fS5_EEjS5_Li4ELi4EEEEEvT1_)
        .other          _ZN2at6native13reduce_kernelILi128ELi4ENS0_8ReduceOpIN3c107complexIfEENS0_7MeanOpsIS5_S5_fS5_EEjS5_Li4ELi4EEEEEvT1_,@"STO_CUDA_ENTRY STV_DEFAULT"
_ZN2at6native13reduce_kernelILi128ELi4ENS0_8ReduceOpIN3c107complexIfEENS0_7MeanOpsIS5_S5_fS5_EEjS5_Li4ELi4EEEEEvT1_:
.text._ZN2at6native13reduce_kernelILi128ELi4ENS0_8ReduceOpIN3c107complexIfEENS0_7MeanOpsIS5_S5_fS5_EEjS5_Li4ELi4EEEEEvT1_:
[----:B------:R-:W0:Y:S01]  /*0000*/  LDC R1, c[0x0][0x37c] ;  /* 0x0000df00ff017b82 */ /* 0x000e220000000800 */
[----:B------:R-:W1:Y:S01]  /*0010*/  S2R R17, SR_TID.X ;  /* 0x0000000000117919 */ /* 0x000e620000002100 */
[----:B------:R-:W1:Y:S06]  /*0020*/  LDCU.64 UR10, c[0x0][0x3b0] ;  /* 0x00007600ff0a77ac */ /* 0x000e6c0008000a00 */
[----:B------:R-:W2:Y:S01]  /*0030*/  S2UR UR5, SR_CTAID.X ;  /* 0x00000000000579c3 */ /* 0x000ea20000002500 */
[----:B------:R-:W-:Y:S01]  /*0040*/  HFMA2 R66, -RZ, RZ, 0, 0 ;  /* 0x00000000ff427431 */ /* 0x000fe200000001ff */
[----:B------:R-:W3:Y:S01]  /*0050*/  S2R R2, SR_TID.Y ;  /* 0x0000000000027919 */ /* 0x000ee20000002200 */
[----:B------:R-:W4:Y:S01]  /*0060*/  LDCU UR4, c[0x0][0x564] ;  /* 0x0000ac80ff0477ac */ /* 0x000f220008000800 */
[----:B------:R-:W5:Y:S01]  /*0070*/  S2R R16, SR_CTAID.Y ;  /* 0x0000000000107919 */ /* 0x000f620000002600 */
[----:B------:R-:W3:Y:S03]  /*0080*/  LDCU UR6, c[0x0][0x3b8] ;  /* 0x00007700ff0677ac */ /* 0x000ee60008000800 */
[----:B------:R-:W2:Y:S01]  /*0090*/  LDC R0, c[0x0][0x3a0] ;  /* 0x0000e800ff007b82 */ /* 0x000ea20000000800 */
[----:B------:R-:W1:Y:S01]  /*00a0*/  LDCU.64 UR8, c[0x0][0x3a8] ;  /* 0x00007500ff0877ac */ /* 0x000e620008000a00 */
[----:B----4-:R-:W-:Y:S01]  /*00b0*/  UISETP.NE.AND UP0, UPT, UR4, URZ, UPT ;  /* 0x000000ff0400728c */ /* 0x010fe2000bf05270 */
[----:B-1----:R-:W-:-:S02]  /*00c0*/  IMAD R3, R17, UR11, RZ ;  /* 0x0000000b11037c24 */ /* 0x002fc4000f8e02ff */
[----:B------:R-:W-:Y:S02]  /*00d0*/  IMAD R5, R17, UR8, RZ ;  /* 0x0000000811057c24 */ /* 0x000fe4000f8e02ff */
[C---:B---3--:R-:W-:Y:S02]  /*00e0*/  IMAD R3, R2.reuse, UR6, R3 ;  /* 0x0000000602037c24 */ /* 0x048fe4000f8e0203 */
[----:B------:R-:W-:Y:S02]  /*00f0*/  IMAD R5, R2, UR9, R5 ;  /* 0x0000000902057c24 */ /* 0x000fe4000f8e0205 */
[----:B--2---:R-:W-:Y:S02]  /*0100*/  IMAD R3, R0, UR5, R3 ;  /* 0x0000000500037c24 */ /* 0x004fe4000f8e0203 */
[----:B-----5:R-:W-:-:S03]  /*0110*/  IMAD R69, R16, UR10, R5 ;  /* 0x0000000a10457c24 */ /* 0x020fc6000f8e0205 */
[----:B------:R-:W-:Y:S01]  /*0120*/  SHF.L.U32 R71, R3, 0x2, RZ ;  /* 0x0000000203477819 */ /* 0x000fe200000006ff */
[----:B0-----:R-:W-:Y:S06]  /*0130*/  BRA.U !UP0, `(.L_x_181) ;  /* 0x0000001108547547 */ /* 0x001fec000b800000 */
[----:B------:R-:W0:Y:S01]  /*0140*/  LDCU.64 UR6, c[0x0][0x568] ;  /* 0x0000ad00ff0677ac */ /* 0x000e220008000a00 */
[----:B------:R-:W-:Y:S01]  /*0150*/  MOV R70, RZ ;  /* 0x000000ff00467202 */ /* 0x000fe20000000f00 */
[----:B------:R-:W1:Y:S01]  /*0160*/  LDCU UR5, c[0x0][0x570] ;  /* 0x0000ae00ff0577ac */ /* 0x000e620008000800 */
[----:B------:R-:W2:Y:S01]  /*0170*/  LDCU UR8, c[0x0][0x698] ;  /* 0x0000d300ff0877ac */ /* 0x000ea20008000800 */
[----:B------:R-:W-:-:S04]  /*0180*/  UIADD3 UR4, UPT, UPT, UR4, -0x1, URZ ;  /* 0xffffffff04047890 */ /* 0x000fc8000fffe0ff */
[----:B------:R-:W-:Y:S01]  /*0190*/  UISETP.NE.AND UP0, UPT, UR4, URZ, UPT ;  /* 0x000000ff0400728c */ /* 0x000fe2000bf05270 */
[----:B0-----:R-:W-:-:S05]  /*01a0*/  IMAD.HI.U32 R4, R71, UR7, R70 ;  /* 0x0000000747047c27 */ /* 0x001fca000f8e0046 */
[----:B-1----:R-:W-:-:S05]  /*01b0*/  SHF.R.U32.HI R5, RZ, UR5, R4 ;  /* 0x00000005ff057c19 */ /* 0x002fca0008011604 */
[----:B------:R-:W-:-:S04]  /*01c0*/  IMAD.MOV R3, RZ, RZ, -R5 ;  /* 0x000000ffff037224 */ /* 0x000fc800078e0a05 */
[----:B------:R-:W-:-:S04]  /*01d0*/  IMAD R66, R3, UR6, R71 ;  /* 0x0000000603427c24 */ /* 0x000fc8000f8e0247 */
[----:B--2---:R-:W-:Y:S01]  /*01e0*/  IMAD R66, R66, UR8, RZ ;  /* 0x0000000842427c24 */ /* 0x004fe2000f8e02ff */
        /* <DEDUP_REMOVED lines=16> */
[----:B------:R-:W-:Y:S01]  /*02f0*/  HFMA2 R6, -RZ, RZ, 0, 0 ;  /* 0x00000000ff067431 */ /* 0x000fe200000001ff */
        /* <DEDUP_REMOVED lines=249> */
.L_x_181:
[----:B------:R-:W0:Y:S01]  /*1290*/  LDCU UR5, c[0x0][0x394] ;  /* 0x00007280ff0577ac */ /* 0x000e220008000800 */
[----:B------:R-:W-:Y:S01]  /*12a0*/  BSSY.RECONVERGENT B6, `(.L_x_182) ;  /* 0x0000baf000067945 */ /* 0x000fe20003800200 */
[----:B------:R-:W-:Y:S02]  /*12b0*/  CS2R R30, SRZ ;  /* 0x00000000001e7805 */ /* 0x000fe4000001ff00 */
[----:B------:R-:W-:Y:S01]  /*12c0*/  CS2R R28, SRZ ;  /* 0x00000000001c7805 */ /* 0x000fe2000001ff00 */
[----:B------:R-:W1:Y:S01]  /*12d0*/  LDCU UR4, c[0x0][0x398] ;  /* 0x00007300ff0477ac */ /* 0x000e620008000800 */
[----:B------:R-:W-:Y:S02]  /*12e0*/  CS2R R26, SRZ ;  /* 0x00000000001a7805 */ /* 0x000fe4000001ff00 */
[----:B------:R-:W-:Y:S01]  /*12f0*/  CS2R R24, SRZ ;  /* 0x0000000000187805 */ /* 0x000fe2000001ff00 */
[----:B------:R-:W2:Y:S01]  /*1300*/  LDCU.64 UR36, c[0x0][0x358] ;  /* 0x00006b00ff2477ac */ /* 0x000ea20008000a00 */
[----:B0-----:R-:W-:-:S04]  /*1310*/  MOV R68, UR5 ;  /* 0x0000000500447c02 */ /* 0x001fc80008000f00 */
[----:B------:R-:W-:-:S04]  /*1320*/  ISETP.GE.U32.AND P0, PT, R69, R68, PT ;  /* 0x000000444500720c */ /* 0x000fc80003f06070 */
[----:B-1----:R-:W-:-:S13]  /*1330*/  ISETP.GE.U32.OR P0, PT, R71, UR4, P0 ;  /* 0x0000000447007c0c */ /* 0x002fda0008706470 */
[----:B--2---:R-:W-:Y:S05]  /*1340*/  @P0 BRA `(.L_x_183) ;  /* 0x000000b800900947 */ /* 0x004fea0003800000 */
[----:B------:R-:W0:Y:S01]  /*1350*/  LDCU.U8 UR6, c[0x0][0x3c8] ;  /* 0x00007900ff0677ac */ /* 0x000e220008000000 */
[----:B------:R-:W1:Y:S01]  /*1360*/  LDCU.64 UR4, c[0x0][0x760] ;  /* 0x0000ec00ff0477ac */ /* 0x000e620008000a00 */
[----:B0-----:R-:W-:Y:S01]  /*1370*/  UISETP.NE.AND UP0, UPT, UR6, URZ, UPT ;  /* 0x000000ff0600728c */ /* 0x001fe2000bf05270 */
[----:B-1----:R-:W-:-:S04]  /*1380*/  IADD3 R76, P0, PT, R66, UR4, RZ ;  /* 0x00000004424c7c10 */ /* 0x002fc8000ff1e0ff */
[----:B------:R-:W-:Y:S02]  /*1390*/  IADD3.X R77, PT, PT, RZ, UR5, RZ, P0, !PT ;  /* 0x00000005ff4d7c10 */ /* 0x000fe400087fe4ff */
[----:B------:R-:W-:-:S03]  /*13a0*/  MOV R74, R76 ;  /* 0x0000004c004a7202 */ /* 0x000fc60000000f00 */
[----:B------:R-:W-:Y:S01]  /*13b0*/  IMAD.MOV.U32 R75, RZ, RZ, R77 ;  /* 0x000000ffff4b7224 */ /* 0x000fe200078e004d */
[----:B------:R-:W-:Y:S06]  /*13c0*/  BRA.U !UP0, `(.L_x_184) ;  /* 0x0000000508c87547 */ /* 0x000fec000b800000 */
[----:B------:R-:W-:Y:S01]  /*13d0*/  MOV R0, 0x0 ;  /* 0x0000000000007802 */ /* 0x000fe20000000f00 */
[----:B------:R-:W0:Y:S01]  /*13e0*/  LDCU.64 UR6, c[0x4][0x570] ;  /* 0x0100ae00ff0677ac */ /* 0x000e220008000a00 */
[----:B------:R-:W-:Y:S02]  /*13f0*/  HFMA2 R8, -RZ, RZ, 0, 2.8789043426513671875e-05 ;  /* 0x000001e3ff087431 */ /* 0x000fe400000001ff */
[----:B------:R-:W-:Y:S01]  /*1400*/  IMAD.MOV.U32 R12, RZ, RZ, 0x1 ;  /* 0x00000001ff0c7424 */ /* 0x000fe200078e00ff */
[----:B------:R1:W2:Y:S01]  /*1410*/  LDC.64 R14, c[0x4][R0] ;  /* 0x01000000000e7b82 */ /* 0x0002a20000000a00 */
[----:B------:R-:W3:Y:S01]  /*1420*/  LDCU.64 UR8, c[0x4][0x578] ;  /* 0x0100af00ff0877ac */ /* 0x000ee20008000a00 */
[----:B------:R-:W-:Y:S01]  /*1430*/  MOV R13, RZ ;  /* 0x000000ff000d7202 */ /* 0x000fe20000000f00 */
[----:B------:R-:W4:Y:S01]  /*1440*/  LDCU.64 UR10, c[0x4][0x458] ;  /* 0x01008b00ff0a77ac */ /* 0x000f220008000a00 */
[----:B------:R-:W5:Y:S01]  /*1450*/  LDCU UR4, c[0x0][0x394] ;  /* 0x00007280ff0477ac */ /* 0x000f620008000800 */
[----:B0-----:R-:W-:-:S02]  /*1460*/  MOV R4, UR6 ;  /* 0x0000000600047c02 */ /* 0x001fc40008000f00 */
[----:B------:R-:W-:Y:S02]  /*1470*/  MOV R5, UR7 ;  /* 0x0000000700057c02 */ /* 0x000fe40008000f00 */
[----:B---3--:R-:W-:Y:S01]  /*1480*/  MOV R6, UR8 ;  /* 0x0000000800067c02 */ /* 0x008fe20008000f00 */
[----:B------:R-:W-:Y:S01]  /*1490*/  IMAD.U32 R7, RZ, RZ, UR9 ;  /* 0x00000009ff077e24 */ /* 0x000fe2000f8e00ff */
[----:B----4-:R-:W-:Y:S02]  /*14a0*/  MOV R10, UR10 ;  /* 0x0000000a000a7c02 */ /* 0x010fe40008000f00 */
[----:B------:R-:W-:Y:S02]  /*14b0*/  MOV R11, UR11 ;  /* 0x0000000b000b7c02 */ /* 0x000fe40008000f00 */
[----:B-1---5:R-:W-:-:S07]  /*14c0*/  MOV R18, UR4 ;  /* 0x0000000400127c02 */ /* 0x022fce0008000f00 */
[----:B------:R-:W-:-:S07]  /*14d0*/  LEPC R20, `(.L_x_185) ;  /* 0x000000001014794e */ /* 0x000fce0000000000 */
[----:B--2---:R-:W-:Y:S05]  /*14e0*/  CALL.ABS.NOINC R14 ;  /* 0x000000000e007343 */ /* 0x004fea0003c00000 */
.L_x_185:
[----:B------:R-:W0:Y:S01]  /*14f0*/  LDC R11, c[0x0][0x388] ;  /* 0x0000e200ff0b7b82 */ /* 0x000e220000000800 */
[----:B------:R-:W-:Y:S01]  /*1500*/  SHF.R.U32.HI R76, RZ, 0x3, R76 ;  /* 0x00000003ff4c7819 */ /* 0x000fe2000001164c */
[----:B------:R-:W-:Y:S03]  /*1510*/  BSSY.RECONVERGENT B0, `(.L_x_186) ;  /* 0x0000026000007945 */ /* 0x000fe60003800200 */
[----:B------:R-:W-:-:S03]  /*1520*/  LOP3.LUT P0, R76, R76, 0x3, RZ, 0xc0, !PT ;  /* 0x000000034c4c7812 */ /* 0x000fc6000780c0ff */
[----:B------:R-:W1:Y:S01]  /*1530*/  LDC R8, c[0x0][0x38c] ;  /* 0x0000e300ff087b82 */ /* 0x000e620000000800 */
[----:B0-----:R-:W-:Y:S01]  /*1540*/  MOV R3, R11 ;  /* 0x0000000b00037202 */ /* 0x001fe20000000f00 */
[----:B------:R-:W-:Y:S01]  /*1550*/  IMAD.MOV.U32 R7, RZ, RZ, R11 ;  /* 0x000000ffff077224 */ /* 0x000fe200078e000b */
[-C--:B-1----:R-:W-:Y:S02]  /*1560*/  MOV R0, R8.reuse ;  /* 0x0000000800007202 */ /* 0x082fe40000000f00 */
[----:B------:R-:W-:-:S05]  /*1570*/  MOV R6, R8 ;  /* 0x0000000800067202 */ /* 0x000fca0000000f00 */
        /* <DEDUP_REMOVED lines=9> */
[----:B------:R-:W0:Y:S01]  /*1610*/  LDCU UR4, c[0x0][0x3ac] ;  /* 0x00007580ff0477ac */ /* 0x000e220008000800 */
[----:B------:R-:W-:Y:S02]  /*1620*/  ISETP.NE.AND P1, PT, R2, RZ, PT ;  /* 0x000000ff0200720c */ /* 0x000fe40003f25270 */
[----:B------:R-:W-:Y:S02]  /*1630*/  MOV R7, R11 ;  /* 0x0000000b00077202 */ /* 0x000fe40000000f00 */
[----:B------:R-:W-:Y:S02]  /*1640*/  MOV R6, R8 ;  /* 0x0000000800067202 */ /* 0x000fe40000000f00 */
[----:B0-----:R-:W-:-:S13]  /*1650*/  ISETP.NE.AND P0, PT, RZ, UR4, PT ;  /* 0x00000004ff007c0c */ /* 0x001fda000bf05270 */
[----:B------:R-:W-:Y:S05]  /*1660*/  @P0 BRA P1, `(.L_x_189) ;  /* 0x00000000002c0947 */ /* 0x000fea0000800000 */
[----:B------:R-:W0:Y:S01]  /*1670*/  LDCU UR4, c[0x0][0x3b0] ;  /* 0x00007600ff0477ac */ /* 0x000e220008000800 */
[----:B------:R-:W-:Y:S01]  /*1680*/  ISETP.NE.AND P1, PT, R16, RZ, PT ;  /* 0x000000ff1000720c */ /* 0x000fe20003f25270 */
[----:B------:R-:W-:Y:S01]  /*1690*/  IMAD.MOV.U32 R7, RZ, RZ, R11 ;  /* 0x000000ffff077224 */ /* 0x000fe200078e000b */
        /* <DEDUP_REMOVED lines=8> */
.L_x_189:
[----:B------:R-:W-:Y:S05]  /*1720*/  BSYNC.RECONVERGENT B1 ;  /* 0x0000000000017941 */ /* 0x000fea0003800200 */
.L_x_188:
[----:B------:R-:W0:Y:S01]  /*1730*/  LDC R5, c[0x0][0x394] ;  /* 0x0000e500ff057b82 */ /* 0x000e220000000800 */
[----:B------:R-:W-:-:S04]  /*1740*/  IADD3 R74, P0, PT, R74, 0x20, RZ ;  /* 0x000000204a4a7810 */ /* 0x000fc80007f1e0ff */
[----:B------:R-:W-:Y:S02]  /*1750*/  IADD3.X R75, PT, PT, RZ, R75, RZ, P0, !PT ;  /* 0x0000004bff4b7210 */ /* 0x000fe400007fe4ff */
[----:B0-----:R-:W-:-:S07]  /*1760*/  IADD3 R18, PT, PT, R76, -0x4, R5 ;  /* 0xfffffffc4c127810 */ /* 0x001fce0007ffe005 */
.L_x_187:
[----:B------:R-:W-:Y:S05]  /*1770*/  BSYNC.RECONVERGENT B0 ;  /* 0x0000000000007941 */ /* 0x000fea0003800200 */
.L_x_186:
        /* <DEDUP_REMOVED lines=9> */
[----:B------:R-:W-:Y:S02]  /*1810*/  ISETP.NE.AND P1, PT, R10, RZ, PT ;  /* 0x000000ff0a00720c */ /* 0x000fe40003f25270 */
[----:B------:R-:W-:Y:S02]  /*1820*/  MOV R10, R8 ;  /* 0x00000008000a7202 */ /* 0x000fe40000000f00 */
[----:B------:R-:W-:Y:S02]  /*1830*/  LEA R5, R9, 0x3, 0x2 ;  /* 0x0000000309057811 */ /* 0x000fe400078e10ff */
[----:B------:R-:W-:Y:S02]  /*1840*/  ISETP.NE.AND P1, PT, R16, RZ, P1 ;  /* 0x000000ff1000720c */ /* 0x000fe40000f25270 */
[----:B------:R-:W-:Y:S02]  /*1850*/  ISETP.GE.U32.AND P2, PT, R5, R18, PT ;  /* 0x000000120500720c */ /* 0x000fe40003f46070 */
[----:B------:R-:W-:-:S11]  /*1860*/  PLOP3.LUT P0, PT, P0, P1, PT, 0xf8, 0x8f ;  /* 0x00000000008f781c */ /* 0x000fd60000703f70 */
[----:B------:R-:W-:Y:S05]  /*1870*/  @P2 BRA `(.L_x_191) ;  /* 0x0000000000442947 */ /* 0x000fea0003800000 */
[----:B------:R-:W-:Y:S02]  /*1880*/  MOV R10, R8 ;  /* 0x00000008000a7202 */ /* 0x000fe40000000f00 */
[----:B------:R-:W-:-:S07]  /*1890*/  MOV R12, R11 ;  /* 0x0000000b000c7202 */ /* 0x000fce0000000f00 */
.L_x_192:
[C---:B------:R-:W-:Y:S01]  /*18a0*/  IMAD.WIDE.U32 R4, R9.reuse, 0x20, R74 ;  /* 0x0000002009047825 */ /* 0x040fe200078e004a */
[----:B------:R-:W0:Y:S04]  /*18b0*/  LDCU UR4, c[0x0][0x39c] ;  /* 0x00007380ff0477ac */ /* 0x000e280008000800 */
        /* <DEDUP_REMOVED lines=13> */
.L_x_191:
[----:B------:R-:W-:Y:S05]  /*1990*/  BSYNC.RECONVERGENT B0 ;  /* 0x0000000000007941 */ /* 0x000fea0003800200 */
.L_x_190:
        /* <DEDUP_REMOVED lines=10> */
.L_x_194:
[----:B------:R-:W-:Y:S05]  /*1a40*/  BSYNC.RECONVERGENT B0 ;  /* 0x0000000000007941 */ /* 0x000fea0003800200 */
.L_x_193:
[----:B------:R-:W-:Y:S01]  /*1a50*/  FADD.FTZ R12, R12, R7 ;  /* 0x000000070c0c7221 */ /* 0x000fe20000010000 */
[----:B------:R-:W-:Y:S01]  /*1a60*/  FADD.FTZ R5, R10, R6 ;  /* 0x000000060a057221 */ /* 0x000fe20000010000 */
[----:B------:R-:W-:Y:S01]  /*1a70*/  HFMA2 R30, -RZ, RZ, 0, 0 ;  /* 0x00000000ff1e7431 */ /* 0x000fe200000001ff */
[----:B------:R-:W-:Y:S01]  /*1a80*/  CS2R R28, SRZ ;  /* 0x00000000001c7805 */ /* 0x000fe2000001ff00 */
[----:B------:R-:W-:Y:S01]  /*1a90*/  FADD.FTZ R12, R12, R11 ;  /* 0x0000000b0c0c7221 */ /* 0x000fe20000010000 */
[----:B------:R-:W-:Y:S01]  /*1aa0*/  FADD.FTZ R5, R5, R8 ;  /* 0x0000000805057221 */ /* 0x000fe20000010000 */
[----:B------:R-:W-:Y:S02]  /*1ab0*/  CS2R R26, SRZ ;  /* 0x00000000001a7805 */ /* 0x000fe4000001ff00 */
[----:B------:R-:W-:Y:S01]  /*1ac0*/  FADD.FTZ R24, R12, R3 ;  /* 0x000000030c187221 */ /* 0x000fe20000010000 */
[----:B------:R-:W-:Y:S01]  /*1ad0*/  FADD.FTZ R25, R5, R0 ;  /* 0x0000000005197221 */ /* 0x000fe20000010000 */
[----:B------:R-:W-:Y:S06]  /*1ae0*/  BRA `(.L_x_183) ;  /* 0x000000b000a87947 */ /* 0x000fec0003800000 */
.L_x_184:
        /* <DEDUP_REMOVED lines=8> */
[----:B------:R-:W-:Y:S02]  /*1b70*/  CS2R R38, SRZ ;  /* 0x0000000000267805 */ /* 0x000fe4000001ff00 */
[----:B------:R-:W-:Y:S02]  /*1b80*/  CS2R R36, SRZ ;  /* 0x0000000000247805 */ /* 0x000fe4000001ff00 */
[----:B------:R-:W-:Y:S02]  /*1b90*/  CS2R R34, SRZ ;  /* 0x0000000000227805 */ /* 0x000fe4000001ff00 */
[----:B------:R-:W-:Y:S02]  /*1ba0*/  CS2R R32, SRZ ;  /* 0x0000000000207805 */ /* 0x000fe4000001ff00 */
[----:B------:R-:W-:-:S02]  /*1bb0*/  CS2R R30, SRZ ;  /* 0x00000000001e7805 */ /* 0x000fc4000001ff00 */
[----:B------:R-:W-:Y:S01]  /*1bc0*/  CS2R R28, SRZ ;  /* 0x00000000001c7805 */ /* 0x000fe2000001ff00 */
[----:B------:R-:W1:Y:S01]  /*1bd0*/  LDC R5, c[0x0][0x388] ;  /* 0x0000e200ff057b82 */ /* 0x000e620000000800 */
[----:B------:R-:W-:Y:S02]  /*1be0*/  CS2R R42, SRZ ;  /* 0x00000000002a7805 */ /* 0x000fe4000001ff00 */
[----:B------:R-:W-:Y:S02]  /*1bf0*/  CS2R R40, SRZ ;  /* 0x0000000000287805 */ /* 0x000fe4000001ff00 */
[----:B------:R-:W-:Y:S02]  /*1c00*/  CS2R R10, SRZ ;  /* 0x00000000000a7805 */ /* 0x000fe4000001ff00 */
[----:B------:R-:W-:Y:S02]  /*1c10*/  CS2R R8, SRZ ;  /* 0x0000000000087805 */ /* 0x000fe4000001ff00 */
[----:B------:R-:W-:-:S02]  /*1c20*/  CS2R R14, SRZ ;  /* 0x00000000000e7805 */ /* 0x000fc4000001ff00 */
[----:B------:R-:W-:Y:S02]  /*1c30*/  CS2R R12, SRZ ;  /* 0x00000000000c7805 */ /* 0x000fe4000001ff00 */
[----:B------:R-:W-:Y:S01]  /*1c40*/  CS2R R22, SRZ ;  /* 0x0000000000167805 */ /* 0x000fe2000001ff00 */
[----:B------:R-:W2:Y:S01]  /*1c50*/  LDC R4, c[0x0][0x38c] ;  /* 0x0000e300ff047b82 */ /* 0x000ea20000000800 */
[----:B------:R-:W-:Y:S02]  /*1c60*/  CS2R R20, SRZ ;  /* 0x0000000000147805 */ /* 0x000fe4000001ff00 */
[----:B------:R-:W-:Y:S02]  /*1c70*/  CS2R R26, SRZ ;  /* 0x00000000001a7805 */ /* 0x000fe4000001ff00 */
[----:B------:R-:W-:Y:S01]  /*1c80*/  CS2R R24, SRZ ;  /* 0x0000000000187805 */ /* 0x000fe2000001ff00 */
[----:B0-----:R-:W-:-:S05]  /*1c90*/  IMAD R3, R18, 0x3, R69 ;  /* 0x0000000312037824 */ /* 0x001fca00078e0245 */
[----:B------:R-:W-:Y:S02]  /*1ca0*/  ISETP.GE.U32.AND P0, PT, R3, R68, PT ;  /* 0x000000440300720c */ /* 0x000fe40003f06070 */
[-C--:B-1----:R-:W-:Y:S01]  /*1cb0*/  MOV R3, R5.reuse ;  /* 0x0000000500037202 */ /* 0x082fe20000000f00 */
[--C-:B------:R-:W-:Y:S01]  /*1cc0*/  IMAD.MOV.U32 R67, RZ, RZ, R5.reuse ;  /* 0x000000ffff437224 */ /* 0x100fe200078e0005 */
[-C--:B------:R-:W-:Y:S01]  /*1cd0*/  MOV R7, R5.reuse ;  /* 0x0000000500077202 */ /* 0x080fe20000000f00 */
[--C-:B------:R-:W-:Y:S01]  /*1ce0*/  IMAD.MOV.U32 R59, RZ, RZ, R5.reuse ;  /* 0x000000ffff3b7224 */ /* 0x100fe200078e0005 */
[-C--:B------:R-:W-:Y:S01]  /*1cf0*/  MOV R65, R5.reuse ;  /* 0x0000000500417202 */ /* 0x080fe20000000f00 */
[--C-:B------:R-:W-:Y:S01]  /*1d00*/  IMAD.MOV.U32 R51, RZ, RZ, R5.reuse ;  /* 0x000000ffff337224 */ /* 0x100fe200078e0005 */
[-C--:B------:R-:W-:Y:S01]  /*1d10*/  MOV R63, R5.reuse ;  /* 0x00000005003f7202 */ /* 0x080fe20000000f00 */
[----:B------:R-:W-:Y:S01]  /*1d20*/  IMAD.MOV.U32 R19, RZ, RZ, R5 ;  /* 0x000000ffff137224 */ /* 0x000fe200078e0005 */
[-C--:B------:R-:W-:Y:S01]  /*1d30*/  MOV R61, R5.reuse ;  /* 0x00000005003d7202 */ /* 0x080fe20000000f00 */
[--C-:B--2---:R-:W-:Y:S01]  /*1d40*/  IMAD.MOV.U32 R66, RZ, RZ, R4.reuse ;  /* 0x000000ffff427224 */ /* 0x104fe200078e0004 */
[-C--:B------:R-:W-:Y:S01]  /*1d50*/  MOV R57, R5.reuse ;  /* 0x0000000500397202 */ /* 0x080fe20000000f00 */
[--C-:B------:R-:W-:Y:S01]  /*1d60*/  IMAD.MOV.U32 R58, RZ, RZ, R4.reuse ;  /* 0x000000ffff3a7224 */ /* 0x100fe200078e0004 */
[-C--:B------:R-:W-:Y:S01]  /*1d70*/  MOV R55, R5.reuse ;  /* 0x0000000500377202 */ /* 0x080fe20000000f00 */
[----:B------:R-:W-:Y:S01]  /*1d80*/  IMAD.MOV.U32 R50, RZ, RZ, R4 ;  /* 0x000000ffff327224 */ /* 0x000fe200078e0004 */
[----:B------:R-:W-:-:S02]  /*1d90*/  MOV R53, R5 ;  /* 0x0000000500357202 */ /* 0x000fc40000000f00 */
[-C--:B------:R-:W-:Y:S02]  /*1da0*/  MOV R49, R5.reuse ;  /* 0x0000000500317202 */ /* 0x080fe40000000f00 */
[-C--:B------:R-:W-:Y:S02]  /*1db0*/  MOV R47, R5.reuse ;  /* 0x00000005002f7202 */ /* 0x080fe40000000f00 */
[----:B------:R-:W-:Y:S02]  /*1dc0*/  MOV R45, R5 ;  /* 0x00000005002d7202 */ /* 0x000fe40000000f00 */
[-C--:B------:R-:W-:Y:S02]  /*1dd0*/  MOV R0, R4.reuse ;  /* 0x0000000400007202 */ /* 0x080fe40000000f00 */
[-C--:B------:R-:W-:Y:S02]  /*1de0*/  MOV R6, R4.reuse ;  /* 0x0000000400067202 */ /* 0x080fe40000000f00 */
[----:B------:R-:W-:-:S02]  /*1df0*/  MOV R16, R4 ;  /* 0x0000000400107202 */ /* 0x000fc40000000f00 */
[-C--:B------:R-:W-:Y:S02]  /*1e00*/  MOV R64, R4.reuse ;  /* 0x0000000400407202 */ /* 0x080fe40000000f00 */
[-C--:B------:R-:W-:Y:S02]  /*1e10*/  MOV R62, R4.reuse ;  /* 0x00000004003e7202 */ /* 0x080fe40000000f00 */
[-C--:B------:R-:W-:Y:S02]  /*1e20*/  MOV R60, R4.reuse ;  /* 0x00000004003c7202 */ /* 0x080fe40000000f00 */
[-C--:B------:R-:W-:Y:S02]  /*1e30*/  MOV R56, R4.reuse ;  /* 0x0000000400387202 */ /* 0x080fe40000000f00 */
[-C--:B------:R-:W-:Y:S02]  /*1e40*/  MOV R54, R4.reuse ;  /* 0x0000000400367202 */ /* 0x080fe40000000f00 */
[----:B------:R-:W-:-:S02]  /*1e50*/  MOV R52, R4 ;  /* 0x0000000400347202 */ /* 0x000fc40000000f00 */
[-C--:B------:R-:W-:Y:S02]  /*1e60*/  MOV R48, R4.reuse ;  /* 0x0000000400307202 */ /* 0x080fe40000000f00 */
[-C--:B------:R-:W-:Y:S02]  /*1e70*/  MOV R46, R4.reuse ;  /* 0x00000004002e7202 */ /* 0x080fe40000000f00 */
[----:B------:R-:W-:Y:S01]  /*1e80*/  MOV R44, R4 ;  /* 0x00000004002c7202 */ /* 0x000fe20000000f00 */
[----:B------:R-:W-:Y:S06]  /*1e90*/  @P0 BRA `(.L_x_197) ;  /* 0x0000000400440947 */ /* 0x000fec0003800000 */
[----:B------:R-:W-:Y:S01]  /*1ea0*/  BSSY.RECONVERGENT B1, `(.L_x_197) ;  /* 0x0000050000017945 */ /* 0x000fe20003800200 */
        /* <DEDUP_REMOVED lines=8> */
[--C-:B------:R-:W-:Y:S01]  /*1f30*/  IMAD.MOV.U32 R65, RZ, RZ, R5.reuse ;  /* 0x000000ffff417224 */ /* 0x100fe200078e0005 */
        /* <DEDUP_REMOVED lines=18> */
[----:B------:R-:W-:-:S07]  /*2060*/  MOV R19, R5 ;  /* 0x0000000500137202 */ /* 0x000fce0000000f00 */
.L_x_198:
[----:B------:R-:W-:Y:S01]  /*2070*/  SHF.R.U32.HI R21, RZ, 0x2, R69 ;  /* 0x00000002ff157819 */ /* 0x000fe20000011645 */
[----:B------:R-:W-:-:S04]  /*2080*/  IMAD.IADD R69, R69, 0x1, R18 ;  /* 0x0000000145457824 */ /* 0x000fc800078e0212 */
[----:B------:R-:W-:Y:S01]  /*2090*/  IMAD.WIDE.U32 R20, R21, 0x20, R74 ;  /* 0x0000002015147825 */ /* 0x000fe200078e004a */
[----:B------:R-:W-:Y:S02]  /*20a0*/  SHF.R.U32.HI R9, RZ, 0x2, R69 ;  /* 0x00000002ff097819 */ /* 0x000fe40000011645 */
[----:B------:R-:W-:-:S03]  /*20b0*/  IADD3 R69, PT, PT, R69, R18, RZ ;  /* 0x0000001245457210 */ /* 0x000fc60007ffe0ff */
[----:B------:R-:W2:Y:S01]  /*20c0*/  LDG.E.ENL2.256 R20, R24, desc[UR36][R20.64] ;  /* 0xfe0000241418797e */ /* 0x000ea20008121914 */
[----:B------:R-:W-:Y:S01]  /*20d0*/  SHF.R.U32.HI R29, RZ, 0x2, R69 ;  /* 0x00000002ff1d7819 */ /* 0x000fe20000011645 */
[----:B------:R-:W-:Y:S01]  /*20e0*/  IMAD.WIDE.U32 R8, R9, 0x20, R74 ;  /* 0x0000002009087825 */ /* 0x000fe200078e004a */
[----:B------:R-:W-:-:S04]  /*20f0*/  IADD3 R69, PT, PT, R69, R18, RZ ;  /* 0x0000001245457210 */ /* 0x000fc80007ffe0ff */
[----:B------:R-:W-:Y:S01]  /*2100*/  SHF.R.U32.HI R33, RZ, 0x2, R69 ;  /* 0x00000002ff217819 */ /* 0x000fe20000011645 */
[--C-:B------:R-:W-:Y:S01]  /*2110*/  IMAD.WIDE.U32 R28, R29, 0x20, R74.reuse ;  /* 0x000000201d1c7825 */ /* 0x100fe200078e004a */
[----:B------:R-:W3:Y:S03]  /*2120*/  LDG.E.ENL2.256 R8, R12, desc[UR36][R8.64] ;  /* 0xfe000024080c797e */ /* 0x000ee60008121908 */
[----:B------:R-:W-:Y:S02]  /*2130*/  IMAD.WIDE.U32 R32, R33, 0x20, R74 ;  /* 0x0000002021207825 */ /* 0x000fe400078e004a */
[----:B------:R-:W4:Y:S04]  /*2140*/  LDG.E.ENL2.256 R28, R40, desc[UR36][R28.64] ;  /* 0xfe0000241c28797e */ /* 0x000f28000812191c */
[----:B------:R-:W5:Y:S01]  /*2150*/  LDG.E.ENL2.256 R36, R32, desc[UR36][R32.64] ;  /* 0xfe0000242020797e */ /* 0x000f620008121924 */
[----:B------:R-:W-:-:S05]  /*2160*/  IADD3 R69, PT, PT, R69, R18, RZ ;  /* 0x0000001245457210 */ /* 0x000fca0007ffe0ff */
[----:B------:R-:W-:-:S05]  /*2170*/  IMAD R73, R18, 0x3, R69 ;  /* 0x0000000312497824 */ /* 0x000fca00078e0245 */
        /* <DEDUP_REMOVED lines=8> */
[----:B------:R-:W-:Y:S01]  /*2200*/  FADD.FTZ R50, R23, R50 ;  /* 0x0000003217327221 */ /* 0x000fe20000010000 */
[----:B---3--:R-:W-:Y:S01]  /*2210*/  FADD.FTZ R51, R12, R51 ;  /* 0x000000330c337221 */ /* 0x008fe20000010000 */
[----:B------:R-:W-:Y:S01]  /*2220*/  FADD.FTZ R52, R13, R52 ;  /* 0x000000340d347221 */ /* 0x000fe20000010000 */
[----:B------:R-:W-:Y:S01]  /*2230*/  FADD.FTZ R53, R14, R53 ;  /* 0x000000350e357221 */ /* 0x000fe20000010000 */
[----:B------:R-:W-:Y:S01]  /*2240*/  FADD.FTZ R54, R15, R54 ;  /* 0x000000360f367221 */ /* 0x000fe20000010000 */
[----:B------:R-:W-:Y:S01]  /*2250*/  FADD.FTZ R55, R8, R55 ;  /* 0x0000003708377221 */ /* 0x000fe20000010000 */
[----:B------:R-:W-:Y:S01]  /*2260*/  FADD.FTZ R56, R9, R56 ;  /* 0x0000003809387221 */ /* 0x000fe20000010000 */
[----:B------:R-:W-:Y:S01]  /*2270*/  FADD.FTZ R57, R10, R57 ;  /* 0x000000390a397221 */ /* 0x000fe20000010000 */
[----:B------:R-:W-:Y:S01]  /*2280*/  FADD.FTZ R58, R11, R58 ;  /* 0x0000003a0b3a7221 */ /* 0x000fe20000010000 */
[----:B----4-:R-:W-:Y:S01]  /*2290*/  FADD.FTZ R59, R40, R59 ;  /* 0x0000003b283b7221 */ /* 0x010fe20000010000 */
[----:B------:R-:W-:Y:S01]  /*22a0*/  FADD.FTZ R60, R41, R60 ;  /* 0x0000003c293c7221 */ /* 0x000fe20000010000 */
[----:B------:R-:W-:Y:S01]  /*22b0*/  FADD.FTZ R61, R42, R61 ;  /* 0x0000003d2a3d7221 */ /* 0x000fe20000010000 */
[----:B------:R-:W-:Y:S01]  /*22c0*/  FADD.FTZ R62, R43, R62 ;  /* 0x0000003e2b3e7221 */ /* 0x000fe20000010000 */
[----:B------:R-:W-:Y:S01]  /*22d0*/  FADD.FTZ R63, R28, R63 ;  /* 0x0000003f1c3f7221 */ /* 0x000fe20000010000 */
[----:B------:R-:W-:Y:S01]  /*22e0*/  FADD.FTZ R64, R29, R64 ;  /* 0x000000401d407221 */ /* 0x000fe20000010000 */
        /* <DEDUP_REMOVED lines=10> */
[----:B------:R-:W-:Y:S06]  /*2390*/  @!P0 BRA `(.L_x_198) ;  /* 0xfffffffc00348947 */ /* 0x000fec000383ffff */
[----:B------:R-:W-:Y:S05]  /*23a0*/  BSYNC.RECONVERGENT B1 ;  /* 0x0000000000017941 */ /* 0x000fea0003800200 */
.L_x_197:
[----:B------:R-:W-:Y:S05]  /*23b0*/  BSYNC.RECONVERGENT B0 ;  /* 0x0000000000007941 */ /* 0x000fea0003800200 */
.L_x_196:
[----:B------:R-:W-:Y:S01]  /*23c0*/  ISETP.GE.U32.AND P0, PT, R69, R68, PT ;  /* 0x000000444500720c */ /* 0x000fe20003f06070 */
[----:B------:R-:W-:-:S12]  /*23d0*/  BSSY.RECONVERGENT B0, `(.L_x_199) ;  /* 0x0000016000007945 */ /* 0x000fd80003800200 */
[----:B------:R-:W-:Y:S05]  /*23e0*/  @P0 BRA `(.L_x_200) ;  /* 0x0000000000500947 */ /* 0x000fea0003800000 */
[----:B------:R-:W-:-:S05]  /*23f0*/  SHF.R.U32.HI R21, RZ, 0x2, R69 ;  /* 0x00000002ff157819 */ /* 0x000fca0000011645 */
[----:B------:R-:W-:-:S06]  /*2400*/  IMAD.WIDE.U32 R20, R21, 0x20, R74 ;  /* 0x0000002015147825 */ /* 0x000fcc00078e004a */
[----:B------:R-:W5:Y:S01]  /*2410*/  LDG.E.ENL2.256 R20, R24, desc[UR36][R20.64] ;  /* 0xfe0000241418797e */ /* 0x000f620008121914 */
[----:B------:R-:W-:-:S05]  /*2420*/  IMAD.IADD R73, R69, 0x1, R18 ;  /* 0x0000000145497824 */ /* 0x000fca00078e0212 */
[----:B------:R-:W-:-:S13]  /*2430*/  ISETP.GE.U32.AND P1, PT, R73, R68, PT ;  /* 0x000000444900720c */ /* 0x000fda0003f26070 */
[----:B------:R-:W-:Y:S05]  /*2440*/  @P1 BRA `(.L_x_200) ;  /* 0x0000000000381947 */ /* 0x000fea0003800000 */
[----:B------:R-:W-:-:S05]  /*2450*/  SHF.R.U32.HI R9, RZ, 0x2, R73 ;  /* 0x00000002ff097819 */ /* 0x000fca0000011649 */
[----:B------:R-:W-:-:S06]  /*2460*/  IMAD.WIDE.U32 R8, R9, 0x20, R74 ;  /* 0x0000002009087825 */ /* 0x000fcc00078e004a */
[----:B------:R-:W5:Y:S01]  /*2470*/  LDG.E.ENL2.256 R8, R12, desc[UR36][R8.64] ;  /* 0xfe000024080c797e */ /* 0x000f620008121908 */
[----:B------:R-:W-:-:S04]  /*2480*/  IADD3 R73, PT, PT, R73, R18, RZ ;  /* 0x0000001249497210 */ /* 0x000fc80007ffe0ff */
        /* <DEDUP_REMOVED lines=8> */
[----:B------:R-:W5:Y:S04]  /*2510*/  LDG.E.ENL2.256 R28, R40, desc[UR36][R28.64] ;  /* 0xfe0000241c28797e */ /* 0x000f68000812191c */
[----:B------:R0:W5:Y:S02]  /*2520*/  @!P1 LDG.E.ENL2.256 R36, R32, desc[UR36][R74.64] ;  /* 0xfe0000244a20997e */ /* 0x0001640008121924 */
.L_x_200:
[----:B------:R-:W-:Y:S05]  /*2530*/  BSYNC.RECONVERGENT B0 ;  /* 0x0000000000007941 */ /* 0x000fea0003800200 */
.L_x_199:
[----:B------:R-:W-:Y:S04]  /*2540*/  BSSY.RECONVERGENT B0, `(.L_x_201) ;  /* 0x000002a000007945 */ /* 0x000fe80003800200 */
[----:B------:R-:W-:Y:S05]  /*2550*/  @P0 BRA `(.L_x_202) ;  /* 0x0000000000a00947 */ /* 0x000fea0003800000 */
[----:B------:R-:W-:Y:S01]  /*2560*/  IADD3 R69, PT, PT, R69, R18, RZ ;  /* 0x0000001245457210 */ /* 0x000fe20007ffe0ff */
[----:B-----5:R-:W-:Y:S01]  /*2570*/  FADD.FTZ R19, R19, R24 ;  /* 0x0000001813137221 */ /* 0x020fe20000010000 */
[----:B------:R-:W-:Y:S01]  /*2580*/  FADD.FTZ R44, R44, R25 ;  /* 0x000000192c2c7221 */ /* 0x000fe20000010000 */
[----:B------:R-:W-:Y:S01]  /*2590*/  FADD.FTZ R45, R45, R26 ;  /* 0x0000001a2d2d7221 */ /* 0x000fe20000010000 */
[----:B------:R-:W-:Y:S01]  /*25a0*/  ISETP.GE.U32.AND P0, PT, R69, R68, PT ;  /* 0x000000444500720c */ /* 0x000fe20003f06070 */
[----:B------:R-:W-:Y:S01]  /*25b0*/  FADD.FTZ R46, R46, R27 ;  /* 0x0000001b2e2e7221 */ /* 0x000fe20000010000 */
[----:B------:R-:W-:Y:S01]  /*25c0*/  FADD.FTZ R47, R47, R20 ;  /* 0x000000142f2f7221 */ /* 0x000fe20000010000 */
[----:B------:R-:W-:Y:S01]  /*25d0*/  FADD.FTZ R48, R48, R21 ;  /* 0x0000001530307221 */ /* 0x000fe20000010000 */
[----:B------:R-:W-:Y:S01]  /*25e0*/  FADD.FTZ R49, R49, R22 ;  /* 0x0000001631317221 */ /* 0x000fe20000010000 */
[----:B------:R-:W-:-:S08]  /*25f0*/  FADD.FTZ R50, R50, R23 ;  /* 0x0000001732327221 */ /* 0x000fd00000010000 */
[----:B------:R-:W-:Y:S05]  /*2600*/  @P0 BRA `(.L_x_202) ;  /* 0x0000000000740947 */ /* 0x000fea0003800000 */
[----:B------:R-:W-:Y:S02]  /*2610*/  IMAD.IADD R21, R69, 0x1, R18 ;  /* 0x0000000145157824 */ /* 0x000fe400078e0212 */
[----:B------:R-:W-:Y:S01]  /*2620*/  FADD.FTZ R51, R51, R12 ;  /* 0x0000000c33337221 */ /* 0x000fe20000010000 */
[----:B------:R-:W-:Y:S01]  /*2630*/  FADD.FTZ R52, R52, R13 ;  /* 0x0000000d34347221 */ /* 0x000fe20000010000 */
[----:B------:R-:W-:Y:S01]  /*2640*/  FADD.FTZ R53, R53, R14 ;  /* 0x0000000e35357221 */ /* 0x000fe20000010000 */
[----:B------:R-:W-:Y:S01]  /*2650*/  FADD.FTZ R54, R54, R15 ;  /* 0x0000000f36367221 */ /* 0x000fe20000010000 */
[----:B------:R-:W-:Y:S01]  /*2660*/  ISETP.GE.U32.AND P0, PT, R21, R68, PT ;  /* 0x000000441500720c */ /* 0x000fe20003f06070 */
[----:B------:R-:W-:Y:S01]  /*2670*/  FADD.FTZ R55, R55, R8 ;  /* 0x0000000837377221 */ /* 0x000fe20000010000 */
[----:B------:R-:W-:Y:S01]  /*2680*/  FADD.FTZ R56, R56, R9 ;  /* 0x0000000938387221 */ /* 0x000fe20000010000 */
[----:B------:R-:W-:Y:S01]  /*2690*/  FADD.FTZ R57, R57, R10 ;  /* 0x0000000a39397221 */ /* 0x000fe20000010000 */
[----:B------:R-:W-:-:S09]  /*26a0*/  FADD.FTZ R58, R58, R11 ;  /* 0x0000000b3a3a7221 */ /* 0x000fd20000010000 */
[----:B------:R-:W-:Y:S05]  /*26b0*/  @P0 BRA `(.L_x_202) ;  /* 0x0000000000480947 */ /* 0x000fea0003800000 */
[----:B------:R-:W-:Y:S01]  /*26c0*/  IADD3 R9, PT, PT, R21, R18, RZ ;  /* 0x0000001215097210 */ /* 0x000fe20007ffe0ff */
[----:B------:R-:W-:Y:S01]  /*26d0*/  FADD.FTZ R59, R59, R40 ;  /* 0x000000283b3b7221 */ /* 0x000fe20000010000 */
        /* <DEDUP_REMOVED lines=8> */
[----:B------:R-:W-:Y:S01]  /*2760*/  @!P0 FADD.FTZ R67, R67, R32 ;  /* 0x0000002043438221 */ /* 0x000fe20000010000 */
[----:B------:R-:W-:Y:S01]  /*2770*/  @!P0 FADD.FTZ R16, R16, R33 ;  /* 0x0000002110108221 */ /* 0x000fe20000010000 */
[----:B------:R-:W-:Y:S01]  /*2780*/  @!P0 FADD.FTZ R7, R7, R34 ;  /* 0x0000002207078221 */ /* 0x000fe20000010000 */
[----:B------:R-:W-:Y:S01]  /*2790*/  @!P0 FADD.FTZ R6, R6, R35 ;  /* 0x0000002306068221 */ /* 0x000fe20000010000 */
[----:B------:R-:W-:Y:S01]  /*27a0*/  @!P0 FADD.FTZ R5, R5, R36 ;  /* 0x0000002405058221 */ /* 0x000fe20000010000 */
[----:B------:R-:W-:Y:S01]  /*27b0*/  @!P0 FADD.FTZ R4, R4, R37 ;  /* 0x0000002504048221 */ /* 0x000fe20000010000 */
[----:B------:R-:W-:Y:S01]  /*27c0*/  @!P0 FADD.FTZ R3, R3, R38 ;  /* 0x0000002603038221 */ /* 0x000fe20000010000 */
[----:B------:R-:W-:-:S07]  /*27d0*/  @!P0 FADD.FTZ R0, R0, R39 ;  /* 0x0000002700008221 */ /* 0x000fce0000010000 */
.L_x_202:
[----:B------:R-:W-:Y:S05]  /*27e0*/  BSYNC.RECONVERGENT B0 ;  /* 0x0000000000007941 */ /* 0x000fea0003800200 */
.L_x_201:
        /* <DEDUP_REMOVED lines=25> */
.L_x_195:
        /* <DEDUP_REMOVED lines=43> */
[----:B------:R-:W-:Y:S02]  /*2c30*/  MOV R45, R7 ;  /* 0x00000007002d7202 */ /* 0x000fe40000000f00 */
[-C--:B------:R-:W-:Y:S02]  /*2c40*/  MOV R4, R0.reuse ;  /* 0x0000000000047202 */ /* 0x080fe40000000f00 */
        /* <DEDUP_REMOVED lines=9> */
[----:B------:R-:W-:Y:S01]  /*2ce0*/  MOV R46, R0 ;  /* 0x00000000002e7202 */ /* 0x000fe20000000f00 */
[----:B------:R-:W-:Y:S06]  /*2cf0*/  @P0 BRA `(.L_x_205) ;  /* 0x0000000400540947 */ /* 0x000fec0003800000 */
[----:B------:R-:W-:Y:S01]  /*2d00*/  BSSY.RECONVERGENT B1, `(.L_x_205) ;  /* 0x0000054000017945 */ /* 0x000fe20003800200 */
        /* <DEDUP_REMOVED lines=27> */
[----:B------:R-:W-:-:S07]  /*2ec0*/  MOV R45, R7 ;  /* 0x00000007002d7202 */ /* 0x000fce0000000f00 */
.L_x_206:
[----:B------:R-:W-:Y:S01]  /*2ed0*/  IMAD R8, R18, R72, RZ ;  /* 0x0000004812087224 */ /* 0x000fe200078e02ff */
[----:B------:R-:W-:-:S04]  /*2ee0*/  IADD3 R72, PT, PT, R72, R19, RZ ;  /* 0x0000001348487210 */ /* 0x000fc80007ffe0ff */
[----:B------:R-:W-:Y:S01]  /*2ef0*/  SHF.R.U32.HI R21, RZ, 0x2, R8 ;  /* 0x00000002ff157819 */ /* 0x000fe20000011608 */
[----:B------:R-:W-:Y:S02]  /*2f00*/  IMAD R8, R18, R72, RZ ;  /* 0x0000004812087224 */ /* 0x000fe400078e02ff */
[----:B------:R-:W-:Y:S02]  /*2f10*/  IMAD.IADD R72, R72, 0x1, R19 ;  /* 0x0000000148487824 */ /* 0x000fe400078e0213 */
[----:B------:R-:W-:Y:S01]  /*2f20*/  IMAD.WIDE.U32 R20, R21, 0x20, R74 ;  /* 0x0000002015147825 */ /* 0x000fe200078e004a */
[----:B------:R-:W-:-:S03]  /*2f30*/  SHF.R.U32.HI R9, RZ, 0x2, R8 ;  /* 0x00000002ff097819 */ /* 0x000fc60000011608 */
[----:B------:R-:W-:Y:S01]  /*2f40*/  IMAD R10, R18, R72, RZ ;  /* 0x00000048120a7224 */ /* 0x000fe200078e02ff */
[----:B------:R-:W-:Y:S01]  /*2f50*/  IADD3 R72, PT, PT, R72, R19, RZ ;  /* 0x0000001348487210 */ /* 0x000fe20007ffe0ff */
[----:B------:R-:W2:Y:S01]  /*2f60*/  LDG.E.ENL2.256 R20, R24, desc[UR36][R20.64] ;  /* 0xfe0000241418797e */ /* 0x000ea20008121914 */
[----:B------:R-:W-:Y:S02]  /*2f70*/  IMAD.WIDE.U32 R8, R9, 0x20, R74 ;  /* 0x0000002009087825 */ /* 0x000fe400078e004a */
[----:B------:R-:W-:Y:S02]  /*2f80*/  SHF.R.U32.HI R29, RZ, 0x2, R10 ;  /* 0x00000002ff1d7819 */ /* 0x000fe4000001160a */
[----:B------:R-:W-:Y:S02]  /*2f90*/  IMAD R30, R18, R72, RZ ;  /* 0x00000048121e7224 */ /* 0x000fe400078e02ff */
[----:B------:R-:W3:Y:S01]  /*2fa0*/  LDG.E.ENL2.256 R8, R12, desc[UR36][R8.64] ;  /* 0xfe000024080c797e */ /* 0x000ee20008121908 */
[----:B------:R-:W-:-:S02]  /*2fb0*/  IMAD.WIDE.U32 R28, R29, 0x20, R74 ;  /* 0x000000201d1c7825 */ /* 0x000fc400078e004a */
[----:B------:R-:W-:-:S04]  /*2fc0*/  SHF.R.U32.HI R33, RZ, 0x2, R30 ;  /* 0x00000002ff217819 */ /* 0x000fc8000001161e */
[----:B------:R-:W4:Y:S01]  /*2fd0*/  LDG.E.ENL2.256 R28, R40, desc[UR36][R28.64] ;  /* 0xfe0000241c28797e */ /* 0x000f22000812191c */
[----:B------:R-:W-:-:S06]  /*2fe0*/  IMAD.WIDE.U32 R32, R33, 0x20, R74 ;  /* 0x0000002021207825 */ /* 0x000fcc00078e004a */
        /* <DEDUP_REMOVED lines=38> */
.L_x_205:
[----:B------:R-:W-:Y:S05]  /*3250*/  BSYNC.RECONVERGENT B0 ;  /* 0x0000000000007941 */ /* 0x000fea0003800200 */
.L_x_204:
[----:B------:R-:W-:Y:S01]  /*3260*/  ISETP.GE.U32.AND P0, PT, R72, R68, PT ;  /* 0x000000444800720c */ /* 0x000fe20003f06070 */
[----:B------:R-:W-:-:S12]  /*3270*/  BSSY.RECONVERGENT B0, `(.L_x_207) ;  /* 0x000001a000007945 */ /* 0x000fd80003800200 */
[----:B------:R-:W-:Y:S05]  /*3280*/  @P0 BRA `(.L_x_208) ;  /* 0x0000000000600947 */ /* 0x000fea0003800000 */
[----:B------:R-:W-:-:S05]  /*3290*/  IMAD R20, R18, R72, RZ ;  /* 0x0000004812147224 */ /* 0x000fca00078e02ff */
[----:B------:R-:W-:-:S05]  /*32a0*/  SHF.R.U32.HI R21, RZ, 0x2, R20 ;  /* 0x00000002ff157819 */ /* 0x000fca0000011614 */
[----:B------:R-:W-:-:S06]  /*32b0*/  IMAD.WIDE.U32 R20, R21, 0x20, R74 ;  /* 0x0000002015147825 */ /* 0x000fcc00078e004a */
[----:B------:R-:W5:Y:S01]  /*32c0*/  LDG.E.ENL2.256 R20, R24, desc[UR36][R20.64] ;  /* 0xfe0000241418797e */ /* 0x000f620008121914 */
[----:B------:R-:W-:-:S04]  /*32d0*/  IADD3 R73, PT, PT, R72, R19, RZ ;  /* 0x0000001348497210 */ /* 0x000fc80007ffe0ff */
[----:B------:R-:W-:-:S13]  /*32e0*/  ISETP.GE.U32.AND P1, PT, R73, R68, PT ;  /* 0x000000444900720c */ /* 0x000fda0003f26070 */
        /* <DEDUP_REMOVED lines=8> */
[----:B------:R-:W-:Y:S02]  /*3370*/  IMAD.IADD R29, R73, 0x1, R19 ;  /* 0x00000001491d7824 */ /* 0x000fe400078e0213 */
[----:B------:R-:W-:-:S03]  /*3380*/  IMAD R28, R18, R73, RZ ;  /* 0x00000049121c7224 */ /* 0x000fc600078e02ff */
[----:B------:R-:W-:-:S13]  /*3390*/  ISETP.GE.U32.AND P1, PT, R29, R68, PT ;  /* 0x000000441d00720c */ /* 0x000fda0003f26070 */
[----:B------:R-:W-:Y:S01]  /*33a0*/  @!P1 IMAD R18, R18, R29, RZ ;  /* 0x0000001d12129224 */ /* 0x000fe200078e02ff */
[----:B------:R-:W-:-:S04]  /*33b0*/  SHF.R.U32.HI R29, RZ, 0x2, R28 ;  /* 0x00000002ff1d7819 */ /* 0x000fc8000001161c */
[----:B------:R-:W-:Y:S01]  /*33c0*/  @!P1 SHF.R.U32.HI R31, RZ, 0x2, R18 ;  /* 0x00000002ff1f9819 */ /* 0x000fe20000011612 */
[----:B------:R-:W-:-:S04]  /*33d0*/  IMAD.WIDE.U32 R28, R29, 0x20, R74 ;  /* 0x000000201d1c7825 */ /* 0x000fc800078e004a */
[----:B------:R-:W-:Y:S02]  /*33e0*/  @!P1 IMAD.WIDE.U32 R74, R31, 0x20, R74 ;  /* 0x000000201f4a9825 */ /* 0x000fe400078e004a */
[----:B------:R-:W5:Y:S04]  /*33f0*/  LDG.E.ENL2.256 R28, R40, desc[UR36][R28.64] ;  /* 0xfe0000241c28797e */ /* 0x000f68000812191c */
[----:B------:R0:W5:Y:S02]  /*3400*/  @!P1 LDG.E.ENL2.256 R36, R32, desc[UR36][R74.64] ;  /* 0xfe0000244a20997e */ /* 0x0001640008121924 */
.L_x_208:
[----:B------:R-:W-:Y:S05]  /*3410*/  BSYNC.RECONVERGENT B0 ;  /* 0x0000000000007941 */ /* 0x000fea0003800200 */
.L_x_207:
        /* <DEDUP_REMOVED lines=42> */
.L_x_210:
[----:B------:R-:W-:Y:S05]  /*36c0*/  BSYNC.RECONVERGENT B0 ;  /* 0x0000000000007941 */ /* 0x000fea0003800200 */
.L_x_209:
        /* <DEDUP_REMOVED lines=25> */
.L_x_203:
[----:B------:R-:W0:Y:S01]  /*3860*/  LDCU UR4, c[0x0][0x39c] ;  /* 0x00007380ff0477ac */ /* 0x000e220008000800 */
        /* <DEDUP_REMOVED lines=11> */
[----:B------:R-:W-:Y:S02]  /*3920*/  CS2R R22, SRZ ;  /* 0x0000000000167805 */ /* 0x000fe4000001ff00 */
[----:B------:R-:W-:Y:S02]  /*3930*/  CS2R R20, SRZ ;  /* 0x0000000000147805 */ /* 0x000fe4000001ff00 */
[----:B------:R-:W-:-:S02]  /*3940*/  CS2R R26, SRZ ;  /* 0x00000000001a7805 */ /* 0x000fc4000001ff00 */
[----:B------:R-:W-:Y:S02]  /*3950*/  CS2R R24, SRZ ;  /* 0x0000000000187805 */ /* 0x000fe4000001ff00 */
[----:B------:R-:W-:Y:S02]  /*3960*/  CS2R R30, SRZ ;  /* 0x00000000001e7805 */ /* 0x000fe4000001ff00 */
[----:B------:R-:W-:Y:S02]  /*3970*/  CS2R R28, SRZ ;  /* 0x00000000001c7805 */ /* 0x000fe4000001ff00 */
[----:B0-----:R-:W-:Y:S02]  /*3980*/  MOV R72, UR4 ;  /* 0x0000000400487c02 */ /* 0x001fe40008000f00 */
[----:B------:R-:W-:Y:S02]  /*3990*/  CS2R R34, SRZ ;  /* 0x0000000000227805 */ /* 0x000fe4000001ff00 */
[----:B------:R-:W-:Y:S01]  /*39a0*/  CS2R R32, SRZ ;  /* 0x0000000000207805 */ /* 0x000fe2000001ff00 */
[----:B------:R-:W-:-:S02]  /*39b0*/  IMAD R3, R72, 0x3, R69 ;  /* 0x0000000348037824 */ /* 0x000fc400078e0245 */
[--C-:B-1----:R-:W-:Y:S01]  /*39c0*/  IMAD.MOV.U32 R67, RZ, RZ, R5.reuse ;  /* 0x000000ffff437224 */ /* 0x102fe200078e0005 */
[-C--:B------:R-:W-:Y:S01]  /*39d0*/  MOV R65, R5.reuse ;  /* 0x0000000500417202 */ /* 0x080fe20000000f00 */
[--C-:B------:R-:W-:Y:S01]  /*39e0*/  IMAD.MOV.U32 R57, RZ, RZ, R5.reuse ;  /* 0x000000ffff397224 */ /* 0x100fe200078e0005 */
[----:B------:R-:W-:Y:S01]  /*39f0*/  ISETP.GE.U32.AND P0, PT, R3, R68, PT ;  /* 0x000000440300720c */ /* 0x000fe20003f06070 */
[----:B------:R-:W-:Y:S01]  /*3a00*/  IMAD.MOV.U32 R13, RZ, RZ, R5 ;  /* 0x000000ffff0d7224 */ /* 0x000fe200078e0005 */
[-C--:B------:R-:W-:Y:S02]  /*3a10*/  MOV R63, R5.reuse ;  /* 0x00000005003f7202 */ /* 0x080fe40000000f00 */
        /* <DEDUP_REMOVED lines=24> */
[----:B------:R-:W-:Y:S01]  /*3ba0*/  MOV R10, R0 ;  /* 0x00000000000a7202 */ /* 0x000fe20000000f00 */
[----:B------:R-:W-:Y:S06]  /*3bb0*/  @P0 BRA `(.L_x_212) ;  /* 0x0000004400880947 */ /* 0x000fec0003800000 */
[----:B------:R-:W-:Y:S01]  /*3bc0*/  VIADD R3, R73, 0xffffffff ;  /* 0xffffffff49037836 */ /* 0x000fe20000000000 */
[-C--:B------:R-:W-:Y:S01]  /*3bd0*/  MOV R62, R0.reuse ;  /* 0x00000000003e7202 */ /* 0x080fe20000000f00 */
[--C-:B------:R-:W-:Y:S01]  /*3be0*/  IMAD.MOV.U32 R64, RZ, RZ, R0.reuse ;  /* 0x000000ffff407224 */ /* 0x100fe200078e0000 */
[-C--:B------:R-:W-:Y:S01]  /*3bf0*/  MOV R60, R0.reuse ;  /* 0x00000000003c7202 */ /* 0x080fe20000000f00 */
[--C-:B------:R-:W-:Y:S01]  /*3c00*/  IMAD.MOV.U32 R54, RZ, RZ, R0.reuse ;  /* 0x000000ffff367224 */ /* 0x100fe200078e0000 */
[----:B------:R-:W-:Y:S01]  /*3c10*/  VIMNMX.U32 R74, PT, PT, R3, 0x18, PT ;  /* 0x00000018034a7848 */ /* 0x000fe20003fe0000 */
        /* <DEDUP_REMOVED lines=26> */
[----:B------:R-:W-:-:S07]  /*3dc0*/  IADD3 R74, PT, PT, R74, 0x1, RZ ;  /* 0x000000014a4a7810 */ /* 0x000fce0007ffe0ff */
.L_x_219:
[----:B------:R-:W-:Y:S01]  /*3dd0*/  ISETP.NE.AND P0, PT, R73, RZ, PT ;  /* 0x000000ff4900720c */ /* 0x000fe20003f05270 */
[----:B------:R-:W0:-:S12]  /*3de0*/  LDCU UR4, c[0x0][0x39c] ;  /* 0x00007380ff0477ac */ /* 0x000e180008000800 */
[----:B------:R-:W-:Y:S05]  /*3df0*/  @P0 BRA `(.L_x_213) ;  /* 0x0000000000680947 */ /* 0x000fea0003800000 */
[----:B------:R-:W2:Y:S02]  /*3e00*/  LDG.E.ENL2.256 R36, R40, desc[UR36][R76.64] ;  /* 0xfe0000244c28797e */ /* 0x000ea40008121924 */
[----:B--2---:R-:W-:Y:S01]  /*3e10*/  MOV R47, R39 ;  /* 0x00000027002f7202 */ /* 0x004fe20000000f00 */
[----:B------:R-:W-:Y:S01]  /*3e20*/  IMAD.MOV.U32 R44, RZ, RZ, R36 ;  /* 0x000000ffff2c7224 */ /* 0x000fe200078e0024 */
[----:B------:R-:W-:Y:S01]  /*3e30*/  MOV R46, R38 ;  /* 0x00000026002e7202 */ /* 0x000fe20000000f00 */
[----:B------:R-:W-:Y:S01]  /*3e40*/  IMAD.MOV.U32 R23, RZ, RZ, R39 ;  /* 0x000000ffff177224 */ /* 0x000fe200078e0027 */
[----:B------:R-:W-:Y:S01]  /*3e50*/  MOV R45, R37 ;  /* 0x00000025002d7202 */ /* 0x000fe20000000f00 */
[----:B------:R-:W-:Y:S01]  /*3e60*/  IMAD.MOV.U32 R26, RZ, RZ, R42 ;  /* 0x000000ffff1a7224 */ /* 0x000fe200078e002a */
[----:B------:R-:W-:Y:S01]  /*3e70*/  MOV R51, R43 ;  /* 0x0000002b00337202 */ /* 0x000fe20000000f00 */
[----:B------:R-:W-:Y:S01]  /*3e80*/  IMAD.MOV.U32 R29, RZ, RZ, R37 ;  /* 0x000000ffff1d7224 */ /* 0x000fe200078e0025 */
[----:B------:R-:W-:Y:S01]  /*3e90*/  MOV R50, R42 ;  /* 0x0000002a00327202 */ /* 0x000fe20000000f00 */
[----:B------:R-:W-:Y:S01]  /*3ea0*/  IMAD.MOV.U32 R32, RZ, RZ, R40 ;  /* 0x000000ffff207224 */ /* 0x000fe200078e0028 */
[----:B------:R-:W-:-:S02]  /*3eb0*/  MOV R49, R41 ;  /* 0x0000002900317202 */ /* 0x000fc40000000f00 */
[----:B------:R-:W-:Y:S02]  /*3ec0*/  MOV R48, R40 ;  /* 0x0000002800307202 */ /* 0x000fe40000000f00 */
[----:B------:R-:W-:Y:S02]  /*3ed0*/  MOV R22, R38 ;  /* 0x0000002600167202 */ /* 0x000fe40000000f00 */
[----:B------:R-:W-:Y:S02]  /*3ee0*/  MOV R21, R37 ;  /* 0x0000002500157202 */ /* 0x000fe40000000f00 */
[----:B------:R-:W-:Y:S02]  /*3ef0*/  MOV R20, R36 ;  /* 0x0000002400147202 */ /* 0x000fe40000000f00 */
[----:B------:R-:W-:Y:S02]  /*3f00*/  MOV R27, R43 ;  /* 0x0000002b001b7202 */ /* 0x000fe40000000f00 */
[----:B------:R-:W-:-:S02]  /*3f10*/  MOV R25, R41 ;  /* 0x0000002900197202 */ /* 0x000fc40000000f00 */
[----:B------:R-:W-:Y:S02]  /*3f20*/  MOV R24, R40 ;  /* 0x0000002800187202 */ /* 0x000fe40000000f00 */
[----:B------:R-:W-:Y:S02]  /*3f30*/  MOV R31, R39 ;  /* 0x00000027001f7202 */ /* 0x000fe40000000f00 */
[----:B------:R-:W-:Y:S02]  /*3f40*/  MOV R30, R38 ;  /* 0x00000026001e7202 */ /* 0x000fe40000000f00 */
[----:B------:R-:W-:Y:S02]  /*3f50*/  MOV R28, R36 ;  /* 0x00000024001c7202 */ /* 0x000fe40000000f00 */
[----:B------:R-:W-:Y:S02]  /*3f60*/  MOV R35, R43 ;  /* 0x0000002b00237202 */ /* 0x000fe40000000f00 */
[----:B------:R-:W-:-:S02]  /*3f70*/  MOV R34, R42 ;  /* 0x0000002a00227202 */ /* 0x000fc40000000f00 */
[----:B------:R-:W-:Y:S01]  /*3f80*/  MOV R33, R41 ;  /* 0x0000002900217202 */ /* 0x000fe20000000f00 */
[----:B------:R-:W-:Y:S06]  /*3f90*/  BRA `(.L_x_214) ;  /* 0x0000003c00f47947 */ /* 0x000fec0003800000 */
.L_x_213:
        /* <DEDUP_REMOVED lines=294> */
.L_x_215:
[----:B------:R-:W-:-:S04]  /*5200*/  LOP3.LUT R29, R24, 0xffffffe0, RZ, 0xc0, !PT ;  /* 0xffffffe0181d7812 */ /* 0x000fc800078ec0ff */
[----:B------:R-:W-:-:S04]  /*5210*/  IADD3 R28, P0, PT, R29, R76, RZ ;  /* 0x0000004c1d1c7210 */ /* 0x000fc80007f1e0ff */
[----:B------:R-:W-:-:S06]  /*5220*/  IADD3.X R29, PT, PT, RZ, R77, RZ, P0, !PT ;  /* 0x0000004dff1d7210 */ /* 0x000fcc00007fe4ff */
[----:B------:R-:W5:Y:S01]  /*5230*/  LDG.E.ENL2.256 R28, R32, desc[UR36][R28.64] ;  /* 0xfe0000241c20797e */ /* 0x000f62000812191c */
        /* <DEDUP_REMOVED lines=237> */
.L_x_216:
[----:B------:R-:W-:-:S04]  /*6110*/  LOP3.LUT R21, R24, 0xffffffe0, RZ, 0xc0, !PT ;  /* 0xffffffe018157812 */ /* 0x000fc800078ec0ff */
[----:B------:R-:W-:-:S04]  /*6120*/  IADD3 R20, P0, PT, R21, R76, RZ ;  /* 0x0000004c15147210 */ /* 0x000fc80007f1e0ff */
[----:B------:R-:W-:-:S06]  /*6130*/  IADD3.X R21, PT, PT, RZ, R77, RZ, P0, !PT ;  /* 0x0000004dff157210 */ /* 0x000fcc00007fe4ff */
[----:B------:R-:W5:Y:S01]  /*6140*/  LDG.E.ENL2.256 R20, R24, desc[UR36][R20.64] ;  /* 0xfe0000241418797e */ /* 0x000f620008121914 */
        /* <DEDUP_REMOVED lines=237> */
.L_x_217:
        /* <DEDUP_REMOVED lines=241> */
.L_x_218:
[----:B------:R-:W-:-:S04]  /*7f30*/  LOP3.LUT R37, R40, 0xffffffe0, RZ, 0xc0, !PT ;  /* 0xffffffe028257812 */ /* 0x000fc800078ec0ff */
[----:B------:R-:W-:-:S04]  /*7f40*/  IADD3 R36, P0, PT, R37, R76, RZ ;  /* 0x0000004c25247210 */ /* 0x000fc80007f1e0ff */
[----:B------:R-:W-:-:S06]  /*7f50*/  IADD3.X R37, PT, PT, RZ, R77, RZ, P0, !PT ;  /* 0x0000004dff257210 */ /* 0x000fcc00007fe4ff */
[----:B------:R-:W5:Y:S03]  /*7f60*/  LDG.E.ENL2.256 R36, R40, desc[UR36][R36.64] ;  /* 0xfe0000242428797e */ /* 0x000f660008121924 */
.L_x_214:
[----:B------:R-:W1:Y:S01]  /*7f70*/  LDCU UR5, c[0x0][0x394] ;  /* 0x00007280ff0577ac */ /* 0x000e620008000800 */
[----:B0-----:R-:W-:Y:S02]  /*7f80*/  IMAD.U32 R72, RZ, RZ, UR4 ;  /* 0x00000004ff487e24 */ /* 0x001fe4000f8e00ff */
[----:B-----5:R-:W-:Y:S01]  /*7f90*/  FADD.FTZ R3, R32, R3 ;  /* 0x0000000320037221 */ /* 0x020fe20000010000 */
[----:B------:R-:W-:Y:S01]  /*7fa0*/  FADD.FTZ R10, R33, R10 ;  /* 0x0000000a210a7221 */ /* 0x000fe20000010000 */
        /* <DEDUP_REMOVED lines=35> */
.L_x_212:
[----:B------:R-:W-:Y:S05]  /*81e0*/  BSYNC.RECONVERGENT B0 ;  /* 0x0000000000007941 */ /* 0x000fea0003800200 */
.L_x_211:
[----:B------:R-:W-:Y:S01]  /*81f0*/  ISETP.GE.U32.AND P0, PT, R69, R68, PT ;  /* 0x000000444500720c */ /* 0x000fe20003f06070 */
[----:B------:R-:W-:-:S12]  /*8200*/  BSSY.RECONVERGENT B0, `(.L_x_220) ;  /* 0x0000474000007945 */ /* 0x000fd80003800200 */
[----:B------:R-:W-:Y:S05]  /*8210*/  @P0 BRA `(.L_x_221) ;  /* 0x0000004400c80947 */ /* 0x000fea0003800000 */
[----:B------:R-:W0:Y:S01]  /*8220*/  LDC R28, c[0x0][0x3d0] ;  /* 0x0000f400ff1c7b82 */ /* 0x000e220000000800 */
[----:B------:R-:W-:Y:S02]  /*8230*/  CS2R R32, SRZ ;  /* 0x0000000000207805 */ /* 0x000fe4000001ff00 */
[C---:B0-----:R-:W-:Y:S02]  /*8240*/  ISETP.NE.AND P0, PT, R28.reuse, RZ, PT ;  /* 0x000000ff1c00720c */ /* 0x041fe40003f05270 */
[----:B------:R-:W-:-:S04]  /*8250*/  IADD3 R76, PT, PT, R28, -0x1, RZ ;  /* 0xffffffff1c4c7810 */ /* 0x000fc80007ffe0ff */
[----:B------:R-:W-:-:S04]  /*8260*/  VIMNMX.U32 R73, PT, PT, R76, 0x18, PT ;  /* 0x000000184c497848 */ /* 0x000fc80003fe0000 */
[----:B------:R-:W-:-:S03]  /*8270*/  IADD3 R73, PT, PT, R73, 0x1, RZ ;  /* 0x0000000149497810 */ /* 0x000fc60007ffe0ff */
[----:B------:R-:W-:Y:S05]  /*8280*/  @!P0 BRA `(.L_x_222) ;  /* 0x0000001000508947 */ /* 0x000fea0003800000 */
[----:B------:R-:W0:Y:S01]  /*8290*/  LDCU.64 UR4, c[0x0][0x3d8] ;  /* 0x00007b00ff0477ac */ /* 0x000e220008000a00 */
[----:B------:R-:W-:Y:S01]  /*82a0*/  MOV R29, R69 ;  /* 0x00000045001d7202 */ /* 0x000fe20000000f00 */
        /* <DEDUP_REMOVED lines=268> */
[----:B------:R-:W-:-:S05]  /*9370*/  SHF.R.U32.HI R28, RZ, UR5, R28 ;  /* 0x00000005ff1c7c19 */ /* 0x000fca000801161c */
[----:B------:R-:W-:-:S04]  /*9380*/  IMAD.MOV R28, RZ, RZ, -R28 ;  /* 0x000000ffff1c7224 */ /* 0x000fc800078e0a1c */
[----:B-1----:R-:W-:-:S04]  /*9390*/  IMAD R29, R28, UR6, R29 ;  /* 0x000000061c1d7c24 */ /* 0x002fc8000f8e021d */
[----:B--2---:R-:W-:-:S07]  /*93a0*/  IMAD R32, R29, UR7, R32 ;  /* 0x000000071d207c24 */ /* 0x004fce000f8e0220 */
.L_x_223:
[----:B------:R-:W-:Y:S02]  /*93b0*/  SHF.R.U32.HI R32, RZ, 0x5, R32 ;  /* 0x00000005ff207819 */ /* 0x000fe40000011620 */
[----:B------:R-:W-:-:S07]  /*93c0*/  MOV R33, RZ ;  /* 0x000000ff00217202 */ /* 0x000fce0000000f00 */
.L_x_222:
[----:B------:R-:W0:Y:S02]  /*93d0*/  LDCU.64 UR4, c[0x0][0x760] ;  /* 0x0000ec00ff0477ac */ /* 0x000e240008000a00 */
[----:B0-----:R-:W-:-:S04]  /*93e0*/  IADD3 R77, P1, PT, R66, UR4, RZ ;  /* 0x00000004424d7c10 */ /* 0x001fc8000ff3e0ff */
[----:B------:R-:W-:Y:S02]  /*93f0*/  IADD3.X R66, PT, PT, RZ, UR5, RZ, P1, !PT ;  /* 0x00000005ff427c10 */ /* 0x000fe40008ffe4ff */
[----:B------:R-:W-:-:S04]  /*9400*/  LEA R28, P1, R32, R77, 0x5 ;  /* 0x0000004d201c7211 */ /* 0x000fc800078228ff */
[----:B------:R-:W-:-:S06]  /*9410*/  LEA.HI.X R29, R32, R66, R33, 0x5, P1 ;  /* 0x00000042201d7211 */ /* 0x000fcc00008f2c21 */
[----:B------:R-:W5:Y:S01]  /*9420*/  LDG.E.ENL2.256 R28, R32, desc[UR36][R28.64] ;  /* 0xfe0000241c20797e */ /* 0x000f62000812191c */
[----:B------:R-:W-:-:S04]  /*9430*/  IADD3 R75, PT, PT, R69, R72, RZ ;  /* 0x00000048454b7210 */ /* 0x000fc80007ffe0ff */
[----:B------:R-:W-:-:S13]  /*9440*/  ISETP.GE.U32.AND P1, PT, R75, R68, PT ;  /* 0x000000444b00720c */ /* 0x000fda0003f26070 */
[----:B------:R-:W-:Y:S05]  /*9450*/  @P1 BRA `(.L_x_221) ;  /* 0x0000003400381947 */ /* 0x000fea0003800000 */
[----:B------:R-:W-:Y:S01]  /*9460*/  CS2R R24, SRZ ;  /* 0x0000000000187805 */ /* 0x000fe2000001ff00 */
[----:B------:R-:W-:Y:S06]  /*9470*/  @!P0 BRA `(.L_x_224) ;  /* 0x00000010004c8947 */ /* 0x000fec0003800000 */
[----:B------:R-:W0:Y:S01]  /*9480*/  LDCU.64 UR4, c[0x0][0x3d8] ;  /* 0x00007b00ff0477ac */ /* 0x000e220008000a00 */
[----:B------:R-:W-:Y:S02]  /*9490*/  MOV R74, RZ ;  /* 0x000000ff004a7202 */ /* 0x000fe40000000f00 */
[----:B------:R-:W-:Y:S01]  /*94a0*/  ISETP.NE.AND P1, PT, R76, RZ, PT ;  /* 0x000000ff4c00720c */ /* 0x000fe20003f25270 */
[----:B------:R-:W1:Y:S01]  /*94b0*/  LDCU UR6, c[0x0][0x3d4] ;  /* 0x00007a80ff0677ac */ /* 0x000e620008000800 */
        /* <DEDUP_REMOVED lines=265> */
[----:B------:R-:W-:-:S04]  /*a550*/  SHF.R.U32.HI R20, RZ, UR5, R20 ;  /* 0x00000005ff147c19 */ /* 0x000fc80008011614 */
[----:B------:R-:W-:-:S05]  /*a560*/  IADD3 R20, PT, PT, -R20, RZ, RZ ;  /* 0x000000ff14147210 */ /* 0x000fca0007ffe1ff */
[----:B-1----:R-:W-:-:S04]  /*a570*/  IMAD R21, R20, UR6, R21 ;  /* 0x0000000614157c24 */ /* 0x002fc8000f8e0215 */
[----:B--2---:R-:W-:-:S07]  /*a580*/  IMAD R24, R21, UR7, R24 ;  /* 0x0000000715187c24 */ /* 0x004fce000f8e0218 */
.L_x_225:
[----:B------:R-:W-:Y:S02]  /*a590*/  SHF.R.U32.HI R24, RZ, 0x5, R24 ;  /* 0x00000005ff187819 */ /* 0x000fe40000011618 */
[----:B------:R-:W-:-:S07]  /*a5a0*/  MOV R25, RZ ;  /* 0x000000ff00197202 */ /* 0x000fce0000000f00 */
.L_x_224:
[----:B------:R-:W-:-:S04]  /*a5b0*/  LEA R20, P1, R24, R77, 0x5 ;  /* 0x0000004d18147211 */ /* 0x000fc800078228ff */
[----:B------:R-:W-:-:S06]  /*a5c0*/  LEA.HI.X R21, R24, R66, R25, 0x5, P1 ;  /* 0x0000004218157211 */ /* 0x000fcc00008f2c19 */
[----:B------:R-:W5:Y:S01]  /*a5d0*/  LDG.E.ENL2.256 R20, R24, desc[UR36][R20.64] ;  /* 0xfe0000241418797e */ /* 0x000f620008121914 */
[----:B------:R-:W-:-:S05]  /*a5e0*/  IMAD.IADD R75, R75, 0x1, R72 ;  /* 0x000000014b4b7824 */ /* 0x000fca00078e0248 */
[----:B------:R-:W-:-:S13]  /*a5f0*/  ISETP.GE.U32.AND P1, PT, R75, R68, PT ;  /* 0x000000444b00720c */ /* 0x000fda0003f26070 */
[----:B------:R-:W-:Y:S05]  /*a600*/  @P1 BRA `(.L_x_221) ;  /* 0x0000002000cc1947 */ /* 0x000fea0003800000 */
[----:B------:R-:W-:Y:S01]  /*a610*/  CS2R R48, SRZ ;  /* 0x0000000000307805 */ /* 0x000fe2000001ff00 */
[----:B------:R-:W-:Y:S06]  /*a620*/  @!P0 BRA `(.L_x_226) ;  /* 0x00000010004c8947 */ /* 0x000fec0003800000 */
[----:B------:R-:W0:Y:S01]  /*a630*/  LDCU.64 UR4, c[0x0][0x3d8] ;  /* 0x00007b00ff0477ac */ /* 0x000e220008000a00 */
[----:B------:R-:W-:Y:S01]  /*a640*/  HFMA2 R74, -RZ, RZ, 0, 0 ;  /* 0x00000000ff4a7431 */ /* 0x000fe200000001ff */
[----:B------:R-:W-:Y:S01]  /*a650*/  ISETP.NE.AND P1, PT, R76, RZ, PT ;  /* 0x000000ff4c00720c */ /* 0x000fe20003f25270 */
[----:B------:R-:W1:Y:S01]  /*a660*/  LDCU UR6, c[0x0][0x3d4] ;  /* 0x00007a80ff0677ac */ /* 0x000e620008000800 */
[----:B------:R-:W2:Y:S02]  /*a670*/  LDCU UR7, c[0x0][0x500] ;  /* 0x0000a000ff0777ac */ /* 0x000ea40008000800 */
        /* <DEDUP_REMOVED lines=268> */
.L_x_227:
[----:B------:R-:W-:Y:S02]  /*b740*/  SHF.R.U32.HI R48, RZ, 0x5, R48 ;  /* 0x00000005ff307819 */ /* 0x000fe40000011630 */
[----:B------:R-:W-:-:S07]  /*b750*/  MOV R49, RZ ;  /* 0x000000ff00317202 */ /* 0x000fce0000000f00 */
.L_x_226:
        /* <DEDUP_REMOVED lines=281> */
.L_x_229:
[----:B------:R-:W-:Y:S02]  /*c8f0*/  SHF.R.U32.HI R40, RZ, 0x5, R40 ;  /* 0x00000005ff287819 */ /* 0x000fe40000011628 */
[----:B------:R-:W-:-:S07]  /*c900*/  MOV R41, RZ ;  /* 0x000000ff00297202 */ /* 0x000fce0000000f00 */
.L_x_228:
[----:B------:R-:W-:-:S04]  /*c910*/  LEA R36, P0, R40, R77, 0x5 ;  /* 0x0000004d28247211 */ /* 0x000fc800078028ff */
[----:B------:R-:W-:-:S06]  /*c920*/  LEA.HI.X R37, R40, R66, R41, 0x5, P0 ;  /* 0x0000004228257211 */ /* 0x000fcc00000f2c29 */
[----:B------:R-:W5:Y:S03]  /*c930*/  LDG.E.ENL2.256 R36, R40, desc[UR36][R36.64] ;  /* 0xfe0000242428797e */ /* 0x000f660008121924 */
.L_x_221:
[----:B------:R-:W-:Y:S05]  /*c940*/  BSYNC.RECONVERGENT B0 ;  /* 0x0000000000007941 */ /* 0x000fea0003800200 */
.L_x_220:
        /* <DEDUP_REMOVED lines=43> */
.L_x_231:
[----:B------:R-:W-:Y:S05]  /*cc00*/  BSYNC.RECONVERGENT B0 ;  /* 0x0000000000007941 */ /* 0x000fea0003800200 */
.L_x_230:
        /* <DEDUP_REMOVED lines=24> */
.L_x_183:
[----:B------:R-:W-:Y:S05]  /*cd90*/  BSYNC.RECONVERGENT B6 ;  /* 0x0000000000067941 */ /* 0x000fea0003800200 */
.L_x_182:
[----:B------:R-:W1:Y:S02]  /*cda0*/  LDCU UR4, c[0x0][0x3ac] ;  /* 0x00007580ff0477ac */ /* 0x000e640008000800 */
[----:B-1----:R-:W-:-:S09]  /*cdb0*/  UISETP.NE.AND UP0, UPT, UR4, URZ, UPT ;  /* 0x000000ff0400728c */ /* 0x002fd2000bf05270 */
[----:B------:R-:W-:Y:S05]  /*cdc0*/  BRA.U !UP0, `(.L_x_232) ;  /* 0x00000001089c7547 */ /* 0x000fea000b800000 */
[----:B------:R-:W1:Y:S01]  /*cdd0*/  S2R R4, SR_CgaCtaId ;  /* 0x0000000000047919 */ /* 0x000e620000008800 */
[----:B------:R-:W2:Y:S01]  /*cde0*/  LDC R6, c[0x0][0x360] ;  /* 0x0000d800ff067b82 */ /* 0x000ea20000000800 */
[----:B------:R-:W-:-:S04]  /*cdf0*/  MOV R0, 0x400 ;  /* 0x0000040000007802 */ /* 0x000fc80000000f00 */
[----:B------:R-:W-:-:S03]  /*ce00*/  IADD3 R3, PT, PT, R0, 0x10, RZ ;  /* 0x0000001000037810 */ /* 0x000fc60007ffe0ff */
[----:B------:R-:W3:Y:S01]  /*ce10*/  LDC R5, c[0x0][0x364] ;  /* 0x0000d900ff057b82 */ /* 0x000ee20000000800 */
[----:B--2---:R-:W-:Y:S01]  /*ce20*/  IMAD R0, R2, R6, R17 ;  /* 0x0000000602007224 */ /* 0x004fe200078e0211 */
[----:B-1----:R-:W-:Y:S02]  /*ce30*/  LEA R3, R4, R3, 0x18 ;  /* 0x0000000304037211 */ /* 0x002fe400078ec0ff */
[----:B---3--:R-:W-:Y:S02]  /*ce40*/  ISETP.GE.U32.AND P0, PT, R5, 0x2, PT ;  /* 0x000000020500780c */ /* 0x008fe40003f06070 */
[----:B------:R-:W-:-:S05]  /*ce50*/  LEA R0, R0, R3, 0x5 ;  /* 0x0000000300007211 */ /* 0x000fca00078e28ff */
[----:B------:R1:W-:Y:S04]  /*ce60*/  STS.128 [R0], R24 ;  /* 0x0000001800007388 */ /* 0x0003e80000000c00 */
[----:B------:R1:W-:Y:S02]  /*ce70*/  STS.128 [R0+0x10], R28 ;  /* 0x0000101c00007388 */ /* 0x0003e40000000c00 */
[----:B------:R-:W-:Y:S05]  /*ce80*/  @!P0 BRA `(.L_x_232) ;  /* 0x00000000006c8947 */ /* 0x000fea0003800000 */
[----:B------:R-:W-:-:S07]  /*ce90*/  MOV R4, R5 ;  /* 0x0000000500047202 */ /* 0x000fce0000000f00 */
.L_x_235:
[----:B------:R-:W-:Y:S01]  /*cea0*/  SHF.R.U32.HI R7, RZ, 0x1, R4 ;  /* 0x00000001ff077819 */ /* 0x000fe20000011604 */
[----:B------:R-:W-:Y:S05]  /*ceb0*/  WARPSYNC.ALL ;  /* 0x0000000000007948 */ /* 0x000fea0003800000 */
[----:B------:R-:W-:Y:S01]  /*cec0*/  IMAD.IADD R8, R7, 0x1, R2 ;  /* 0x0000000107087824 */ /* 0x000fe200078e0202 */
[----:B------:R-:W-:Y:S01]  /*ced0*/  BAR.SYNC.DEFER_BLOCKING 0x0 ;  /* 0x0000000000007b1d */ /* 0x000fe20000010000 */
[----:B------:R-:W-:-:S03]  /*cee0*/  ISETP.GT.U32.AND P1, PT, R4, 0x3, PT ;  /* 0x000000030400780c */ /* 0x000fc60003f24070 */
[----:B------:R-:W-:Y:S02]  /*cef0*/  ISETP.GE.U32.AND P0, PT, R8, R5, PT ;  /* 0x000000050800720c */ /* 0x000fe40003f06070 */
[----:B------:R-:W-:Y:S02]  /*cf00*/  BSSY.RECONVERGENT B0, `(.L_x_233) ;  /* 0x0000011000007945 */ /* 0x000fe40003800200 */
[----:B------:R-:W-:-:S13]  /*cf10*/  ISETP.GE.U32.OR P0, PT, R2, R7, P0 ;  /* 0x000000070200720c */ /* 0x000fda0000706470 */
[----:B--2---:R-:W-:Y:S05]  /*cf20*/  @P0 BRA `(.L_x_234) ;  /* 0x0000000000380947 */ /* 0x004fea0003800000 */
[----:B------:R-:W-:-:S05]  /*cf30*/  IMAD R4, R8, R6, R17 ;  /* 0x0000000608047224 */ /* 0x000fca00078e0211 */
[----:B------:R-:W-:-:S05]  /*cf40*/  LEA R4, R4, R3, 0x5 ;  /* 0x0000000304047211 */ /* 0x000fca00078e28ff */
[----:B------:R-:W1:Y:S04]  /*cf50*/  LDS.128 R8, [R4] ;  /* 0x0000000004087984 */ /* 0x000e680000000c00 */
[----:B------:R-:W2:Y:S01]  /*cf60*/  LDS.128 R12, [R4+0x10] ;  /* 0x00001000040c7984 */ /* 0x000ea20000000c00 */
[----:B-1----:R-:W-:Y:S01]  /*cf70*/  FADD.FTZ R24, R24, R8 ;  /* 0x0000000818187221 */ /* 0x002fe20000010000 */
[----:B------:R-:W-:Y:S01]  /*cf80*/  FADD.FTZ R25, R25, R9 ;  /* 0x0000000919197221 */ /* 0x000fe20000010000 */
[----:B------:R-:W-:Y:S01]  /*cf90*/  FADD.FTZ R26, R26, R10 ;  /* 0x0000000a1a1a7221 */ /* 0x000fe20000010000 */
[----:B------:R-:W-:Y:S01]  /*cfa0*/  FADD.FTZ R27, R27, R11 ;  /* 0x0000000b1b1b7221 */ /* 0x000fe20000010000 */
[----:B--2---:R-:W-:Y:S01]  /*cfb0*/  FADD.FTZ R28, R28, R12 ;  /* 0x0000000c1c1c7221 */ /* 0x004fe20000010000 */
[----:B------:R-:W-:Y:S01]  /*cfc0*/  FADD.FTZ R29, R29, R13 ;  /* 0x0000000d1d1d7221 */ /* 0x000fe20000010000 */
[----:B------:R-:W-:Y:S01]  /*cfd0*/  FADD.FTZ R30, R30, R14 ;  /* 0x0000000e1e1e7221 */ /* 0x000fe20000010000 */
[----:B------:R-:W-:Y:S01]  /*cfe0*/  FADD.FTZ R31, R31, R15 ;  /* 0x0000000f1f1f7221 */ /* 0x000fe20000010000 */
[----:B------:R2:W-:Y:S04]  /*cff0*/  STS.128 [R0], R24 ;  /* 0x0000001800007388 */ /* 0x0005e80000000c00 */
[----:B------:R2:W-:Y:S02]  /*d000*/  STS.128 [R0+0x10], R28 ;  /* 0x0000101c00007388 */ /* 0x0005e40000000c00 */
.L_x_234:
[----:B------:R-:W-:Y:S05]  /*d010*/  BSYNC.RECONVERGENT B0 ;  /* 0x0000000000007941 */ /* 0x000fea0003800200 */
.L_x_233:
[----:B------:R-:W-:Y:S01]  /*d020*/  MOV R4, R7 ;  /* 0x0000000700047202 */ /* 0x000fe20000000f00 */
[----:B------:R-:W-:Y:S06]  /*d030*/  @P1 BRA `(.L_x_235) ;  /* 0xfffffffc00981947 */ /* 0x000fec000383ffff */
.L_x_232:
[----:B------:R-:W3:Y:S02]  /*d040*/  LDCU UR4, c[0x0][0x3a8] ;  /* 0x00007500ff0477ac */ /* 0x000ee40008000800 */
[----:B---3--:R-:W-:-:S09]  /*d050*/  UISETP.NE.AND UP0, UPT, UR4, URZ, UPT ;  /* 0x000000ff0400728c */ /* 0x008fd2000bf05270 */
[----:B------:R-:W-:Y:S05]  /*d060*/  BRA.U !UP0, `(.L_x_236) ;  /* 0x0000000508047547 */ /* 0x000fea000b800000 */
[----:B------:R-:W3:Y:S02]  /*d070*/  LDC R6, c[0x0][0x360] ;  /* 0x0000d800ff067b82 */ /* 0x000ee40000000800 */
[----:B---3--:R-:W-:Y:S02]  /*d080*/  ISETP.GE.U32.AND P0, PT, R6, 0x21, PT ;  /* 0x000000210600780c */ /* 0x008fe40003f06070 */
[----:B-12---:R-:W-:-:S11]  /*d090*/  MOV R0, R6 ;  /* 0x0000000600007202 */ /* 0x006fd60000000f00 */
[----:B------:R-:W-:Y:S05]  /*d0a0*/  @!P0 BRA `(.L_x_237) ;  /* 0x0000000000948947 */ /* 0x000fea0003800000 */
[----:B------:R-:W1:Y:S01]  /*d0b0*/  S2UR UR5, SR_CgaCtaId ;  /* 0x00000000000579c3 */ /* 0x000e620000008800 */
[----:B------:R-:W-:Y:S01]  /*d0c0*/  UMOV UR4, 0x400 ;  /* 0x0000040000047882 */ /* 0x000fe20000000000 */
[----:B------:R-:W-:Y:S01]  /*d0d0*/  IMAD R0, R2, R6, R17 ;  /* 0x0000000602007224 */ /* 0x000fe200078e0211 */
[----:B------:R-:W-:Y:S01]  /*d0e0*/  UIADD3 UR4, UPT, UPT, UR4, 0x10, URZ ;  /* 0x0000001004047890 */ /* 0x000fe2000fffe0ff */
[----:B------:R-:W-:-:S03]  /*d0f0*/  ISETP.GE.U32.AND P0, PT, R6, 0x40, PT ;  /* 0x000000400600780c */ /* 0x000fc60003f06070 */
[----:B-1----:R-:W-:-:S06]  /*d100*/  ULEA UR4, UR5, UR4, 0x18 ;  /* 0x0000000405047291 */ /* 0x002fcc000f8ec0ff */
[----:B------:R-:W-:Y:S01]  /*d110*/  LEA R3, R0, UR4, 0x5 ;  /* 0x0000000400037c11 */ /* 0x000fe2000f8e28ff */
[----:B------:R-:W-:-:S04]  /*d120*/  HFMA2 R0, -RZ, RZ, 0, 1.9073486328125e-06 ;  /* 0x00000020ff007431 */ /* 0x000fc800000001ff */
[----:B------:R1:W-:Y:S04]  /*d130*/  STS.128 [R3], R24 ;  /* 0x0000001803007388 */ /* 0x0003e80000000c00 */
[----:B------:R1:W-:Y:S01]  /*d140*/  STS.128 [R3+0x10], R28 ;  /* 0x0000101c03007388 */ /* 0x0003e20000000c00 */
[----:B------:R-:W-:Y:S05]  /*d150*/  @!P0 BRA `(.L_x_237) ;  /* 0x0000000000688947 */ /* 0x000fea0003800000 */
[----:B------:R-:W-:-:S07]  /*d160*/  IMAD.MOV.U32 R4, RZ, RZ, R6 ;  /* 0x000000ffff047224 */ /* 0x000fce00078e0006 */
.L_x_240:
[----:B------:R-:W-:Y:S01]  /*d170*/  SHF.R.U32.HI R16, RZ, 0x1, R4 ;  /* 0x00000001ff107819 */ /* 0x000fe20000011604 */
[----:B------:R-:W-:Y:S05]  /*d180*/  WARPSYNC.ALL ;  /* 0x0000000000007948 */ /* 0x000fea0003800000 */
[----:B------:R-:W-:Y:S01]  /*d190*/  IADD3 R5, PT, PT, R16, R17, RZ ;  /* 0x0000001110057210 */ /* 0x000fe20007ffe0ff */
[----:B------:R-:W-:Y:S01]  /*d1a0*/  BAR.SYNC.DEFER_BLOCKING 0x0 ;  /* 0x0000000000007b1d */ /* 0x000fe20000010000 */
[----:B------:R-:W-:Y:S02]  /*d1b0*/  ISETP.GT.U32.AND P1, PT, R4, 0x7f, PT ;  /* 0x0000007f0400780c */ /* 0x000fe40003f24070 */
[----:B------:R-:W-:-:S03]  /*d1c0*/  ISETP.GE.U32.AND P0, PT, R5, R6, PT ;  /* 0x000000060500720c */ /* 0x000fc60003f06070 */
[----:B------:R-:W-:Y:S01]  /*d1d0*/  BSSY.RECONVERGENT B0, `(.L_x_238) ;  /* 0x0000010000007945 */ /* 0x000fe20003800200 */
[----:B------:R-:W-:-:S13]  /*d1e0*/  ISETP.GE.U32.OR P0, PT, R17, R16, P0 ;  /* 0x000000101100720c */ /* 0x000fda0000706470 */
[----:B--2---:R-:W-:Y:S05]  /*d1f0*/  @P0 BRA `(.L_x_239) ;  /* 0x0000000000340947 */ /* 0x004fea0003800000 */
        /* <DEDUP_REMOVED lines=13> */
.L_x_239:
[----:B------:R-:W-:Y:S05]  /*d2d0*/  BSYNC.RECONVERGENT B0 ;  /* 0x0000000000007941 */ /* 0x000fea0003800200 */
.L_x_238:
[----:B------:R-:W-:Y:S01]  /*d2e0*/  MOV R4, R16 ;  /* 0x0000001000047202 */ /* 0x000fe20000000f00 */
[----:B------:R-:W-:Y:S06]  /*d2f0*/  @P1 BRA `(.L_x_240) ;  /* 0xfffffffc009c1947 */ /* 0x000fec000383ffff */
.L_x_237:
[----:B------:R-:W-:Y:S01]  /*d300*/  ISETP.GE.U32.AND P0, PT, R0, 0x2, PT ;  /* 0x000000020000780c */ /* 0x000fe20003f06070 */
[----:B------:R-:W-:Y:S05]  /*d310*/  WARPSYNC.ALL ;  /* 0x0000000000007948 */ /* 0x000fea0003800000 */
[----:B------:R-:W-:Y:S07]  /*d320*/  BAR.SYNC.DEFER_BLOCKING 0x0 ;  /* 0x0000000000007b1d */ /* 0x000fee0000010000 */
[----:B------:R-:W-:Y:S05]  /*d330*/  @!P0 BRA `(.L_x_236) ;  /* 0x0000000000508947 */ /* 0x000fea0003800000 */
[----:B-12---:R-:W-:-:S07]  /*d340*/  HFMA2 R3, -RZ, RZ, 0, 5.9604644775390625e-08 ;  /* 0x00000001ff037431 */ /* 0x006fce00000001ff */
.L_x_241:
[----:B------:R-:W1:Y:S04]  /*d350*/  SHFL.DOWN PT, R5, R24, R3, 0x1f ;  /* 0x08001f0318057589 */ /* 0x000e6800000e0000 */
[----:B------:R-:W2:Y:S04]  /*d360*/  SHFL.DOWN PT, R4, R25, R3, 0x1f ;  /* 0x08001f0319047589 */ /* 0x000ea800000e0000 */
[----:B------:R-:W3:Y:S04]  /*d370*/  SHFL.DOWN PT, R7, R26, R3, 0x1f ;  /* 0x08001f031a077589 */ /* 0x000ee800000e0000 */
[----:B------:R-:W4:Y:S04]  /*d380*/  SHFL.DOWN PT, R6, R27, R3, 0x1f ;  /* 0x08001f031b067589 */ /* 0x000f2800000e0000 */
[----:B------:R-:W5:Y:S04]  /*d390*/  SHFL.DOWN PT, R9, R28, R3, 0x1f ;  /* 0x08001f031c097589 */ /* 0x000f6800000e0000 */
[----:B------:R-:W0:Y:S04]  /*d3a0*/  SHFL.DOWN PT, R8, R29, R3, 0x1f ;  /* 0x08001f031d087589 */ /* 0x000e2800000e0000 */
[----:B------:R-:W0:Y:S01]  /*d3b0*/  SHFL.DOWN PT, R11, R30, R3, 0x1f ;  /* 0x08001f031e0b7589 */ /* 0x000e2200000e0000 */
[----:B-1----:R-:W-:-:S03]  /*d3c0*/  FADD.FTZ R24, R5, R24 ;  /* 0x0000001805187221 */ /* 0x002fc60000010000 */
[----:B------:R1:W0:Y:S01]  /*d3d0*/  SHFL.DOWN PT, R10, R31, R3, 0x1f ;  /* 0x08001f031f0a7589 */ /* 0x00022200000e0000 */
[----:B--2---:R-:W-:Y:S01]  /*d3e0*/  FADD.FTZ R25, R4, R25 ;  /* 0x0000001904197221 */ /* 0x004fe20000010000 */
[----:B---3--:R-:W-:Y:S01]  /*d3f0*/  FADD.FTZ R26, R7, R26 ;  /* 0x0000001a071a7221 */ /* 0x008fe20000010000 */
[----:B----4-:R-:W-:Y:S01]  /*d400*/  FADD.FTZ R27, R6, R27 ;  /* 0x0000001b061b7221 */ /* 0x010fe20000010000 */
[----:B-1----:R-:W-:Y:S02]  /*d410*/  IMAD.SHL.U32 R3, R3, 0x2, RZ ;  /* 0x0000000203037824 */ /* 0x002fe400078e00ff */
[----:B-----5:R-:W-:-:S03]  /*d420*/  FADD.FTZ R28, R9, R28 ;  /* 0x0000001c091c7221 */ /* 0x020fc60000010000 */
[----:B------:R-:W-:Y:S01]  /*d430*/  ISETP.GE.AND P0, PT, R3, R0, PT ;  /* 0x000000000300720c */ /* 0x000fe20003f06270 */
[----:B0-----:R-:W-:Y:S01]  /*d440*/  FADD.FTZ R29, R8, R29 ;  /* 0x0000001d081d7221 */ /* 0x001fe20000010000 */
[----:B------:R-:W-:Y:S01]  /*d450*/  FADD.FTZ R30, R11, R30 ;  /* 0x0000001e0b1e7221 */ /* 0x000fe20000010000 */
[----:B------:R-:W-:-:S10]  /*d460*/  FADD.FTZ R31, R10, R31 ;  /* 0x0000001f0a1f7221 */ /* 0x000fd40000010000 */
[----:B------:R-:W-:Y:S05]  /*d470*/  @!P0 BRA `(.L_x_241) ;  /* 0xfffffffc00b48947 */ /* 0x000fea000383ffff */
.L_x_236:
[----:B------:R-:W3:Y:S01]  /*d480*/  LDCU UR6, c[0x0][0x564] ;  /* 0x0000ac80ff0677ac */ /* 0x000ee20008000800 */
[----:B------:R-:W-:Y:S01]  /*d490*/  MOV R19, RZ ;  /* 0x000000ff00137202 */ /* 0x000fe20000000f00 */
[----:B---3--:R-:W-:-:S04]  /*d4a0*/  UIADD3 UR5, UPT, UPT, UR6, -0x1, URZ ;  /* 0xffffffff06057890 */ /* 0x008fc8000fffe0ff */
[----:B------:R-:W-:-:S04]  /*d4b0*/  UISETP.LT.U32.AND UP0, UPT, UR5, 0x18, UPT ;  /* 0x000000180500788c */ /* 0x000fc8000bf01070 */
[----:B------:R-:W-:Y:S02]  /*d4c0*/  USEL UR4, UR5, 0x18, UP0 ;  /* 0x0000001805047887 */ /* 0x000fe40008000000 */
[----:B------:R-:W-:Y:S02]  /*d4d0*/  UISETP.NE.AND UP0, UPT, UR6, URZ, UPT ;  /* 0x000000ff0600728c */ /* 0x000fe4000bf05270 */
[----:B------:R-:W-:-:S07]  /*d4e0*/  UIADD3 UR4, UPT, UPT, UR4, 0x1, URZ ;  /* 0x0000000104047890 */ /* 0x000fce000fffe0ff */
[----:B------:R-:W-:Y:S05]  /*d4f0*/  BRA.U !UP0, `(.L_x_242) ;  /* 0x0000001108487547 */ /* 0x000fea000b800000 */
[----:B------:R-:W3:Y:S01]  /*d500*/  LDCU.64 UR8, c[0x0][0x568] ;  /* 0x0000ad00ff0877ac */ /* 0x000ee20008000a00 */
[----:B------:R-:W-:Y:S01]  /*d510*/  HFMA2 R4, -RZ, RZ, 0, 0 ;  /* 0x00000000ff047431 */ /* 0x000fe200000001ff */
[----:B------:R-:W-:Y:S01]  /*d520*/  MOV R5, R71 ;  /* 0x0000004700057202 */ /* 0x000fe20000000f00 */
[----:B------:R-:W4:Y:S01]  /*d530*/  LDCU UR7, c[0x0][0x570] ;  /* 0x0000ae00ff0777ac */ /* 0x000f220008000800 */
[----:B------:R-:W5:Y:S01]  /*d540*/  LDCU UR6, c[0x0][0x694] ;  /* 0x0000d280ff0677ac */ /* 0x000f620008000800 */
[----:B------:R-:W-:Y:S01]  /*d550*/  UISETP.NE.AND UP1, UPT, UR5, URZ, UPT ;  /* 0x000000ff0500728c */ /* 0x000fe2000bf25270 */
[----:B---3--:R-:W-:-:S05]  /*d560*/  IMAD.HI.U32 R4, R71, UR9, R4 ;  /* 0x0000000947047c27 */ /* 0x008fca000f8e0004 */
[----:B----4-:R-:W-:-:S04]  /*d570*/  SHF.R.U32.HI R5, RZ, UR7, R4 ;  /* 0x00000007ff057c19 */ /* 0x010fc80008011604 */
[----:B-12---:R-:W-:-:S05]  /*d580*/  IADD3 R3, PT, PT, -R5, RZ, RZ ;  /* 0x000000ff05037210 */ /* 0x006fca0007ffe1ff */
        /* <DEDUP_REMOVED lines=265> */
.L_x_242:
[----:B------:R-:W-:Y:S01]  /*e620*/  MOV R18, RZ ;  /* 0x000000ff00127202 */ /* 0x000fe20000000f00 */
[----:B------:R-:W-:Y:S06]  /*e630*/  BRA.U !UP0, `(.L_x_243) ;  /* 0x0000001108487547 */ /* 0x000fec000b800000 */
[----:B------:R-:W3:Y:S01]  /*e640*/  LDCU.64 UR8, c[0x0][0x568] ;  /* 0x0000ad00ff0877ac */ /* 0x000ee20008000a00 */
[----:B------:R-:W-:Y:S01]  /*e650*/  IADD3 R5, PT, PT, R71, 0x1, RZ ;  /* 0x0000000147057810 */ /* 0x000fe20007ffe0ff */
[----:B------:R-:W-:Y:S01]  /*e660*/  IMAD.MOV.U32 R4, RZ, RZ, RZ ;  /* 0x000000ffff047224 */ /* 0x000fe200078e00ff */
[----:B------:R-:W4:Y:S01]  /*e670*/  LDCU UR6, c[0x0][0x570] ;  /* 0x0000ae00ff0677ac */ /* 0x000f220008000800 */
[----:B------:R-:W5:Y:S01]  /*e680*/  LDCU UR7, c[0x0][0x694] ;  /* 0x0000d280ff0777ac */ /* 0x000f620008000800 */
[----:B------:R-:W-:Y:S01]  /*e690*/  UISETP.NE.AND UP1, UPT, UR5, URZ, UPT ;  /* 0x000000ff0500728c */ /* 0x000fe2000bf25270 */
[----:B---3--:R-:W-:-:S05]  /*e6a0*/  IMAD.HI.U32 R6, R5, UR9, R4 ;  /* 0x0000000905067c27 */ /* 0x008fca000f8e0004 */
[----:B----4-:R-:W-:-:S04]  /*e6b0*/  SHF.R.U32.HI R7, RZ, UR6, R6 ;  /* 0x00000006ff077c19 */ /* 0x010fc80008011606 */
[----:B------:R-:W-:-:S05]  /*e6c0*/  IADD3 R4, PT, PT, -R7, RZ, RZ ;  /* 0x000000ff07047210 */ /* 0x000fca0007ffe1ff */
[----:B------:R-:W-:-:S04]  /*e6d0*/  IMAD R4, R4, UR8, R5 ;  /* 0x0000000804047c24 */ /* 0x000fc8000f8e0205 */
[----:B-----5:R-:W-:Y:S01]  /*e6e0*/  IMAD R18, R4, UR7, RZ ;  /* 0x0000000704127c24 */ /* 0x020fe2000f8e02ff */
[----:B------:R-:W-:Y:S06]  /*e6f0*/  BRA.U !UP1, `(.L_x_243) ;  /* 0x0000001109187547 */ /* 0x000fec000b800000 */
[----:B------:R-:W3:Y:S01]  /*e700*/  LDCU.64 UR6, c[0x0][0x578] ;  /* 0x0000af00ff0677ac */ /* 0x000ee20008000a00 */
[----:B------:R-:W-:Y:S01]  /*e710*/  HFMA2 R6, -RZ, RZ, 0, 0 ;  /* 0x00000000ff067431 */ /* 0x000fe200000001ff */
[----:B------:R-:W4:Y:S01]  /*e720*/  LDCU UR8, c[0x0][0x574] ;  /* 0x0000ae80ff0877ac */ /* 0x000f220008000800 */
[----:B------:R-:W5:Y:S01]  /*e730*/  LDCU UR9, c[0x0][0x69c] ;  /* 0x0000d380ff0977ac */ /* 0x000f620008000800 */
[----:B------:R-:W-:Y:S02]  /*e740*/  UISETP.NE.AND UP1, UPT, UR4, 0x2, UPT ;  /* 0x000000020400788c */ /* 0x000fe4000bf25270 */
[----:B---3--:R-:W-:-:S05]  /*e750*/  IMAD.HI.U32 R4, R7, UR6, R6 ;  /* 0x0000000607047c27 */ /* 0x008fca000f8e0006 */
[----:B------:R-:W-:-:S04]  /*e760*/  SHF.R.U32.HI R5, RZ, UR7, R4 ;  /* 0x00000007ff057c19 */ /* 0x000fc80008011604 */
[----:B-12---:R-:W-:-:S05]  /*e770*/  IADD3 R3, PT, PT, -R5, RZ, RZ ;  /* 0x000000ff05037210 */ /* 0x006fca0007ffe1ff */
        /* <DEDUP_REMOVED lines=254> */
.L_x_243:
[----:B------:R-:W-:Y:S01]  /*f760*/  IMAD.MOV.U32 R22, RZ, RZ, RZ ;  /* 0x000000ffff167224 */ /* 0x000fe200078e00ff */
[----:B------:R-:W-:Y:S06]  /*f770*/  BRA.U !UP0, `(.L_x_244) ;  /* 0x0000001108487547 */ /* 0x000fec000b800000 */
[----:B------:R-:W3:Y:S01]  /*f780*/  LDCU.64 UR8, c[0x0][0x568] ;  /* 0x0000ad00ff0877ac */ /* 0x000ee20008000a00 */
[----:B------:R-:W-:Y:S02]  /*f790*/  IADD3 R5, PT, PT, R71, 0x2, RZ ;  /* 0x0000000247057810 */ /* 0x000fe40007ffe0ff */
[----:B------:R-:W-:Y:S01]  /*f7a0*/  MOV R4, RZ ;  /* 0x000000ff00047202 */ /* 0x000fe20000000f00 */
[----:B------:R-:W4:Y:S01]  /*f7b0*/  LDCU UR6, c[0x0][0x570] ;  /* 0x0000ae00ff0677ac */ /* 0x000f220008000800 */
[----:B------:R-:W5:Y:S01]  /*f7c0*/  LDCU UR7, c[0x0][0x694] ;  /* 0x0000d280ff0777ac */ /* 0x000f620008000800 */
[----:B------:R-:W-:Y:S02]  /*f7d0*/  UISETP.NE.AND UP1, UPT, UR5, URZ, UPT ;  /* 0x000000ff0500728c */ /* 0x000fe4000bf25270 */
        /* <DEDUP_REMOVED lines=12> */
[----:B------:R-:W-:-:S05]  /*f8a0*/  SHF.R.U32.HI R5, RZ, UR7, R4 ;  /* 0x00000007ff057c19 */ /* 0x000fca0008011604 */
[----:B-12---:R-:W-:-:S04]  /*f8b0*/  IMAD.MOV R3, RZ, RZ, -R5 ;  /* 0x000000ffff037224 */ /* 0x006fc800078e0a05 */
        /* <DEDUP_REMOVED lines=254> */
.L_x_244:
[----:B------:R-:W-:Y:S01]  /*108a0*/  MOV R16, RZ ;  /* 0x000000ff00107202 */ /* 0x000fe20000000f00 */
[----:B------:R-:W-:Y:S06]  /*108b0*/  BRA.U !UP0, `(.L_x_245) ;  /* 0x0000001108487547 */ /* 0x000fec000b800000 */
[----:B------:R-:W3:Y:S01]  /*108c0*/  LDCU.64 UR8, c[0x0][0x568] ;  /* 0x0000ad00ff0877ac */ /* 0x000ee20008000a00 */
[----:B------:R-:W-:Y:S01]  /*108d0*/  HFMA2 R4, -RZ, RZ, 0, 0 ;  /* 0x00000000ff047431 */ /* 0x000fe200000001ff */
[----:B------:R-:W-:Y:S01]  /*108e0*/  IADD3 R5, PT, PT, R71, 0x3, RZ ;  /* 0x0000000347057810 */ /* 0x000fe20007ffe0ff */
[----:B------:R-:W4:Y:S01]  /*108f0*/  LDCU UR6, c[0x0][0x570] ;  /* 0x0000ae00ff0677ac */ /* 0x000f220008000800 */
[----:B------:R-:W5:Y:S01]  /*10900*/  LDCU UR7, c[0x0][0x694] ;  /* 0x0000d280ff0777ac */ /* 0x000f620008000800 */
[----:B------:R-:W-:Y:S02]  /*10910*/  UISETP.NE.AND UP1, UPT, UR5, URZ, UPT ;  /* 0x000000ff0500728c */ /* 0x000fe4000bf25270 */
[----:B---3--:R-:W-:-:S05]  /*10920*/  IMAD.HI.U32 R6, R5, UR9, R4 ;  /* 0x0000000905067c27 */ /* 0x008fca000f8e0004 */
[----:B----4-:R-:W-:-:S05]  /*10930*/  SHF.R.U32.HI R7, RZ, UR6, R6 ;  /* 0x00000006ff077c19 */ /* 0x010fca0008011606 */
[----:B------:R-:W-:-:S04]  /*10940*/  IMAD.MOV R4, RZ, RZ, -R7 ;  /* 0x000000ffff047224 */ /* 0x000fc800078e0a07 */
[----:B------:R-:W-:-:S04]  /*10950*/  IMAD R4, R4, UR8, R5 ;  /* 0x0000000804047c24 */ /* 0x000fc8000f8e0205 */
[----:B-----5:R-:W-:Y:S01]  /*10960*/  IMAD R16, R4, UR7, RZ ;  /* 0x0000000704107c24 */ /* 0x020fe2000f8e02ff */
[----:B------:R-:W-:Y:S06]  /*10970*/  BRA.U !UP1, `(.L_x_245) ;  /* 0x0000001109187547 */ /* 0x000fec000b800000 */
[----:B------:R-:W3:Y:S01]  /*10980*/  LDCU.64 UR6, c[0x0][0x578] ;  /* 0x0000af00ff0677ac */ /* 0x000ee20008000a00 */
[----:B------:R-:W-:Y:S01]  /*10990*/  MOV R6, RZ ;  /* 0x000000ff00067202 */ /* 0x000fe20000000f00 */
        /* <DEDUP_REMOVED lines=260> */
.L_x_245:
[----:B------:R-:W3:Y:S01]  /*119e0*/  LDC.64 R6, c[0x0][0x778] ;  /* 0x0001de00ff067b82 */ /* 0x000ee20000000a00 */
[----:B------:R-:W4:Y:S02]  /*119f0*/  LDCU UR6, c[0x0][0x3b0] ;  /* 0x00007600ff0677ac */ /* 0x000f240008000800 */
[----:B----4-:R-:W-:Y:S01]  /*11a00*/  UISETP.NE.AND UP1, UPT, UR6, URZ, UPT ;  /* 0x000000ff0600728c */ /* 0x010fe2000bf25270 */
[----:B---3--:R-:W-:Y:S02]  /*11a10*/  ISETP.NE.U32.AND P0, PT, R6, RZ, PT ;  /* 0x000000ff0600720c */ /* 0x008fe40003f05070 */
[----:B------:R-:W-:Y:S02]  /*11a20*/  IADD3 R4, P1, PT, R19, R6, RZ ;  /* 0x0000000613047210 */ /* 0x000fe40007f3e0ff */
[----:B------:R-:W-:Y:S02]  /*11a30*/  ISETP.NE.AND.EX P0, PT, R7, RZ, PT, P0 ;  /* 0x000000ff0700720c */ /* 0x000fe40003f05300 */
[----:B-12---:R-:W-:-:S02]  /*11a40*/  IADD3.X R0, PT, PT, RZ, R7, RZ, P1, !PT ;  /* 0x00000007ff007210 */ /* 0x006fc40000ffe4ff */
[----:B------:R-:W-:Y:S02]  /*11a50*/  SEL R4, R4, RZ, P0 ;  /* 0x000000ff04047207 */ /* 0x000fe40000000000 */
[----:B------:R-:W-:Y:S01]  /*11a60*/  SEL R5, R0, RZ, P0 ;  /* 0x000000ff00057207 */ /* 0x000fe20000000000 */
[----:B------:R-:W-:Y:S06]  /*11a70*/  BRA.U !UP1, `(.L_x_246) ;  /* 0x0000006509a07547 */ /* 0x000fec000b800000 */
[----:B------:R-:W1:Y:S01]  /*11a80*/  S2R R0, SR_CTAID.X ;  /* 0x0000000000007919 */ /* 0x000e620000002500 */
[----:B------:R-:W2:Y:S01]  /*11a90*/  LDCU UR6, c[0x0][0x3b4] ;  /* 0x00007680ff0677ac */ /* 0x000ea20008000800 */
[----:B------:R-:W-:Y:S01]  /*11aa0*/  IMAD.MOV.U32 R22, RZ, RZ, RZ ;  /* 0x000000ffff167224 */ /* 0x000fe200078e00ff */
[----:B------:R-:W3:Y:S01]  /*11ab0*/  LDCU UR7, c[0x0][0x3b8] ;  /* 0x00007700ff0777ac */ /* 0x000ee20008000800 */
[----:B------:R-:W1:Y:S01]  /*11ac0*/  LDCU UR8, c[0x0][0x3a0] ;  /* 0x00007400ff0877ac */ /* 0x000e620008000800 */
[----:B--2---:R-:W-:-:S04]  /*11ad0*/  IMAD R3, R17, UR6, RZ ;  /* 0x0000000611037c24 */ /* 0x004fc8000f8e02ff */
[----:B---3--:R-:W-:-:S04]  /*11ae0*/  IMAD R3, R2, UR7, R3 ;  /* 0x0000000702037c24 */ /* 0x008fc8000f8e0203 */
[----:B-1----:R-:W-:-:S05]  /*11af0*/  IMAD R3, R0, UR8, R3 ;  /* 0x0000000800037c24 */ /* 0x002fca000f8e0203 */
[----:B------:R-:W-:Y:S01]  /*11b00*/  SHF.L.U32 R7, R3, 0x2, RZ ;  /* 0x0000000203077819 */ /* 0x000fe200000006ff */
[----:B------:R-:W-:Y:S06]  /*11b10*/  BRA.U !UP0, `(.L_x_247) ;  /* 0x0000001108447547 */ /* 0x000fec000b800000 */
[----:B------:R-:W1:Y:S01]  /*11b20*/  LDCU.64 UR8, c[0x0][0x568] ;  /* 0x0000ad00ff0877ac */ /* 0x000e620008000a00 */
[----:B------:R-:W-:Y:S01]  /*11b30*/  MOV R6, RZ ;  /* 0x000000ff00067202 */ /* 0x000fe20000000f00 */
[----:B------:R-:W2:Y:S01]  /*11b40*/  LDCU UR6, c[0x0][0x570] ;  /* 0x0000ae00ff0677ac */ /* 0x000ea20008000800 */
[----:B------:R-:W3:Y:S01]  /*11b50*/  LDCU UR7, c[0x0][0x694] ;  /* 0x0000d280ff0777ac */ /* 0x000ee20008000800 */
[----:B------:R-:W-:Y:S02]  /*11b60*/  UISETP.NE.AND UP1, UPT, UR5, URZ, UPT ;  /* 0x000000ff0500728c */ /* 0x000fe4000bf25270 */
[----:B-1----:R-:W-:-:S05]  /*11b70*/  IMAD.HI.U32 R8, R7, UR9, R6 ;  /* 0x0000000907087c27 */ /* 0x002fca000f8e0006 */
[----:B--2---:R-:W-:-:S04]  /*11b80*/  SHF.R.U32.HI R9, RZ, UR6, R8 ;  /* 0x00000006ff097c19 */ /* 0x004fc80008011608 */
[----:B------:R-:W-:-:S05]  /*11b90*/  IADD3 R3, PT, PT, -R9, RZ, RZ ;  /* 0x000000ff09037210 */ /* 0x000fca0007ffe1ff */
        /* <DEDUP_REMOVED lines=265> */
.L_x_247:
[----:B------:R-:W-:Y:S01]  /*12c30*/  MOV R19, RZ ;  /* 0x000000ff00137202 */ /* 0x000fe20000000f00 */
[----:B------:R-:W-:Y:S06]  /*12c40*/  BRA.U !UP0, `(.L_x_248) ;  /* 0x0000001108487547 */ /* 0x000fec000b800000 */
[----:B------:R-:W1:Y:S01]  /*12c50*/  LDCU.64 UR8, c[0x0][0x568] ;  /* 0x0000ad00ff0877ac */ /* 0x000e620008000a00 */
[----:B------:R-:W-:Y:S01]  /*12c60*/  HFMA2 R8, -RZ, RZ, 0, 0 ;  /* 0x00000000ff087431 */ /* 0x000fe200000001ff */
[----:B------:R-:W-:Y:S01]  /*12c70*/  IADD3 R9, PT, PT, R7, 0x1, RZ ;  /* 0x0000000107097810 */ /* 0x000fe20007ffe0ff */
        /* <DEDUP_REMOVED lines=271> */
.L_x_248:
[----:B------:R-:W-:Y:S01]  /*13d70*/  MOV R18, RZ ;  /* 0x000000ff00127202 */ /* 0x000fe20000000f00 */
[----:B------:R-:W-:Y:S06]  /*13d80*/  BRA.U !UP0, `(.L_x_249) ;  /* 0x0000001108487547 */ /* 0x000fec000b800000 */
[----:B------:R-:W1:Y:S01]  /*13d90*/  LDCU.64 UR8, c[0x0][0x568] ;  /* 0x0000ad00ff0877ac */ /* 0x000e620008000a00 */
[----:B------:R-:W-:Y:S01]  /*13da0*/  MOV R8, RZ ;  /* 0x000000ff00087202 */ /* 0x000fe20000000f00 */
[----:B------:R-:W-:Y:S01]  /*13db0*/  VIADD R9, R7, 0x2 ;  /* 0x0000000207097836 */ /* 0x000fe20000000000 */
[----:B------:R-:W2:Y:S01]  /*13dc0*/  LDCU UR6, c[0x0][0x570] ;  /* 0x0000ae00ff0677ac */ /* 0x000ea20008000800 */
[----:B------:R-:W3:Y:S01]  /*13dd0*/  LDCU UR7, c[0x0][0x694] ;  /* 0x0000d280ff0777ac */ /* 0x000ee20008000800 */
        /* <DEDUP_REMOVED lines=269> */
.L_x_249:
        /* <DEDUP_REMOVED lines=276> */
.L_x_250:
        /* <DEDUP_REMOVED lines=23> */
[----:B------:R1:W-:Y:S04]  /*16160*/  STG.E.64 desc[UR36][R6.64+0x8], R26 ;  /* 0x0000081a06007986 */ /* 0x0003e8000c101b24 */
[----:B------:R1:W-:Y:S04]  /*16170*/  STG.E.64 desc[UR36][R6.64+0x10], R28 ;  /* 0x0000101c06007986 */ /* 0x0003e8000c101b24 */
[----:B------:R1:W-:Y:S02]  /*16180*/  STG.E.64 desc[UR36][R6.64+0x18], R30 ;  /* 0x0000181e06007986 */ /* 0x0003e4000c101b24 */
.L_x_252:
[----:B------:R-:W-:Y:S05]  /*16190*/  BSYNC.RECONVERGENT B0 ;  /* 0x0000000000007941 */ /* 0x000fea0003800200 */
.L_x_251:
        /* <DEDUP_REMOVED lines=35> */
.L_x_254:
[----:B------:R-:W-:Y:S05]  /*163d0*/  BSYNC.RECONVERGENT B0 ;  /* 0x0000000000007941 */ /* 0x000fea0003800200 */
.L_x_253:
        /* <DEDUP_REMOVED lines=20> */
[----:B-1----:R-:W-:Y:S01]  /*16520*/  MOV R28, UR10 ;  /* 0x0000000a001c7c02 */ /* 0x002fe20008000f00 */
[----:B------:R-:W-:-:S07]  /*16530*/  IMAD.U32 R29, RZ, RZ, UR11 ;  /* 0x0000000bff1d7e24 */ /* 0x000fce000f8e00ff */
[----:B------:R-:W-:Y:S05]  /*16540*/  BRA.U !UP0, `(.L_x_256) ;  /* 0x0000000108a87547 */ /* 0x000fea000b800000 */
[----:B------:R-:W1:Y:S01]  /*16550*/  LDCU UR5, c[0x0][0x360] ;  /* 0x00006c00ff0577ac */ /* 0x000e620008000800 */
[----:B------:R-:W-:Y:S01]  /*16560*/  MOV R30, UR10 ;  /* 0x0000000a001e7c02 */ /* 0x000fe20008000f00 */
[----:B------:R-:W-:Y:S01]  /*16570*/  IMAD.U32 R26, RZ, RZ, UR10 ;  /* 0x0000000aff1a7e24 */ /* 0x000fe2000f8e00ff */
[----:B------:R-:W-:Y:S01]  /*16580*/  MOV R31, UR11 ;  /* 0x0000000b001f7c02 */ /* 0x000fe20008000f00 */
[----:B------:R-:W2:Y:S01]  /*16590*/  LDCU UR8, c[0x0][0x3a4] ;  /* 0x00007480ff0877ac */ /* 0x000ea20008000800 */
[----:B------:R-:W-:Y:S02]  /*165a0*/  MOV R24, UR10 ;  /* 0x0000000a00187c02 */ /* 0x000fe40008000f00 */
[----:B------:R-:W-:Y:S02]  /*165b0*/  MOV R25, UR11 ;  /* 0x0000000b00197c02 */ /* 0x000fe40008000f00 */
[----:B------:R-:W-:Y:S01]  /*165c0*/  MOV R27, UR11 ;  /* 0x0000000b001b7c02 */ /* 0x000fe20008000f00 */
[----:B-1----:R-:W-:-:S05]  /*165d0*/  IMAD R3, R2, UR5, R17 ;  /* 0x0000000502037c24 */ /* 0x002fca000f8e0211 */
[----:B--2---:R-:W-:-:S13]  /*165e0*/  ISETP.GE.U32.AND P1, PT, R3, UR8, PT ;  /* 0x0000000803007c0c */ /* 0x004fda000bf26070 */
[----:B------:R-:W-:Y:S05]  /*165f0*/  @P1 BRA `(.L_x_257) ;  /* 0x0000000400181947 */ /* 0x000fea0003800000 */
[----:B------:R-:W1:Y:S01]  /*16600*/  LDCU UR7, c[0x0][0x374] ;  /* 0x00006e80ff0777ac */ /* 0x000e620008000800 */
[----:B------:R-:W2:Y:S01]  /*16610*/  LDC R10, c[0x0][0x364] ;  /* 0x0000d900ff0a7b82 */ /* 0x000ea20000000800 */
[----:B------:R-:W-:Y:S01]  /*16620*/  BSSY.RECONVERGENT B1, `(.L_x_258) ;  /* 0x000001b000017945 */ /* 0x000fe20003800200 */
[----:B------:R-:W-:Y:S01]  /*16630*/  MOV R30, UR10 ;  /* 0x0000000a001e7c02 */ /* 0x000fe20008000f00 */
[----:B------:R-:W-:Y:S01]  /*16640*/  IMAD.U32 R25, RZ, RZ, UR11 ;  /* 0x0000000bff197e24 */ /* 0x000fe2000f8e00ff */
[----:B------:R-:W-:Y:S02]  /*16650*/  MOV R31, UR11 ;  /* 0x0000000b001f7c02 */ /* 0x000fe40008000f00 */
[----:B------:R-:W-:Y:S02]  /*16660*/  MOV R24, UR10 ;  /* 0x0000000a00187c02 */ /* 0x000fe40008000f00 */
[----:B------:R-:W3:Y:S01]  /*16670*/  LDC.64 R8, c[0x0][0x780] ;  /* 0x0001e000ff087b82 */ /* 0x000ee20000000a00 */
[----:B------:R-:W-:-:S02]  /*16680*/  MOV R26, UR10 ;  /* 0x0000000a001a7c02 */ /* 0x000fc40008000f00 */
[----:B------:R-:W-:Y:S01]  /*16690*/  MOV R27, UR11 ;  /* 0x0000000b001b7c02 */ /* 0x000fe20008000f00 */
[----:B-1----:R-:W-:Y:S02]  /*166a0*/  IMAD R0, R0, UR7, RZ ;  /* 0x0000000700007c24 */ /* 0x002fe4000f8e02ff */
[----:B--2---:R-:W-:-:S07]  /*166b0*/  IMAD R10, R10, UR5, RZ ;  /* 0x000000050a0a7c24 */ /* 0x004fce000f8e02ff */
.L_x_259:
[----:B------:R-:W-:-:S05]  /*166c0*/  IADD3 R7, PT, PT, R0, R3, RZ ;  /* 0x0000000300077210 */ /* 0x000fca0007ffe0ff */
[----:B---3--:R-:W-:-:S05]  /*166d0*/  IMAD.WIDE.U32 R6, R7, 0x20, R8 ;  /* 0x0000002007067825 */ /* 0x008fca00078e0008 */
[----:B------:R-:W2:Y:S04]  /*166e0*/  LDG.E.64 R12, desc[UR36][R6.64] ;  /* 0x00000024060c7981 */ /* 0x000ea8000c1e1b00 */
[----:B------:R-:W3:Y:S04]  /*166f0*/  LDG.E.64 R14, desc[UR36][R6.64+0x8] ;  /* 0x00000824060e7981 */ /* 0x000ee8000c1e1b00 */
[----:B------:R-:W4:Y:S04]  /*16700*/  LDG.E.64 R20, desc[UR36][R6.64+0x10] ;  /* 0x0000102406147981 */ /* 0x000f28000c1e1b00 */
[----:B------:R-:W5:Y:S01]  /*16710*/  LDG.E.64 R32, desc[UR36][R6.64+0x18] ;  /* 0x0000182406207981 */ /* 0x000f62000c1e1b00 */
[----:B------:R-:W-:-:S04]  /*16720*/  IADD3 R3, PT, PT, R10, R3, RZ ;  /* 0x000000030a037210 */ /* 0x000fc80007ffe0ff */
[----:B------:R-:W-:Y:S01]  /*16730*/  ISETP.GE.U32.AND P1, PT, R3, UR8, PT ;  /* 0x0000000803007c0c */ /* 0x000fe2000bf26070 */
        /* <DEDUP_REMOVED lines=10> */
.L_x_258:
[----:B------:R-:W-:Y:S05]  /*167e0*/  BRA `(.L_x_257) ;  /* 0x00000000009c7947 */ /* 0x000fea0003800000 */
.L_x_256:
[----:B------:R-:W1:Y:S01]  /*167f0*/  LDCU UR7, c[0x0][0x3a4] ;  /* 0x00007480ff0777ac */ /* 0x000e620008000800 */
[----:B------:R-:W-:Y:S01]  /*16800*/  IMAD.U32 R30, RZ, RZ, UR10 ;  /* 0x0000000aff1e7e24 */ /* 0x000fe2000f8e00ff */
[----:B------:R-:W-:Y:S01]  /*16810*/  MOV R31, UR11 ;  /* 0x0000000b001f7c02 */ /* 0x000fe20008000f00 */
[----:B------:R-:W-:Y:S01]  /*16820*/  IMAD.U32 R27, RZ, RZ, UR11 ;  /* 0x0000000bff1b7e24 */ /* 0x000fe2000f8e00ff */
[----:B------:R-:W-:Y:S02]  /*16830*/  MOV R24, UR10 ;  /* 0x0000000a00187c02 */ /* 0x000fe40008000f00 */
[----:B------:R-:W-:Y:S02]  /*16840*/  MOV R25, UR11 ;  /* 0x0000000b00197c02 */ /* 0x000fe40008000f00 */
[----:B------:R-:W-:Y:S02]  /*16850*/  MOV R26, UR10 ;  /* 0x0000000a001a7c02 */ /* 0x000fe40008000f00 */
[----:B-1----:R-:W-:-:S13]  /*16860*/  ISETP.GE.U32.AND P1, PT, R2, UR7, PT ;  /* 0x0000000702007c0c */ /* 0x002fda000bf26070 */
[----:B------:R-:W-:Y:S05]  /*16870*/  @P1 BRA `(.L_x_257) ;  /* 0x0000000000781947 */ /* 0x000fea0003800000 */
[----:B------:R-:W1:Y:S01]  /*16880*/  LDCU UR5, c[0x0][0x374] ;  /* 0x00006e80ff0577ac */ /* 0x000e620008000800 */
[----:B------:R-:W2:Y:S01]  /*16890*/  LDC R23, c[0x0][0x360] ;  /* 0x0000d800ff177b82 */ /* 0x000ea20000000800 */
[----:B------:R-:W-:Y:S01]  /*168a0*/  MOV R3, R2 ;  /* 0x0000000200037202 */ /* 0x000fe20000000f00 */
[----:B------:R-:W-:Y:S01]  /*168b0*/  IMAD.U32 R25, RZ, RZ, UR11 ;  /* 0x0000000bff197e24 */ /* 0x000fe2000f8e00ff */
[----:B------:R-:W-:Y:S02]  /*168c0*/  MOV R30, UR10 ;  /* 0x0000000a001e7c02 */ /* 0x000fe40008000f00 */
[----:B------:R-:W-:Y:S02]  /*168d0*/  MOV R31, UR11 ;  /* 0x0000000b001f7c02 */ /* 0x000fe40008000f00 */
[----:B------:R-:W-:Y:S01]  /*168e0*/  MOV R24, UR10 ;  /* 0x0000000a00187c02 */ /* 0x000fe20008000f00 */
[----:B------:R-:W3:Y:S01]  /*168f0*/  LDC.64 R8, c[0x0][0x780] ;  /* 0x0001e000ff087b82 */ /* 0x000ee20000000a00 */
[----:B------:R-:W-:-:S02]  /*16900*/  MOV R26, UR10 ;  /* 0x0000000a001a7c02 */ /* 0x000fc40008000f00 */
[----:B------:R-:W-:-:S05]  /*16910*/  MOV R27, UR11 ;  /* 0x0000000b001b7c02 */ /* 0x000fca0008000f00 */
[----:B------:R-:W4:Y:S01]  /*16920*/  LDC R32, c[0x0][0x364] ;  /* 0x0000d900ff207b82 */ /* 0x000f220000000800 */
[----:B-1----:R-:W-:-:S07]  /*16930*/  IMAD R0, R0, UR5, RZ ;  /* 0x0000000500007c24 */ /* 0x002fce000f8e02ff */
.L_x_260:
[----:B------:R-:W-:-:S05]  /*16940*/  IADD3 R6, PT, PT, R0, R3, RZ ;  /* 0x0000000300067210 */ /* 0x000fca0007ffe0ff */
[----:B--2---:R-:W-:-:S04]  /*16950*/  IMAD R7, R6, R23, R17 ;  /* 0x0000001706077224 */ /* 0x004fc800078e0211 */
[----:B---3--:R-:W-:-:S05]  /*16960*/  IMAD.WIDE.U32 R6, R7, 0x20, R8 ;  /* 0x0000002007067825 */ /* 0x008fca00078e0008 */
[----:B------:R-:W2:Y:S04]  /*16970*/  LDG.E.64 R10, desc[UR36][R6.64] ;  /* 0x00000024060a7981 */ /* 0x000ea8000c1e1b00 */
[----:B------:R-:W3:Y:S04]  /*16980*/  LDG.E.64 R12, desc[UR36][R6.64+0x8] ;  /* 0x00000824060c7981 */ /* 0x000ee8000c1e1b00 */
[----:B------:R-:W5:Y:S04]  /*16990*/  LDG.E.64 R14, desc[UR36][R6.64+0x10] ;  /* 0x00001024060e7981 */ /* 0x000f68000c1e1b00 */
[----:B------:R-:W5:Y:S01]  /*169a0*/  LDG.E.64 R20, desc[UR36][R6.64+0x18] ;  /* 0x0000182406147981 */ /* 0x000f62000c1e1b00 */
[----:B----4-:R-:W-:-:S04]  /*169b0*/  IADD3 R3, PT, PT, R32, R3, RZ ;  /* 0x0000000320037210 */ /* 0x010fc80007ffe0ff */
[----:B------:R-:W-:Y:S01]  /*169c0*/  ISETP.GE.U32.AND P1, PT, R3, UR7, PT ;  /* 0x0000000703007c0c */ /* 0x000fe2000bf26070 */
[----:B--2---:R-:W-:Y:S01]  /*169d0*/  FADD.FTZ R28, R10, R28 ;  /* 0x0000001c0a1c7221 */ /* 0x004fe20000010000 */
[----:B------:R-:W-:Y:S01]  /*169e0*/  FADD.FTZ R29, R11, R29 ;  /* 0x0000001d0b1d7221 */ /* 0x000fe20000010000 */
[----:B---3--:R-:W-:Y:S01]  /*169f0*/  FADD.FTZ R30, R12, R30 ;  /* 0x0000001e0c1e7221 */ /* 0x008fe20000010000 */
[----:B------:R-:W-:Y:S01]  /*16a00*/  FADD.FTZ R31, R13, R31 ;  /* 0x0000001f0d1f7221 */ /* 0x000fe20000010000 */
[----:B-----5:R-:W-:Y:S01]  /*16a10*/  FADD.FTZ R24, R14, R24 ;  /* 0x000000180e187221 */ /* 0x020fe20000010000 */
[----:B------:R-:W-:Y:S01]  /*16a20*/  FADD.FTZ R25, R15, R25 ;  /* 0x000000190f197221 */ /* 0x000fe20000010000 */
[----:B------:R-:W-:Y:S01]  /*16a30*/  FADD.FTZ R26, R20, R26 ;  /* 0x0000001a141a7221 */ /* 0x000fe20000010000 */
[----:B------:R-:W-:-:S05]  /*16a40*/  FADD.FTZ R27, R21, R27 ;  /* 0x0000001b151b7221 */ /* 0x000fca0000010000 */
[----:B------:R-:W-:Y:S05]  /*16a50*/  @!P1 BRA `(.L_x_260) ;  /* 0xfffffffc00b89947 */ /* 0x000fea000383ffff */
.L_x_257:
[----:B------:R-:W-:Y:S05]  /*16a60*/  BSYNC.RECONVERGENT B0 ;  /* 0x0000000000007941 */ /* 0x000fea0003800200 */
.L_x_255:
[----:B------:R-:W1:Y:S01]  /*16a70*/  LDCU UR5, c[0x0][0x360] ;  /* 0x00006c00ff0577ac */ /* 0x000e620008000800 */
[----:B------:R-:W-:-:S04]  /*16a80*/  UIADD3 UR4, UPT, UPT, UR4, 0x10, URZ ;  /* 0x0000001004047890 */ /* 0x000fc8000fffe0ff */
[----:B------:R-:W-:Y:S01]  /*16a90*/  ULEA UR8, UR6, UR4, 0x18 ;  /* 0x0000000406087291 */ /* 0x000fe2000f8ec0ff */
[----:B------:R-:W2:Y:S01]  /*16aa0*/  LDCU UR6, c[0x0][0x364] ;  /* 0x00006c80ff0677ac */ /* 0x000ea20008000800 */
[----:B-1----:R-:W-:-:S05]  /*16ab0*/  IMAD R0, R2, UR5, R17 ;  /* 0x0000000502007c24 */ /* 0x002fca000f8e0211 */
[----:B------:R-:W-:-:S05]  /*16ac0*/  LEA R0, R0, UR8, 0x5 ;  /* 0x0000000800007c11 */ /* 0x000fca000f8e28ff */
[----:B------:R1:W-:Y:S01]  /*16ad0*/  STS.128 [R0], R28 ;  /* 0x0000001c00007388 */ /* 0x0003e20000000c00 */
[----:B--2---:R-:W-:-:S03]  /*16ae0*/  UISETP.GE.U32.AND UP0, UPT, UR6, 0x2, UPT ;  /* 0x000000020600788c */ /* 0x004fc6000bf06070 */
[----:B------:R1:W-:Y:S06]  /*16af0*/  STS.128 [R0+0x10], R24 ;  /* 0x0000101800007388 */ /* 0x0003ec0000000c00 */
[----:B------:R-:W-:Y:S05]  /*16b00*/  BRA.U !UP0, `(.L_x_261) ;  /* 0x0000000108687547 */ /* 0x000fea000b800000 */
[----:B------:R-:W-:-:S05]  /*16b10*/  UMOV UR4, UR6 ;  /* 0x0000000600047c82 */ /* 0x000fca0008000000 */
.L_x_264:
[----:B------:R-:W-:Y:S01]  /*16b20*/  USHF.R.U32.HI UR7, URZ, 0x1, UR4 ;  /* 0x00000001ff077899 */ /* 0x000fe20008011604 */
[----:B------:R-:W-:Y:S05]  /*16b30*/  BAR.SYNC.DEFER_BLOCKING 0x0 ;  /* 0x0000000000007b1d */ /* 0x000fea0000010000 */
[----:B------:R-:W-:Y:S01]  /*16b40*/  VIADD R6, R2, UR7 ;  /* 0x0000000702067c36 */ /* 0x000fe20008000000 */
[----:B------:R-:W-:Y:S04]  /*16b50*/  BSSY.RECONVERGENT B0, `(.L_x_262) ;  /* 0x0000012000007945 */ /* 0x000fe80003800200 */
[----:B------:R-:W-:-:S04]  /*16b60*/  ISETP.GE.U32.AND P1, PT, R6, UR6, PT ;  /* 0x0000000606007c0c */ /* 0x000fc8000bf26070 */
[----:B------:R-:W-:-:S13]  /*16b70*/  ISETP.GE.U32.OR P1, PT, R2, UR7, P1 ;  /* 0x0000000702007c0c */ /* 0x000fda0008f26470 */
[----:B--2---:R-:W-:Y:S05]  /*16b80*/  @P1 BRA `(.L_x_263) ;  /* 0x0000000000381947 */ /* 0x004fea0003800000 */
[----:B------:R-:W-:-:S05]  /*16b90*/  IMAD R3, R6, UR5, R17 ;  /* 0x0000000506037c24 */ /* 0x000fca000f8e0211 */
[----:B------:R-:W-:-:S05]  /*16ba0*/  LEA R3, R3, UR8, 0x5 ;  /* 0x0000000803037c11 */ /* 0x000fca000f8e28ff */
        /* <DEDUP_REMOVED lines=12> */
.L_x_263:
[----:B------:R-:W-:Y:S05]  /*16c70*/  BSYNC.RECONVERGENT B0 ;  /* 0x0000000000007941 */ /* 0x000fea0003800200 */
.L_x_262:
[----:B------:R-:W-:-:S03]  /*16c80*/  UISETP.GT.U32.AND UP0, UPT, UR4, 0x3, UPT ;  /* 0x000000030400788c */ /* 0x000fc6000bf04070 */
[----:B------:R-:W-:-:S06]  /*16c90*/  UMOV UR4, UR7 ;  /* 0x0000000700047c82 */ /* 0x000fcc0008000000 */
[----:B------:R-:W-:Y:S05]  /*16ca0*/  BRA.U UP0, `(.L_x_264) ;  /* 0xfffffffd009c7547 */ /* 0x000fea000b83ffff */
.L_x_261:
[----:B------:R-:W3:Y:S02]  /*16cb0*/  LDCU UR4, c[0x0][0x3a8] ;  /* 0x00007500ff0477ac */ /* 0x000ee40008000800 */
[----:B---3--:R-:W-:-:S09]  /*16cc0*/  UISETP.NE.AND UP0, UPT, UR4, URZ, UPT ;  /* 0x000000ff0400728c */ /* 0x008fd2000bf05270 */
[----:B------:R-:W-:Y:S05]  /*16cd0*/  BRA.U !UP0, `(.L_x_265) ;  /* 0x0000000108e07547 */ /* 0x000fea000b800000 */
[----:B------:R-:W-:Y:S02]  /*16ce0*/  UISETP.GE.U32.AND UP0, UPT, UR5, 0x21, UPT ;  /* 0x000000210500788c */ /* 0x000fe4000bf06070 */
[----:B------:R-:W-:-:S07]  /*16cf0*/  UMOV UR4, UR5 ;  /* 0x0000000500047c82 */ /* 0x000fce0008000000 */
[----:B------:R-:W-:Y:S05]  /*16d00*/  BRA.U !UP0, `(.L_x_266) ;  /* 0x0000000108787547 */ /* 0x000fea000b800000 */
[----:B------:R3:W-:Y:S01]  /*16d10*/  STS.128 [R0], R28 ;  /* 0x0000001c00007388 */ /* 0x0007e20000000c00 */
[----:B------:R-:W-:Y:S01]  /*16d20*/  UISETP.GE.U32.AND UP0, UPT, UR5, 0x40, UPT ;  /* 0x000000400500788c */ /* 0x000fe2000bf06070 */
[----:B------:R-:W-:Y:S02]  /*16d30*/  UMOV UR4, 0x20 ;  /* 0x0000002000047882 */ /* 0x000fe40000000000 */
[----:B------:R3:W-:Y:S06]  /*16d40*/  STS.128 [R0+0x10], R24 ;  /* 0x0000101800007388 */ /* 0x0007ec0000000c00 */
[----:B------:R-:W-:Y:S05]  /*16d50*/  BRA.U !UP0, `(.L_x_266) ;  /* 0x0000000108647547 */ /* 0x000fea000b800000 */
[----:B------:R-:W-:-:S07]  /*16d60*/  MOV R2, UR5 ;  /* 0x0000000500027c02 */ /* 0x000fce0008000f00 */
.L_x_269:
[----:B------:R-:W-:Y:S01]  /*16d70*/  SHF.R.U32.HI R6, RZ, 0x1, R2 ;  /* 0x00000001ff067819 */ /* 0x000fe20000011602 */
[----:B------:R-:W-:Y:S01]  /*16d80*/  BAR.SYNC.DEFER_BLOCKING 0x0 ;  /* 0x0000000000007b1d */ /* 0x000fe20000010000 */
[----:B------:R-:W-:Y:S02]  /*16d90*/  ISETP.GT.U32.AND P2, PT, R2, 0x7f, PT ;  /* 0x0000007f0200780c */ /* 0x000fe40003f44070 */
[----:B------:R-:W-:-:S03]  /*16da0*/  IADD3 R3, PT, PT, R6, R17, RZ ;  /* 0x0000001106037210 */ /* 0x000fc60007ffe0ff */
[----:B------:R-:W-:Y:S01]  /*16db0*/  BSSY.RECONVERGENT B0, `(.L_x_267) ;  /* 0x0000011000007945 */ /* 0x000fe20003800200 */
[----:B------:R-:W-:-:S04]  /*16dc0*/  ISETP.GE.U32.AND P1, PT, R3, UR5, PT ;  /* 0x0000000503007c0c */ /* 0x000fc8000bf26070 */
[----:B------:R-:W-:-:S13]  /*16dd0*/  ISETP.GE.U32.OR P1, PT, R17, R6, P1 ;  /* 0x000000061100720c */ /* 0x000fda0000f26470 */
[----:B----4-:R-:W-:Y:S05]  /*16de0*/  @P1 BRA `(.L_x_268) ;  /* 0x0000000000341947 */ /* 0x010fea0003800000 */
[----:B------:R-:W-:-:S05]  /*16df0*/  LEA R2, R6, R0, 0x5 ;  /* 0x0000000006027211 */ /* 0x000fca00078e28ff */
[----:B------:R-:W1:Y:S04]  /*16e00*/  LDS.128 R8, [R2] ;  /* 0x0000000002087984 */ /* 0x000e680000000c00 */
[----:B------:R-:W4:Y:S01]  /*16e10*/  LDS.128 R12, [R2+0x10] ;  /* 0x00001000020c7984 */ /* 0x000f220000000c00 */
[----:B-123--:R-:W-:Y:S01]  /*16e20*/  FADD.FTZ R28, R28, R8 ;  /* 0x000000081c1c7221 */ /* 0x00efe20000010000 */
[----:B------:R-:W-:Y:S01]  /*16e30*/  FADD.FTZ R29, R29, R9 ;  /* 0x000000091d1d7221 */ /* 0x000fe20000010000 */
[----:B------:R-:W-:Y:S01]  /*16e40*/  FADD.FTZ R30, R30, R10 ;  /* 0x0000000a1e1e7221 */ /* 0x000fe20000010000 */
[----:B------:R-:W-:Y:S01]  /*16e50*/  FADD.FTZ R31, R31, R11 ;  /* 0x0000000b1f1f7221 */ /* 0x000fe20000010000 */
[----:B----4-:R-:W-:Y:S01]  /*16e60*/  FADD.FTZ R24, R24, R12 ;  /* 0x0000000c18187221 */ /* 0x010fe20000010000 */
[----:B------:R-:W-:Y:S01]  /*16e70*/  FADD.FTZ R25, R25, R13 ;  /* 0x0000000d19197221 */ /* 0x000fe20000010000 */
[----:B------:R-:W-:Y:S01]  /*16e80*/  FADD.FTZ R26, R26, R14 ;  /* 0x0000000e1a1a7221 */ /* 0x000fe20000010000 */
[----:B------:R-:W-:Y:S01]  /*16e90*/  FADD.FTZ R27, R27, R15 ;  /* 0x0000000f1b1b7221 */ /* 0x000fe20000010000 */
[----:B------:R4:W-:Y:S04]  /*16ea0*/  STS.128 [R0], R28 ;  /* 0x0000001c00007388 */ /* 0x0009e80000000c00 */
[----:B------:R4:W-:Y:S02]  /*16eb0*/  STS.128 [R0+0x10], R24 ;  /* 0x0000101800007388 */ /* 0x0009e40000000c00 */
.L_x_268:
[----:B------:R-:W-:Y:S05]  /*16ec0*/  BSYNC.RECONVERGENT B0 ;  /* 0x0000000000007941 */ /* 0x000fea0003800200 */
.L_x_267:
[----:B------:R-:W-:Y:S01]  /*16ed0*/  MOV R2, R6 ;  /* 0x0000000600027202 */ /* 0x000fe20000000f00 */
[----:B------:R-:W-:Y:S06]  /*16ee0*/  @P2 BRA `(.L_x_269) ;  /* 0xfffffffc00a02947 */ /* 0x000fec000383ffff */
.L_x_266:
[----:B------:R-:W-:Y:S01]  /*16ef0*/  BAR.SYNC.DEFER_BLOCKING 0x0 ;  /* 0x0000000000007b1d */ /* 0x000fe20000010000 */
[----:B------:R-:W-:-:S09]  /*16f00*/  UISETP.GE.U32.AND UP0, UPT, UR4, 0x2, UPT ;  /* 0x000000020400788c */ /* 0x000fd2000bf06070 */
[----:B------:R-:W-:Y:S05]  /*16f10*/  BRA.U !UP0, `(.L_x_265) ;  /* 0x0000000108507547 */ /* 0x000fea000b800000 */
[----:B-1234-:R-:W-:-:S07]  /*16f20*/  IMAD.MOV.U32 R0, RZ, RZ, 0x1 ;  /* 0x00000001ff007424 */ /* 0x01efce00078e00ff */
.L_x_270:
        /* <DEDUP_REMOVED lines=12> */
[----:B-1----:R-:W-:Y:S01]  /*16ff0*/  SHF.L.U32 R0, R0, 0x1, RZ ;  /* 0x0000000100007819 */ /* 0x002fe200000006ff */
[----:B-----5:R-:W-:-:S03]  /*17000*/  FADD.FTZ R24, R9, R24 ;  /* 0x0000001809187221 */ /* 0x020fc60000010000 */
[----:B------:R-:W-:Y:S01]  /*17010*/  ISETP.GE.AND P1, PT, R0, UR4, PT ;  /* 0x0000000400007c0c */ /* 0x000fe2000bf26270 */
[----:B0-----:R-:W-:Y:S01]  /*17020*/  FADD.FTZ R25, R8, R25 ;  /* 0x0000001908197221 */ /* 0x001fe20000010000 */
[----:B------:R-:W-:Y:S01]  /*17030*/  FADD.FTZ R26, R11, R26 ;  /* 0x0000001a0b1a7221 */ /* 0x000fe20000010000 */
[----:B------:R-:W-:-:S10]  /*17040*/  FADD.FTZ R27, R10, R27 ;  /* 0x0000001b0a1b7221 */ /* 0x000fd40000010000 */
[----:B------:R-:W-:Y:S05]  /*17050*/  @!P1 BRA `(.L_x_270) ;  /* 0xfffffffc00b49947 */ /* 0x000fea000383ffff */
.L_x_265:
        /* <DEDUP_REMOVED lines=9> */
[----:B------:R-:W-:Y:S02]  /*170f0*/  IADD3 R6, P3, PT, R19, UR4, RZ ;  /* 0x0000000413067c10 */ /* 0x000fe4000ff7e0ff */
[----:B------:R-:W-:Y:S02]  /*17100*/  IADD3 R4, P2, PT, R18, UR4, RZ ;  /* 0x0000000412047c10 */ /* 0x000fe4000ff5e0ff */
[----:B------:R-:W-:-:S02]  /*17110*/  IADD3 R2, P1, PT, R16, UR4, RZ ;  /* 0x0000000410027c10 */ /* 0x000fc4000ff3e0ff */
[----:B------:R-:W-:Y:S02]  /*17120*/  IADD3.X R9, PT, PT, RZ, UR5, RZ, P4, !PT ;  /* 0x00000005ff097c10 */ /* 0x000fe4000a7fe4ff */
[----:B------:R-:W-:Y:S01]  /*17130*/  IADD3.X R7, PT, PT, RZ, UR5, RZ, P3, !PT ;  /* 0x00000005ff077c10 */ /* 0x000fe20009ffe4ff */
[----:B------:R-:W-:Y:S01]  /*17140*/  IMAD.X R3, RZ, RZ, UR5, P1 ;  /* 0x00000005ff037e24 */ /* 0x000fe200088e06ff */
[----:B------:R-:W-:Y:S01]  /*17150*/  IADD3.X R5, PT, PT, RZ, UR5, RZ, P2, !PT ;  /* 0x00000005ff057c10 */ /* 0x000fe200097fe4ff */
[----:B------:R-:W1:Y:S04]  /*17160*/  @P0 LDG.E.64 R10, desc[UR36][R8.64] ;  /* 0x00000024080a0981 */ /* 0x000e68000c1e1b00 */
[----:B------:R-:W5:Y:S04]  /*17170*/  @P0 LDG.E.64 R12, desc[UR36][R6.64] ;  /* 0x00000024060c0981 */ /* 0x000f68000c1e1b00 */
[----:B------:R-:W5:Y:S04]  /*17180*/  @P0 LDG.E.64 R14, desc[UR36][R4.64] ;  /* 0x00000024040e0981 */ /* 0x000f68000c1e1b00 */
[----:B------:R-:W5:Y:S01]  /*17190*/  @P0 LDG.E.64 R20, desc[UR36][R2.64] ;  /* 0x0000002402140981 */ /* 0x000f62000c1e1b00 */
[----:B------:R-:W0:Y:S02]  /*171a0*/  LDCU.U8 UR4, c[0x0][0x799] ;  /* 0x0000f320ff0477ac */ /* 0x000e240008000000 */
[----:B0-----:R-:W-:Y:S01]  /*171b0*/  ISETP.NE.AND P1, PT, RZ, UR4, PT ;  /* 0x00000004ff007c0c */ /* 0x001fe2000bf25270 */
[----:B-1234-:R-:W-:Y:S01]  /*171c0*/  @P0 FADD.FTZ R28, R28, R10 ;  /* 0x0000000a1c1c0221 */ /* 0x01efe20000010000 */
[----:B------:R-:W-:Y:S01]  /*171d0*/  @P0 FADD.FTZ R29, R29, R11 ;  /* 0x0000000b1d1d0221 */ /* 0x000fe20000010000 */
[----:B-----5:R-:W-:Y:S01]  /*171e0*/  @P0 FADD.FTZ R30, R30, R12 ;  /* 0x0000000c1e1e0221 */ /* 0x020fe20000010000 */
[----:B------:R-:W-:-:S09]  /*171f0*/  @P0 FADD.FTZ R31, R31, R13 ;  /* 0x0000000d1f1f0221 */ /* 0x000fd20000010000 */
[----:B------:R0:W-:Y:S01]  /*17200*/  @!P1 STG.E.64 desc[UR36][R8.64], R28 ;  /* 0x0000001c08009986 */ /* 0x0001e2000c101b24 */
[----:B------:R-:W-:Y:S01]  /*17210*/  @P0 FADD.FTZ R24, R24, R14 ;  /* 0x0000000e18180221 */ /* 0x000fe20000010000 */
[----:B------:R-:W-:Y:S02]  /*17220*/  @P0 FADD.FTZ R25, R25, R15 ;  /* 0x0000000f19190221 */ /* 0x000fe40000010000 */
[----:B------:R0:W-:Y:S01]  /*17230*/  @!P1 STG.E.64 desc[UR36][R6.64], R30 ;  /* 0x0000001e06009986 */ /* 0x0001e2000c101b24 */
[----:B------:R-:W-:Y:S01]  /*17240*/  @P0 FADD.FTZ R26, R26, R20 ;  /* 0x000000141a1a0221 */ /* 0x000fe20000010000 */
[----:B------:R-:W-:Y:S02]  /*17250*/  @P0 FADD.FTZ R27, R27, R21 ;  /* 0x000000151b1b0221 */ /* 0x000fe40000010000 */
        /* <DEDUP_REMOVED lines=8> */
[----:B0-----:R-:W-:Y:S01]  /*172e0*/  HFMA2 R8, -RZ, RZ, 0, 4.4763088226318359375e-05 ;  /* 0x000002efff087431 */ /* 0x001fe200000001ff */
[----:B------:R-:W-:Y:S01]  /*172f0*/  MOV R12, 0x1 ;  /* 0x00000001000c7802 */ /* 0x000fe20000000f00 */
[----:B------:R0:W2:Y:S01]  /*17300*/  LDC.64 R2, c[0x4][R0] ;  /* 0x0100000000027b82 */ /* 0x0000a20000000a00 */
[----:B------:R-:W3:Y:S01]  /*17310*/  LDCU.64 UR8, c[0x4][0x578] ;  /* 0x0100af00ff0877ac */ /* 0x000ee20008000a00 */
[----:B------:R-:W-:Y:S01]  /*17320*/  HFMA2 R13, -RZ, RZ, 0, 0 ;  /* 0x00000000ff0d7431 */ /* 0x000fe200000001ff */
[----:B------:R-:W4:Y:S01]  /*17330*/  LDCU.64 UR6, c[0x4][0x468] ;  /* 0x01008d00ff0677ac */ /* 0x000f220008000a00 */
[----:B-1----:R-:W-:Y:S02]  /*17340*/  MOV R4, UR4 ;  /* 0x0000000400047c02 */ /* 0x002fe40008000f00 */
[----:B------:R-:W-:-:S02]  /*17350*/  MOV R5, UR5 ;  /* 0x0000000500057c02 */ /* 0x000fc40008000f00 */
[----:B---3--:R-:W-:Y:S02]  /*17360*/  MOV R6, UR8 ;  /* 0x0000000800067c02 */ /* 0x008fe40008000f00 */
[----:B------:R-:W-:Y:S01]  /*17370*/  MOV R7, UR9 ;  /* 0x0000000900077c02 */ /* 0x000fe20008000f00 */
[----:B----4-:R-:W-:Y:S01]  /*17380*/  IMAD.U32 R10, RZ, RZ, UR6 ;  /* 0x00000006ff0a7e24 */ /* 0x010fe2000f8e00ff */
[----:B0-----:R-:W-:-:S07]  /*17390*/  MOV R11, UR7 ;  /* 0x00000007000b7c02 */ /* 0x001fce0008000f00 */
[----:B------:R-:W-:-:S07]  /*173a0*/  LEPC R20, `(.L_x_272) ;  /* 0x000000001014794e */ /* 0x000fce0000000000 */
[----:B--2---:R-:W-:Y:S05]  /*173b0*/  CALL.ABS.NOINC R2 ;  /* 0x0000000002007343 */ /* 0x004fea0003c00000 */
.L_x_272:
[----:B------:R-:W1:Y:S01]  /*173c0*/  LDCU.64 UR6, c[0x0][0x768] ;  /* 0x0000ed00ff0677ac */ /* 0x000e620008000a00 */
[----:B------:R-:W0:Y:S01]  /*173d0*/  LDCU UR4, c[0x0][0x380] ;  /* 0x00007000ff0477ac */ /* 0x000e220008000800 */
[----:B------:R-:W2:Y:S01]  /*173e0*/  LDCU UR5, c[0x0][0x79c] ;  /* 0x0000f380ff0577ac */ /* 0x000ea20008000800 */
[----:B-1----:R-:W-:Y:S01]  /*173f0*/  IADD3 R22, P0, PT, R22, UR6, RZ ;  /* 0x0000000616167c10 */ /* 0x002fe2000ff1e0ff */
[----:B0-----:R-:W-:-:S04]  /*17400*/  FMUL.FTZ R28, R28, UR4 ;  /* 0x000000041c1c7c20 */ /* 0x001fc80008410000 */
[----:B------:R-:W-:Y:S02]  /*17410*/  IMAD.X R23, RZ, RZ, UR7, P0 ;  /* 0x00000007ff177e24 */ /* 0x000fe400080e06ff */
[----:B------:R-:W-:Y:S01]  /*17420*/  FMUL.FTZ R29, R29, UR4 ;  /* 0x000000041d1d7c20 */ /* 0x000fe20008410000 */
[----:B--2---:R-:W-:-:S04]  /*17430*/  UISETP.NE.AND UP0, UPT, UR5, 0x1, UPT ;  /* 0x000000010500788c */ /* 0x004fc8000bf05270 */
[----:B------:R0:W-:Y:S05]  /*17440*/  STG.E.64 desc[UR36][R22.64], R28 ;  /* 0x0000001c16007986 */ /* 0x0001ea000c101b24 */
[----:B------:R-:W-:Y:S05]  /*17450*/  BRA.U !UP0, `(.L_x_273) ;  /* 0x0000000108407547 */ /* 0x000fea000b800000 */
[----:B------:R-:W-:Y:S01]  /*17460*/  MOV R0, 0x0 ;  /* 0x0000000000007802 */ /* 0x000fe20000000f00 */
[----:B------:R-:W1:Y:S01]  /*17470*/  LDCU.64 UR4, c[0x4][0x590] ;  /* 0x0100b200ff0477ac */ /* 0x000e620008000a00 */
[----:B------:R-:W-:Y:S01]  /*17480*/  HFMA2 R8, -RZ, RZ, 0, 4.4763088226318359375e-05 ;  /* 0x000002efff087431 */ /* 0x000fe200000001ff */
[----:B------:R-:W-:Y:S01]  /*17490*/  MOV R12, 0x1 ;  /* 0x00000001000c7802 */ /* 0x000fe20000000f00 */
[----:B------:R2:W3:Y:S01]  /*174a0*/  LDC.64 R2, c[0x4][R0] ;  /* 0x0100000000027b82 */ /* 0x0004e20000000a00 */
[----:B------:R-:W4:Y:S01]  /*174b0*/  LDCU.64 UR6, c[0x4][0x578] ;  /* 0x0100af00ff0677ac */ /* 0x000f220008000a00 */
[----:B------:R-:W-:Y:S01]  /*174c0*/  HFMA2 R13, -RZ, RZ, 0, 0 ;  /* 0x00000000ff0d7431 */ /* 0x000fe200000001ff */
[----:B------:R-:W5:Y:S01]  /*174d0*/  LDCU.64 UR8, c[0x4][0x468] ;  /* 0x01008d00ff0877ac */ /* 0x000f620008000a00 */
[----:B-1----:R-:W-:Y:S02]  /*174e0*/  MOV R4, UR4 ;  /* 0x0000000400047c02 */ /* 0x002fe40008000f00 */
[----:B------:R-:W-:-:S02]  /*174f0*/  MOV R5, UR5 ;  /* 0x0000000500057c02 */ /* 0x000fc40008000f00 */
[----:B----4-:R-:W-:Y:S02]  /*17500*/  MOV R6, UR6 ;  /* 0x0000000600067c02 */ /* 0x010fe40008000f00 */
[----:B------:R-:W-:Y:S01]  /*17510*/  MOV R7, UR7 ;  /* 0x0000000700077c02 */ /* 0x000fe20008000f00 */
[----:B-----5:R-:W-:Y:S01]  /*17520*/  IMAD.U32 R10, RZ, RZ, UR8 ;  /* 0x00000008ff0a7e24 */ /* 0x020fe2000f8e00ff */
[----:B--2---:R-:W-:-:S07]  /*17530*/  MOV R11, UR9 ;  /* 0x00000009000b7c02 */ /* 0x004fce0008000f00 */
[----:B------:R-:W-:-:S07]  /*17540*/  LEPC R20, `(.L_x_273) ;  /* 0x000000001014794e */ /* 0x000fce0000000000 */
[----:B0--3--:R-:W-:Y:S05]  /*17550*/  CALL.ABS.NOINC R2 ;  /* 0x0000000002007343 */ /* 0x009fea0003c00000 */
.L_x_273:
[----:B------:R-:W1:Y:S01]  /*17560*/  LDCU.64 UR4, c[0x0][0x768] ;  /* 0x0000ed00ff0477ac */ /* 0x000e620008000a00 */
[----:B------:R-:W2:Y:S01]  /*17570*/  LDCU UR6, c[0x0][0x380] ;  /* 0x00007000ff0677ac */ /* 0x000ea20008000800 */
[----:B-1----:R-:W-:Y:S01]  /*17580*/  IADD3 R2, P0, PT, R19, UR4, RZ ;  /* 0x0000000413027c10 */ /* 0x002fe2000ff1e0ff */
[----:B------:R-:W1:Y:S01]  /*17590*/  LDCU UR4, c[0x0][0x79c] ;  /* 0x0000f380ff0477ac */ /* 0x000e620008000800 */
[----:B--2---:R-:W-:Y:S01]  /*175a0*/  FMUL.FTZ R30, R30, UR6 ;  /* 0x000000061e1e7c20 */ /* 0x004fe20008410000 */
[----:B------:R-:W-:Y:S02]  /*175b0*/  FMUL.FTZ R31, R31, UR6 ;  /* 0x000000061f1f7c20 */ /* 0x000fe40008410000 */
[----:B------:R-:W-:-:S05]  /*175c0*/  IMAD.X R3, RZ, RZ, UR5, P0 ;  /* 0x00000005ff037e24 */ /* 0x000fca00080e06ff */
[----:B------:R2:W-:Y:S01]  /*175d0*/  STG.E.64 desc[UR36][R2.64], R30 ;  /* 0x0000001e02007986 */ /* 0x0005e2000c101b24 */
[----:B-1----:R-:W-:-:S09]  /*175e0*/  UISETP.NE.AND UP0, UPT, UR4, 0x1, UPT ;  /* 0x000000010400788c */ /* 0x002fd2000bf05270 */
[----:B--2---:R-:W-:Y:S05]  /*175f0*/  BRA.U !UP0, `(.L_x_274) ;  /* 0x0000000108407547 */ /* 0x004fea000b800000 */
        /* <DEDUP_REMOVED lines=16> */
.L_x_274:
[----:B------:R-:W1:Y:S01]  /*17700*/  LDCU.64 UR4, c[0x0][0x768] ;  /* 0x0000ed00ff0477ac */ /* 0x000e620008000a00 */
[----:B------:R-:W2:Y:S01]  /*17710*/  LDCU UR6, c[0x0][0x380] ;  /* 0x00007000ff0677ac */ /* 0x000ea20008000800 */
[----:B-1----:R-:W-:Y:S01]  /*17720*/  IADD3 R18, P0, PT, R18, UR4, RZ ;  /* 0x0000000412127c10 */ /* 0x002fe2000ff1e0ff */
[----:B------:R-:W1:Y:S01]  /*17730*/  LDCU UR4, c[0x0][0x79c] ;  /* 0x0000f380ff0477ac */ /* 0x000e620008000800 */
[----:B--2---:R-:W-:-:S03]  /*17740*/  FMUL.FTZ R24, R24, UR6 ;  /* 0x0000000618187c20 */ /* 0x004fc60008410000 */
[----:B------:R-:W-:Y:S02]  /*17750*/  IMAD.X R19, RZ, RZ, UR5, P0 ;  /* 0x00000005ff137e24 */ /* 0x000fe400080e06ff */
        /* <DEDUP_REMOVED lines=22> */
.L_x_275:
[----:B------:R-:W1:Y:S02]  /*178c0*/  LDCU.64 UR4, c[0x0][0x768] ;  /* 0x0000ed00ff0477ac */ /* 0x000e640008000a00 */
[----:B-1----:R-:W-:-:S05]  /*178d0*/  IADD3 R16, P0, PT, R16, UR4, RZ ;  /* 0x0000000410107c10 */ /* 0x002fca000ff1e0ff */
[----:B------:R-:W-:-:S05]  /*178e0*/  IMAD.X R17, RZ, RZ, UR5, P0 ;  /* 0x00000005ff117e24 */ /* 0x000fca00080e06ff */
[----:B------:R-:W-:Y:S01]  /*178f0*/  STG.E.64 desc[UR36][R16.64], R26 ;  /* 0x0000001a10007986 */ /* 0x000fe2000c101b24 */
[----:B------:R-:W-:Y:S05]  /*17900*/  EXIT ;  /* 0x000000000000794d */ /* 0x000fea0003800000 */
.L_x_271:
[----:B------:R-:W5:Y:S01]  /*17910*/  LDCU.U8 UR4, c[0x0][0x798] ;  /* 0x0000f300ff0477ac */ /* 0x000f620008000000 */
[----:B------:R-:W0:Y:S01]  /*17920*/  LDCU.U8 UR5, c[0x0][0x799] ;  /* 0x0000f320ff0577ac */ /* 0x000e220008000000 */
[----:B-----5:R-:W-:Y:S02]  /*17930*/  UISETP.NE.AND UP1, UPT, UR4, URZ, UPT ;  /* 0x000000ff0400728c */ /* 0x020fe4000bf25270 */
[----:B0-----:R-:W-:-:S07]  /*17940*/  UISETP.NE.AND UP0, UPT, UR5, URZ, UPT ;  /* 0x000000ff0500728c */ /* 0x001fce000bf05270 */
[----:B------:R-:W-:Y:S05]  /*17950*/  BRA.U !UP1, `(.L_x_276) ;  /* 0x0000000109307547 */ /* 0x000fea000b800000 */
[----:B------:R-:W1:Y:S04]  /*17960*/  LDG.E.64 R2, desc[UR36][R4.64] ;  /* 0x0000002404027981 */ /* 0x000e68000c1e1b00 */
[----:B------:R-:W5:Y:S04]  /*17970*/  LDG.E.64 R6, desc[UR36][R4.64+0x8] ;  /* 0x0000082404067981 */ /* 0x000f68000c1e1b00 */
[----:B------:R-:W5:Y:S04]  /*17980*/  LDG.E.64 R8, desc[UR36][R4.64+0x10] ;  /* 0x0000102404087981 */ /* 0x000f68000c1e1b00 */
[----:B------:R-:W5:Y:S01]  /*17990*/  LDG.E.64 R10, desc[UR36][R4.64+0x18] ;  /* 0x00001824040a7981 */ /* 0x000f62000c1e1b00 */
[----:B-1234-:R-:W-:Y:S01]  /*179a0*/  FADD.FTZ R28, R28, R2 ;  /* 0x000000021c1c7221 */ /* 0x01efe20000010000 */
[----:B------:R-:W-:Y:S01]  /*179b0*/  FADD.FTZ R29, R29, R3 ;  /* 0x000000031d1d7221 */ /* 0x000fe20000010000 */
[----:B-----5:R-:W-:Y:S01]  /*179c0*/  FADD.FTZ R30, R30, R6 ;  /* 0x000000061e1e7221 */ /* 0x020fe20000010000 */
[----:B------:R-:W-:Y:S01]  /*179d0*/  FADD.FTZ R31, R31, R7 ;  /* 0x000000071f1f7221 */ /* 0x000fe20000010000 */
[----:B------:R-:W-:Y:S01]  /*179e0*/  FADD.FTZ R24, R24, R8 ;  /* 0x0000000818187221 */ /* 0x000fe20000010000 */
[----:B------:R-:W-:Y:S01]  /*179f0*/  FADD.FTZ R25, R25, R9 ;  /* 0x0000000919197221 */ /* 0x000fe20000010000 */
[----:B------:R-:W-:Y:S01]  /*17a00*/  FADD.FTZ R26, R26, R10 ;  /* 0x0000000a1a1a7221 */ /* 0x000fe20000010000 */
[----:B------:R-:W-:-:S07]  /*17a10*/  FADD.FTZ R27, R27, R11 ;  /* 0x0000000b1b1b7221 */ /* 0x000fce0000010000 */
.L_x_276:
[----:B------:R-:W-:Y:S05]  /*17a20*/  BRA.U !UP0, `(.L_x_277) ;  /* 0x0000000508a07547 */ /* 0x000fea000b800000 */
[----:B------:R-:W0:Y:S02]  /*17a30*/  LDCU UR4, c[0x0][0x79c] ;  /* 0x0000f380ff0477ac */ /* 0x000e240008000800 */
[----:B0-----:R-:W-:-:S09]  /*17a40*/  UISETP.NE.AND UP0, UPT, UR4, 0x1, UPT ;  /* 0x000000010400788c */ /* 0x001fd2000bf05270 */
[----:B------:R-:W-:Y:S05]  /*17a50*/  BRA.U !UP0, `(.L_x_278) ;  /* 0x0000000108407547 */ /* 0x000fea000b800000 */
[----:B-1234-:R-:W-:Y:S01]  /*17a60*/  MOV R0, 0x0 ;  /* 0x0000000000007802 */ /* 0x01efe20000000f00 */
[----:B------:R-:W0:Y:S01]  /*17a70*/  LDCU.64 UR4, c[0x4][0x590] ;  /* 0x0100b200ff0477ac */ /* 0x000e220008000a00 */
[----:B------:R-:W-:Y:S01]  /*17a80*/  HFMA2 R8, -RZ, RZ, 0, 4.4763088226318359375e-05 ;  /* 0x000002efff087431 */ /* 0x000fe200000001ff */
[----:B------:R-:W-:Y:S01]  /*17a90*/  MOV R12, 0x1 ;  /* 0x00000001000c7802 */ /* 0x000fe20000000f00 */
[----:B------:R1:W2:Y:S01]  /*17aa0*/  LDC.64 R2, c[0x4][R0] ;  /* 0x0100000000027b82 */ /* 0x0002a20000000a00 */
[----:B------:R-:W3:Y:S01]  /*17ab0*/  LDCU.64 UR6, c[0x4][0x578] ;  /* 0x0100af00ff0677ac */ /* 0x000ee20008000a00 */
[----:B------:R-:W-:Y:S01]  /*17ac0*/  HFMA2 R13, -RZ, RZ, 0, 0 ;  /* 0x00000000ff0d7431 */ /* 0x000fe200000001ff */
[----:B------:R-:W4:Y:S01]  /*17ad0*/  LDCU.64 UR8, c[0x4][0x468] ;  /* 0x01008d00ff0877ac */ /* 0x000f220008000a00 */
[----:B0-----:R-:W-:Y:S02]  /*17ae0*/  MOV R4, UR4 ;  /* 0x0000000400047c02 */ /* 0x001fe40008000f00 */
[----:B------:R-:W-:-:S02]  /*17af0*/  MOV R5, UR5 ;  /* 0x0000000500057c02 */ /* 0x000fc40008000f00 */
[----:B---3--:R-:W-:Y:S02]  /*17b00*/  MOV R6, UR6 ;  /* 0x0000000600067c02 */ /* 0x008fe40008000f00 */
[----:B------:R-:W-:Y:S01]  /*17b10*/  MOV R7, UR7 ;  /* 0x0000000700077c02 */ /* 0x000fe20008000f00 */
[----:B----4-:R-:W-:Y:S01]  /*17b20*/  IMAD.U32 R10, RZ, RZ, UR8 ;  /* 0x00000008ff0a7e24 */ /* 0x010fe2000f8e00ff */
[----:B-1----:R-:W-:-:S07]  /*17b30*/  MOV R11, UR9 ;  /* 0x00000009000b7c02 */ /* 0x002fce0008000f00 */
[----:B------:R-:W-:-:S07]  /*17b40*/  LEPC R20, `(.L_x_278) ;  /* 0x000000001014794e */ /* 0x000fce0000000000 */
[----:B--2---:R-:W-:Y:S05]  /*17b50*/  CALL.ABS.NOINC R2 ;  /* 0x0000000002007343 */ /* 0x004fea0003c00000 */
.L_x_278:
[----:B------:R-:W0:Y:S01]  /*17b60*/  LDCU.64 UR4, c[0x0][0x768] ;  /* 0x0000ed00ff0477ac */ /* 0x000e220008000a00 */
[----:B------:R-:W1:Y:S01]  /*17b70*/  LDCU UR6, c[0x0][0x380] ;  /* 0x00007000ff0677ac */ /* 0x000e620008000800 */
[----:B0-----:R-:W-:Y:S01]  /*17b80*/  IADD3 R22, P0, PT, R22, UR4, RZ ;  /* 0x0000000416167c10 */ /* 0x001fe2000ff1e0ff */
[----:B------:R-:W0:Y:S01]  /*17b90*/  LDCU UR4, c[0x0][0x79c] ;  /* 0x0000f380ff0477ac */ /* 0x000e220008000800 */
[----:B-1234-:R-:W-:-:S03]  /*17ba0*/  FMUL.FTZ R28, R28, UR6 ;  /* 0x000000061c1c7c20 */ /* 0x01efc60008410000 */
[----:B------:R-:W-:Y:S02]  /*17bb0*/  IMAD.X R23, RZ, RZ, UR5, P0 ;  /* 0x00000005ff177e24 */ /* 0x000fe400080e06ff */
[----:B------:R-:W-:-:S05]  /*17bc0*/  FMUL.FTZ R29, R29, UR6 ;  /* 0x000000061d1d7c20 */ /* 0x000fca0008410000 */
        /* <DEDUP_REMOVED lines=19> */
.L_x_279:
[----:B------:R-:W0:Y:S01]  /*17d00*/  LDCU.64 UR4, c[0x0][0x768] ;  /* 0x0000ed00ff0477ac */ /* 0x000e220008000a00 */
[----:B------:R-:W1:Y:S01]  /*17d10*/  LDCU UR6, c[0x0][0x380] ;  /* 0x00007000ff0677ac */ /* 0x000e620008000800 */
[----:B0-----:R-:W-:Y:S01]  /*17d20*/  IADD3 R2, P0, PT, R19, UR4, RZ ;  /* 0x0000000413027c10 */ /* 0x001fe2000ff1e0ff */
[----:B------:R-:W0:Y:S01]  /*17d30*/  LDCU UR4, c[0x0][0x79c] ;  /* 0x0000f380ff0477ac */ /* 0x000e220008000800 */
[----:B-1----:R-:W-:Y:S01]  /*17d40*/  FMUL.FTZ R30, R30, UR6 ;  /* 0x000000061e1e7c20 */ /* 0x002fe20008410000 */
[----:B------:R-:W-:Y:S02]  /*17d50*/  FMUL.FTZ R31, R31, UR6 ;  /* 0x000000061f1f7c20 */ /* 0x000fe40008410000 */
[----:B------:R-:W-:-:S05]  /*17d60*/  IMAD.X R3, RZ, RZ, UR5, P0 ;  /* 0x00000005ff037e24 */ /* 0x000fca00080e06ff */
        /* <DEDUP_REMOVED lines=19> */
.L_x_280:
[----:B------:R-:W0:Y:S01]  /*17ea0*/  LDCU.64 UR4, c[0x0][0x768] ;  /* 0x0000ed00ff0477ac */ /* 0x000e220008000a00 */
[----:B------:R-:W1:Y:S01]  /*17eb0*/  LDCU UR6, c[0x0][0x380] ;  /* 0x00007000ff0677ac */ /* 0x000e620008000800 */
[----:B0-----:R-:W-:Y:S01]  /*17ec0*/  IADD3 R18, P0, PT, R18, UR4, RZ ;  /* 0x0000000412127c10 */ /* 0x001fe2000ff1e0ff */
[----:B------:R-:W0:Y:S01]  /*17ed0*/  LDCU UR4, c[0x0][0x79c] ;  /* 0x0000f380ff0477ac */ /* 0x000e220008000800 */
[----:B-1----:R-:W-:-:S03]  /*17ee0*/  FMUL.FTZ R24, R24, UR6 ;  /* 0x0000000618187c20 */ /* 0x002fc60008410000 */
[----:B------:R-:W-:Y:S02]  /*17ef0*/  IMAD.X R19, RZ, RZ, UR5, P0 ;  /* 0x00000005ff137e24 */ /* 0x000fe400080e06ff */
        /* <DEDUP_REMOVED lines=22> */
.L_x_281:
[----:B------:R-:W0:Y:S02]  /*18060*/  LDCU.64 UR4, c[0x0][0x768] ;  /* 0x0000ed00ff0477ac */ /* 0x000e240008000a00 */
[----:B0-----:R-:W-:-:S05]  /*18070*/  IADD3 R16, P0, PT, R16, UR4, RZ ;  /* 0x0000000410107c10 */ /* 0x001fca000ff1e0ff */
[----:B------:R-:W-:-:S05]  /*18080*/  IMAD.X R17, RZ, RZ, UR5, P0 ;  /* 0x00000005ff117e24 */ /* 0x000fca00080e06ff */
[----:B------:R-:W-:Y:S01]  /*18090*/  STG.E.64 desc[UR36][R16.64], R26 ;  /* 0x0000001a10007986 */ /* 0x000fe2000c101b24 */
[----:B------:R-:W-:Y:S05]  /*180a0*/  EXIT ;  /* 0x000000000000794d */ /* 0x000fea0003800000 */
.L_x_277:
[----:B------:R-:W-:Y:S04]  /*180b0*/  STG.E.64 desc[UR36][R4.64], R28 ;  /* 0x0000001c04007986 */ /* 0x000fe8000c101b24 */
[----:B------:R-:W-:Y:S04]  /*180c0*/  STG.E.64 desc[UR36][R4.64+0x8], R30 ;  /* 0x0000081e04007986 */ /* 0x000fe8000c101b24 */
[----:B------:R-:W-:Y:S04]  /*180d0*/  STG.E.64 desc[UR36][R4.64+0x10], R24 ;  /* 0x0000101804007986 */ /* 0x000fe8000c101b24 */
[----:B------:R-:W-:Y:S01]  /*180e0*/  STG.E.64 desc[UR36][R4.64+0x18], R26 ;  /* 0x0000181a04007986 */ /* 0x000fe2000c101b24 */
[----:B------:R-:W-:Y:S05]  /*180f0*/  EXIT ;  /* 0x000000000000794d */ /* 0x000fea0003800000 */
.L_x_246:
        /* <DEDUP_REMOVED lines=19> */
[----:B------:R-:W-:Y:S02]  /*18230*/  IADD3 R4, P2, PT, R22, UR4, RZ ;  /* 0x0000000416047c10 */ /* 0x000fe4000ff5e0ff */
[----:B------:R-:W-:-:S02]  /*18240*/  IADD3 R2, P1, PT, R16, UR4, RZ ;  /* 0x0000000410027c10 */ /* 0x000fc4000ff3e0ff */
[----:B------:R-:W-:Y:S02]  /*18250*/  IADD3.X R9, PT, PT, RZ, UR5, RZ, P4, !PT ;  /* 0x00000005ff097c10 */ /* 0x000fe4000a7fe4ff */
[----:B------:R-:W-:Y:S02]  /*18260*/  IADD3.X R7, PT, PT, RZ, UR5, RZ, P3, !PT ;  /* 0x00000005ff077c10 */ /* 0x000fe40009ffe4ff */
[----:B------:R-:W-:Y:S01]  /*18270*/  IADD3.X R5, PT, PT, RZ, UR5, RZ, P2, !PT ;  /* 0x00000005ff057c10 */ /* 0x000fe200097fe4ff */
[----:B------:R-:W2:Y:S01]  /*18280*/  @P0 LDG.E.64 R10, desc[UR36][R8.64] ;  /* 0x00000024080a0981 */ /* 0x000ea2000c1e1b00 */
[----:B------:R-:W-:-:S03]  /*18290*/  IADD3.X R3, PT, PT, RZ, UR5, RZ, P1, !PT ;  /* 0x00000005ff037c10 */ /* 0x000fc60008ffe4ff */
[----:B------:R-:W3:Y:S04]  /*182a0*/  @P0 LDG.E.64 R12, desc[UR36][R6.64] ;  /* 0x00000024060c0981 */ /* 0x000ee8000c1e1b00 */
[----:B------:R-:W4:Y:S04]  /*182b0*/  @P0 LDG.E.64 R14, desc[UR36][R4.64] ;  /* 0x00000024040e0981 */ /* 0x000f28000c1e1b00 */
[----:B------:R-:W5:Y:S01]  /*182c0*/  @P0 LDG.E.64 R20, desc[UR36][R2.64] ;  /* 0x0000002402140981 */ /* 0x000f62000c1e1b00 */
[----:B------:R-:W1:Y:S02]  /*182d0*/  LDCU.U8 UR4, c[0x0][0x799] ;  /* 0x0000f320ff0477ac */ /* 0x000e640008000000 */
[----:B-1----:R-:W-:Y:S01]  /*182e0*/  ISETP.NE.AND P1, PT, RZ, UR4, PT ;  /* 0x00000004ff007c0c */ /* 0x002fe2000bf25270 */
[----:B--2---:R-:W-:Y:S01]  /*182f0*/  @P0 FADD.FTZ R24, R24, R10 ;  /* 0x0000000a18180221 */ /* 0x004fe20000010000 */
[----:B------:R-:W-:Y:S01]  /*18300*/  @P0 FADD.FTZ R25, R25, R11 ;  /* 0x0000000b19190221 */ /* 0x000fe20000010000 */
[----:B---3--:R-:W-:Y:S01]  /*18310*/  @P0 FADD.FTZ R26, R26, R12 ;  /* 0x0000000c1a1a0221 */ /* 0x008fe20000010000 */
[----:B------:R-:W-:Y:S01]  /*18320*/  @P0 FADD.FTZ R27, R27, R13 ;  /* 0x0000000d1b1b0221 */ /* 0x000fe20000010000 */
[----:B----4-:R-:W-:Y:S01]  /*18330*/  @P0 FADD.FTZ R28, R28, R14 ;  /* 0x0000000e1c1c0221 */ /* 0x010fe20000010000 */
[----:B------:R-:W-:-:S07]  /*18340*/  @P0 FADD.FTZ R29, R29, R15 ;  /* 0x0000000f1d1d0221 */ /* 0x000fce0000010000 */
[----:B------:R1:W-:Y:S01]  /*18350*/  @!P1 STG.E.64 desc[UR36][R8.64], R24 ;  /* 0x0000001808009986 */ /* 0x0003e2000c101b24 */
[----:B-----5:R-:W-:Y:S01]  /*18360*/  @P0 FADD.FTZ R30, R30, R20 ;  /* 0x000000141e1e0221 */ /* 0x020fe20000010000 */
[----:B------:R-:W-:Y:S02]  /*18370*/  @P0 FADD.FTZ R31, R31, R21 ;  /* 0x000000151f1f0221 */ /* 0x000fe40000010000 */
[----:B------:R1:W-:Y:S04]  /*18380*/  @!P1 STG.E.64 desc[UR36][R6.64], R26 ;  /* 0x0000001a06009986 */ /* 0x0003e8000c101b24 */
        /* <DEDUP_REMOVED lines=8> */
[----:B-1----:R-:W-:Y:S01]  /*18410*/  HFMA2 R8, -RZ, RZ, 0, 4.4763088226318359375e-05 ;  /* 0x000002efff087431 */ /* 0x002fe200000001ff */
[----:B------:R-:W-:Y:S01]  /*18420*/  MOV R12, 0x1 ;  /* 0x00000001000c7802 */ /* 0x000fe20000000f00 */
[----:B------:R1:W3:Y:S01]  /*18430*/  LDC.64 R2, c[0x4][R0] ;  /* 0x0100000000027b82 */ /* 0x0002e20000000a00 */
[----:B------:R-:W4:Y:S01]  /*18440*/  LDCU.64 UR6, c[0x4][0x578] ;  /* 0x0100af00ff0677ac */ /* 0x000f220008000a00 */
[----:B------:R-:W-:Y:S01]  /*18450*/  HFMA2 R13, -RZ, RZ, 0, 0 ;  /* 0x00000000ff0d7431 */ /* 0x000fe200000001ff */
[----:B------:R-:W5:Y:S01]  /*18460*/  LDCU.64 UR8, c[0x4][0x468] ;  /* 0x01008d00ff0877ac */ /* 0x000f620008000a00 */
[----:B--2---:R-:W-:Y:S01]  /*18470*/  IMAD.U32 R4, RZ, RZ, UR4 ;  /* 0x00000004ff047e24 */ /* 0x004fe2000f8e00ff */
[----:B------:R-:W-:Y:S02]  /*18480*/  MOV R5, UR5 ;  /* 0x0000000500057c02 */ /* 0x000fe40008000f00 */
[----:B----4-:R-:W-:-:S02]  /*18490*/  MOV R6, UR6 ;  /* 0x0000000600067c02 */ /* 0x010fc40008000f00 */
[----:B------:R-:W-:Y:S02]  /*184a0*/  MOV R7, UR7 ;  /* 0x0000000700077c02 */ /* 0x000fe40008000f00 */
[----:B-----5:R-:W-:Y:S01]  /*184b0*/  MOV R10, UR8 ;  /* 0x00000008000a7c02 */ /* 0x020fe20008000f00 */
[----:B-1----:R-:W-:-:S07]  /*184c0*/  IMAD.U32 R11, RZ, RZ, UR9 ;  /* 0x00000009ff0b7e24 */ /* 0x002fce000f8e00ff */
[----:B------:R-:W-:-:S07]  /*184d0*/  LEPC R20, `(.L_x_283) ;  /* 0x000000001014794e */ /* 0x000fce0000000000 */
[----:B0--3--:R-:W-:Y:S05]  /*184e0*/  CALL.ABS.NOINC R2 ;  /* 0x0000000002007343 */ /* 0x009fea0003c00000 */
.L_x_283:
[----:B------:R-:W1:Y:S01]  /*184f0*/  LDCU.64 UR4, c[0x0][0x768] ;  /* 0x0000ed00ff0477ac */ /* 0x000e620008000a00 */
[----:B------:R-:W2:Y:S01]  /*18500*/  LDCU UR6, c[0x0][0x380] ;  /* 0x00007000ff0677ac */ /* 0x000ea20008000800 */
[----:B-1----:R-:W-:Y:S01]  /*18510*/  IADD3 R2, P0, PT, R19, UR4, RZ ;  /* 0x0000000413027c10 */ /* 0x002fe2000ff1e0ff */
[----:B------:R-:W1:Y:S01]  /*18520*/  LDCU UR4, c[0x0][0x79c] ;  /* 0x0000f380ff0477ac */ /* 0x000e620008000800 */
[----:B--2---:R-:W-:Y:S02]  /*18530*/  FMUL.FTZ R24, R24, UR6 ;  /* 0x0000000618187c20 */ /* 0x004fe40008410000 */
[----:B------:R-:W-:Y:S01]  /*18540*/  IADD3.X R3, PT, PT, RZ, UR5, RZ, P0, !PT ;  /* 0x00000005ff037c10 */ /* 0x000fe200087fe4ff */
[----:B------:R-:W-:-:S05]  /*18550*/  FMUL.FTZ R25, R25, UR6 ;  /* 0x0000000619197c20 */ /* 0x000fca0008410000 */
        /* <DEDUP_REMOVED lines=11> */
[----:B-1----:R-:W-:Y:S01]  /*18610*/  IMAD.U32 R4, RZ, RZ, UR4 ;  /* 0x00000004ff047e24 */ /* 0x002fe2000f8e00ff */
[----:B------:R-:W-:Y:S02]  /*18620*/  MOV R5, UR5 ;  /* 0x0000000500057c02 */ /* 0x000fe40008000f00 */
[----:B----4-:R-:W-:-:S02]  /*18630*/  MOV R6, UR6 ;  /* 0x0000000600067c02 */ /* 0x010fc40008000f00 */
[----:B------:R-:W-:Y:S02]  /*18640*/  MOV R7, UR7 ;  /* 0x0000000700077c02 */ /* 0x000fe40008000f00 */
[----:B-----5:R-:W-:Y:S01]  /*18650*/  MOV R10, UR8 ;  /* 0x00000008000a7c02 */ /* 0x020fe20008000f00 */
[----:B--2---:R-:W-:-:S07]  /*18660*/  IMAD.U32 R11, RZ, RZ, UR9 ;  /* 0x00000009ff0b7e24 */ /* 0x004fce000f8e00ff */
[----:B------:R-:W-:-:S07]  /*18670*/  LEPC R20, `(.L_x_284) ;  /* 0x000000001014794e */ /* 0x000fce0000000000 */
[----:B0--3--:R-:W-:Y:S05]  /*18680*/  CALL.ABS.NOINC R2 ;  /* 0x0000000002007343 */ /* 0x009fea0003c00000 */
.L_x_284:
[----:B------:R-:W1:Y:S01]  /*18690*/  LDCU.64 UR4, c[0x0][0x768] ;  /* 0x0000ed00ff0477ac */ /* 0x000e620008000a00 */
[----:B------:R-:W2:Y:S01]  /*186a0*/  LDCU UR6, c[0x0][0x380] ;  /* 0x00007000ff0677ac */ /* 0x000ea20008000800 */
[----:B-1----:R-:W-:Y:S01]  /*186b0*/  IADD3 R18, P0, PT, R18, UR4, RZ ;  /* 0x0000000412127c10 */ /* 0x002fe2000ff1e0ff */
[----:B------:R-:W1:Y:S01]  /*186c0*/  LDCU UR4, c[0x0][0x79c] ;  /* 0x0000f380ff0477ac */ /* 0x000e620008000800 */
[----:B--2---:R-:W-:Y:S01]  /*186d0*/  FMUL.FTZ R26, R26, UR6 ;  /* 0x000000061a1a7c20 */ /* 0x004fe20008410000 */
[----:B------:R-:W-:Y:S01]  /*186e0*/  FMUL.FTZ R27, R27, UR6 ;  /* 0x000000061b1b7c20 */ /* 0x000fe20008410000 */
[----:B------:R-:W-:-:S05]  /*186f0*/  IADD3.X R19, PT, PT, RZ, UR5, RZ, P0, !PT ;  /* 0x00000005ff137c10 */ /* 0x000fca00087fe4ff */
        /* <DEDUP_REMOVED lines=19> */
.L_x_285:
        /* <DEDUP_REMOVED lines=28> */
.L_x_286:
[----:B------:R-:W1:Y:S02]  /*189f0*/  LDCU.64 UR4, c[0x0][0x768] ;  /* 0x0000ed00ff0477ac */ /* 0x000e640008000a00 */
[----:B-1----:R-:W-:-:S04]  /*18a00*/  IADD3 R16, P0, PT, R16, UR4, RZ ;  /* 0x0000000410107c10 */ /* 0x002fc8000ff1e0ff */
[----:B------:R-:W-:-:S05]  /*18a10*/  IADD3.X R17, PT, PT, RZ, UR5, RZ, P0, !PT ;  /* 0x00000005ff117c10 */ /* 0x000fca00087fe4ff */
[----:B------:R-:W-:Y:S01]  /*18a20*/  STG.E.64 desc[UR36][R16.64], R30 ;  /* 0x0000001e10007986 */ /* 0x000fe2000c101b24 */
[----:B------:R-:W-:Y:S05]  /*18a30*/  EXIT ;  /* 0x000000000000794d */ /* 0x000fea0003800000 */
.L_x_282:
[----:B------:R-:W1:Y:S01]  /*18a40*/  LDCU.U8 UR4, c[0x0][0x798] ;  /* 0x0000f300ff0477ac */ /* 0x000e620008000000 */
[----:B------:R-:W2:Y:S01]  /*18a50*/  LDCU.U8 UR5, c[0x0][0x799] ;  /* 0x0000f320ff0577ac */ /* 0x000ea20008000000 */
[----:B-1----:R-:W-:Y:S02]  /*18a60*/  UISETP.NE.AND UP0, UPT, UR4, URZ, UPT ;  /* 0x000000ff0400728c */ /* 0x002fe4000bf05270 */
[----:B--2---:R-:W-:-:S07]  /*18a70*/  UISETP.NE.AND UP1, UPT, UR5, URZ, UPT ;  /* 0x000000ff0500728c */ /* 0x004fce000bf25270 */
[----:B------:R-:W-:Y:S05]  /*18a80*/  BRA.U !UP0, `(.L_x_287) ;  /* 0x0000000108307547 */ /* 0x000fea000b800000 */
[----:B------:R-:W2:Y:S04]  /*18a90*/  LDG.E.64 R2, desc[UR36][R4.64] ;  /* 0x0000002404027981 */ /* 0x000ea8000c1e1b00 */
[----:B------:R-:W3:Y:S04]  /*18aa0*/  LDG.E.64 R6, desc[UR36][R4.64+0x8] ;  /* 0x0000082404067981 */ /* 0x000ee8000c1e1b00 */
[----:B------:R-:W4:Y:S04]  /*18ab0*/  LDG.E.64 R8, desc[UR36][R4.64+0x10] ;  /* 0x0000102404087981 */ /* 0x000f28000c1e1b00 */
[----:B------:R-:W5:Y:S01]  /*18ac0*/  LDG.E.64 R10, desc[UR36][R4.64+0x18] ;  /* 0x00001824040a7981 */ /* 0x000f62000c1e1b00 */
[----:B--2---:R-:W-:Y:S01]  /*18ad0*/  FADD.FTZ R24, R24, R2 ;  /* 0x0000000218187221 */ /* 0x004fe20000010000 */
[----:B------:R-:W-:Y:S01]  /*18ae0*/  FADD.FTZ R25, R25, R3 ;  /* 0x0000000319197221 */ /* 0x000fe20000010000 */
[----:B---3--:R-:W-:Y:S01]  /*18af0*/  FADD.FTZ R26, R26, R6 ;  /* 0x000000061a1a7221 */ /* 0x008fe20000010000 */
[----:B------:R-:W-:Y:S01]  /*18b00*/  FADD.FTZ R27, R27, R7 ;  /* 0x000000071b1b7221 */ /* 0x000fe20000010000 */
[----:B----4-:R-:W-:Y:S01]  /*18b10*/  FADD.FTZ R28, R28, R8 ;  /* 0x000000081c1c7221 */ /* 0x010fe20000010000 */
[----:B------:R-:W-:Y:S01]  /*18b20*/  FADD.FTZ R29, R29, R9 ;  /* 0x000000091d1d7221 */ /* 0x000fe20000010000 */
[----:B-----5:R-:W-:Y:S01]  /*18b30*/  FADD.FTZ R30, R30, R10 ;  /* 0x0000000a1e1e7221 */ /* 0x020fe20000010000 */
[----:B------:R-:W-:-:S07]  /*18b40*/  FADD.FTZ R31, R31, R11 ;  /* 0x0000000b1f1f7221 */ /* 0x000fce0000010000 */
.L_x_287:
        /* <DEDUP_REMOVED lines=20> */
.L_x_289:
        /* <DEDUP_REMOVED lines=26> */
.L_x_290:
        /* <DEDUP_REMOVED lines=26> */
.L_x_291:
        /* <DEDUP_REMOVED lines=28> */
.L_x_292:
[----:B------:R-:W1:Y:S02]  /*19190*/  LDCU.64 UR4, c[0x0][0x768] ;  /* 0x0000ed00ff0477ac */ /* 0x000e640008000a00 */
[----:B-1----:R-:W-:-:S04]  /*191a0*/  IADD3 R16, P0, PT, R16, UR4, RZ ;  /* 0x0000000410107c10 */ /* 0x002fc8000ff1e0ff */
[----:B------:R-:W-:-:S05]  /*191b0*/  IADD3.X R17, PT, PT, RZ, UR5, RZ, P0, !PT ;  /* 0x00000005ff117c10 */ /* 0x000fca00087fe4ff */
[----:B------:R-:W-:Y:S01]  /*191c0*/  STG.E.64 desc[UR36][R16.64], R30 ;  /* 0x0000001e10007986 */ /* 0x000fe2000c101b24 */
[----:B------:R-:W-:Y:S05]  /*191d0*/  EXIT ;  /* 0x000000000000794d */ /* 0x000fea0003800000 */
.L_x_288:
[----:B------:R-:W-:Y:S04]  /*191e0*/  STG.E.64 desc[UR36][R4.64], R24 ;  /* 0x0000001804007986 */ /* 0x000fe8000c101b24 */
[----:B------:R-:W-:Y:S04]  /*191f0*/  STG.E.64 desc[UR36][R4.64+0x8], R26 ;  /* 0x0000081a04007986 */ /* 0x000fe8000c101b24 */
[----:B------:R-:W-:Y:S04]  /*19200*/  STG.E.64 desc[UR36][R4.64+0x10], R28 ;  /* 0x0000101c04007986 */ /* 0x000fe8000c101b24 */
[----:B------:R-:W-:Y:S01]  /*19210*/  STG.E.64 desc[UR36][R4.64+0x18], R30 ;  /* 0x0000181e04007986 */ /* 0x000fe2000c101b24 */
[----:B------:R-:W-:Y:S05]  /*19220*/  EXIT ;  /* 0x000000000000794d */ /* 0x000fea0003800000 */
.L_x_293:
        /* <DEDUP_REMOVED lines=13> */
.L_x_7264:


//--------------------- .text._ZN2at6native13reduce_kernelILi256ELi1ENS0_8ReduceOpIN3c107complexIdEENS0_7MeanOpsIS5_S5_dS5_EEjS5_Li4ELi4EEEEEvT1_ --------------------------
	.section	.text._ZN2at6native13reduce_kernelILi256ELi1ENS0_8ReduceOpIN3c107complexIdEENS0_7MeanOpsIS5_S5_dS5_EEjS5_Li4ELi4EEEEEvT1_,"ax",@progbits
	.align	128
        .global         _ZN2at6native13reduce_kernelILi256ELi1ENS0_8ReduceOpIN3c107complexIdEENS0_7MeanOpsIS5_S5_dS5_EEjS5_Li4ELi4EEEEEvT1_
        .type           _ZN2at6native13reduce_kernelILi256ELi1ENS0_8ReduceOpIN3c107complexIdEENS0_7MeanOpsIS5_S5_dS5_EEjS5_Li4ELi4EEEEEvT1_,@function
        .size           _ZN2at6native13reduce_kernelILi256ELi1ENS0_8ReduceOpIN3c107complexIdEENS0_7MeanOpsIS5_S5_dS5_EEjS5_Li4ELi4EEEEEvT1_,(.L_x_7265 - _ZN2at6native13reduce_kernelILi256ELi1ENS0_8ReduceOpIN3c107complexIdEENS0_7MeanOpsIS5_S5_dS5_EEjS5_Li4ELi4EEEEEvT1_)
        .other          _ZN2at6native13reduce_kernelILi256ELi1ENS0_8ReduceOpIN3c107complexIdEENS0_7MeanOpsIS5_S5_dS5_EEjS5_Li4ELi4EEEEEvT1_,@"STO_CUDA_ENTRY STV_DEFAULT"
_ZN2at6native13reduce_kernelILi256ELi1ENS0_8ReduceOpIN3c107complexIdEENS0_7MeanOpsIS5_S5_dS5_EEjS5_Li4ELi4EEEEEvT1_:
.text._ZN2at6native13reduce_kernelILi256ELi1ENS0_8ReduceOpIN3c107complexIdEENS0_7MeanOpsIS5_S5_dS5_EEjS5_Li4ELi4EEEEEvT1_:
[----:B------:R-:W0:Y:S01]  /*0000*/  LDC R1, c[0x0][0x37c] ;  /* 0x0000df00ff017b82 */ /* 0x000e220000000800 */
[----:B------:R-:W1:Y:S01]  /*0010*/  S2R R36, SR_TID.X ;  /* 0x0000000000247919 */ /* 0x000e620000002100 */
[----:B------:R-:W2:Y:S01]  /*0020*/  LDCU UR4, c[0x0][0x574] ;  /* 0x0000ae80ff0477ac */ /* 0x000ea20008000800 */
[----:B------:R-:W-:Y:S01]  /*0030*/  HFMA2 R4, -RZ, RZ, 0, 0 ;  /* 0x00000000ff047431 */ /* 0x000fe200000001ff */
[----:B------:R-:W3:Y:S01]  /*0040*/  S2R R35, SR_TID.Y ;  /* 0x0000000000237919 */ /* 0x000ee20000002200 */
[----:B------:R-:W1:Y:S01]  /*0050*/  LDCU.64 UR32, c[0x0][0x3c0] ;  /* 0x00007800ff2077ac */ /* 0x000e620008000a00 */
[----:B------:R-:W4:Y:S01]  /*0060*/  S2R R34, SR_CTAID.X ;  /* 0x0000000000227919 */ /* 0x000f220000002500 */
[----:B------:R-:W5:Y:S01]  /*0070*/  LDCU.64 UR30, c[0x0][0x3b8] ;  /* 0x00007700ff1e77ac */ /* 0x000f620008000a00 */
[----:B------:R-:W4:Y:S01]  /*0080*/  S2R R5, SR_CTAID.Y ;  /* 0x0000000000057919 */ /* 0x000f220000002600 */
[----:B------:R-:W3:Y:S01]  /*0090*/  LDCU UR5, c[0x0][0x3c8] ;  /* 0x00007900ff0577ac */ /* 0x000ee20008000800 */
[----:B------:R-:W4:Y:S01]  /*00a0*/  LDCU UR6, c[0x0][0x3b0] ;  /* 0x00007600ff0677ac */ /* 0x000f220008000800 */
[----:B--2---:R-:W-:Y:S01]  /*00b0*/  UISETP.NE.AND UP0, UPT, UR4, URZ, UPT ;  /* 0x000000ff0400728c */ /* 0x004fe2000bf05270 */
[----:B-1----:R-:W-:-:S02]  /*00c0*/  IMAD R0, R36, UR33, RZ ;  /* 0x0000002124007c24 */ /* 0x002fc4000f8e02ff */
[----:B-----5:R-:W-:Y:S02]  /*00d0*/  IMAD R2, R36, UR30, RZ ;  /* 0x0000001e24027c24 */ /* 0x020fe4000f8e02ff */
[C---:B---3--:R-:W-:Y:S02]  /*00e0*/  IMAD R3, R35.reuse, UR5, R0 ;  /* 0x0000000523037c24 */ /* 0x048fe4000f8e0200 */
[----:B------:R-:W-:Y:S02]  /*00f0*/  IMAD R2, R35, UR31, R2 ;  /* 0x0000001f23027c24 */ /* 0x000fe4000f8e0202 */
[----:B----4-:R-:W-:Y:S02]  /*0100*/  IMAD R3, R34, UR6, R3 ;  /* 0x0000000622037c24 */ /* 0x010fe4000f8e0203 */
[----:B------:R-:W-:Y:S01]  /*0110*/  IMAD R13, R5, UR32, R2 ;  /* 0x00000020050d7c24 */ /* 0x000fe2000f8e0202 */
        /* <DEDUP_REMOVED lines=15> */
[----:B------:R-:W-:Y:S01]  /*0210*/  UISETP.LT.U32.AND UP0, UPT, UR4, 0x18, UPT ;  /* 0x000000180400788c */ /* 0x000fe2000bf01070 */
[----:B------:R-:W2:Y:S03]  /*0220*/  LDCU UR5, c[0x0][0x584] ;  /* 0x0000b080ff0577ac */ /* 0x000ea60008000800 */
[----:B------:R-:W-:-:S04]  /*0230*/  USEL UR4, UR4, 0x18, UP0 ;  /* 0x0000001804047887 */ /* 0x000fc80008000000 */
[----:B------:R-:W-:Y:S01]  /*0240*/  UIADD3 UR4, UPT, UPT, UR4, 0x1, URZ ;  /* 0x0000000104047890 */ /* 0x000fe2000fffe0ff */
[----:B-1----:R-:W-:Y:S01]  /*0250*/  IMAD.HI.U32 R8, R7, UR6, R6 ;  /* 0x0000000607087c27 */ /* 0x002fe2000f8e0006 */
[----:B------:R-:W1:Y:S04]  /*0260*/  LDCU UR6, c[0x0][0x6b0] ;  /* 0x0000d600ff0677ac */ /* 0x000e680008000800 */
[----:B------:R-:W-:Y:S01]  /*0270*/  SHF.R.U32.HI R9, RZ, UR7, R8 ;  /* 0x00000007ff097c19 */ /* 0x000fe20008011608 */
[----:B------:R-:W-:-:S03]  /*0280*/  UISETP.NE.AND UP0, UPT, UR4, 0x2, UPT ;  /* 0x000000020400788c */ /* 0x000fc6000bf05270 */
[----:B------:R-:W-:-:S05]  /*0290*/  IADD3 R6, PT, PT, -R9, RZ, RZ ;  /* 0x000000ff09067210 */ /* 0x000fca0007ffe1ff */
[----:B--2---:R-:W-:-:S04]  /*02a0*/  IMAD R7, R6, UR5, R7 ;  /* 0x0000000506077c24 */ /* 0x004fc8000f8e0207 */
[----:B-1----:R-:W-:Y:S01]  /*02b0*/  IMAD R4, R7, UR6, R4 ;  /* 0x0000000607047c24 */ /* 0x002fe2000f8e0204 */
        /* <DEDUP_REMOVED lines=252> */
.L_x_294:
[----:B------:R-:W1:Y:S01]  /*1280*/  LDCU UR5, c[0x0][0x3a4] ;  /* 0x00007480ff0577ac */ /* 0x000e620008000800 */
[----:B------:R-:W-:Y:S01]  /*1290*/  BSSY.RECONVERGENT B0, `(.L_x_295) ;  /* 0x0000a43000007945 */ /* 0x000fe20003800200 */
[----:B------:R-:W-:Y:S02]  /*12a0*/  CS2R R10, SRZ ;  /* 0x00000000000a7805 */ /* 0x000fe4000001ff00 */
[----:B------:R-:W-:Y:S01]  /*12b0*/  CS2R R8, SRZ ;  /* 0x0000000000087805 */ /* 0x000fe2000001ff00 */
[----:B------:R-:W2:Y:S01]  /*12c0*/  LDCU UR4, c[0x0][0x3a8] ;  /* 0x00007500ff0477ac */ /* 0x000ea20008000800 */
[----:B------:R-:W3:Y:S01]  /*12d0*/  LDCU.64 UR36, c[0x0][0x358] ;  /* 0x00006b00ff2477ac */ /* 0x000ee20008000a00 */
[----:B-1----:R-:W-:-:S05]  /*12e0*/  IMAD.U32 R2, RZ, RZ, UR5 ;  /* 0x00000005ff027e24 */ /* 0x002fca000f8e00ff */
[----:B------:R-:W-:-:S04]  /*12f0*/  ISETP.GE.U32.AND P0, PT, R13, R2, PT ;  /* 0x000000020d00720c */ /* 0x000fc80003f06070 */
[----:B--2---:R-:W-:-:S13]  /*1300*/  ISETP.GE.U32.OR P0, PT, R3, UR4, P0 ;  /* 0x0000000403007c0c */ /* 0x004fda0008706470 */
[----:B---3--:R-:W-:Y:S05]  /*1310*/  @P0 BRA `(.L_x_296) ;  /* 0x000000a000e80947 */ /* 0x008fea0003800000 */
[----:B------:R-:W1:Y:S01]  /*1320*/  LDCU.U8 UR6, c[0x0][0x3d8] ;  /* 0x00007b00ff0677ac */ /* 0x000e620008000000 */
[----:B------:R-:W2:Y:S01]  /*1330*/  LDCU.64 UR4, c[0x0][0x770] ;  /* 0x0000ee00ff0477ac */ /* 0x000ea20008000a00 */
[----:B-1----:R-:W-:Y:S01]  /*1340*/  UISETP.NE.AND UP0, UPT, UR6, URZ, UPT ;  /* 0x000000ff0600728c */ /* 0x002fe2000bf05270 */
[----:B--2---:R-:W-:-:S04]  /*1350*/  IADD3 R46, P0, PT, R4, UR4, RZ ;  /* 0x00000004042e7c10 */ /* 0x004fc8000ff1e0ff */
[----:B------:R-:W-:Y:S01]  /*1360*/  IADD3.X R47, PT, PT, RZ, UR5, RZ, P0, !PT ;  /* 0x00000005ff2f7c10 */ /* 0x000fe200087fe4ff */
[----:B------:R-:W-:-:S03]  /*1370*/  IMAD.MOV.U32 R6, RZ, RZ, R46 ;  /* 0x000000ffff067224 */ /* 0x000fc600078e002e */
[----:B------:R-:W-:Y:S01]  /*1380*/  MOV R7, R47 ;  /* 0x0000002f00077202 */ /* 0x000fe20000000f00 */
[----:B------:R-:W-:Y:S06]  /*1390*/  BRA.U !UP0, `(.L_x_297) ;  /* 0x00000005089c7547 */ /* 0x000fec000b800000 */
[----:B------:R-:W1:Y:S01]  /*13a0*/  LDC.64 R38, c[0x0][0x390] ;  /* 0x0000e400ff267b82 */ /* 0x000e620000000a00 */
[----:B------:R-:W2:Y:S01]  /*13b0*/  LDCU UR4, c[0x0][0x3a4] ;  /* 0x00007480ff0477ac */ /* 0x000ea20008000800 */
[----:B------:R-:W-:Y:S01]  /*13c0*/  SHF.R.U32.HI R46, RZ, 0x4, R46 ;  /* 0x00000004ff2e7819 */ /* 0x000fe2000001162e */
[----:B------:R-:W-:Y:S03]  /*13d0*/  BSSY.RECONVERGENT B1, `(.L_x_298) ;  /* 0x000002e000017945 */ /* 0x000fe60003800200 */
[----:B------:R-:W-:Y:S02]  /*13e0*/  LOP3.LUT P0, R3, R46, 0x3, RZ, 0xc0, !PT ;  /* 0x000000032e037812 */ /* 0x000fe4000780c0ff */
[----:B------:R-:W3:Y:S01]  /*13f0*/  LDC.64 R32, c[0x0][0x398] ;  /* 0x0000e600ff207b82 */ /* 0x000ee20000000a00 */
[----:B--2---:R-:W-:Y:S01]  /*1400*/  IMAD.U32 R0, RZ, RZ, UR4 ;  /* 0x00000004ff007e24 */ /* 0x004fe2000f8e00ff */
[-C--:B-1----:R-:W-:Y:S01]  /*1410*/  MOV R26, R38.reuse ;  /* 0x00000026001a7202 */ /* 0x082fe20000000f00 */
[--C-:B------:R-:W-:Y:S01]  /*1420*/  IMAD.MOV.U32 R27, RZ, RZ, R39.reuse ;  /* 0x000000ffff1b7224 */ /* 0x100fe200078e0027 */
[----:B------:R-:W-:Y:S01]  /*1430*/  MOV R28, R38 ;  /* 0x00000026001c7202 */ /* 0x000fe20000000f00 */
[----:B------:R-:W-:Y:S01]  /*1440*/  IMAD.MOV.U32 R29, RZ, RZ, R39 ;  /* 0x000000ffff1d7224 */ /* 0x000fe200078e0027 */
[-C--:B---3--:R-:W-:Y:S01]  /*1450*/  MOV R24, R32.reuse ;  /* 0x0000002000187202 */ /* 0x088fe20000000f00 */
[--C-:B------:R-:W-:Y:S01]  /*1460*/  IMAD.MOV.U32 R25, RZ, RZ, R33.reuse ;  /* 0x000000ffff197224 */ /* 0x100fe200078e0021 */
[----:B------:R-:W-:Y:S01]  /*1470*/  MOV R30, R32 ;  /* 0x00000020001e7202 */ /* 0x000fe20000000f00 */
[----:B------:R-:W-:-:S02]  /*1480*/  IMAD.MOV.U32 R31, RZ, RZ, R33 ;  /* 0x000000ffff1f7224 */ /* 0x000fc400078e0021 */
[----:B------:R-:W-:Y:S05]  /*1490*/  @!P0 BRA `(.L_x_299) ;  /* 0x0000000000848947 */ /* 0x000fea0003800000 */
[C---:B------:R-:W-:Y:S01]  /*14a0*/  ISETP.GT.U32.AND P0, PT, R36.reuse, 0x3, PT ;  /* 0x000000032400780c */ /* 0x040fe20003f04070 */
[----:B------:R-:W-:Y:S01]  /*14b0*/  BSSY.RECONVERGENT B2, `(.L_x_300) ;  /* 0x000001c000027945 */ /* 0x000fe20003800200 */
[----:B------:R-:W-:Y:S01]  /*14c0*/  IADD3 R9, PT, PT, -R3, RZ, RZ ;  /* 0x000000ff03097210 */ /* 0x000fe20007ffe1ff */
[----:B------:R-:W-:Y:S01]  /*14d0*/  IMAD.MOV.U32 R28, RZ, RZ, R38 ;  /* 0x000000ffff1c7224 */ /* 0x000fe200078e0026 */
[----:B------:R-:W-:Y:S01]  /*14e0*/  ISETP.LT.U32.OR P0, PT, R36, R3, P0 ;  /* 0x000000032400720c */ /* 0x000fe20000701470 */
[----:B------:R-:W-:Y:S01]  /*14f0*/  IMAD.MOV.U32 R30, RZ, RZ, R32 ;  /* 0x000000ffff1e7224 */ /* 0x000fe200078e0020 */
[----:B------:R-:W-:Y:S01]  /*1500*/  MOV R29, R39 ;  /* 0x00000027001d7202 */ /* 0x000fe20000000f00 */
[----:B------:R-:W-:Y:S01]  /*1510*/  IMAD.WIDE R8, R9, 0x10, R6 ;  /* 0x0000001009087825 */ /* 0x000fe200078e0206 */
[----:B------:R-:W-:-:S09]  /*1520*/  MOV R31, R33 ;  /* 0x00000021001f7202 */ /* 0x000fd20000000f00 */
[----:B------:R-:W-:Y:S05]  /*1530*/  @P0 BRA `(.L_x_301) ;  /* 0x00000000004c0947 */ /* 0x000fea0003800000 */
[----:B------:R-:W-:Y:S01]  /*1540*/  ISETP.NE.AND P0, PT, RZ, UR31, PT ;  /* 0x0000001fff007c0c */ /* 0x000fe2000bf05270 */
[----:B------:R-:W-:Y:S01]  /*1550*/  IMAD.MOV.U32 R28, RZ, RZ, R38 ;  /* 0x000000ffff1c7224 */ /* 0x000fe200078e0026 */
[----:B------:R-:W-:Y:S01]  /*1560*/  ISETP.NE.AND P1, PT, R35, RZ, PT ;  /* 0x000000ff2300720c */ /* 0x000fe20003f25270 */
[----:B------:R-:W-:Y:S01]  /*1570*/  IMAD.MOV.U32 R30, RZ, RZ, R32 ;  /* 0x000000ffff1e7224 */ /* 0x000fe200078e0020 */
[----:B------:R-:W-:Y:S02]  /*1580*/  MOV R29, R39 ;  /* 0x00000027001d7202 */ /* 0x000fe40000000f00 */
[----:B------:R-:W-:-:S09]  /*1590*/  MOV R31, R33 ;  /* 0x00000021001f7202 */ /* 0x000fd20000000f00 */
[----:B------:R-:W-:Y:S05]  /*15a0*/  @P0 BRA P1, `(.L_x_301) ;  /* 0x0000000000300947 */ /* 0x000fea0000800000 */
[----:B------:R-:W-:Y:S01]  /*15b0*/  ISETP.NE.AND P0, PT, RZ, UR32, PT ;  /* 0x00000020ff007c0c */ /* 0x000fe2000bf05270 */
[----:B------:R-:W-:Y:S01]  /*15c0*/  IMAD.MOV.U32 R28, RZ, RZ, R38 ;  /* 0x000000ffff1c7224 */ /* 0x000fe200078e0026 */
[----:B------:R-:W-:Y:S01]  /*15d0*/  ISETP.NE.AND P1, PT, R5, RZ, PT ;  /* 0x000000ff0500720c */ /* 0x000fe20003f25270 */
[----:B------:R-:W-:Y:S01]  /*15e0*/  IMAD.MOV.U32 R30, RZ, RZ, R32 ;  /* 0x000000ffff1e7224 */ /* 0x000fe200078e0020 */
[----:B------:R-:W-:Y:S02]  /*15f0*/  MOV R29, R39 ;  /* 0x00000027001d7202 */ /* 0x000fe40000000f00 */
[----:B------:R-:W-:-:S09]  /*1600*/  MOV R31, R33 ;  /* 0x00000021001f7202 */ /* 0x000fd20000000f00 */
[----:B------:R-:W-:Y:S05]  /*1610*/  @P0 BRA P1, `(.L_x_301) ;  /* 0x0000000000140947 */ /* 0x000fea0000800000 */
[----:B------:R-:W-:Y:S01]  /*1620*/  IMAD.WIDE.U32 R6, R36, 0x10, R8 ;  /* 0x0000001024067825 */ /* 0x000fe200078e0008 */
[----:B------:R-:W1:Y:S04]  /*1630*/  LDCU.128 UR4, c[0x0][0x390] ;  /* 0x00007200ff0477ac */ /* 0x000e680008000c00 */
[----:B------:R-:W1:Y:S02]  /*1640*/  LDG.E.128 R28, desc[UR36][R6.64] ;  /* 0x00000024061c7981 */ /* 0x000e64000c1e1d00 */
[----:B-1----:R-:W-:Y:S02]  /*1650*/  DADD R28, R28, UR4 ;  /* 0x000000041c1c7e29 */ /* 0x002fe40008000000 */
[----:B------:R-:W-:-:S11]  /*1660*/  DADD R30, R30, UR6 ;  /* 0x000000061e1e7e29 */ /* 0x000fd60008000000 */
.L_x_301:
[----:B------:R-:W-:Y:S05]  /*1670*/  BSYNC.RECONVERGENT B2 ;  /* 0x0000000000027941 */ /* 0x000fea0003800200 */
.L_x_300:
[----:B------:R-:W-:Y:S02]  /*1680*/  IADD3 R6, P0, PT, R8, 0x40, RZ ;  /* 0x0000004008067810 */ /* 0x000fe40007f1e0ff */
[----:B------:R-:W-:-:S03]  /*1690*/  IADD3 R0, PT, PT, R3, -0x4, R2 ;  /* 0xfffffffc03007810 */ /* 0x000fc60007ffe002 */
[----:B------:R-:W-:-:S08]  /*16a0*/  IMAD.X R7, RZ, RZ, R9, P0 ;  /* 0x000000ffff077224 */ /* 0x000fd000000e0609 */
.L_x_299:
[----:B------:R-:W-:Y:S05]  /*16b0*/  BSYNC.RECONVERGENT B1 ;  /* 0x0000000000017941 */ /* 0x000fea0003800200 */
.L_x_298:
[----:B------:R-:W-:Y:S01]  /*16c0*/  LEA R3, R13, 0x3, 0x2 ;  /* 0x000000030d037811 */ /* 0x000fe200078e10ff */
[----:B------:R-:W-:Y:S01]  /*16d0*/  BSSY.RECONVERGENT B1, `(.L_x_302) ;  /* 0x0000021000017945 */ /* 0x000fe20003800200 */
[----:B------:R-:W-:Y:S01]  /*16e0*/  ISETP.NE.AND P0, PT, RZ, UR31, PT ;  /* 0x0000001fff007c0c */ /* 0x000fe2000bf05270 */
[----:B------:R-:W-:Y:S01]  /*16f0*/  IMAD.MOV.U32 R41, RZ, RZ, R33 ;  /* 0x000000ffff297224 */ /* 0x000fe200078e0021 */
[----:B------:R-:W-:Y:S01]  /*1700*/  ISETP.GE.U32.AND P2, PT, R3, R0, PT ;  /* 0x000000000300720c */ /* 0x000fe20003f46070 */
[----:B------:R-:W-:Y:S01]  /*1710*/  IMAD.MOV.U32 R3, RZ, RZ, R39 ;  /* 0x000000ffff037224 */ /* 0x000fe200078e0027 */
[----:B------:R-:W-:Y:S02]  /*1720*/  ISETP.NE.AND P1, PT, RZ, UR32, PT ;  /* 0x00000020ff007c0c */ /* 0x000fe4000bf25270 */
[----:B------:R-:W-:Y:S02]  /*1730*/  ISETP.NE.AND P0, PT, R35, RZ, P0 ;  /* 0x000000ff2300720c */ /* 0x000fe40000705270 */
[----:B------:R-:W-:-:S02]  /*1740*/  ISETP.NE.AND P1, PT, R5, RZ, P1 ;  /* 0x000000ff0500720c */ /* 0x000fc40000f25270 */
[----:B------:R-:W-:Y:S02]  /*1750*/  MOV R40, R32 ;  /* 0x0000002000287202 */ /* 0x000fe40000000f00 */
[----:B------:R-:W-:Y:S02]  /*1760*/  PLOP3.LUT P0, PT, P0, P1, PT, 0xf8, 0x8f ;  /* 0x00000000008f781c */ /* 0x000fe40000703f70 */
[----:B------:R-:W-:Y:S01]  /*1770*/  MOV R2, R38 ;  /* 0x0000002600027202 */ /* 0x000fe20000000f00 */
[----:B------:R-:W-:Y:S10]  /*1780*/  @P2 BRA `(.L_x_303) ;  /* 0x0000000000542947 */ /* 0x000ff40003800000 */
[----:B------:R-:W-:Y:S01]  /*1790*/  MOV R37, R13 ;  /* 0x0000000d00257202 */ /* 0x000fe20000000f00 */
[----:B------:R-:W-:Y:S01]  /*17a0*/  IMAD.MOV.U32 R40, RZ, RZ, R32 ;  /* 0x000000ffff287224 */ /* 0x000fe200078e0020 */
[----:B------:R-:W-:Y:S01]  /*17b0*/  MOV R41, R33 ;  /* 0x0000002100297202 */ /* 0x000fe20000000f00 */
[----:B------:R-:W-:Y:S01]  /*17c0*/  IMAD.MOV.U32 R2, RZ, RZ, R38 ;  /* 0x000000ffff027224 */ /* 0x000fe200078e0026 */
[----:B------:R-:W-:-:S07]  /*17d0*/  MOV R3, R39 ;  /* 0x0000002700037202 */ /* 0x000fce0000000f00 */
.L_x_304:
[C---:B------:R-:W-:Y:S01]  /*17e0*/  IMAD.WIDE.U32 R42, R37.reuse, 0x40, R6 ;  /* 0x00000040252a7825 */ /* 0x040fe200078e0006 */
[----:B------:R-:W1:Y:S04]  /*17f0*/  LDCU UR4, c[0x0][0x3ac] ;  /* 0x00007580ff0477ac */ /* 0x000e680008000800 */
[----:B------:R-:W2:Y:S04]  /*1800*/  LDG.E.ENL2.256 R12, R8, desc[UR36][R42.64] ;  /* 0xfe0000242a08797e */ /* 0x000ea8000812190c */
[----:B------:R-:W3:Y:S01]  /*1810*/  LDG.E.ENL2.256 R20, R16, desc[UR36][R42.64+0x20] ;  /* 0xfe0001242a10797e */ /* 0x000ee20008121914 */
[----:B-1----:R-:W-:Y:S01]  /*1820*/  VIADD R37, R37, UR4 ;  /* 0x0000000425257c36 */ /* 0x002fe20008000000 */
[----:B--2---:R-:W-:-:S04]  /*1830*/  DADD R28, R8, R28 ;  /* 0x00000000081c7229 */ /* 0x004fc8000000001c */
[----:B------:R-:W-:Y:S01]  /*1840*/  LEA R9, R37, 0x3, 0x2 ;  /* 0x0000000325097811 */ /* 0x000fe200078e10ff */
[----:B------:R-:W-:Y:S02]  /*1850*/  DADD R30, R10, R30 ;  /* 0x000000000a1e7229 */ /* 0x000fe4000000001e */
[----:B------:R-:W-:Y:S01]  /*1860*/  DADD R2, R12, R2 ;  /* 0x000000000c027229 */ /* 0x000fe20000000002 */
[----:B------:R-:W-:Y:S01]  /*1870*/  ISETP.GE.U32.AND P1, PT, R9, R0, PT ;  /* 0x000000000900720c */ /* 0x000fe20003f26070 */
[----:B------:R-:W-:Y:S02]  /*1880*/  DADD R40, R14, R40 ;  /* 0x000000000e287229 */ /* 0x000fe40000000028 */
[----:B---3--:R-:W-:Y:S02]  /*1890*/  DADD R38, R16, R38 ;  /* 0x0000000010267229 */ /* 0x008fe40000000026 */
[----:B------:R-:W-:Y:S02]  /*18a0*/  DADD R32, R18, R32 ;  /* 0x0000000012207229 */ /* 0x000fe40000000020 */
[----:B------:R-:W-:-:S02]  /*18b0*/  DADD R26, R20, R26 ;  /* 0x00000000141a7229 */ /* 0x000fc4000000001a */
[----:B------:R-:W-:-:S04]  /*18c0*/  DADD R24, R22, R24 ;  /* 0x0000000016187229 */ /* 0x000fc80000000018 */
[----:B------:R-:W-:Y:S07]  /*18d0*/  @!P1 BRA `(.L_x_304) ;  /* 0xfffffffc00c09947 */ /* 0x000fee000383ffff */
.L_x_303:
[----:B------:R-:W-:Y:S05]  /*18e0*/  BSYNC.RECONVERGENT B1 ;  /* 0x0000000000017941 */ /* 0x000fea0003800200 */
.L_x_302:
[----:B------:R-:W-:Y:S04]  /*18f0*/  BSSY.RECONVERGENT B1, `(.L_x_305) ;  /* 0x000000a000017945 */ /* 0x000fe80003800200 */
[----:B------:R-:W-:Y:S05]  /*1900*/  @P0 BRA `(.L_x_306) ;  /* 0x0000000000200947 */ /* 0x000fea0003800000 */
[----:B------:R-:W-:-:S04]  /*1910*/  LOP3.LUT R9, R0, 0xfffffffc, RZ, 0xc0, !PT ;  /* 0xfffffffc00097812 */ /* 0x000fc800078ec0ff */
[----:B------:R-:W-:-:S04]  /*1920*/  IADD3 R9, PT, PT, R9, R36, RZ ;  /* 0x0000002409097210 */ /* 0x000fc80007ffe0ff */
[----:B------:R-:W-:-:S13]  /*1930*/  ISETP.GE.U32.AND P0, PT, R9, R0, PT ;  /* 0x000000000900720c */ /* 0x000fda0003f06070 */
[----:B------:R-:W-:Y:S05]  /*1940*/  @P0 BRA `(.L_x_306) ;  /* 0x0000000000100947 */ /* 0x000fea0003800000 */
[----:B------:R-:W-:-:S06]  /*1950*/  IMAD.WIDE R8, R9, 0x10, R6 ;  /* 0x0000001009087825 */ /* 0x000fcc00078e0206 */
[----:B------:R-:W2:Y:S02]  /*1960*/  LDG.E.128 R8, desc[UR36][R8.64] ;  /* 0x0000002408087981 */ /* 0x000ea4000c1e1d00 */
[----:B--2---:R-:W-:Y:S02]  /*1970*/  DADD R28, R28, R8 ;  /* 0x000000001c1c7229 */ /* 0x004fe40000000008 */
[----:B------:R-:W-:-:S11]  /*1980*/  DADD R30, R30, R10 ;  /* 0x000000001e1e7229 */ /* 0x000fd6000000000a */
.L_x_306:
[----:B------:R-:W-:Y:S05]  /*1990*/  BSYNC.RECONVERGENT B1 ;  /* 0x0000000000017941 */ /* 0x000fea0003800200 */
.L_x_305:
[----:B------:R-:W-:Y:S02]  /*19a0*/  DADD R2, R2, R28 ;  /* 0x0000000002027229 */ /* 0x000fe4000000001c */
[----:B------:R-:W-:-:S06]  /*19b0*/  DADD R30, R40, R30 ;  /* 0x00000000281e7229 */ /* 0x000fcc000000001e */
[----:B------:R-:W-:Y:S02]  /*19c0*/  DADD R2, R2, R38 ;  /* 0x0000000002027229 */ /* 0x000fe40000000026 */
[----:B------:R-:W-:-:S06]  /*19d0*/  DADD R30, R30, R32 ;  /* 0x000000001e1e7229 */ /* 0x000fcc0000000020 */
[----:B------:R-:W-:Y:S02]  /*19e0*/  DADD R8, R2, R26 ;  /* 0x0000000002087229 */ /* 0x000fe4000000001a */
[----:B------:R-:W-:Y:S01]  /*19f0*/  DADD R10, R30, R24 ;  /* 0x000000001e0a7229 */ /* 0x000fe20000000018 */
[----:B------:R-:W-:Y:S10]  /*1a00*/  BRA `(.L_x_296) ;  /* 0x0000009c002c7947 */ /* 0x000ff40003800000 */
.L_x_297:
        /* <DEDUP_REMOVED lines=14> */
[----:B------:R-:W2:Y:S01]  /*1af0*/  LDC.64 R8, c[0x0][0x390] ;  /* 0x0000e400ff087b82 */ /* 0x000ea20000000a00 */
[----:B------:R-:W-:-:S07]  /*1b00*/  CS2R R16, SRZ ;  /* 0x0000000000107805 */ /* 0x000fce000001ff00 */
[----:B------:R-:W3:Y:S01]  /*1b10*/  LDC.64 R28, c[0x0][0x398] ;  /* 0x0000e600ff1c7b82 */ /* 0x000ee20000000a00 */
[----:B-1----:R-:W-:-:S05]  /*1b20*/  IMAD R3, R0, 0x3, R13 ;  /* 0x0000000300037824 */ /* 0x002fca00078e020d */
[----:B------:R-:W-:Y:S01]  /*1b30*/  ISETP.GE.U32.AND P0, PT, R3, R2, PT ;  /* 0x000000020300720c */ /* 0x000fe20003f06070 */
[----:B------:R-:W-:Y:S01]  /*1b40*/  IMAD.MOV.U32 R3, RZ, RZ, R13 ;  /* 0x000000ffff037224 */ /* 0x000fe200078e000d */
[----:B------:R-:W-:Y:S02]  /*1b50*/  CS2R R12, SRZ ;  /* 0x00000000000c7805 */ /* 0x000fe4000001ff00 */
[-C--:B--2---:R-:W-:Y:S01]  /*1b60*/  MOV R42, R8.reuse ;  /* 0x00000008002a7202 */ /* 0x084fe20000000f00 */
[--C-:B------:R-:W-:Y:S01]  /*1b70*/  IMAD.MOV.U32 R43, RZ, RZ, R9.reuse ;  /* 0x000000ffff2b7224 */ /* 0x100fe200078e0009 */
[-C--:B------:R-:W-:Y:S01]  /*1b80*/  MOV R32, R8.reuse ;  /* 0x0000000800207202 */ /* 0x080fe20000000f00 */
[--C-:B------:R-:W-:Y:S01]  /*1b90*/  IMAD.MOV.U32 R33, RZ, RZ, R9.reuse ;  /* 0x000000ffff217224 */ /* 0x100fe200078e0009 */
[----:B------:R-:W-:Y:S01]  /*1ba0*/  MOV R10, R8 ;  /* 0x00000008000a7202 */ /* 0x000fe20000000f00 */
[----:B------:R-:W-:Y:S01]  /*1bb0*/  IMAD.MOV.U32 R11, RZ, RZ, R9 ;  /* 0x000000ffff0b7224 */ /* 0x000fe200078e0009 */
[-C--:B---3--:R-:W-:Y:S01]  /*1bc0*/  MOV R40, R28.reuse ;  /* 0x0000001c00287202 */ /* 0x088fe20000000f00 */
[--C-:B------:R-:W-:Y:S01]  /*1bd0*/  IMAD.MOV.U32 R41, RZ, RZ, R29.reuse ;  /* 0x000000ffff297224 */ /* 0x100fe200078e001d */
[-C--:B------:R-:W-:Y:S01]  /*1be0*/  MOV R38, R28.reuse ;  /* 0x0000001c00267202 */ /* 0x080fe20000000f00 */
[--C-:B------:R-:W-:Y:S01]  /*1bf0*/  IMAD.MOV.U32 R39, RZ, RZ, R29.reuse ;  /* 0x000000ffff277224 */ /* 0x100fe200078e001d */
[----:B------:R-:W-:Y:S01]  /*1c00*/  MOV R30, R28 ;  /* 0x0000001c001e7202 */ /* 0x000fe20000000f00 */
[----:B------:R-:W-:Y:S01]  /*1c10*/  IMAD.MOV.U32 R31, RZ, RZ, R29 ;  /* 0x000000ffff1f7224 */ /* 0x000fe200078e001d */
[----:B------:R-:W-:Y:S06]  /*1c20*/  @P0 BRA `(.L_x_309) ;  /* 0x0000000000840947 */ /* 0x000fec0003800000 */
[----:B------:R-:W-:Y:S01]  /*1c30*/  BSSY.RECONVERGENT B2, `(.L_x_309) ;  /* 0x0000020000027945 */ /* 0x000fe20003800200 */
[-C--:B------:R-:W-:Y:S01]  /*1c40*/  MOV R38, R28.reuse ;  /* 0x0000001c00267202 */ /* 0x080fe20000000f00 */
[--C-:B------:R-:W-:Y:S01]  /*1c50*/  IMAD.MOV.U32 R39, RZ, RZ, R29.reuse ;  /* 0x000000ffff277224 */ /* 0x100fe200078e001d */
[----:B------:R-:W-:Y:S01]  /*1c60*/  MOV R30, R28 ;  /* 0x0000001c001e7202 */ /* 0x000fe20000000f00 */
[----:B------:R-:W-:Y:S01]  /*1c70*/  IMAD.MOV.U32 R31, RZ, RZ, R29 ;  /* 0x000000ffff1f7224 */ /* 0x000fe200078e001d */
[-C--:B------:R-:W-:Y:S01]  /*1c80*/  MOV R32, R8.reuse ;  /* 0x0000000800207202 */ /* 0x080fe20000000f00 */
[--C-:B------:R-:W-:Y:S01]  /*1c90*/  IMAD.MOV.U32 R33, RZ, RZ, R9.reuse ;  /* 0x000000ffff217224 */ /* 0x100fe200078e0009 */
[----:B------:R-:W-:Y:S01]  /*1ca0*/  MOV R10, R8 ;  /* 0x00000008000a7202 */ /* 0x000fe20000000f00 */
[----:B------:R-:W-:-:S07]  /*1cb0*/  IMAD.MOV.U32 R11, RZ, RZ, R9 ;  /* 0x000000ffff0b7224 */ /* 0x000fce00078e0009 */
.L_x_310:
[C---:B------:R-:W-:Y:S01]  /*1cc0*/  IADD3 R13, PT, PT, R3.reuse, R0, RZ ;  /* 0x00000000030d7210 */ /* 0x040fe20007ffe0ff */
[----:B------:R-:W-:-:S04]  /*1cd0*/  IMAD.WIDE.U32 R16, R3, 0x10, R6 ;  /* 0x0000001003107825 */ /* 0x000fc800078e0006 */
[C---:B------:R-:W-:Y:S02]  /*1ce0*/  IMAD.IADD R25, R13.reuse, 0x1, R0 ;  /* 0x000000010d197824 */ /* 0x040fe400078e0200 */
[--C-:B------:R-:W-:Y:S01]  /*1cf0*/  IMAD.WIDE.U32 R12, R13, 0x10, R6.reuse ;  /* 0x000000100d0c7825 */ /* 0x100fe200078e0006 */
[----:B------:R-:W2:Y:S02]  /*1d00*/  LDG.E.128 R16, desc[UR36][R16.64] ;  /* 0x0000002410107981 */ /* 0x000ea4000c1e1d00 */
[C---:B------:R-:W-:Y:S01]  /*1d10*/  IADD3 R3, PT, PT, R25.reuse, R0, RZ ;  /* 0x0000000019037210 */ /* 0x040fe20007ffe0ff */
[--C-:B------:R-:W-:Y:S02]  /*1d20*/  IMAD.WIDE.U32 R24, R25, 0x10, R6.reuse ;  /* 0x0000001019187825 */ /* 0x100fe400078e0006 */
[----:B------:R-:W3:Y:S02]  /*1d30*/  LDG.E.128 R12, desc[UR36][R12.64] ;  /* 0x000000240c0c7981 */ /* 0x000ee4000c1e1d00 */
[----:B------:R-:W-:-:S02]  /*1d40*/  IMAD.WIDE.U32 R20, R3, 0x10, R6 ;  /* 0x0000001003147825 */ /* 0x000fc400078e0006 */
[----:B------:R-:W4:Y:S04]  /*1d50*/  LDG.E.128 R24, desc[UR36][R24.64] ;  /* 0x0000002418187981 */ /* 0x000f28000c1e1d00 */
[----:B------:R-:W5:Y:S01]  /*1d60*/  LDG.E.128 R20, desc[UR36][R20.64] ;  /* 0x0000002414147981 */ /* 0x000f62000c1e1d00 */
[----:B------:R-:W-:-:S04]  /*1d70*/  IMAD.IADD R3, R3, 0x1, R0 ;  /* 0x0000000103037824 */ /* 0x000fc800078e0200 */
[----:B------:R-:W-:-:S05]  /*1d80*/  IMAD R37, R0, 0x3, R3 ;  /* 0x0000000300257824 */ /* 0x000fca00078e0203 */
[----:B------:R-:W-:Y:S01]  /*1d90*/  ISETP.GE.U32.AND P0, PT, R37, R2, PT ;  /* 0x000000022500720c */ /* 0x000fe20003f06070 */
[----:B--2---:R-:W-:Y:S02]  /*1da0*/  DADD R10, R16, R10 ;  /* 0x00000000100a7229 */ /* 0x004fe4000000000a */
[----:B------:R-:W-:Y:S02]  /*1db0*/  DADD R30, R18, R30 ;  /* 0x00000000121e7229 */ /* 0x000fe4000000001e */
[----:B---3--:R-:W-:Y:S02]  /*1dc0*/  DADD R8, R12, R8 ;  /* 0x000000000c087229 */ /* 0x008fe40000000008 */
[----:B------:R-:W-:Y:S02]  /*1dd0*/  DADD R28, R14, R28 ;  /* 0x000000000e1c7229 */ /* 0x000fe4000000001c */
[----:B----4-:R-:W-:Y:S02]  /*1de0*/  DADD R32, R24, R32 ;  /* 0x0000000018207229 */ /* 0x010fe40000000020 */
[----:B------:R-:W-:-:S02]  /*1df0*/  DADD R38, R26, R38 ;  /* 0x000000001a267229 */ /* 0x000fc40000000026 */
[----:B-----5:R-:W-:Y:S02]  /*1e00*/  DADD R42, R20, R42 ;  /* 0x00000000142a7229 */ /* 0x020fe4000000002a */
[----:B------:R-:W-:Y:S01]  /*1e10*/  DADD R40, R22, R40 ;  /* 0x0000000016287229 */ /* 0x000fe20000000028 */
[----:B------:R-:W-:Y:S10]  /*1e20*/  @!P0 BRA `(.L_x_310) ;  /* 0xfffffffc00a48947 */ /* 0x000ff4000383ffff */
[----:B------:R-:W-:Y:S05]  /*1e30*/  BSYNC.RECONVERGENT B2 ;  /* 0x0000000000027941 */ /* 0x000fea0003800200 */
.L_x_309:
[----:B------:R-:W-:Y:S05]  /*1e40*/  BSYNC.RECONVERGENT B1 ;  /* 0x0000000000017941 */ /* 0x000fea0003800200 */
.L_x_308:
[----:B------:R-:W-:Y:S01]  /*1e50*/  ISETP.GE.U32.AND P0, PT, R3, R2, PT ;  /* 0x000000020300720c */ /* 0x000fe20003f06070 */
[----:B------:R-:W-:-:S12]  /*1e60*/  BSSY.RECONVERGENT B1, `(.L_x_311) ;  /* 0x0000012000017945 */ /* 0x000fd80003800200 */
[----:B------:R-:W-:Y:S05]  /*1e70*/  @P0 BRA `(.L_x_312) ;  /* 0x0000000000400947 */ /* 0x000fea0003800000 */
[----:B------:R-:W-:-:S06]  /*1e80*/  IMAD.WIDE.U32 R16, R3, 0x10, R6 ;  /* 0x0000001003107825 */ /* 0x000fcc00078e0006 */
[----:B------:R-:W5:Y:S01]  /*1e90*/  LDG.E.128 R16, desc[UR36][R16.64] ;  /* 0x0000002410107981 */ /* 0x000f62000c1e1d00 */
[----:B------:R-:W-:-:S04]  /*1ea0*/  IADD3 R37, PT, PT, R3, R0, RZ ;  /* 0x0000000003257210 */ /* 0x000fc80007ffe0ff */
[----:B------:R-:W-:-:S13]  /*1eb0*/  ISETP.GE.U32.AND P1, PT, R37, R2, PT ;  /* 0x000000022500720c */ /* 0x000fda0003f26070 */
[----:B------:R-:W-:Y:S05]  /*1ec0*/  @P1 BRA `(.L_x_312) ;  /* 0x00000000002c1947 */ /* 0x000fea0003800000 */
[----:B------:R-:W-:-:S06]  /*1ed0*/  IMAD.WIDE.U32 R12, R37, 0x10, R6 ;  /* 0x00000010250c7825 */ /* 0x000fcc00078e0006 */
[----:B------:R-:W5:Y:S01]  /*1ee0*/  LDG.E.128 R12, desc[UR36][R12.64] ;  /* 0x000000240c0c7981 */ /* 0x000f62000c1e1d00 */
[----:B------:R-:W-:-:S05]  /*1ef0*/  IMAD.IADD R37, R37, 0x1, R0 ;  /* 0x0000000125257824 */ /* 0x000fca00078e0200 */
[----:B------:R-:W-:-:S13]  /*1f00*/  ISETP.GE.U32.AND P1, PT, R37, R2, PT ;  /* 0x000000022500720c */ /* 0x000fda0003f26070 */
[----:B------:R-:W-:Y:S05]  /*1f10*/  @P1 BRA `(.L_x_312) ;  /* 0x0000000000181947 */ /* 0x000fea0003800000 */
[C---:B------:R-:W-:Y:S01]  /*1f20*/  IADD3 R27, PT, PT, R37.reuse, R0, RZ ;  /* 0x00000000251b7210 */ /* 0x040fe20007ffe0ff */
[----:B------:R-:W-:-:S03]  /*1f30*/  IMAD.WIDE.U32 R24, R37, 0x10, R6 ;  /* 0x0000001025187825 */ /* 0x000fc600078e0006 */
[----:B------:R-:W-:-:S13]  /*1f40*/  ISETP.GE.U32.AND P1, PT, R27, R2, PT ;  /* 0x000000021b00720c */ /* 0x000fda0003f26070 */
[----:B------:R-:W-:Y:S02]  /*1f50*/  @!P1 IMAD.WIDE.U32 R6, R27, 0x10, R6 ;  /* 0x000000101b069825 */ /* 0x000fe400078e0006 */
[----:B------:R-:W5:Y:S04]  /*1f60*/  LDG.E.128 R24, desc[UR36][R24.64] ;  /* 0x0000002418187981 */ /* 0x000f68000c1e1d00 */
[----:B------:R1:W5:Y:S02]  /*1f70*/  @!P1 LDG.E.128 R20, desc[UR36][R6.64] ;  /* 0x0000002406149981 */ /* 0x000364000c1e1d00 */
.L_x_312:
[----:B------:R-:W-:Y:S05]  /*1f80*/  BSYNC.RECONVERGENT B1 ;  /* 0x0000000000017941 */ /* 0x000fea0003800200 */
.L_x_311:
[----:B------:R-:W-:Y:S04]  /*1f90*/  BSSY.RECONVERGENT B1, `(.L_x_313) ;  /* 0x0000012000017945 */ /* 0x000fe80003800200 */
[----:B------:R-:W-:Y:S05]  /*1fa0*/  @P0 BRA `(.L_x_314) ;  /* 0x0000000000400947 */ /* 0x000fea0003800000 */
[----:B------:R-:W-:Y:S01]  /*1fb0*/  IMAD.IADD R3, R3, 0x1, R0 ;  /* 0x0000000103037824 */ /* 0x000fe200078e0200 */
[----:B-----5:R-:W-:Y:S02]  /*1fc0*/  DADD R10, R10, R16 ;  /* 0x000000000a0a7229 */ /* 0x020fe40000000010 */
[----:B------:R-:W-:Y:S02]  /*1fd0*/  DADD R30, R30, R18 ;  /* 0x000000001e1e7229 */ /* 0x000fe40000000012 */
[----:B------:R-:W-:-:S13]  /*1fe0*/  ISETP.GE.U32.AND P0, PT, R3, R2, PT ;  /* 0x000000020300720c */ /* 0x000fda0003f06070 */
[----:B------:R-:W-:Y:S05]  /*1ff0*/  @P0 BRA `(.L_x_314) ;  /* 0x00000000002c0947 */ /* 0x000fea0003800000 */
[----:B------:R-:W-:Y:S01]  /*2000*/  IADD3 R3, PT, PT, R3, R0, RZ ;  /* 0x0000000003037210 */ /* 0x000fe20007ffe0ff */
[----:B------:R-:W-:Y:S02]  /*2010*/  DADD R8, R8, R12 ;  /* 0x0000000008087229 */ /* 0x000fe4000000000c */
[----:B------:R-:W-:Y:S01]  /*2020*/  DADD R28, R28, R14 ;  /* 0x000000001c1c7229 */ /* 0x000fe2000000000e */
[----:B------:R-:W-:-:S13]  /*2030*/  ISETP.GE.U32.AND P0, PT, R3, R2, PT ;  /* 0x000000020300720c */ /* 0x000fda0003f06070 */
[----:B------:R-:W-:Y:S05]  /*2040*/  @P0 BRA `(.L_x_314) ;  /* 0x0000000000180947 */ /* 0x000fea0003800000 */
[----:B------:R-:W-:Y:S01]  /*2050*/  IMAD.IADD R3, R3, 0x1, R0 ;  /* 0x0000000103037824 */ /* 0x000fe200078e0200 */
[----:B------:R-:W-:Y:S02]  /*2060*/  DADD R32, R32, R24 ;  /* 0x0000000020207229 */ /* 0x000fe40000000018 */
[----:B------:R-:W-:Y:S02]  /*2070*/  DADD R38, R38, R26 ;  /* 0x0000000026267229 */ /* 0x000fe4000000001a */
[----:B------:R-:W-:-:S13]  /*2080*/  ISETP.GE.U32.AND P0, PT, R3, R2, PT ;  /* 0x000000020300720c */ /* 0x000fda0003f06070 */
[----:B------:R-:W-:Y:S02]  /*2090*/  @!P0 DADD R42, R42, R20 ;  /* 0x000000002a2a8229 */ /* 0x000fe40000000014 */
[----:B------:R-:W-:-:S11]  /*20a0*/  @!P0 DADD R40, R40, R22 ;  /* 0x0000000028288229 */ /* 0x000fd60000000016 */
.L_x_314:
[----:B------:R-:W-:Y:S05]  /*20b0*/  BSYNC.RECONVERGENT B1 ;  /* 0x0000000000017941 */ /* 0x000fea0003800200 */
.L_x_313:
[----:B------:R-:W-:Y:S02]  /*20c0*/  DADD R8, R10, R8 ;  /* 0x000000000a087229 */ /* 0x000fe40000000008 */
[----:B------:R-:W-:-:S06]  /*20d0*/  DADD R28, R30, R28 ;  /* 0x000000001e1c7229 */ /* 0x000fcc000000001c */
[----:B------:R-:W-:Y:S02]  /*20e0*/  DADD R8, R8, R32 ;  /* 0x0000000008087229 */ /* 0x000fe40000000020 */
[----:B------:R-:W-:-:S06]  /*20f0*/  DADD R28, R28, R38 ;  /* 0x000000001c1c7229 */ /* 0x000fcc0000000026 */
[----:B------:R-:W-:Y:S02]  /*2100*/  DADD R8, R8, R42 ;  /* 0x0000000008087229 */ /* 0x000fe4000000002a */
[----:B------:R-:W-:Y:S01]  /*2110*/  DADD R10, R28, R40 ;  /* 0x000000001c0a7229 */ /* 0x000fe20000000028 */
[----:B------:R-:W-:Y:S10]  /*2120*/  BRA `(.L_x_296) ;  /* 0x0000009400647947 */ /* 0x000ff40003800000 */
.L_x_307:
[----:B------:R-:W-:-:S13]  /*2130*/  ISETP.NE.AND P0, PT, R37, 0x1, PT ;  /* 0x000000012500780c */ /* 0x000fda0003f05270 */
        /* <DEDUP_REMOVED lines=13> */
[----:B------:R-:W-:Y:S02]  /*2210*/  ISETP.GE.U32.AND P0, PT, R3, R2, PT ;  /* 0x000000020300720c */ /* 0x000fe40003f06070 */
[----:B------:R-:W-:Y:S02]  /*2220*/  MOV R3, R13 ;  /* 0x0000000d00037202 */ /* 0x000fe40000000f00 */
[----:B------:R-:W-:Y:S01]  /*2230*/  CS2R R12, SRZ ;  /* 0x00000000000c7805 */ /* 0x000fe2000001ff00 */
[--C-:B--2---:R-:W-:Y:S01]  /*2240*/  IMAD.MOV.U32 R42, RZ, RZ, R8.reuse ;  /* 0x000000ffff2a7224 */ /* 0x104fe200078e0008 */
[-C--:B------:R-:W-:Y:S01]  /*2250*/  MOV R43, R9.reuse ;  /* 0x00000009002b7202 */ /* 0x080fe20000000f00 */
[--C-:B------:R-:W-:Y:S01]  /*2260*/  IMAD.MOV.U32 R32, RZ, RZ, R8.reuse ;  /* 0x000000ffff207224 */ /* 0x100fe200078e0008 */
[-C--:B------:R-:W-:Y:S01]  /*2270*/  MOV R33, R9.reuse ;  /* 0x0000000900217202 */ /* 0x080fe20000000f00 */
[----:B------:R-:W-:Y:S01]  /*2280*/  IMAD.MOV.U32 R10, RZ, RZ, R8 ;  /* 0x000000ffff0a7224 */ /* 0x000fe200078e0008 */
[----:B------:R-:W-:Y:S01]  /*2290*/  MOV R11, R9 ;  /* 0x00000009000b7202 */ /* 0x000fe20000000f00 */
[--C-:B---3--:R-:W-:Y:S01]  /*22a0*/  IMAD.MOV.U32 R40, RZ, RZ, R28.reuse ;  /* 0x000000ffff287224 */ /* 0x108fe200078e001c */
[-C--:B------:R-:W-:Y:S01]  /*22b0*/  MOV R41, R29.reuse ;  /* 0x0000001d00297202 */ /* 0x080fe20000000f00 */
[--C-:B------:R-:W-:Y:S01]  /*22c0*/  IMAD.MOV.U32 R38, RZ, RZ, R28.reuse ;  /* 0x000000ffff267224 */ /* 0x100fe200078e001c */
[-C--:B------:R-:W-:Y:S01]  /*22d0*/  MOV R39, R29.reuse ;  /* 0x0000001d00277202 */ /* 0x080fe20000000f00 */
[----:B------:R-:W-:Y:S01]  /*22e0*/  IMAD.MOV.U32 R30, RZ, RZ, R28 ;  /* 0x000000ffff1e7224 */ /* 0x000fe200078e001c */
[----:B------:R-:W-:Y:S01]  /*22f0*/  MOV R31, R29 ;  /* 0x0000001d001f7202 */ /* 0x000fe20000000f00 */
[----:B------:R-:W-:Y:S06]  /*2300*/  @P0 BRA `(.L_x_317) ;  /* 0x0000000000940947 */ /* 0x000fec0003800000 */
[----:B------:R-:W-:Y:S01]  /*2310*/  BSSY.RECONVERGENT B2, `(.L_x_317) ;  /* 0x0000024000027945 */ /* 0x000fe20003800200 */
[--C-:B------:R-:W-:Y:S01]  /*2320*/  IMAD.MOV.U32 R38, RZ, RZ, R28.reuse ;  /* 0x000000ffff267224 */ /* 0x100fe200078e001c */
[-C--:B------:R-:W-:Y:S01]  /*2330*/  MOV R39, R29.reuse ;  /* 0x0000001d00277202 */ /* 0x080fe20000000f00 */
[----:B------:R-:W-:Y:S01]  /*2340*/  IMAD.MOV.U32 R30, RZ, RZ, R28 ;  /* 0x000000ffff1e7224 */ /* 0x000fe200078e001c */
[----:B------:R-:W-:Y:S01]  /*2350*/  MOV R31, R29 ;  /* 0x0000001d001f7202 */ /* 0x000fe20000000f00 */
[----:B------:R-:W-:Y:S01]  /*2360*/  IMAD.MOV.U32 R32, RZ, RZ, R8 ;  /* 0x000000ffff207224 */ /* 0x000fe200078e0008 */
[----:B------:R-:W-:Y:S01]  /*2370*/  MOV R33, R9 ;  /* 0x0000000900217202 */ /* 0x000fe20000000f00 */
[----:B------:R-:W-:Y:S01]  /*2380*/  IMAD.MOV.U32 R11, RZ, RZ, R9 ;  /* 0x000000ffff0b7224 */ /* 0x000fe200078e0009 */
[----:B------:R-:W-:-:S07]  /*2390*/  MOV R10, R8 ;  /* 0x00000008000a7202 */ /* 0x000fce0000000f00 */
.L_x_318:
[----:B------:R-:W-:Y:S01]  /*23a0*/  IADD3 R13, PT, PT, R3, R4, RZ ;  /* 0x00000004030d7210 */ /* 0x000fe20007ffe0ff */
[----:B------:R-:W-:-:S03]  /*23b0*/  IMAD R17, R0, R3, RZ ;  /* 0x0000000300117224 */ /* 0x000fc600078e02ff */
[----:B------:R-:W-:Y:S01]  /*23c0*/  IADD3 R15, PT, PT, R13, R4, RZ ;  /* 0x000000040d0f7210 */ /* 0x000fe20007ffe0ff */
[----:B------:R-:W-:Y:S02]  /*23d0*/  IMAD R13, R0, R13, RZ ;  /* 0x0000000d000d7224 */ /* 0x000fe400078e02ff */
[----:B------:R-:W-:-:S04]  /*23e0*/  IMAD.WIDE.U32 R16, R17, 0x10, R6 ;  /* 0x0000001011107825 */ /* 0x000fc800078e0006 */
[----:B------:R-:W-:Y:S02]  /*23f0*/  IMAD.IADD R3, R15, 0x1, R4 ;  /* 0x000000010f037824 */ /* 0x000fe400078e0204 */
[C---:B------:R-:W-:Y:S01]  /*2400*/  IMAD R25, R0.reuse, R15, RZ ;  /* 0x0000000f00197224 */ /* 0x040fe200078e02ff */
[----:B------:R-:W2:Y:S01]  /*2410*/  LDG.E.128 R16, desc[UR36][R16.64] ;  /* 0x0000002410107981 */ /* 0x000ea2000c1e1d00 */
[----:B------:R-:W-:Y:S02]  /*2420*/  IMAD R21, R0, R3, RZ ;  /* 0x0000000300157224 */ /* 0x000fe400078e02ff */
[----:B------:R-:W-:-:S04]  /*2430*/  IMAD.WIDE.U32 R12, R13, 0x10, R6 ;  /* 0x000000100d0c7825 */ /* 0x000fc800078e0006 */
[--C-:B------:R-:W-:Y:S02]  /*2440*/  IMAD.WIDE.U32 R24, R25, 0x10, R6.reuse ;  /* 0x0000001019187825 */ /* 0x100fe400078e0006 */
[----:B------:R-:W3:Y:S02]  /*2450*/  LDG.E.128 R12, desc[UR36][R12.64] ;  /* 0x000000240c0c7981 */ /* 0x000ee4000c1e1d00 */
[----:B------:R-:W-:Y:S02]  /*2460*/  IMAD.WIDE.U32 R20, R21, 0x10, R6 ;  /* 0x0000001015147825 */ /* 0x000fe400078e0006 */
[----:B------:R-:W4:Y:S04]  /*2470*/  LDG.E.128 R24, desc[UR36][R24.64] ;  /* 0x0000002418187981 */ /* 0x000f28000c1e1d00 */
[----:B------:R-:W5:Y:S01]  /*2480*/  LDG.E.128 R20, desc[UR36][R20.64] ;  /* 0x0000002414147981 */ /* 0x000f62000c1e1d00 */
[----:B------:R-:W-:-:S05]  /*2490*/  IADD3 R3, PT, PT, R3, R4, RZ ;  /* 0x0000000403037210 */ /* 0x000fca0007ffe0ff */
        /* <DEDUP_REMOVED lines=12> */
.L_x_317:
[----:B------:R-:W-:Y:S05]  /*2560*/  BSYNC.RECONVERGENT B1 ;  /* 0x0000000000017941 */ /* 0x000fea0003800200 */
.L_x_316:
[----:B------:R-:W-:Y:S01]  /*2570*/  ISETP.GE.U32.AND P0, PT, R3, R2, PT ;  /* 0x000000020300720c */ /* 0x000fe20003f06070 */
[----:B------:R-:W-:-:S12]  /*2580*/  BSSY.RECONVERGENT B1, `(.L_x_319) ;  /* 0x0000016000017945 */ /* 0x000fd80003800200 */
[----:B------:R-:W-:Y:S05]  /*2590*/  @P0 BRA `(.L_x_320) ;  /* 0x0000000000500947 */ /* 0x000fea0003800000 */
[----:B------:R-:W-:-:S04]  /*25a0*/  IMAD R17, R0, R3, RZ ;  /* 0x0000000300117224 */ /* 0x000fc800078e02ff */
[----:B------:R-:W-:-:S06]  /*25b0*/  IMAD.WIDE.U32 R16, R17, 0x10, R6 ;  /* 0x0000001011107825 */ /* 0x000fcc00078e0006 */
[----:B------:R-:W5:Y:S01]  /*25c0*/  LDG.E.128 R16, desc[UR36][R16.64] ;  /* 0x0000002410107981 */ /* 0x000f62000c1e1d00 */
[----:B------:R-:W-:-:S04]  /*25d0*/  IADD3 R37, PT, PT, R3, R4, RZ ;  /* 0x0000000403257210 */ /* 0x000fc80007ffe0ff */
[----:B------:R-:W-:-:S13]  /*25e0*/  ISETP.GE.U32.AND P1, PT, R37, R2, PT ;  /* 0x000000022500720c */ /* 0x000fda0003f26070 */
[----:B------:R-:W-:Y:S05]  /*25f0*/  @P1 BRA `(.L_x_320) ;  /* 0x0000000000381947 */ /* 0x000fea0003800000 */
[----:B------:R-:W-:-:S04]  /*2600*/  IMAD R13, R0, R37, RZ ;  /* 0x00000025000d7224 */ /* 0x000fc800078e02ff */
[----:B------:R-:W-:-:S06]  /*2610*/  IMAD.WIDE.U32 R12, R13, 0x10, R6 ;  /* 0x000000100d0c7825 */ /* 0x000fcc00078e0006 */
[----:B------:R-:W5:Y:S01]  /*2620*/  LDG.E.128 R12, desc[UR36][R12.64] ;  /* 0x000000240c0c7981 */ /* 0x000f62000c1e1d00 */
[----:B------:R-:W-:-:S05]  /*2630*/  IMAD.IADD R37, R37, 0x1, R4 ;  /* 0x0000000125257824 */ /* 0x000fca00078e0204 */
[----:B------:R-:W-:-:S13]  /*2640*/  ISETP.GE.U32.AND P1, PT, R37, R2, PT ;  /* 0x000000022500720c */ /* 0x000fda0003f26070 */
[----:B------:R-:W-:Y:S05]  /*2650*/  @P1 BRA `(.L_x_320) ;  /* 0x0000000000201947 */ /* 0x000fea0003800000 */
[----:B------:R-:W-:Y:S01]  /*2660*/  IADD3 R27, PT, PT, R37, R4, RZ ;  /* 0x00000004251b7210 */ /* 0x000fe20007ffe0ff */
[----:B------:R-:W-:-:S03]  /*2670*/  IMAD R25, R0, R37, RZ ;  /* 0x0000002500197224 */ /* 0x000fc600078e02ff */
[----:B------:R-:W-:Y:S01]  /*2680*/  ISETP.GE.U32.AND P1, PT, R27, R2, PT ;  /* 0x000000021b00720c */ /* 0x000fe20003f26070 */
[----:B------:R-:W-:-:S12]  /*2690*/  IMAD.WIDE.U32 R24, R25, 0x10, R6 ;  /* 0x0000001019187825 */ /* 0x000fd800078e0006 */
[----:B------:R-:W-:-:S04]  /*26a0*/  @!P1 IMAD R27, R0, R27, RZ ;  /* 0x0000001b001b9224 */ /* 0x000fc800078e02ff */
[----:B------:R-:W-:Y:S02]  /*26b0*/  @!P1 IMAD.WIDE.U32 R6, R27, 0x10, R6 ;  /* 0x000000101b069825 */ /* 0x000fe400078e0006 */
[----:B------:R-:W5:Y:S04]  /*26c0*/  LDG.E.128 R24, desc[UR36][R24.64] ;  /* 0x0000002418187981 */ /* 0x000f68000c1e1d00 */
[----:B------:R1:W5:Y:S02]  /*26d0*/  @!P1 LDG.E.128 R20, desc[UR36][R6.64] ;  /* 0x0000002406149981 */ /* 0x000364000c1e1d00 */
.L_x_320:
[----:B------:R-:W-:Y:S05]  /*26e0*/  BSYNC.RECONVERGENT B1 ;  /* 0x0000000000017941 */ /* 0x000fea0003800200 */
.L_x_319:
[----:B------:R-:W-:Y:S04]  /*26f0*/  BSSY.RECONVERGENT B1, `(.L_x_321) ;  /* 0x0000012000017945 */ /* 0x000fe80003800200 */
[----:B------:R-:W-:Y:S05]  /*2700*/  @P0 BRA `(.L_x_322) ;  /* 0x0000000000400947 */ /* 0x000fea0003800000 */
[----:B------:R-:W-:Y:S01]  /*2710*/  IADD3 R3, PT, PT, R3, R4, RZ ;  /* 0x0000000403037210 */ /* 0x000fe20007ffe0ff */
[----:B-----5:R-:W-:Y:S02]  /*2720*/  DADD R10, R10, R16 ;  /* 0x000000000a0a7229 */ /* 0x020fe40000000010 */
[----:B------:R-:W-:Y:S01]  /*2730*/  DADD R30, R30, R18 ;  /* 0x000000001e1e7229 */ /* 0x000fe20000000012 */
[----:B------:R-:W-:-:S13]  /*2740*/  ISETP.GE.U32.AND P0, PT, R3, R2, PT ;  /* 0x000000020300720c */ /* 0x000fda0003f06070 */
[----:B------:R-:W-:Y:S05]  /*2750*/  @P0 BRA `(.L_x_322) ;  /* 0x00000000002c0947 */ /* 0x000fea0003800000 */
[----:B------:R-:W-:Y:S01]  /*2760*/  IMAD.IADD R3, R3, 0x1, R4 ;  /* 0x0000000103037824 */ /* 0x000fe200078e0204 */
[----:B------:R-:W-:Y:S02]  /*2770*/  DADD R8, R8, R12 ;  /* 0x0000000008087229 */ /* 0x000fe4000000000c */
[----:B------:R-:W-:Y:S02]  /*2780*/  DADD R28, R28, R14 ;  /* 0x000000001c1c7229 */ /* 0x000fe4000000000e */
[----:B------:R-:W-:-:S13]  /*2790*/  ISETP.GE.U32.AND P0, PT, R3, R2, PT ;  /* 0x000000020300720c */ /* 0x000fda0003f06070 */
[----:B------:R-:W-:Y:S05]  /*27a0*/  @P0 BRA `(.L_x_322) ;  /* 0x0000000000180947 */ /* 0x000fea0003800000 */
[----:B------:R-:W-:Y:S01]  /*27b0*/  IADD3 R3, PT, PT, R3, R4, RZ ;  /* 0x0000000403037210 */ /* 0x000fe20007ffe0ff */
[----:B------:R-:W-:Y:S02]  /*27c0*/  DADD R32, R32, R24 ;  /* 0x0000000020207229 */ /* 0x000fe40000000018 */
[----:B------:R-:W-:Y:S01]  /*27d0*/  DADD R38, R38, R26 ;  /* 0x0000000026267229 */ /* 0x000fe2000000001a */
[----:B------:R-:W-:-:S13]  /*27e0*/  ISETP.GE.U32.AND P0, PT, R3, R2, PT ;  /* 0x000000020300720c */ /* 0x000fda0003f06070 */
[----:B------:R-:W-:Y:S02]  /*27f0*/  @!P0 DADD R42, R42, R20 ;  /* 0x000000002a2a8229 */ /* 0x000fe40000000014 */
[----:B------:R-:W-:-:S11]  /*2800*/  @!P0 DADD R40, R40, R22 ;  /* 0x0000000028288229 */ /* 0x000fd60000000016 */
.L_x_322:
[----:B------:R-:W-:Y:S05]  /*2810*/  BSYNC.RECONVERGENT B1 ;  /* 0x0000000000017941 */ /* 0x000fea0003800200 */
.L_x_321:
[----:B------:R-:W-:Y:S02]  /*2820*/  DADD R8, R10, R8 ;  /* 0x000000000a087229 */ /* 0x000fe40000000008 */
[----:B------:R-:W-:-:S06]  /*2830*/  DADD R28, R30, R28 ;  /* 0x000000001e1c7229 */ /* 0x000fcc000000001c */
[----:B------:R-:W-:Y:S02]  /*2840*/  DADD R8, R8, R32 ;  /* 0x0000000008087229 */ /* 0x000fe40000000020 */
[----:B------:R-:W-:-:S06]  /*2850*/  DADD R28, R28, R38 ;  /* 0x000000001c1c7229 */ /* 0x000fcc0000000026 */
[----:B------:R-:W-:Y:S02]  /*2860*/  DADD R8, R8, R42 ;  /* 0x0000000008087229 */ /* 0x000fe4000000002a */
[----:B------:R-:W-:Y:S01]  /*2870*/  DADD R10, R28, R40 ;  /* 0x000000001c0a7229 */ /* 0x000fe20000000028 */
[----:B------:R-:W-:Y:S10]  /*2880*/  BRA `(.L_x_296) ;  /* 0x0000008c008c7947 */ /* 0x000ff40003800000 */
.L_x_315:
[----:B------:R-:W1:Y:S01]  /*2890*/  LDCU UR4, c[0x0][0x3ac] ;  /* 0x00007580ff0477ac */ /* 0x000e620008000800 */
[----:B------:R-:W2:Y:S01]  /*28a0*/  LDC.64 R6, c[0x0][0x390] ;  /* 0x0000e400ff067b82 */ /* 0x000ea20000000a00 */
[----:B------:R-:W-:Y:S01]  /*28b0*/  BSSY.RECONVERGENT B1, `(.L_x_323) ;  /* 0x0000450000017945 */ /* 0x000fe20003800200 */
[----:B------:R-:W-:Y:S02]  /*28c0*/  CS2R R26, SRZ ;  /* 0x00000000001a7805 */ /* 0x000fe4000001ff00 */
[----:B------:R-:W-:Y:S02]  /*28d0*/  CS2R R24, SRZ ;  /* 0x0000000000187805 */ /* 0x000fe4000001ff00 */
[----:B------:R-:W-:Y:S02]  /*28e0*/  CS2R R22, SRZ ;  /* 0x0000000000167805 */ /* 0x000fe4000001ff00 */
[----:B------:R-:W-:Y:S02]  /*28f0*/  CS2R R20, SRZ ;  /* 0x0000000000147805 */ /* 0x000fe4000001ff00 */
[----:B------:R-:W-:-:S02]  /*2900*/  CS2R R18, SRZ ;  /* 0x0000000000127805 */ /* 0x000fc4000001ff00 */
[----:B------:R-:W-:Y:S01]  /*2910*/  CS2R R16, SRZ ;  /* 0x0000000000107805 */ /* 0x000fe2000001ff00 */
[----:B------:R-:W3:Y:S01]  /*2920*/  LDC.64 R10, c[0x0][0x398] ;  /* 0x0000e600ff0a7b82 */ /* 0x000ee20000000a00 */
[----:B------:R-:W-:Y:S02]  /*2930*/  CS2R R14, SRZ ;  /* 0x00000000000e7805 */ /* 0x000fe4000001ff00 */
[----:B-1----:R-:W-:-:S05]  /*2940*/  MOV R0, UR4 ;  /* 0x0000000400007c02 */ /* 0x002fca0008000f00 */
[----:B------:R-:W-:Y:S01]  /*2950*/  IMAD R3, R0, 0x3, R13 ;  /* 0x0000000300037824 */ /* 0x000fe200078e020d */
[----:B--2---:R-:W-:Y:S01]  /*2960*/  MOV R44, R6 ;  /* 0x00000006002c7202 */ /* 0x004fe20000000f00 */
[----:B------:R-:W-:Y:S01]  /*2970*/  IMAD.MOV.U32 R38, RZ, RZ, R6 ;  /* 0x000000ffff267224 */ /* 0x000fe200078e0006 */
[-C--:B------:R-:W-:Y:S01]  /*2980*/  MOV R45, R7.reuse ;  /* 0x00000007002d7202 */ /* 0x080fe20000000f00 */
[----:B------:R-:W-:Y:S01]  /*2990*/  IMAD.MOV.U32 R9, RZ, RZ, R7 ;  /* 0x000000ffff097224 */ /* 0x000fe200078e0007 */
[----:B------:R-:W-:Y:S01]  /*29a0*/  ISETP.GE.U32.AND P0, PT, R3, R2, PT ;  /* 0x000000020300720c */ /* 0x000fe20003f06070 */
[----:B------:R-:W-:Y:S01]  /*29b0*/  IMAD.MOV.U32 R3, RZ, RZ, R13 ;  /* 0x000000ffff037224 */ /* 0x000fe200078e000d */
[----:B------:R-:W-:Y:S02]  /*29c0*/  CS2R R12, SRZ ;  /* 0x00000000000c7805 */ /* 0x000fe4000001ff00 */
[----:B------:R-:W-:Y:S01]  /*29d0*/  MOV R39, R7 ;  /* 0x0000000700277202 */ /* 0x000fe20000000f00 */
[----:B---3--:R-:W-:Y:S01]  /*29e0*/  IMAD.MOV.U32 R40, RZ, RZ, R10 ;  /* 0x000000ffff287224 */ /* 0x008fe200078e000a */
[----:B------:R-:W-:Y:S01]  /*29f0*/  MOV R8, R6 ;  /* 0x0000000600087202 */ /* 0x000fe20000000f00 */
[----:B------:R-:W-:Y:S01]  /*2a00*/  IMAD.MOV.U32 R33, RZ, RZ, R11 ;  /* 0x000000ffff217224 */ /* 0x000fe200078e000b */
[----:B------:R-:W-:-:S02]  /*2a10*/  MOV R42, R10 ;  /* 0x0000000a002a7202 */ /* 0x000fc40000000f00 */
[-C--:B------:R-:W-:Y:S02]  /*2a20*/  MOV R43, R11.reuse ;  /* 0x0000000b002b7202 */ /* 0x080fe40000000f00 */
[----:B------:R-:W-:Y:S02]  /*2a30*/  MOV R41, R11 ;  /* 0x0000000b00297202 */ /* 0x000fe40000000f00 */
[----:B------:R-:W-:Y:S01]  /*2a40*/  MOV R32, R10 ;  /* 0x0000000a00207202 */ /* 0x000fe20000000f00 */
[----:B------:R-:W-:Y:S06]  /*2a50*/  @P0 BRA `(.L_x_324) ;  /* 0x0000004000d40947 */ /* 0x000fec0003800000 */
[----:B------:R-:W-:-:S13]  /*2a60*/  ISETP.NE.AND P0, PT, R37, RZ, PT ;  /* 0x000000ff2500720c */ /* 0x000fda0003f05270 */
[----:B------:R1:W5:Y:S01]  /*2a70*/  @!P0 LDG.E.128 R28, desc[UR36][R46.64] ;  /* 0x000000242e1c8981 */ /* 0x000362000c1e1d00 */
[----:B------:R-:W-:Y:S01]  /*2a80*/  IADD3 R37, PT, PT, R37, -0x1, RZ ;  /* 0xffffffff25257810 */ /* 0x000fe20007ffe0ff */
[----:B------:R-:W-:Y:S01]  /*2a90*/  IMAD.MOV.U32 R43, RZ, RZ, R11 ;  /* 0x000000ffff2b7224 */ /* 0x000fe200078e000b */
[-C--:B------:R-:W-:Y:S01]  /*2aa0*/  MOV R42, R10.reuse ;  /* 0x0000000a002a7202 */ /* 0x080fe20000000f00 */
[----:B------:R-:W-:Y:S01]  /*2ab0*/  IMAD.MOV.U32 R32, RZ, RZ, R10 ;  /* 0x000000ffff207224 */ /* 0x000fe200078e000a */
[----:B------:R-:W-:Y:S01]  /*2ac0*/  VIMNMX.U32 R37, PT, PT, R37, 0x18, PT ;  /* 0x0000001825257848 */ /* 0x000fe20003fe0000 */
[----:B------:R-:W-:Y:S01]  /*2ad0*/  IMAD.MOV.U32 R45, RZ, RZ, R7 ;  /* 0x000000ffff2d7224 */ /* 0x000fe200078e0007 */
[----:B------:R-:W-:Y:S01]  /*2ae0*/  MOV R40, R10 ;  /* 0x0000000a00287202 */ /* 0x000fe20000000f00 */
[----:B------:R-:W-:Y:S01]  /*2af0*/  IMAD.MOV.U32 R8, RZ, RZ, R6 ;  /* 0x000000ffff087224 */ /* 0x000fe200078e0006 */
[-C--:B------:R-:W-:Y:S02]  /*2b00*/  MOV R41, R11.reuse ;  /* 0x0000000b00297202 */ /* 0x080fe40000000f00 */
[----:B------:R-:W-:-:S02]  /*2b10*/  MOV R33, R11 ;  /* 0x0000000b00217202 */ /* 0x000fc40000000f00 */
[-C--:B------:R-:W-:Y:S02]  /*2b20*/  MOV R44, R6.reuse ;  /* 0x00000006002c7202 */ /* 0x080fe40000000f00 */
[----:B------:R-:W-:Y:S02]  /*2b30*/  MOV R38, R6 ;  /* 0x0000000600267202 */ /* 0x000fe40000000f00 */
[-C--:B------:R-:W-:Y:S02]  /*2b40*/  MOV R39, R7.reuse ;  /* 0x0000000700277202 */ /* 0x080fe40000000f00 */
[----:B------:R-:W-:Y:S02]  /*2b50*/  MOV R9, R7 ;  /* 0x0000000700097202 */ /* 0x000fe40000000f00 */
[----:B-1----:R-:W-:-:S07]  /*2b60*/  IADD3 R37, PT, PT, R37, 0x1, RZ ;  /* 0x0000000125257810 */ /* 0x002fce0007ffe0ff */
.L_x_330:
[----:B------:R-:W1:Y:S01]  /*2b70*/  LDCU UR4, c[0x0][0x3ac] ;  /* 0x00007580ff0477ac */ /* 0x000e620008000800 */
[--C-:B-----5:R-:W-:Y:S01]  /*2b80*/  @!P0 IMAD.MOV.U32 R24, RZ, RZ, R28.reuse ;  /* 0x000000ffff188224 */ /* 0x120fe200078e001c */
[----:B------:R-:W-:Y:S01]  /*2b90*/  @!P0 MOV R25, R29 ;  /* 0x0000001d00198202 */ /* 0x000fe20000000f00 */
[--C-:B------:R-:W-:Y:S01]  /*2ba0*/  @!P0 IMAD.MOV.U32 R27, RZ, RZ, R31.reuse ;  /* 0x000000ffff1b8224 */ /* 0x100fe200078e001f */
[-C--:B------:R-:W-:Y:S01]  /*2bb0*/  @!P0 MOV R26, R30.reuse ;  /* 0x0000001e001a8202 */ /* 0x080fe20000000f00 */
[----:B------:R-:W-:Y:S01]  /*2bc0*/  @!P0 IMAD.MOV.U32 R20, RZ, RZ, R28 ;  /* 0x000000ffff148224 */ /* 0x000fe200078e001c */
[-C--:B------:R-:W-:Y:S01]  /*2bd0*/  @!P0 MOV R22, R30.reuse ;  /* 0x0000001e00168202 */ /* 0x080fe20000000f00 */
[----:B------:R-:W-:Y:S01]  /*2be0*/  @!P0 IMAD.MOV.U32 R19, RZ, RZ, R31 ;  /* 0x000000ffff138224 */ /* 0x000fe200078e001f */
[----:B------:R-:W-:Y:S01]  /*2bf0*/  @!P0 MOV R23, R31 ;  /* 0x0000001f00178202 */ /* 0x000fe20000000f00 */
[----:B------:R-:W-:Y:S01]  /*2c00*/  @!P0 IMAD.MOV.U32 R14, RZ, RZ, R30 ;  /* 0x000000ffff0e8224 */ /* 0x000fe200078e001e */
[----:B------:R-:W-:Y:S01]  /*2c10*/  @!P0 MOV R21, R29 ;  /* 0x0000001d00158202 */ /* 0x000fe20000000f00 */
[----:B------:R-:W-:Y:S01]  /*2c20*/  @!P0 IMAD.MOV.U32 R13, RZ, RZ, R29 ;  /* 0x000000ffff0d8224 */ /* 0x000fe200078e001d */
[----:B------:R-:W-:-:S02]  /*2c30*/  @!P0 MOV R18, R30 ;  /* 0x0000001e00128202 */ /* 0x000fc40000000f00 */
[-C--:B------:R-:W-:Y:S02]  /*2c40*/  @!P0 MOV R16, R28.reuse ;  /* 0x0000001c00108202 */ /* 0x080fe40000000f00 */
        /* <DEDUP_REMOVED lines=68> */
[----:B------:R-:W-:Y:S01]  /*3090*/  MOV R13, R14 ;  /* 0x0000000e000d7202 */ /* 0x000fe20000000f00 */
[----:B------:R-:W-:Y:S01]  /*30a0*/  IMAD.MOV.U32 R12, RZ, RZ, RZ ;  /* 0x000000ffff0c7224 */ /* 0x000fe200078e00ff */
[----:B------:R-:W-:-:S03]  /*30b0*/  ISETP.NE.AND P1, PT, R37, 0x2, PT ;  /* 0x000000022500780c */ /* 0x000fc60003f25270 */
[----:B0-----:R-:W-:-:S05]  /*30c0*/  IMAD.HI.U32 R2, R14, UR35, R12 ;  /* 0x000000230e027c27 */ /* 0x001fca000f8e000c */
[----:B-1----:R-:W-:Y:S01]  /*30d0*/  SHF.R.U32.HI R15, RZ, UR20, R2 ;  /* 0x00000014ff0f7c19 */ /* 0x002fe20008011602 */
[----:B------:R-:W0:Y:S03]  /*30e0*/  LDCU UR20, c[0x0][0x514] ;  /* 0x0000a280ff1477ac */ /* 0x000e260008000800 */
[----:B------:R-:W-:-:S05]  /*30f0*/  IADD3 R13, PT, PT, -R15, RZ, RZ ;  /* 0x000000ff0f0d7210 */ /* 0x000fca0007ffe1ff */
[----:B------:R-:W-:-:S04]  /*3100*/  IMAD R13, R13, UR34, R14 ;  /* 0x000000220d0d7c24 */ /* 0x000fc8000f8e020e */
[----:B0-----:R-:W-:Y:S01]  /*3110*/  IMAD R0, R13, UR20, R0 ;  /* 0x000000140d007c24 */ /* 0x001fe2000f8e0200 */
        /* <DEDUP_REMOVED lines=210> */
[----:B------:R-:W-:Y:S01]  /*3e40*/  SHF.R.U32.HI R13, RZ, UR28, R12 ;  /* 0x0000001cff0d7c19 */ /* 0x000fe2000801160c */
[----:B------:R-:W-:-:S03]  /*3e50*/  @P1 IMAD.MOV.U32 R12, RZ, RZ, RZ ;  /* 0x000000ffff0c1224 */ /* 0x000fc600078e00ff */
[----:B------:R-:W-:-:S03]  /*3e60*/  IADD3 R15, PT, PT, -R13, RZ, RZ ;  /* 0x000000ff0d0f7210 */ /* 0x000fc60007ffe1ff */
[----:B------:R-:W2:Y:S02]  /*3e70*/  @P1 LDC R14, c[0x0][0x570] ;  /* 0x00015c00ff0e1b82 */ /* 0x000ea40000000800 */
[----:B------:R-:W-:Y:S02]  /*3e80*/  IMAD R15, R15, UR54, R2 ;  /* 0x000000360f0f7c24 */ /* 0x000fe4000f8e0202 */
[----:B-1----:R-:W-:-:S04]  /*3e90*/  @P1 IMAD.HI.U32 R2, R13, R16, R12 ;  /* 0x000000100d021227 */ /* 0x002fc800078e000c */
[----:B------:R-:W-:Y:S01]  /*3ea0*/  IMAD R0, R15, UR29, R0 ;  /* 0x0000001d0f007c24 */ /* 0x000fe2000f8e0200 */
[----:B------:R-:W-:-:S04]  /*3eb0*/  @P1 SHF.R.U32.HI R2, RZ, R17, R2 ;  /* 0x00000011ff021219 */ /* 0x000fc80000011602 */
[----:B------:R-:W-:-:S05]  /*3ec0*/  @P1 IADD3 R12, PT, PT, -R2, RZ, RZ ;  /* 0x000000ff020c1210 */ /* 0x000fca0007ffe1ff */
[----:B0-----:R-:W-:-:S04]  /*3ed0*/  @P1 IMAD R13, R12, R19, R13 ;  /* 0x000000130c0d1224 */ /* 0x001fc800078e020d */
[----:B--2---:R-:W-:-:S07]  /*3ee0*/  @P1 IMAD R0, R13, R14, R0 ;  /* 0x0000000e0d001224 */ /* 0x004fce00078e0200 */
.L_x_326:
        /* <DEDUP_REMOVED lines=226> */
[----:B------:R-:W-:Y:S01]  /*4d10*/  ISETP.NE.AND P1, PT, R37, 0x18, PT ;  /* 0x000000182500780c */ /* 0x000fe20003f25270 */
[----:B------:R-:W-:Y:S01]  /*4d20*/  IMAD.MOV.U32 R16, RZ, RZ, RZ ;  /* 0x000000ffff107224 */ /* 0x000fe200078e00ff */
[----:B------:R-:W-:-:S11]  /*4d30*/  MOV R17, R2 ;  /* 0x0000000200117202 */ /* 0x000fd60000000f00 */
[----:B------:R-:W1:Y:S01]  /*4d40*/  @P1 LDC.64 R18, c[0x0][0x508] ;  /* 0x00014200ff121b82 */ /* 0x000e620000000a00 */
[----:B0-----:R-:W-:-:S07]  /*4d50*/  IMAD.HI.U32 R16, R2, UR55, R16 ;  /* 0x0000003702107c27 */ /* 0x001fce000f8e0010 */
[----:B------:R-:W0:Y:S01]  /*4d60*/  @P1 LDC R23, c[0x0][0x504] ;  /* 0x00014100ff171b82 */ /* 0x000e220000000800 */
[----:B------:R-:W-:Y:S01]  /*4d70*/  SHF.R.U32.HI R17, RZ, UR28, R16 ;  /* 0x0000001cff117c19 */ /* 0x000fe20008011610 */
[----:B------:R-:W-:-:S03]  /*4d80*/  @P1 IMAD.MOV.U32 R16, RZ, RZ, RZ ;  /* 0x000000ffff101224 */ /* 0x000fc600078e00ff */
[----:B------:R-:W-:-:S05]  /*4d90*/  IADD3 R21, PT, PT, -R17, RZ, RZ ;  /* 0x000000ff11157210 */ /* 0x000fca0007ffe1ff */
[----:B------:R-:W-:Y:S02]  /*4da0*/  IMAD R21, R21, UR54, R2 ;  /* 0x0000003615157c24 */ /* 0x000fe4000f8e0202 */
[----:B------:R-:W2:Y:S02]  /*4db0*/  @P1 LDC R2, c[0x0][0x570] ;  /* 0x00015c00ff021b82 */ /* 0x000ea40000000800 */
[----:B------:R-:W-:Y:S02]  /*4dc0*/  IMAD R0, R21, UR29, R0 ;  /* 0x0000001d15007c24 */ /* 0x000fe4000f8e0200 */
[----:B-1----:R-:W-:-:S05]  /*4dd0*/  @P1 IMAD.HI.U32 R18, R17, R18, R16 ;  /* 0x0000001211121227 */ /* 0x002fca00078e0010 */
[----:B------:R-:W-:-:S04]  /*4de0*/  @P1 SHF.R.U32.HI R18, RZ, R19, R18 ;  /* 0x00000013ff121219 */ /* 0x000fc80000011612 */
[----:B------:R-:W-:-:S05]  /*4df0*/  @P1 IADD3 R16, PT, PT, -R18, RZ, RZ ;  /* 0x000000ff12101210 */ /* 0x000fca0007ffe1ff */
[----:B0-----:R-:W-:-:S04]  /*4e00*/  @P1 IMAD R17, R23, R16, R17 ;  /* 0x0000001017111224 */ /* 0x001fc800078e0211 */
[----:B--2---:R-:W-:-:S07]  /*4e10*/  @P1 IMAD R0, R17, R2, R0 ;  /* 0x0000000211001224 */ /* 0x004fce00078e0200 */
.L_x_327:
[----:B------:R-:W-:-:S04]  /*4e20*/  LOP3.LUT R17, R0, 0xfffffff0, RZ, 0xc0, !PT ;  /* 0xfffffff000117812 */ /* 0x000fc800078ec0ff */
[----:B------:R-:W-:-:S04]  /*4e30*/  IADD3 R16, P1, PT, R17, R46, RZ ;  /* 0x0000002e11107210 */ /* 0x000fc80007f3e0ff */
[----:B------:R-:W-:-:S06]  /*4e40*/  IADD3.X R17, PT, PT, RZ, R47, RZ, P1, !PT ;  /* 0x0000002fff117210 */ /* 0x000fcc0000ffe4ff */
[----:B------:R-:W5:Y:S01]  /*4e50*/  LDG.E.128 R16, desc[UR36][R16.64] ;  /* 0x0000002410107981 */ /* 0x000f62000c1e1d00 */
[----:B------:R-:W-:Y:S02]  /*4e60*/  HFMA2 R24, -RZ, RZ, 0, 0 ;  /* 0x00000000ff187431 */ /* 0x000fe400000001ff */
        /* <DEDUP_REMOVED lines=238> */
.L_x_328:
        /* <DEDUP_REMOVED lines=235> */
[----:B------:R-:W-:-:S04]  /*6c00*/  IMAD.MOV R2, RZ, RZ, -R27 ;  /* 0x000000ffff027224 */ /* 0x000fc800078e0a1b */
[----:B------:R-:W-:Y:S02]  /*6c10*/  IMAD R49, R2, UR6, R49 ;  /* 0x0000000602317c24 */ /* 0x000fe4000f8e0231 */
[----:B-1----:R-:W-:-:S04]  /*6c20*/  @P1 IMAD.HI.U32 R24, R27, R24, R26 ;  /* 0x000000181b181227 */ /* 0x002fc800078e001a */
[----:B------:R-:W-:Y:S01]  /*6c30*/  IMAD R0, R49, UR29, R0 ;  /* 0x0000001d31007c24 */ /* 0x000fe2000f8e0200 */
[----:B------:R-:W-:-:S04]  /*6c40*/  @P1 SHF.R.U32.HI R24, RZ, R25, R24 ;  /* 0x00000019ff181219 */ /* 0x000fc80000011618 */
[----:B------:R-:W-:-:S05]  /*6c50*/  @P1 IADD3 R26, PT, PT, -R24, RZ, RZ ;  /* 0x000000ff181a1210 */ /* 0x000fca0007ffe1ff */
[----:B0-----:R-:W-:-:S04]  /*6c60*/  @P1 IMAD R53, R53, R26, R27 ;  /* 0x0000001a35351224 */ /* 0x001fc800078e021b */
[----:B--2---:R-:W-:-:S07]  /*6c70*/  @P1 IMAD R0, R53, R51, R0 ;  /* 0x0000003335001224 */ /* 0x004fce00078e0200 */
.L_x_329:
[----:B------:R-:W-:-:S04]  /*6c80*/  LOP3.LUT R25, R0, 0xfffffff0, RZ, 0xc0, !PT ;  /* 0xfffffff000197812 */ /* 0x000fc800078ec0ff */
[----:B------:R-:W-:-:S04]  /*6c90*/  IADD3 R24, P1, PT, R25, R46, RZ ;  /* 0x0000002e19187210 */ /* 0x000fc80007f3e0ff */
[----:B------:R-:W-:-:S06]  /*6ca0*/  IADD3.X R25, PT, PT, RZ, R47, RZ, P1, !PT ;  /* 0x0000002fff197210 */ /* 0x000fcc0000ffe4ff */
[----:B------:R-:W5:Y:S03]  /*6cb0*/  LDG.E.128 R24, desc[UR36][R24.64] ;  /* 0x0000002418187981 */ /* 0x000f66000c1e1d00 */
.L_x_325:
[----:B------:R-:W1:Y:S01]  /*6cc0*/  LDCU UR5, c[0x0][0x3a4] ;  /* 0x00007480ff0577ac */ /* 0x000e620008000800 */
[----:B------:R-:W-:Y:S01]  /*6cd0*/  IMAD.U32 R0, RZ, RZ, UR4 ;  /* 0x00000004ff007e24 */ /* 0x000fe2000f8e00ff */
[----:B-----5:R-:W-:Y:S02]  /*6ce0*/  DADD R6, R12, R6 ;  /* 0x000000000c067229 */ /* 0x020fe40000000006 */
[----:B------:R-:W-:Y:S02]  /*6cf0*/  DADD R10, R14, R10 ;  /* 0x000000000e0a7229 */ /* 0x000fe4000000000a */
[C---:B------:R-:W-:Y:S01]  /*6d00*/  LEA R3, R0.reuse, R3, 0x2 ;  /* 0x0000000300037211 */ /* 0x040fe200078e10ff */
[----:B------:R-:W-:Y:S02]  /*6d10*/  DADD R38, R16, R38 ;  /* 0x0000000010267229 */ /* 0x000fe40000000026 */
[----:B------:R-:W-:Y:S02]  /*6d20*/  DADD R40, R18, R40 ;  /* 0x0000000012287229 */ /* 0x000fe40000000028 */
[----:B------:R-:W-:Y:S01]  /*6d30*/  IMAD R49, R0, 0x3, R3 ;  /* 0x0000000300317824 */ /* 0x000fe200078e0203 */
[----:B------:R-:W-:-:S02]  /*6d40*/  DADD R44, R20, R44 ;  /* 0x00000000142c7229 */ /* 0x000fc4000000002c */
[----:B------:R-:W-:Y:S02]  /*6d50*/  DADD R42, R22, R42 ;  /* 0x00000000162a7229 */ /* 0x000fe4000000002a */
[----:B------:R-:W-:Y:S01]  /*6d60*/  DADD R8, R24, R8 ;  /* 0x0000000018087229 */ /* 0x000fe20000000008 */
[----:B-1----:R-:W-:Y:S01]  /*6d70*/  MOV R2, UR5 ;  /* 0x0000000500027c02 */ /* 0x002fe20008000f00 */
[----:B------:R-:W-:-:S03]  /*6d80*/  DADD R32, R26, R32 ;  /* 0x000000001a207229 */ /* 0x000fc60000000020 */
[----:B------:R-:W-:-:S13]  /*6d90*/  ISETP.GE.U32.AND P1, PT, R49, R2, PT ;  /* 0x000000023100720c */ /* 0x000fda0003f26070 */
[----:B------:R-:W-:Y:S05]  /*6da0*/  @!P1 BRA `(.L_x_330) ;  /* 0xffffffbc00709947 */ /* 0x000fea000383ffff */
.L_x_324:
[----:B0-----:R-:W-:Y:S05]  /*6db0*/  BSYNC.RECONVERGENT B1 ;  /* 0x0000000000017941 */ /* 0x001fea0003800200 */
.L_x_323:
        /* <DEDUP_REMOVED lines=11> */
[----:B------:R-:W-:Y:S01]  /*6e70*/  MOV R12, RZ ;  /* 0x000000ff000c7202 */ /* 0x000fe20000000f00 */
[----:B------:R-:W-:Y:S01]  /*6e80*/  IMAD.MOV.U32 R13, RZ, RZ, R3 ;  /* 0x000000ffff0d7224 */ /* 0x000fe200078e0003 */
        /* <DEDUP_REMOVED lines=271> */
.L_x_334:
[----:B------:R-:W-:Y:S02]  /*7f80*/  SHF.R.U32.HI R30, RZ, 0x4, R30 ;  /* 0x00000004ff1e7819 */ /* 0x000fe4000001161e */
[----:B------:R-:W-:-:S07]  /*7f90*/  MOV R31, RZ ;  /* 0x000000ff001f7202 */ /* 0x000fce0000000f00 */
.L_x_333:
[----:B------:R-:W0:Y:S02]  /*7fa0*/  LDCU.64 UR4, c[0x0][0x770] ;  /* 0x0000ee00ff0477ac */ /* 0x000e240008000a00 */
[----:B0-----:R-:W-:-:S05]  /*7fb0*/  IADD3 R37, P1, PT, R4, UR4, RZ ;  /* 0x0000000404257c10 */ /* 0x001fca000ff3e0ff */
[----:B------:R-:W-:Y:S01]  /*7fc0*/  IMAD.X R4, RZ, RZ, UR5, P1 ;  /* 0x00000005ff047e24 */ /* 0x000fe200088e06ff */
        /* <DEDUP_REMOVED lines=281> */
.L_x_336:
[----:B------:R-:W-:Y:S02]  /*9160*/  SHF.R.U32.HI R46, RZ, 0x4, R46 ;  /* 0x00000004ff2e7819 */ /* 0x000fe4000001162e */
[----:B------:R-:W-:-:S07]  /*9170*/  MOV R47, RZ ;  /* 0x000000ff002f7202 */ /* 0x000fce0000000f00 */
.L_x_335:
        /* <DEDUP_REMOVED lines=281> */
.L_x_338:
[----:B------:R-:W-:Y:S02]  /*a310*/  SHF.R.U32.HI R46, RZ, 0x4, R46 ;  /* 0x00000004ff2e7819 */ /* 0x000fe4000001162e */
[----:B------:R-:W-:-:S07]  /*a320*/  MOV R47, RZ ;  /* 0x000000ff002f7202 */ /* 0x000fce0000000f00 */
.L_x_337:
[----:B------:R-:W-:-:S04]  /*a330*/  LEA R20, P1, R46, R37, 0x4 ;  /* 0x000000252e147211 */ /* 0x000fc800078220ff */
[----:B------:R-:W-:-:S06]  /*a340*/  LEA.HI.X R21, R46, R4, R47, 0x4, P1 ;  /* 0x000000042e157211 */ /* 0x000fcc00008f242f */
[----:B------:R-:W5:Y:S01]  /*a350*/  LDG.E.128 R20, desc[UR36][R20.64] ;  /* 0x0000002414147981 */ /* 0x000f62000c1e1d00 */
[----:B------:R-:W-:-:S05]  /*a360*/  IMAD.IADD R31, R31, 0x1, R0 ;  /* 0x000000011f1f7824 */ /* 0x000fca00078e0200 */
        /* <DEDUP_REMOVED lines=277> */
.L_x_340:
[----:B------:R-:W-:Y:S01]  /*b4c0*/  SHF.R.U32.HI R24, RZ, 0x4, R29 ;  /* 0x00000004ff187819 */ /* 0x000fe2000001161d */
[----:B------:R-:W-:-:S07]  /*b4d0*/  IMAD.MOV.U32 R25, RZ, RZ, RZ ;  /* 0x000000ffff197224 */ /* 0x000fce00078e00ff */
.L_x_339:
[----:B------:R-:W-:-:S04]  /*b4e0*/  LEA R26, P0, R24, R37, 0x4 ;  /* 0x00000025181a7211 */ /* 0x000fc800078020ff */
[----:B------:R-:W-:-:S06]  /*b4f0*/  LEA.HI.X R27, R24, R4, R25, 0x4, P0 ;  /* 0x00000004181b7211 */ /* 0x000fcc00000f2419 */
[----:B------:R-:W5:Y:S03]  /*b500*/  LDG.E.128 R24, desc[UR36][R26.64] ;  /* 0x000000241a187981 */ /* 0x000f66000c1e1d00 */
.L_x_332:
[----:B------:R-:W-:Y:S05]  /*b510*/  BSYNC.RECONVERGENT B1 ;  /* 0x0000000000017941 */ /* 0x000fea0003800200 */
.L_x_331:
[----:B------:R-:W-:Y:S01]  /*b520*/  ISETP.GE.U32.AND P0, PT, R3, R2, PT ;  /* 0x000000020300720c */ /* 0x000fe20003f06070 */
[----:B------:R-:W-:-:S12]  /*b530*/  BSSY.RECONVERGENT B1, `(.L_x_341) ;  /* 0x0000012000017945 */ /* 0x000fd80003800200 */
[----:B------:R-:W-:Y:S05]  /*b540*/  @P0 BRA `(.L_x_342) ;  /* 0x0000000000400947 */ /* 0x000fea0003800000 */
[----:B------:R-:W-:Y:S01]  /*b550*/  IADD3 R3, PT, PT, R3, R0, RZ ;  /* 0x0000000003037210 */ /* 0x000fe20007ffe0ff */
[----:B-----5:R-:W-:Y:S02]  /*b560*/  DADD R6, R6, R12 ;  /* 0x0000000006067229 */ /* 0x020fe4000000000c */
[----:B------:R-:W-:Y:S01]  /*b570*/  DADD R10, R10, R14 ;  /* 0x000000000a0a7229 */ /* 0x000fe2000000000e */
        /* <DEDUP_REMOVED lines=13> */
.L_x_342:
[----:B------:R-:W-:Y:S05]  /*b650*/  BSYNC.RECONVERGENT B1 ;  /* 0x0000000000017941 */ /* 0x000fea0003800200 */
.L_x_341:
[----:B------:R-:W-:Y:S02]  /*b660*/  DADD R6, R38, R6 ;  /* 0x0000000026067229 */ /* 0x000fe40000000006 */
[----:B------:R-:W-:-:S06]  /*b670*/  DADD R10, R40, R10 ;  /* 0x00000000280a7229 */ /* 0x000fcc000000000a */
[----:B------:R-:W-:Y:S02]  /*b680*/  DADD R6, R6, R44 ;  /* 0x0000000006067229 */ /* 0x000fe4000000002c */
[----:B------:R-:W-:-:S06]  /*b690*/  DADD R10, R10, R42 ;  /* 0x000000000a0a7229 */ /* 0x000fcc000000002a */
[----:B------:R-:W-:Y:S02]  /*b6a0*/  DADD R8, R6, R8 ;  /* 0x0000000006087229 */ /* 0x000fe40000000008 */
[----:B------:R-:W-:-:S11]  /*b6b0*/  DADD R10, R10, R32 ;  /* 0x000000000a0a7229 */ /* 0x000fd60000000020 */
.L_x_296:
[----:B------:R-:W-:Y:S05]  /*b6c0*/  BSYNC.RECONVERGENT B0 ;  /* 0x0000000000007941 */ /* 0x000fea0003800200 */
.L_x_295:
[----:B------:R-:W2:Y:S02]  /*b6d0*/  LDCU UR4, c[0x0][0x3bc] ;  /* 0x00007780ff0477ac */ /* 0x000ea40008000800 */
[----:B--2---:R-:W-:-:S09]  /*b6e0*/  UISETP.NE.AND UP0, UPT, UR4, URZ, UPT ;  /* 0x000000ff0400728c */ /* 0x004fd2000bf05270 */
[----:B------:R-:W-:Y:S05]  /*b6f0*/  BRA.U !UP0, `(.L_x_343) ;  /* 0x0000000108687547 */ /* 0x000fea000b800000 */
[----:B------:R-:W2:Y:S01]  /*b700*/  S2UR UR5, SR_CgaCtaId ;  /* 0x00000000000579c3 */ /* 0x000ea20000008800 */
[----:B------:R-:W3:Y:S01]  /*b710*/  LDCU UR8, c[0x0][0x360] ;  /* 0x00006c00ff0877ac */ /* 0x000ee20008000800 */
[----:B------:R-:W-:Y:S01]  /*b720*/  UMOV UR4, 0x400 ;  /* 0x0000040000047882 */ /* 0x000fe20000000000 */
[----:B------:R-:W4:Y:S01]  /*b730*/  LDCU UR6, c[0x0][0x364] ;  /* 0x00006c80ff0677ac */ /* 0x000f220008000800 */
[----:B------:R-:W-:Y:S01]  /*b740*/  UIADD3 UR4, UPT, UPT, UR4, 0x10, URZ ;  /* 0x0000001004047890 */ /* 0x000fe2000fffe0ff */
[----:B---3--:R-:W-:-:S03]  /*b750*/  IMAD R0, R35, UR8, R36 ;  /* 0x0000000823007c24 */ /* 0x008fc6000f8e0224 */
[----:B--2---:R-:W-:Y:S02]  /*b760*/  ULEA UR4, UR5, UR4, 0x18 ;  /* 0x0000000405047291 */ /* 0x004fe4000f8ec0ff */
[----:B----4-:R-:W-:-:S04]  /*b770*/  UISETP.GE.U32.AND UP0, UPT, UR6, 0x2, UPT ;  /* 0x000000020600788c */ /* 0x010fc8000bf06070 */
[----:B------:R-:W-:-:S05]  /*b780*/  LEA R3, R0, UR4, 0x4 ;  /* 0x0000000400037c11 */ /* 0x000fca000f8e20ff */
[----:B------:R2:W-:Y:S01]  /*b790*/  STS.128 [R3], R8 ;  /* 0x0000000803007388 */ /* 0x0005e20000000c00 */
[----:B------:R-:W-:Y:S05]  /*b7a0*/  BRA.U !UP0, `(.L_x_343) ;  /* 0x00000001083c7547 */ /* 0x000fea000b800000 */
[----:B------:R-:W-:-:S05]  /*b7b0*/  UMOV UR5, UR6 ;  /* 0x0000000600057c82 */ /* 0x000fca0008000000 */
.L_x_344:
[----:B------:R-:W-:Y:S01]  /*b7c0*/  USHF.R.U32.HI UR7, URZ, 0x1, UR5 ;  /* 0x00000001ff077899 */ /* 0x000fe20008011605 */
[----:B------:R-:W-:Y:S01]  /*b7d0*/  BAR.SYNC.DEFER_BLOCKING 0x0 ;  /* 0x0000000000007b1d */ /* 0x000fe20000010000 */
[----:B------:R-:W-:-:S04]  /*b7e0*/  UISETP.GT.U32.AND UP0, UPT, UR5, 0x3, UPT ;  /* 0x000000030500788c */ /* 0x000fc8000bf04070 */
[----:B-1----:R-:W-:Y:S01]  /*b7f0*/  IADD3 R7, PT, PT, R35, UR7, RZ ;  /* 0x0000000723077c10 */ /* 0x002fe2000fffe0ff */
[----:B------:R-:W-:-:S03]  /*b800*/  UMOV UR5, UR7 ;  /* 0x0000000700057c82 */ /* 0x000fc60008000000 */
[----:B------:R-:W-:-:S04]  /*b810*/  ISETP.GE.U32.AND P0, PT, R7, UR6, PT ;  /* 0x0000000607007c0c */ /* 0x000fc8000bf06070 */
[----:B------:R-:W-:-:S13]  /*b820*/  ISETP.GE.U32.OR P0, PT, R35, UR7, P0 ;  /* 0x0000000723007c0c */ /* 0x000fda0008706470 */
[----:B------:R-:W-:-:S05]  /*b830*/  @!P0 IMAD R0, R7, UR8, R36 ;  /* 0x0000000807008c24 */ /* 0x000fca000f8e0224 */
[----:B------:R-:W-:-:S05]  /*b840*/  @!P0 LEA R0, R0, UR4, 0x4 ;  /* 0x0000000400008c11 */ /* 0x000fca000f8e20ff */
[----:B-----5:R-:W2:Y:S02]  /*b850*/  @!P0 LDS.128 R12, [R0] ;  /* 0x00000000000c8984 */ /* 0x020ea40000000c00 */
[----:B--23--:R-:W-:Y:S02]  /*b860*/  @!P0 DADD R8, R8, R12 ;  /* 0x0000000008088229 */ /* 0x00cfe4000000000c */
[----:B------:R-:W-:-:S07]  /*b870*/  @!P0 DADD R10, R10, R14 ;  /* 0x000000000a0a8229 */ /* 0x000fce000000000e */
[----:B------:R3:W-:Y:S01]  /*b880*/  @!P0 STS.128 [R3], R8 ;  /* 0x0000000803008388 */ /* 0x0007e20000000c00 */
[----:B------:R-:W-:Y:S05]  /*b890*/  BRA.U UP0, `(.L_x_344) ;  /* 0xfffffffd00c87547 */ /* 0x000fea000b83ffff */
.L_x_343:
[----:B------:R-:W4:Y:S02]  /*b8a0*/  LDCU UR4, c[0x0][0x3b8] ;  /* 0x00007700ff0477ac */ /* 0x000f240008000800 */
[----:B----4-:R-:W-:-:S09]  /*b8b0*/  UISETP.NE.AND UP0, UPT, UR4, URZ, UPT ;  /* 0x000000ff0400728c */ /* 0x010fd2000bf05270 */
[----:B------:R-:W-:Y:S05]  /*b8c0*/  BRA.U !UP0, `(.L_x_345) ;  /* 0x0000000108a47547 */ /* 0x000fea000b800000 */
[----:B------:R-:W4:Y:S02]  /*b8d0*/  LDCU UR5, c[0x0][0x360] ;  /* 0x00006c00ff0577ac */ /* 0x000f240008000800 */
[----:B----4-:R-:W-:Y:S02]  /*b8e0*/  UISETP.GE.U32.AND UP0, UPT, UR5, 0x21, UPT ;  /* 0x000000210500788c */ /* 0x010fe4000bf06070 */
[----:B------:R-:W-:-:S07]  /*b8f0*/  UMOV UR4, UR5 ;  /* 0x0000000500047c82 */ /* 0x000fce0008000000 */
[----:B------:R-:W-:Y:S05]  /*b900*/  BRA.U !UP0, `(.L_x_346) ;  /* 0x0000000108607547 */ /* 0x000fea000b800000 */
[----:B------:R-:W4:Y:S01]  /*b910*/  S2UR UR6, SR_CgaCtaId ;  /* 0x00000000000679c3 */ /* 0x000f220000008800 */
[----:B------:R-:W-:Y:S01]  /*b920*/  UMOV UR4, 0x400 ;  /* 0x0000040000047882 */ /* 0x000fe20000000000 */
[----:B------:R-:W-:Y:S01]  /*b930*/  IMAD R0, R35, UR5, R36 ;  /* 0x0000000523007c24 */ /* 0x000fe2000f8e0224 */
[----:B------:R-:W-:Y:S02]  /*b940*/  UIADD3 UR4, UPT, UPT, UR4, 0x10, URZ ;  /* 0x0000001004047890 */ /* 0x000fe4000fffe0ff */
[----:B------:R-:W-:Y:S02]  /*b950*/  UISETP.GE.U32.AND UP0, UPT, UR5, 0x40, UPT ;  /* 0x000000400500788c */ /* 0x000fe4000bf06070 */
[----:B----4-:R-:W-:-:S06]  /*b960*/  ULEA UR4, UR6, UR4, 0x18 ;  /* 0x0000000406047291 */ /* 0x010fcc000f8ec0ff */
[----:B--23--:R-:W-:Y:S01]  /*b970*/  LEA R3, R0, UR4, 0x4 ;  /* 0x0000000400037c11 */ /* 0x00cfe2000f8e20ff */
[----:B------:R-:W-:-:S04]  /*b980*/  UMOV UR4, 0x20 ;  /* 0x0000002000047882 */ /* 0x000fc80000000000 */
[----:B------:R4:W-:Y:S01]  /*b990*/  STS.128 [R3], R8 ;  /* 0x0000000803007388 */ /* 0x0009e20000000c00 */
[----:B------:R-:W-:Y:S05]  /*b9a0*/  BRA.U !UP0, `(.L_x_346) ;  /* 0x0000000108387547 */ /* 0x000fea000b800000 */
[----:B------:R-:W-:-:S07]  /*b9b0*/  MOV R0, UR5 ;  /* 0x0000000500007c02 */ /* 0x000fce0008000f00 */
.L_x_347:
[----:B-1----:R-:W-:Y:S01]  /*b9c0*/  SHF.R.U32.HI R7, RZ, 0x1, R0 ;  /* 0x00000001ff077819 */ /* 0x002fe20000011600 */
[----:B------:R-:W-:Y:S04]  /*b9d0*/  BAR.SYNC.DEFER_BLOCKING 0x0 ;  /* 0x0000000000007b1d */ /* 0x000fe80000010000 */
[----:B------:R-:W-:-:S05]  /*b9e0*/  IMAD.IADD R2, R7, 0x1, R36 ;  /* 0x0000000107027824 */ /* 0x000fca00078e0224 */
[----:B------:R-:W-:-:S04]  /*b9f0*/  ISETP.GE.U32.AND P0, PT, R2, UR5, PT ;  /* 0x0000000502007c0c */ /* 0x000fc8000bf06070 */
[----:B------:R-:W-:-:S13]  /*ba00*/  ISETP.GE.U32.OR P0, PT, R36, R7, P0 ;  /* 0x000000072400720c */ /* 0x000fda0000706470 */
[----:B-----5:R-:W-:-:S06]  /*ba10*/  @!P0 LEA R12, R7, R3, 0x4 ;  /* 0x00000003070c8211 */ /* 0x020fcc00078e20ff */
[----:B------:R-:W4:Y:S02]  /*ba20*/  @!P0 LDS.128 R12, [R12] ;  /* 0x000000000c0c8984 */ /* 0x000f240000000c00 */
[----:B----4-:R-:W-:Y:S02]  /*ba30*/  @!P0 DADD R8, R8, R12 ;  /* 0x0000000008088229 */ /* 0x010fe4000000000c */
[----:B------:R-:W-:-:S07]  /*ba40*/  @!P0 DADD R10, R10, R14 ;  /* 0x000000000a0a8229 */ /* 0x000fce000000000e */
[----:B------:R1:W-:Y:S01]  /*ba50*/  @!P0 STS.128 [R3], R8 ;  /* 0x0000000803008388 */ /* 0x0003e20000000c00 */
[----:B------:R-:W-:Y:S02]  /*ba60*/  ISETP.GT.U32.AND P0, PT, R0, 0x7f, PT ;  /* 0x0000007f0000780c */ /* 0x000fe40003f04070 */
[----:B------:R-:W-:-:S11]  /*ba70*/  MOV R0, R7 ;  /* 0x0000000700007202 */ /* 0x000fd60000000f00 */
[----:B------:R-:W-:Y:S05]  /*ba80*/  @P0 BRA `(.L_x_347) ;  /* 0xfffffffc00cc0947 */ /* 0x000fea000383ffff */
.L_x_346:
[----:B------:R-:W-:Y:S01]  /*ba90*/  BAR.SYNC.DEFER_BLOCKING 0x0 ;  /* 0x0000000000007b1d */ /* 0x000fe20000010000 */
[----:B------:R-:W-:-:S09]  /*baa0*/  UISETP.GE.U32.AND UP0, UPT, UR4, 0x2, UPT ;  /* 0x000000020400788c */ /* 0x000fd2000bf06070 */
[----:B------:R-:W-:Y:S05]  /*bab0*/  BRA.U !UP0, `(.L_x_345) ;  /* 0x0000000108287547 */ /* 0x000fea000b800000 */
[----:B-----5:R-:W-:-:S07]  /*bac0*/  IMAD.MOV.U32 R13, RZ, RZ, 0x1 ;  /* 0x00000001ff0d7424 */ /* 0x020fce00078e00ff */
.L_x_348:
[----:B-1234-:R-:W-:Y:S04]  /*bad0*/  SHFL.DOWN PT, R3, R9, R13, 0x1f ;  /* 0x08001f0d09037589 */ /* 0x01efe800000e0000 */
[----:B------:R-:W1:Y:S04]  /*bae0*/  SHFL.DOWN PT, R2, R8, R13, 0x1f ;  /* 0x08001f0d08027589 */ /* 0x000e6800000e0000 */
[----:B------:R-:W-:Y:S04]  /*baf0*/  SHFL.DOWN PT, R7, R11, R13, 0x1f ;  /* 0x08001f0d0b077589 */ /* 0x000fe800000e0000 */
[----:B------:R2:W3:Y:S02]  /*bb00*/  SHFL.DOWN PT, R6, R10, R13, 0x1f ;  /* 0x08001f0d0a067589 */ /* 0x0004e400000e0000 */
[----:B--2---:R-:W-:-:S04]  /*bb10*/  SHF.L.U32 R13, R13, 0x1, RZ ;  /* 0x000000010d0d7819 */ /* 0x004fc800000006ff */
[----:B------:R-:W-:Y:S01]  /*bb20*/  ISETP.GE.AND P0, PT, R13, UR4, PT ;  /* 0x000000040d007c0c */ /* 0x000fe2000bf06270 */
[----:B-1----:R-:W-:Y:S02]  /*bb30*/  DADD R8, R2, R8 ;  /* 0x0000000002087229 */ /* 0x002fe40000000008 */
[----:B---3--:R-:W-:-:S10]  /*bb40*/  DADD R10, R6, R10 ;  /* 0x00000000060a7229 */ /* 0x008fd4000000000a */
[----:B------:R-:W-:Y:S05]  /*bb50*/  @!P0 BRA `(.L_x_348) ;  /* 0xfffffffc00dc8947 */ /* 0x000fea000383ffff */
.L_x_345:
[----:B------:R-:W0:Y:S01]  /*bb60*/  LDCU UR4, c[0x0][0x574] ;  /* 0x0000ae80ff0477ac */ /* 0x000e220008000800 */
[----:B-----5:R-:W-:Y:S01]  /*bb70*/  MOV R22, RZ ;  /* 0x000000ff00167202 */ /* 0x020fe20000000f00 */
[----:B------:R-:W1:Y:S01]  /*bb80*/  LDCU UR5, c[0x0][0x3c4] ;  /* 0x00007880ff0577ac */ /* 0x000e620008000800 */
[----:B------:R-:W2:Y:S01]  /*bb90*/  LDCU UR6, c[0x0][0x3c8] ;  /* 0x00007900ff0677ac */ /* 0x000ea20008000800 */
[----:B------:R-:W3:Y:S01]  /*bba0*/  LDCU UR7, c[0x0][0x3b0] ;  /* 0x00007600ff0777ac */ /* 0x000ee20008000800 */
[----:B0-----:R-:W-:Y:S01]  /*bbb0*/  UISETP.NE.AND UP0, UPT, UR4, URZ, UPT ;  /* 0x000000ff0400728c */ /* 0x001fe2000bf05270 */
[----:B-1----:R-:W-:-:S04]  /*bbc0*/  IMAD R0, R36, UR5, RZ ;  /* 0x0000000524007c24 */ /* 0x002fc8000f8e02ff */
[----:B--2---:R-:W-:-:S04]  /*bbd0*/  IMAD R7, R35, UR6, R0 ;  /* 0x0000000623077c24 */ /* 0x004fc8000f8e0200 */
[----:B---3--:R-:W-:Y:S01]  /*bbe0*/  IMAD R7, R34, UR7, R7 ;  /* 0x0000000722077c24 */ /* 0x008fe2000f8e0207 */
[----:B------:R-:W-:Y:S06]  /*bbf0*/  BRA.U !UP0, `(.L_x_349) ;  /* 0x0000001108547547 */ /* 0x000fec000b800000 */
[----:B------:R-:W0:Y:S01]  /*bc00*/  LDCU.64 UR8, c[0x0][0x578] ;  /* 0x0000af00ff0877ac */ /* 0x000e220008000a00 */
[----:B------:R-:W-:Y:S01]  /*bc10*/  IMAD.MOV.U32 R6, RZ, RZ, RZ ;  /* 0x000000ffff067224 */ /* 0x000fe200078e00ff */
[----:B------:R-:W4:Y:S01]  /*bc20*/  LDCU UR5, c[0x0][0x580] ;  /* 0x0000b000ff0577ac */ /* 0x000f220008000800 */
[----:B------:R-:W1:Y:S02]  /*bc30*/  LDCU UR6, c[0x0][0x6a4] ;  /* 0x0000d480ff0677ac */ /* 0x000e640008000800 */
[----:B0-----:R-:W-:-:S05]  /*bc40*/  IMAD.HI.U32 R2, R7, UR9, R6 ;  /* 0x0000000907027c27 */ /* 0x001fca000f8e0006 */
[----:B----4-:R-:W-:Y:S01]  /*bc50*/  SHF.R.U32.HI R3, RZ, UR5, R2 ;  /* 0x00000005ff037c19 */ /* 0x010fe20008011602 */
[----:B------:R-:W-:-:S03]  /*bc60*/  UIADD3 UR5, UPT, UPT, UR4, -0x1, URZ ;  /* 0xffffffff04057890 */ /* 0x000fc6000fffe0ff */
[----:B------:R-:W-:Y:S01]  /*bc70*/  IADD3 R13, PT, PT, -R3, RZ, RZ ;  /* 0x000000ff030d7210 */ /* 0x000fe20007ffe1ff */
[----:B------:R-:W-:-:S04]  /*bc80*/  UISETP.NE.AND UP1, UPT, UR5, URZ, UPT ;  /* 0x000000ff0500728c */ /* 0x000fc8000bf25270 */
[----:B------:R-:W-:-:S04]  /*bc90*/  IMAD R13, R13, UR8, R7 ;  /* 0x000000080d0d7c24 */ /* 0x000fc8000f8e0207 */
[----:B-1----:R-:W-:Y:S01]  /*bca0*/  IMAD R22, R13, UR6, RZ ;  /* 0x000000060d167c24 */ /* 0x002fe2000f8e02ff */
        /* <DEDUP_REMOVED lines=10> */
[----:B------:R-:W-:-:S04]  /*bd50*/  UISETP.NE.AND UP1, UPT, UR5, 0x2, UPT ;  /* 0x000000020500788c */ /* 0x000fc8000bf25270 */
[----:B------:R-:W-:-:S04]  /*bd60*/  IMAD.MOV R2, RZ, RZ, -R13 ;  /* 0x000000ffff027224 */ /* 0x000fc800078e0a0d */
        /* <DEDUP_REMOVED lines=254> */
.L_x_349:
[----:B------:R-:W0:Y:S01]  /*cd50*/  LDCU UR5, c[0x0][0x3c0] ;  /* 0x00007800ff0577ac */ /* 0x000e220008000800 */
[----:B------:R-:W1:Y:S01]  /*cd60*/  LDCU.64 UR6, c[0x0][0x788] ;  /* 0x0000f100ff0677ac */ /* 0x000e620008000a00 */
[----:B0-----:R-:W-:Y:S01]  /*cd70*/  UISETP.NE.AND UP1, UPT, UR5, URZ, UPT ;  /* 0x000000ff0500728c */ /* 0x001fe2000bf25270 */
[----:B-1----:R-:W-:Y:S02]  /*cd80*/  ISETP.NE.U32.AND P0, PT, RZ, UR6, PT ;  /* 0x00000006ff007c0c */ /* 0x002fe4000bf05070 */
[----:B------:R-:W-:Y:S02]  /*cd90*/  IADD3 R2, P1, PT, R22, UR6, RZ ;  /* 0x0000000616027c10 */ /* 0x000fe4000ff3e0ff */
[----:B------:R-:W-:Y:S02]  /*cda0*/  ISETP.NE.AND.EX P0, PT, RZ, UR7, PT, P0 ;  /* 0x00000007ff007c0c */ /* 0x000fe4000bf05300 */
[----:B------:R-:W-:Y:S02]  /*cdb0*/  IADD3.X R0, PT, PT, RZ, UR7, RZ, P1, !PT ;  /* 0x00000007ff007c10 */ /* 0x000fe40008ffe4ff */
[----:B------:R-:W-:-:S02]  /*cdc0*/  SEL R2, R2, RZ, P0 ;  /* 0x000000ff02027207 */ /* 0x000fc40000000000 */
[----:B----4-:R-:W-:Y:S01]  /*cdd0*/  SEL R3, R0, RZ, P0 ;  /* 0x000000ff00037207 */ /* 0x010fe20000000000 */
[----:B------:R-:W-:Y:S06]  /*cde0*/  BRA.U !UP1, `(.L_x_350) ;  /* 0x0000002109947547 */ /* 0x000fec000b800000 */
[----:B------:R-:W-:Y:S01]  /*cdf0*/  IMAD.MOV.U32 R22, RZ, RZ, RZ ;  /* 0x000000ffff167224 */ /* 0x000fe200078e00ff */
[----:B------:R-:W-:Y:S06]  /*ce00*/  BRA.U !UP0, `(.L_x_351) ;  /* 0x0000001108587547 */ /* 0x000fec000b800000 */
[----:B------:R-:W0:Y:S01]  /*ce10*/  LDCU.64 UR6, c[0x0][0x578] ;  /* 0x0000af00ff0677ac */ /* 0x000e220008000a00 */
[----:B------:R-:W-:Y:S02]  /*ce20*/  MOV R12, RZ ;  /* 0x000000ff000c7202 */ /* 0x000fe40000000f00 */
[----:B------:R-:W-:Y:S01]  /*ce30*/  MOV R13, R7 ;  /* 0x00000007000d7202 */ /* 0x000fe20000000f00 */
        /* <DEDUP_REMOVED lines=275> */
.L_x_351:
        /* <DEDUP_REMOVED lines=22> */
[----:B------:R0:W-:Y:S05]  /*e0d0*/  STG.E.128 desc[UR36][R4.64], R8 ;  /* 0x0000000804007986 */ /* 0x0001ea000c101d24 */
.L_x_353:
[----:B------:R-:W-:Y:S05]  /*e0e0*/  BSYNC.RECONVERGENT B0 ;  /* 0x0000000000007941 */ /* 0x000fea0003800200 */
.L_x_352:
        /* <DEDUP_REMOVED lines=14> */
[----:B0-----:R-:W0:Y:S01]  /*e1d0*/  S2R R9, SR_LANEID ;  /* 0x0000000000097919 */ /* 0x001e220000000000 */
[----:B------:R-:W-:Y:S01]  /*e1e0*/  VOTEU.ANY UR5, UPT, PT ;  /* 0x0000000000057886 */ /* 0x000fe200038e0100 */
[----:B------:R-:W1:Y:S01]  /*e1f0*/  LDC.64 R4, c[0x0][0x798] ;  /* 0x0001e600ff047b82 */ /* 0x000e620000000a00 */
[----:B------:R-:W0:Y:S08]  /*e200*/  FLO.U32 R6, UR5 ;  /* 0x0000000500067d00 */ /* 0x000e3000080e0000 */
[----:B------:R-:W2:Y:S01]  /*e210*/  POPC R7, UR5 ;  /* 0x0000000500077d09 */ /* 0x000ea20008000000 */
[----:B-1----:R-:W-:Y:S01]  /*e220*/  IMAD.WIDE.U32 R4, R34, 0x4, R4 ;  /* 0x0000000422047825 */ /* 0x002fe200078e0004 */
[----:B0-----:R-:W-:-:S13]  /*e230*/  ISETP.EQ.U32.AND P1, PT, R6, R9, PT ;  /* 0x000000090600720c */ /* 0x001fda0003f22070 */
[----:B--2---:R-:W2:Y:S01]  /*e240*/  @P1 ATOMG.E.ADD.STRONG.GPU PT, R5, desc[UR36][R4.64], R7 ;  /* 0x80000007040519a8 */ /* 0x004ea200081ef124 */
[----:B------:R-:W0:Y:S01]  /*e250*/  S2UR UR6, SR_CgaCtaId ;  /* 0x00000000000679c3 */ /* 0x000e220000008800 */
[----:B------:R-:W1:Y:S01]  /*e260*/  LDCU UR4, c[0x0][0x374] ;  /* 0x00006e80ff0477ac */ /* 0x000e620008000800 */
[----:B------:R-:W3:Y:S01]  /*e270*/  S2R R8, SR_LTMASK ;  /* 0x0000000000087919 */ /* 0x000ee20000003900 */
[----:B-1----:R-:W-:Y:S01]  /*e280*/  UIADD3 UR4, UPT, UPT, UR4, -0x1, URZ ;  /* 0xffffffff04047890 */ /* 0x002fe2000fffe0ff */
[----:B---3--:R-:W-:Y:S01]  /*e290*/  LOP3.LUT R8, R8, UR5, RZ, 0xc0, !PT ;  /* 0x0000000508087c12 */ /* 0x008fe2000f8ec0ff */
[----:B------:R-:W-:Y:S02]  /*e2a0*/  UMOV UR5, 0x400 ;  /* 0x0000040000057882 */ /* 0x000fe40000000000 */
[----:B0-----:R-:W-:Y:S01]  /*e2b0*/  ULEA UR5, UR6, UR5, 0x18 ;  /* 0x0000000506057291 */ /* 0x001fe2000f8ec0ff */
[----:B------:R-:W0:Y:S01]  /*e2c0*/  POPC R9, R8 ;  /* 0x0000000800097309 */ /* 0x000e220000000000 */
[----:B--2---:R-:W0:Y:S02]  /*e2d0*/  SHFL.IDX PT, R0, R5, R6, 0x1f ;  /* 0x00001f0605007589 */ /* 0x004e2400000e0000 */
[----:B0-----:R-:W-:-:S04]  /*e2e0*/  IADD3 R0, PT, PT, R0, R9, RZ ;  /* 0x0000000900007210 */ /* 0x001fc80007ffe0ff */
[----:B------:R-:W-:-:S04]  /*e2f0*/  ISETP.NE.AND P1, PT, R0, UR4, PT ;  /* 0x0000000400007c0c */ /* 0x000fc8000bf25270 */
[----:B------:R-:W-:-:S05]  /*e300*/  SEL R0, RZ, 0x1, P1 ;  /* 0x00000001ff007807 */ /* 0x000fca0000800000 */
[----:B------:R1:W-:Y:S04]  /*e310*/  STS.U8 [UR5], R0 ;  /* 0x00000000ff007988 */ /* 0x0003e80008000005 */
.L_x_355:
[----:B------:R-:W-:Y:S05]  /*e320*/  BSYNC.RECONVERGENT B0 ;  /* 0x0000000000007941 */ /* 0x000fea0003800200 */
.L_x_354:
[----:B------:R-:W-:Y:S01]  /*e330*/  BAR.SYNC.DEFER_BLOCKING 0x0 ;  /* 0x0000000000007b1d */ /* 0x000fe20000010000 */
[----:B------:R-:W-:-:S09]  /*e340*/  ULEA UR4, UR8, UR7, 0x18 ;  /* 0x0000000708047291 */ /* 0x000fd2000f8ec0ff */
[----:B-1----:R-:W1:Y:S02]  /*e350*/  LDS.U8 R0, [UR4] ;  /* 0x00000004ff007984 */ /* 0x002e640008000000 */
[----:B-1----:R-:W-:-:S13]  /*e360*/  ISETP.NE.AND P1, PT, R0, RZ, PT ;  /* 0x000000ff0000720c */ /* 0x002fda0003f25270 */
        /* <DEDUP_REMOVED lines=10> */
[----:B------:R-:W1:Y:S01]  /*e410*/  LDCU UR4, c[0x0][0x3b8] ;  /* 0x00007700ff0477ac */ /* 0x000e620008000800 */
[----:B------:R-:W-:Y:S01]  /*e420*/  BSSY.RECONVERGENT B0, `(.L_x_356) ;  /* 0x0000030000007945 */ /* 0x000fe20003800200 */
[----:B------:R-:W2:Y:S01]  /*e430*/  LDCU.64 UR10, c[0x0][0x390] ;  /* 0x00007200ff0a77ac */ /* 0x000ea20008000a00 */
[----:B------:R-:W3:Y:S01]  /*e440*/  LDCU.64 UR12, c[0x0][0x398] ;  /* 0x00007300ff0c77ac */ /* 0x000ee20008000a00 */
[----:B-1----:R-:W-:Y:S01]  /*e450*/  UISETP.NE.AND UP0, UPT, UR4, URZ, UPT ;  /* 0x000000ff0400728c */ /* 0x002fe2000bf05270 */
[----:B--2---:R-:W-:Y:S01]  /*e460*/  MOV R16, UR10 ;  /* 0x0000000a00107c02 */ /* 0x004fe20008000f00 */
[----:B------:R-:W-:Y:S01]  /*e470*/  IMAD.U32 R17, RZ, RZ, UR11 ;  /* 0x0000000bff117e24 */ /* 0x000fe2000f8e00ff */
[----:B---3--:R-:W-:-:S02]  /*e480*/  MOV R18, UR12 ;  /* 0x0000000c00127c02 */ /* 0x008fc40008000f00 */
[----:B------:R-:W-:-:S04]  /*e490*/  MOV R19, UR13 ;  /* 0x0000000d00137c02 */ /* 0x000fc80008000f00 */
[----:B------:R-:W-:Y:S05]  /*e4a0*/  BRA.U !UP0, `(.L_x_357) ;  /* 0x0000000108547547 */ /* 0x000fea000b800000 */
[----:B------:R-:W1:Y:S01]  /*e4b0*/  LDCU UR4, c[0x0][0x360] ;  /* 0x00006c00ff0477ac */ /* 0x000e620008000800 */
[----:B------:R-:W2:Y:S01]  /*e4c0*/  LDCU UR6, c[0x0][0x3b4] ;  /* 0x00007680ff0677ac */ /* 0x000ea20008000800 */
[----:B-1----:R-:W-:-:S05]  /*e4d0*/  IMAD R0, R35, UR4, R36 ;  /* 0x0000000423007c24 */ /* 0x002fca000f8e0224 */
[----:B--2---:R-:W-:-:S13]  /*e4e0*/  ISETP.GE.U32.AND P1, PT, R0, UR6, PT ;  /* 0x0000000600007c0c */ /* 0x004fda000bf26070 */
[----:B------:R-:W-:Y:S05]  /*e4f0*/  @P1 BRA `(.L_x_358) ;  /* 0x0000000000881947 */ /* 0x000fea0003800000 */
[----:B------:R-:W1:Y:S01]  /*e500*/  LDCU UR5, c[0x0][0x374] ;  /* 0x00006e80ff0577ac */ /* 0x000e620008000800 */
[----:B------:R-:W2:Y:S01]  /*e510*/  LDC R13, c[0x0][0x364] ;  /* 0x0000d900ff0d7b82 */ /* 0x000ea20000000800 */
[----:B------:R-:W-:Y:S07]  /*e520*/  BSSY.RECONVERGENT B1, `(.L_x_359) ;  /* 0x000000c000017945 */ /* 0x000fee0003800200 */
[----:B0-----:R-:W0:Y:S01]  /*e530*/  LDC.64 R8, c[0x0][0x790] ;  /* 0x0001e400ff087b82 */ /* 0x001e220000000a00 */
[----:B-1----:R-:W-:-:S02]  /*e540*/  IMAD R11, R34, UR5, RZ ;  /* 0x00000005220b7c24 */ /* 0x002fc4000f8e02ff */
[----:B--2---:R-:W-:-:S07]  /*e550*/  IMAD R13, R13, UR4, RZ ;  /* 0x000000040d0d7c24 */ /* 0x004fce000f8e02ff */
.L_x_360:
[----:B------:R-:W-:-:S04]  /*e560*/  IMAD.IADD R5, R11, 0x1, R0 ;  /* 0x000000010b057824 */ /* 0x000fc800078e0200 */
[----:B0-----:R-:W-:-:S06]  /*e570*/  IMAD.WIDE.U32 R4, R5, 0x10, R8 ;  /* 0x0000001005047825 */ /* 0x001fcc00078e0008 */
[----:B------:R-:W2:Y:S01]  /*e580*/  LDG.E.128 R4, desc[UR36][R4.64] ;  /* 0x0000002404047981 */ /* 0x000ea2000c1e1d00 */
[----:B------:R-:W-:-:S04]  /*e590*/  IADD3 R0, PT, PT, R13, R0, RZ ;  /* 0x000000000d007210 */ /* 0x000fc80007ffe0ff */
[----:B------:R-:W-:Y:S01]  /*e5a0*/  ISETP.GE.U32.AND P1, PT, R0, UR6, PT ;  /* 0x0000000600007c0c */ /* 0x000fe2000bf26070 */
[----:B--2---:R-:W-:Y:S02]  /*e5b0*/  DADD R16, R4, R16 ;  /* 0x0000000004107229 */ /* 0x004fe40000000010 */
[----:B------:R-:W-:-:S10]  /*e5c0*/  DADD R18, R6, R18 ;  /* 0x0000000006127229 */ /* 0x000fd40000000012 */
[----:B------:R-:W-:Y:S05]  /*e5d0*/  @!P1 BRA `(.L_x_360) ;  /* 0xfffffffc00e09947 */ /* 0x000fea000383ffff */
[----:B------:R-:W-:Y:S05]  /*e5e0*/  BSYNC.RECONVERGENT B1 ;  /* 0x0000000000017941 */ /* 0x000fea0003800200 */
.L_x_359:
[----:B------:R-:W-:Y:S05]  /*e5f0*/  BRA `(.L_x_358) ;  /* 0x0000000000487947 */ /* 0x000fea0003800000 */
.L_x_357:
[----:B------:R-:W1:Y:S02]  /*e600*/  LDCU UR5, c[0x0][0x3b4] ;  /* 0x00007680ff0577ac */ /* 0x000e640008000800 */
[----:B-1----:R-:W-:-:S13]  /*e610*/  ISETP.GE.U32.AND P1, PT, R35, UR5, PT ;  /* 0x0000000523007c0c */ /* 0x002fda000bf26070 */
[----:B------:R-:W-:Y:S05]  /*e620*/  @P1 BRA `(.L_x_358) ;  /* 0x00000000003c1947 */ /* 0x000fea0003800000 */
[----:B------:R-:W1:Y:S01]  /*e630*/  LDCU UR4, c[0x0][0x374] ;  /* 0x00006e80ff0477ac */ /* 0x000e620008000800 */
[----:B------:R-:W2:Y:S01]  /*e640*/  LDC R0, c[0x0][0x360] ;  /* 0x0000d800ff007b82 */ /* 0x000ea20000000800 */
[----:B0-----:R-:W-:-:S07]  /*e650*/  MOV R11, R35 ;  /* 0x00000023000b7202 */ /* 0x001fce0000000f00 */
[----:B------:R-:W0:Y:S08]  /*e660*/  LDC.64 R8, c[0x0][0x790] ;  /* 0x0001e400ff087b82 */ /* 0x000e300000000a00 */
[----:B------:R-:W3:Y:S01]  /*e670*/  LDC R10, c[0x0][0x364] ;  /* 0x0000d900ff0a7b82 */ /* 0x000ee20000000800 */
[----:B-1----:R-:W-:-:S07]  /*e680*/  IMAD R34, R34, UR4, RZ ;  /* 0x0000000422227c24 */ /* 0x002fce000f8e02ff */
.L_x_361:
[----:B------:R-:W-:-:S04]  /*e690*/  IMAD.IADD R5, R34, 0x1, R11 ;  /* 0x0000000122057824 */ /* 0x000fc800078e020b */
[----:B--2---:R-:W-:-:S04]  /*e6a0*/  IMAD R5, R5, R0, R36 ;  /* 0x0000000005057224 */ /* 0x004fc800078e0224 */
[----:B0-----:R-:W-:-:S06]  /*e6b0*/  IMAD.WIDE.U32 R4, R5, 0x10, R8 ;  /* 0x0000001005047825 */ /* 0x001fcc00078e0008 */
[----:B------:R-:W2:Y:S01]  /*e6c0*/  LDG.E.128 R4, desc[UR36][R4.64] ;  /* 0x0000002404047981 */ /* 0x000ea2000c1e1d00 */
[----:B---3--:R-:W-:-:S04]  /*e6d0*/  IADD3 R11, PT, PT, R10, R11, RZ ;  /* 0x0000000b0a0b7210 */ /* 0x008fc80007ffe0ff */
[----:B------:R-:W-:Y:S01]  /*e6e0*/  ISETP.GE.U32.AND P1, PT, R11, UR5, PT ;  /* 0x000000050b007c0c */ /* 0x000fe2000bf26070 */
[----:B--2---:R-:W-:Y:S02]  /*e6f0*/  DADD R16, R4, R16 ;  /* 0x0000000004107229 */ /* 0x004fe40000000010 */
[----:B------:R-:W-:-:S10]  /*e700*/  DADD R18, R6, R18 ;  /* 0x0000000006127229 */ /* 0x000fd40000000012 */
[----:B------:R-:W-:Y:S05]  /*e710*/  @!P1 BRA `(.L_x_361) ;  /* 0xfffffffc00dc9947 */ /* 0x000fea000383ffff */
.L_x_358:
[----:B------:R-:W-:Y:S05]  /*e720*/  BSYNC.RECONVERGENT B0 ;  /* 0x0000000000007941 */ /* 0x000fea0003800200 */
.L_x_356:
[----:B------:R-:W1:Y:S01]  /*e730*/  LDCU UR5, c[0x0][0x360] ;  /* 0x00006c00ff0577ac */ /* 0x000e620008000800 */
[----:B------:R-:W-:Y:S01]  /*e740*/  UIADD3 UR7, UPT, UPT, UR7, 0x10, URZ ;  /* 0x0000001007077890 */ /* 0x000fe2000fffe0ff */
[----:B------:R-:W2:Y:S03]  /*e750*/  LDCU UR6, c[0x0][0x364] ;  /* 0x00006c80ff0677ac */ /* 0x000ea60008000800 */
[----:B------:R-:W-:Y:S01]  /*e760*/  ULEA UR8, UR8, UR7, 0x18 ;  /* 0x0000000708087291 */ /* 0x000fe2000f8ec0ff */
[----:B------:R-:W3:Y:S01]  /*e770*/  LDCU UR4, c[0x0][0x3b8] ;  /* 0x00007700ff0477ac */ /* 0x000ee20008000800 */
[----:B-1----:R-:W-:-:S05]  /*e780*/  IMAD R0, R35, UR5, R36 ;  /* 0x0000000523007c24 */ /* 0x002fca000f8e0224 */
[----:B0-----:R-:W-:Y:S01]  /*e790*/  LEA R9, R0, UR8, 0x4 ;  /* 0x0000000800097c11 */ /* 0x001fe2000f8e20ff */
[----:B--2---:R-:W-:-:S04]  /*e7a0*/  UISETP.GE.U32.AND UP1, UPT, UR6, 0x2, UPT ;  /* 0x000000020600788c */ /* 0x004fc8000bf26070 */
[----:B------:R0:W-:Y:S01]  /*e7b0*/  STS.128 [R9], R16 ;  /* 0x0000001009007388 */ /* 0x0001e20000000c00 */
[----:B---3--:R-:W-:-:S04]  /*e7c0*/  UISETP.NE.AND UP0, UPT, UR4, URZ, UPT ;  /* 0x000000ff0400728c */ /* 0x008fc8000bf05270 */
[----:B------:R-:W-:Y:S07]  /*e7d0*/  BRA.U !UP1, `(.L_x_362) ;  /* 0x00000001093c7547 */ /* 0x000fee000b800000 */
[----:B------:R-:W-:-:S05]  /*e7e0*/  UMOV UR4, UR6 ;  /* 0x0000000600047c82 */ /* 0x000fca0008000000 */
.L_x_363:
        /* <DEDUP_REMOVED lines=9> */
[----:B------:R-:W0:Y:S02]  /*e880*/  @!P1 LDS.128 R4, [R0] ;  /* 0x0000000000049984 */ /* 0x000e240000000c00 */
[----:B01----:R-:W-:Y:S02]  /*e890*/  @!P1 DADD R16, R16, R4 ;  /* 0x0000000010109229 */ /* 0x003fe40000000004 */
[----:B------:R-:W-:-:S07]  /*e8a0*/  @!P1 DADD R18, R18, R6 ;  /* 0x0000000012129229 */ /* 0x000fce0000000006 */
[----:B------:R1:W-:Y:S01]  /*e8b0*/  @!P1 STS.128 [R9], R16 ;  /* 0x0000001009009388 */ /* 0x0003e20000000c00 */
[----:B------:R-:W-:Y:S05]  /*e8c0*/  BRA.U UP1, `(.L_x_363) ;  /* 0xfffffffd01c87547 */ /* 0x000fea000b83ffff */
.L_x_362:
        /* <DEDUP_REMOVED lines=8> */
[----:B------:R-:W-:-:S07]  /*e950*/  IMAD.U32 R0, RZ, RZ, UR5 ;  /* 0x00000005ff007e24 */ /* 0x000fce000f8e00ff */
.L_x_366:
[----:B------:R-:W-:Y:S01]  /*e960*/  SHF.R.U32.HI R11, RZ, 0x1, R0 ;  /* 0x00000001ff0b7819 */ /* 0x000fe20000011600 */
[----:B------:R-:W-:Y:S03]  /*e970*/  BAR.SYNC.DEFER_BLOCKING 0x0 ;  /* 0x0000000000007b1d */ /* 0x000fe60000010000 */
[----:B------:R-:W-:-:S04]  /*e980*/  IADD3 R4, PT, PT, R11, R36, RZ ;  /* 0x000000240b047210 */ /* 0x000fc80007ffe0ff */
[----:B------:R-:W-:-:S04]  /*e990*/  ISETP.GE.U32.AND P1, PT, R4, UR5, PT ;  /* 0x0000000504007c0c */ /* 0x000fc8000bf26070 */
[----:B------:R-:W-:-:S13]  /*e9a0*/  ISETP.GE.U32.OR P1, PT, R36, R11, P1 ;  /* 0x0000000b2400720c */ /* 0x000fda0000f26470 */
[----:B------:R-:W-:-:S06]  /*e9b0*/  @!P1 LEA R4, R11, R9, 0x4 ;  /* 0x000000090b049211 */ /* 0x000fcc00078e20ff */
[----:B------:R-:W0:Y:S02]  /*e9c0*/  @!P1 LDS.128 R4, [R4] ;  /* 0x0000000004049984 */ /* 0x000e240000000c00 */
[----:B0123--:R-:W-:Y:S02]  /*e9d0*/  @!P1 DADD R16, R16, R4 ;  /* 0x0000000010109229 */ /* 0x00ffe40000000004 */
[----:B------:R-:W-:-:S07]  /*e9e0*/  @!P1 DADD R18, R18, R6 ;  /* 0x0000000012129229 */ /* 0x000fce0000000006 */
[----:B------:R3:W-:Y:S01]  /*e9f0*/  @!P1 STS.128 [R9], R16 ;  /* 0x0000001009009388 */ /* 0x0007e20000000c00 */
[----:B------:R-:W-:Y:S01]  /*ea00*/  ISETP.GT.U32.AND P1, PT, R0, 0x7f, PT ;  /* 0x0000007f0000780c */ /* 0x000fe20003f24070 */
[----:B------:R-:W-:-:S12]  /*ea10*/  IMAD.MOV.U32 R0, RZ, RZ, R11 ;  /* 0x000000ffff007224 */ /* 0x000fd800078e000b */
[----:B------:R-:W-:Y:S05]  /*ea20*/  @P1 BRA `(.L_x_366) ;  /* 0xfffffffc00cc1947 */ /* 0x000fea000383ffff */
.L_x_365:
[----:B------:R-:W-:Y:S01]  /*ea30*/  BAR.SYNC.DEFER_BLOCKING 0x0 ;  /* 0x0000000000007b1d */ /* 0x000fe20000010000 */
[----:B------:R-:W-:-:S09]  /*ea40*/  UISETP.GE.U32.AND UP0, UPT, UR4, 0x2, UPT ;  /* 0x000000020400788c */ /* 0x000fd2000bf06070 */
[----:B------:R-:W-:Y:S05]  /*ea50*/  BRA.U !UP0, `(.L_x_364) ;  /* 0x0000000108287547 */ /* 0x000fea000b800000 */
[----:B0123--:R-:W-:-:S07]  /*ea60*/  MOV R9, 0x1 ;  /* 0x0000000100097802 */ /* 0x00ffce0000000f00 */
.L_x_367:
[----:B------:R-:W-:Y:S04]  /*ea70*/  SHFL.DOWN PT, R5, R17, R9, 0x1f ;  /* 0x08001f0911057589 */ /* 0x000fe800000e0000 */
[----:B------:R-:W0:Y:S04]  /*ea80*/  SHFL.DOWN PT, R4, R16, R9, 0x1f ;  /* 0x08001f0910047589 */ /* 0x000e2800000e0000 */
[----:B------:R-:W-:Y:S04]  /*ea90*/  SHFL.DOWN PT, R7, R19, R9, 0x1f ;  /* 0x08001f0913077589 */ /* 0x000fe800000e0000 */
[----:B------:R1:W2:Y:S02]  /*eaa0*/  SHFL.DOWN PT, R6, R18, R9, 0x1f ;  /* 0x08001f0912067589 */ /* 0x0002a400000e0000 */
[----:B-1----:R-:W-:-:S04]  /*eab0*/  SHF.L.U32 R9, R9, 0x1, RZ ;  /* 0x0000000109097819 */ /* 0x002fc800000006ff */
[----:B------:R-:W-:Y:S01]  /*eac0*/  ISETP.GE.AND P1, PT, R9, UR4, PT ;  /* 0x0000000409007c0c */ /* 0x000fe2000bf26270 */
[----:B0-----:R-:W-:Y:S02]  /*ead0*/  DADD R16, R4, R16 ;  /* 0x0000000004107229 */ /* 0x001fe40000000010 */
[----:B--2---:R-:W-:-:S10]  /*eae0*/  DADD R18, R6, R18 ;  /* 0x0000000006127229 */ /* 0x004fd40000000012 */
[----:B------:R-:W-:Y:S05]  /*eaf0*/  @!P1 BRA `(.L_x_367) ;  /* 0xfffffffc00dc9947 */ /* 0x000fea000383ffff */
.L_x_364:
[----:B------:R-:W-:Y:S05]  /*eb00*/  @!P0 EXIT ;  /* 0x000000000000894d */ /* 0x000fea0003800000 */
[----:B------:R-:W4:Y:S02]  /*eb10*/  LDCU.64 UR4, c[0x0][0x788] ;  /* 0x0000f100ff0477ac */ /* 0x000f240008000a00 */
[----:B----4-:R-:W-:-:S04]  /*eb20*/  UISETP.NE.U32.AND UP0, UPT, UR4, URZ, UPT ;  /* 0x000000ff0400728c */ /* 0x010fc8000bf05070 */
[----:B------:R-:W-:-:S09]  /*eb30*/  UISETP.NE.AND.EX UP0, UPT, UR5, URZ, UPT, UP0 ;  /* 0x000000ff0500728c */ /* 0x000fd2000bf05300 */
[----:B------:R-:W-:Y:S05]  /*eb40*/  BRA.U UP0, `(.L_x_368) ;  /* 0x0000000100a47547 */ /* 0x000fea000b800000 */
[----:B------:R-:W4:Y:S01]  /*eb50*/  LDCU.U8 UR6, c[0x0][0x7a8] ;  /* 0x0000f500ff0677ac */ /* 0x000f220008000000 */
[----:B------:R-:W5:Y:S01]  /*eb60*/  LDCU.64 UR4, c[0x0][0x778] ;  /* 0x0000ef00ff0477ac */ /* 0x000f620008000a00 */
[----:B------:R-:W0:Y:S01]  /*eb70*/  LDCU.U8 UR7, c[0x0][0x7a9] ;  /* 0x0000f520ff0777ac */ /* 0x000e220008000000 */
[----:B----4-:R-:W-:Y:S01]  /*eb80*/  UISETP.NE.AND UP0, UPT, UR6, URZ, UPT ;  /* 0x000000ff0600728c */ /* 0x010fe2000bf05270 */
[----:B-----5:R-:W-:Y:S01]  /*eb90*/  IADD3 R2, P0, PT, R22, UR4, RZ ;  /* 0x0000000416027c10 */ /* 0x020fe2000ff1e0ff */
[----:B0-----:R-:W-:-:S04]  /*eba0*/  UISETP.NE.AND UP1, UPT, UR7, URZ, UPT ;  /* 0x000000ff0700728c */ /* 0x001fc8000bf25270 */
[----:B------:R-:W-:-:S03]  /*ebb0*/  IMAD.X R3, RZ, RZ, UR5, P0 ;  /* 0x00000005ff037e24 */ /* 0x000fc600080e06ff */
[----:B------:R-:W-:Y:S05]  /*ebc0*/  BRA.U !UP0, `(.L_x_369) ;  /* 0x00000001080c7547 */ /* 0x000fea000b800000 */
[----:B------:R-:W1:Y:S02]  /*ebd0*/  LDG.E.128 R4, desc[UR36][R2.64] ;  /* 0x0000002402047981 */ /* 0x000e64000c1e1d00 */
[----:B-123--:R-:W-:Y:S02]  /*ebe0*/  DADD R16, R16, R4 ;  /* 0x0000000010107229 */ /* 0x00efe40000000004 */
[----:B------:R-:W-:-:S11]  /*ebf0*/  DADD R18, R18, R6 ;  /* 0x0000000012127229 */ /* 0x000fd60000000006 */
.L_x_369:
[----:B------:R-:W-:Y:S05]  /*ec00*/  BRA.U !UP1, `(.L_x_370) ;  /* 0x00000001096c7547 */ /* 0x000fea000b800000 */
[----:B------:R-:W0:Y:S01]  /*ec10*/  LDCU UR6, c[0x0][0x7ac] ;  /* 0x0000f580ff0677ac */ /* 0x000e220008000800 */
[----:B------:R-:W1:Y:S01]  /*ec20*/  LDCU.64 UR4, c[0x0][0x380] ;  /* 0x00007000ff0477ac */ /* 0x000e620008000a00 */
[----:B0-----:R-:W-:Y:S01]  /*ec30*/  UISETP.NE.AND UP0, UPT, UR6, 0x1, UPT ;  /* 0x000000010600788c */ /* 0x001fe2000bf05270 */
[----:B-123--:R-:W-:Y:S02]  /*ec40*/  DMUL R16, R16, UR4 ;  /* 0x0000000410107c28 */ /* 0x00efe40008000000 */
[----:B------:R-:W-:-:S06]  /*ec50*/  DMUL R18, R18, UR4 ;  /* 0x0000000412127c28 */ /* 0x000fcc0008000000 */
[----:B------:R-:W-:Y:S05]  /*ec60*/  BRA.U !UP0, `(.L_x_371) ;  /* 0x0000000108407547 */ /* 0x000fea000b800000 */
[----:B------:R-:W-:Y:S01]  /*ec70*/  MOV R0, 0x0 ;  /* 0x0000000000007802 */ /* 0x000fe20000000f00 */
[----:B------:R-:W0:Y:S01]  /*ec80*/  LDCU.64 UR4, c[0x4][0x590] ;  /* 0x0100b200ff0477ac */ /* 0x000e220008000a00 */
[----:B------:R-:W-:Y:S01]  /*ec90*/  MOV R8, 0x2ef ;  /* 0x000002ef00087802 */ /* 0x000fe20000000f00 */
[----:B------:R-:W-:Y:S01]  /*eca0*/  IMAD.MOV.U32 R13, RZ, RZ, RZ ;  /* 0x000000ffff0d7224 */ /* 0x000fe200078e00ff */
[----:B------:R1:W2:Y:S01]  /*ecb0*/  LDC.64 R2, c[0x4][R0] ;  /* 0x0100000000027b82 */ /* 0x0002a20000000a00 */
[----:B------:R-:W3:Y:S01]  /*ecc0*/  LDCU.64 UR6, c[0x4][0x578] ;  /* 0x0100af00ff0677ac */ /* 0x000ee20008000a00 */
[----:B------:R-:W-:Y:S01]  /*ecd0*/  MOV R12, 0x1 ;  /* 0x00000001000c7802 */ /* 0x000fe20000000f00 */
[----:B------:R-:W4:Y:S01]  /*ece0*/  LDCU.64 UR8, c[0x4][0x430] ;  /* 0x01008600ff0877ac */ /* 0x000f220008000a00 */
[----:B0-----:R-:W-:Y:S02]  /*ecf0*/  MOV R4, UR4 ;  /* 0x0000000400047c02 */ /* 0x001fe40008000f00 */
[----:B------:R-:W-:Y:S01]  /*ed00*/  MOV R5, UR5 ;  /* 0x0000000500057c02 */ /* 0x000fe20008000f00 */
[----:B---3--:R-:W-:Y:S01]  /*ed10*/  IMAD.U32 R6, RZ, RZ, UR6 ;  /* 0x00000006ff067e24 */ /* 0x008fe2000f8e00ff */
[----:B------:R-:W-:-:S02]  /*ed20*/  MOV R7, UR7 ;  /* 0x0000000700077c02 */ /* 0x000fc40008000f00 */
[----:B----4-:R-:W-:Y:S01]  /*ed30*/  MOV R10, UR8 ;  /* 0x00000008000a7c02 */ /* 0x010fe20008000f00 */
[----:B-1----:R-:W-:-:S07]  /*ed40*/  IMAD.U32 R11, RZ, RZ, UR9 ;  /* 0x00000009ff0b7e24 */ /* 0x002fce000f8e00ff */
[----:B------:R-:W-:-:S07]  /*ed50*/  LEPC R20, `(.L_x_371) ;  /* 0x000000001014794e */ /* 0x000fce0000000000 */
[----:B--2---:R-:W-:Y:S05]  /*ed60*/  CALL.ABS.NOINC R2 ;  /* 0x0000000002007343 */ /* 0x004fea0003c00000 */
.L_x_371:
[----:B------:R-:W0:Y:S02]  /*ed70*/  LDCU.64 UR4, c[0x0][0x778] ;  /* 0x0000ef00ff0477ac */ /* 0x000e240008000a00 */
[----:B0-----:R-:W-:-:S04]  /*ed80*/  IADD3 R22, P0, PT, R22, UR4, RZ ;  /* 0x0000000416167c10 */ /* 0x001fc8000ff1e0ff */
[----:B------:R-:W-:-:S05]  /*ed90*/  IADD3.X R23, PT, PT, RZ, UR5, RZ, P0, !PT ;  /* 0x00000005ff177c10 */ /* 0x000fca00087fe4ff */
[----:B------:R-:W-:Y:S01]  /*eda0*/  STG.E.128 desc[UR36][R22.64], R16 ;  /* 0x0000001016007986 */ /* 0x000fe2000c101d24 */
[----:B------:R-:W-:Y:S05]  /*edb0*/  EXIT ;  /* 0x000000000000794d */ /* 0x000fea0003800000 */
.L_x_370:
[----:B------:R-:W-:Y:S01]  /*edc0*/  STG.E.128 desc[UR36][R2.64], R16 ;  /* 0x0000001002007986 */ /* 0x000fe2000c101d24 */
[----:B------:R-:W-:Y:S05]  /*edd0*/  EXIT ;  /* 0x000000000000794d */ /* 0x000fea0003800000 */
.L_x_368:
[----:B------:R-:W4:Y:S01]  /*ede0*/  LDCU.U8 UR4, c[0x0][0x7a8] ;  /* 0x0000f500ff0477ac */ /* 0x000f220008000000 */
[----:B------:R-:W5:Y:S01]  /*edf0*/  LDCU.U8 UR5, c[0x0][0x7a9] ;  /* 0x0000f520ff0577ac */ /* 0x000f620008000000 */
[----:B----4-:R-:W-:Y:S02]  /*ee00*/  UISETP.NE.AND UP0, UPT, UR4, URZ, UPT ;  /* 0x000000ff0400728c */ /* 0x010fe4000bf05270 */
[----:B-----5:R-:W-:-:S07]  /*ee10*/  UISETP.NE.AND UP1, UPT, UR5, URZ, UPT ;  /* 0x000000ff0500728c */ /* 0x020fce000bf25270 */
[----:B------:R-:W-:Y:S05]  /*ee20*/  BRA.U !UP0, `(.L_x_372) ;  /* 0x00000001080c7547 */ /* 0x000fea000b800000 */
[----:B------:R-:W0:Y:S02]  /*ee30*/  LDG.E.128 R4, desc[UR36][R2.64] ;  /* 0x0000002402047981 */ /* 0x000e24000c1e1d00 */
[----:B0123--:R-:W-:Y:S02]  /*ee40*/  DADD R16, R16, R4 ;  /* 0x0000000010107229 */ /* 0x00ffe40000000004 */
[----:B------:R-:W-:-:S11]  /*ee50*/  DADD R18, R18, R6 ;  /* 0x0000000012127229 */ /* 0x000fd60000000006 */
.L_x_372:
[----:B------:R-:W-:Y:S05]  /*ee60*/  BRA.U !UP1, `(.L_x_373) ;  /* 0x00000001096c7547 */ /* 0x000fea000b800000 */
[----:B------:R-:W4:Y:S01]  /*ee70*/  LDCU UR6, c[0x0][0x7ac] ;  /* 0x0000f580ff0677ac */ /* 0x000f220008000800 */
[----:B------:R-:W0:Y:S01]  /*ee80*/  LDCU.64 UR4, c[0x0][0x380] ;  /* 0x00007000ff0477ac */ /* 0x000e220008000a00 */
[----:B----4-:R-:W-:Y:S01]  /*ee90*/  UISETP.NE.AND UP0, UPT, UR6, 0x1, UPT ;  /* 0x000000010600788c */ /* 0x010fe2000bf05270 */
[----:B0123--:R-:W-:Y:S02]  /*eea0*/  DMUL R16, R16, UR4 ;  /* 0x0000000410107c28 */ /* 0x00ffe40008000000 */
[----:B------:R-:W-:-:S06]  /*eeb0*/  DMUL R18, R18, UR4 ;  /* 0x0000000412127c28 */ /* 0x000fcc0008000000 */
[----:B------:R-:W-:Y:S05]  /*eec0*/  BRA.U !UP0, `(.L_x_374) ;  /* 0x0000000108407547 */ /* 0x000fea000b800000 */
[----:B------:R-:W-:Y:S01]  /*eed0*/  MOV R0, 0x0 ;  /* 0x0000000000007802 */ /* 0x000fe20000000f00 */
[----:B------:R-:W0:Y:S01]  /*eee0*/  LDCU.64 UR4, c[0x4][0x590] ;  /* 0x0100b200ff0477ac */ /* 0x000e220008000a00 */
[----:B------:R-:W-:Y:S01]  /*eef0*/  MOV R8, 0x2ef ;  /* 0x000002ef00087802 */ /* 0x000fe20000000f00 */
[----:B------:R-:W-:Y:S01]  /*ef00*/  IMAD.MOV.U32 R12, RZ, RZ, 0x1 ;  /* 0x00000001ff0c7424 */ /* 0x000fe200078e00ff */
[----:B------:R1:W2:Y:S01]  /*ef10*/  LDC.64 R2, c[0x4][R0] ;  /* 0x0100000000027b82 */ /* 0x0002a20000000a00 */
[----:B------:R-:W3:Y:S01]  /*ef20*/  LDCU.64 UR6, c[0x4][0x578] ;  /* 0x0100af00ff0677ac */ /* 0x000ee20008000a00 */
[----:B------:R-:W-:Y:S01]  /*ef30*/  MOV R13, RZ ;  /* 0x000000ff000d7202 */ /* 0x000fe20000000f00 */
[----:B------:R-:W4:Y:S01]  /*ef40*/  LDCU.64 UR8, c[0x4][0x430] ;  /* 0x01008600ff0877ac */ /* 0x000f220008000a00 */
[----:B0-----:R-:W-:Y:S01]  /*ef50*/  MOV R4, UR4 ;  /* 0x0000000400047c02 */ /* 0x001fe20008000f00 */
[----:B------:R-:W-:Y:S01]  /*ef60*/  IMAD.U32 R5, RZ, RZ, UR5 ;  /* 0x00000005ff057e24 */ /* 0x000fe2000f8e00ff */
[----:B---3--:R-:W-:-:S02]  /*ef70*/  MOV R6, UR6 ;  /* 0x0000000600067c02 */ /* 0x008fc40008000f00 */
[----:B------:R-:W-:Y:S01]  /*ef80*/  MOV R7, UR7 ;  /* 0x0000000700077c02 */ /* 0x000fe20008000f00 */
[----:B----4-:R-:W-:Y:S01]  /*ef90*/  IMAD.U32 R10, RZ, RZ, UR8 ;  /* 0x00000008ff0a7e24 */ /* 0x010fe2000f8e00ff */
[----:B-1----:R-:W-:-:S07]  /*efa0*/  MOV R11, UR9 ;  /* 0x00000009000b7c02 */ /* 0x002fce0008000f00 */
[----:B------:R-:W-:-:S07]  /*efb0*/  LEPC R20, `(.L_x_374) ;  /* 0x000000001014794e */ /* 0x000fce0000000000 */
[----:B--2---:R-:W-:Y:S05]  /*efc0*/  CALL.ABS.NOINC R2 ;  /* 0x0000000002007343 */ /* 0x004fea0003c00000 */
.L_x_374:
[----:B------:R-:W0:Y:S02]  /*efd0*/  LDCU.64 UR4, c[0x0][0x778] ;  /* 0x0000ef00ff0477ac */ /* 0x000e240008000a00 */
[----:B0-----:R-:W-:-:S04]  /*efe0*/  IADD3 R22, P0, PT, R22, UR4, RZ ;  /* 0x0000000416167c10 */ /* 0x001fc8000ff1e0ff */
[----:B------:R-:W-:-:S05]  /*eff0*/  IADD3.X R23, PT, PT, RZ, UR5, RZ, P0, !PT ;  /* 0x00000005ff177c10 */ /* 0x000fca00087fe4ff */
[----:B------:R-:W-:Y:S01]  /*f000*/  STG.E.128 desc[UR36][R22.64], R16 ;  /* 0x0000001016007986 */ /* 0x000fe2000c101d24 */
[----:B------:R-:W-:Y:S05]  /*f010*/  EXIT ;  /* 0x000000000000794d */ /* 0x000fea0003800000 */
.L_x_373:
[----:B------:R-:W-:Y:S01]  /*f020*/  STG.E.128 desc[UR36][R2.64], R16 ;  /* 0x0000001002007986 */ /* 0x000fe2000c101d24 */
[----:B------:R-:W-:Y:S05]  /*f030*/  EXIT ;  /* 0x000000000000794d */ /* 0x000fea0003800000 */
.L_x_350:
[----:B------:R-:W0:Y:S02]  /*f040*/  LDCU UR4, c[0x0][0x3a8] ;  /* 0x00007500ff0477ac */ /* 0x000e240008000800 */
[----:B0-----:R-:W-:-:S13]  /*f050*/  ISETP.GE.AND P0, PT, R7, UR4, PT ;  /* 0x0000000407007c0c */ /* 0x001fda000bf06270 */
[----:B------:R-:W-:Y:S05]  /*f060*/  @P0 EXIT ;  /* 0x000000000000094d */ /* 0x000fea0003800000 */
[----:B------:R-:W0:Y:S01]  /*f070*/  LDCU UR4, c[0x0][0x3b8] ;  /* 0x00007700ff0477ac */ /* 0x000e220008000800 */
[----:B------:R-:W-:Y:S02]  /*f080*/  ISETP.NE.AND P1, PT, R36, RZ, PT ;  /* 0x000000ff2400720c */ /* 0x000fe40003f25270 */
[----:B0-----:R-:W-:-:S13]  /*f090*/  ISETP.NE.AND P0, PT, RZ, UR4, PT ;  /* 0x00000004ff007c0c */ /* 0x001fda000bf05270 */
[----:B------:R-:W-:Y:S05]  /*f0a0*/  @P0 EXIT P1 ;  /* 0x000000000000094d */ /* 0x000fea0000800000 */
[----:B------:R-:W0:Y:S01]  /*f0b0*/  LDCU UR4, c[0x0][0x3bc] ;  /* 0x00007780ff0477ac */ /* 0x000e220008000800 */
[----:B------:R-:W-:Y:S02]  /*f0c0*/  ISETP.NE.AND P1, PT, R35, RZ, PT ;  /* 0x000000ff2300720c */ /* 0x000fe40003f25270 */
        /* <DEDUP_REMOVED lines=9> */
[----:B-1----:R-:W-:Y:S01]  /*f160*/  IADD3 R2, P0, PT, R22, UR4, RZ ;  /* 0x0000000416027c10 */ /* 0x002fe2000ff1e0ff */
[----:B--2---:R-:W-:-:S04]  /*f170*/  UISETP.NE.AND UP1, UPT, UR7, URZ, UPT ;  /* 0x000000ff0700728c */ /* 0x004fc8000bf25270 */
[----:B------:R-:W-:-:S03]  /*f180*/  IMAD.X R3, RZ, RZ, UR5, P0 ;  /* 0x00000005ff037e24 */ /* 0x000fc600080e06ff */
[----:B------:R-:W-:Y:S05]  /*f190*/  BRA.U !UP0, `(.L_x_376) ;  /* 0x00000001080c7547 */ /* 0x000fea000b800000 */
[----:B------:R-:W2:Y:S02]  /*f1a0*/  LDG.E.128 R4, desc[UR36][R2.64] ;  /* 0x0000002402047981 */ /* 0x000ea4000c1e1d00 */
[----:B--2---:R-:W-:Y:S02]  /*f1b0*/  DADD R8, R8, R4 ;  /* 0x0000000008087229 */ /* 0x004fe40000000004 */
[----:B------:R-:W-:-:S11]  /*f1c0*/  DADD R10, R10, R6 ;  /* 0x000000000a0a7229 */ /* 0x000fd60000000006 */
.L_x_376:
[----:B------:R-:W-:Y:S05]  /*f1d0*/  BRA.U !UP1, `(.L_x_377) ;  /* 0x00000001096c7547 */ /* 0x000fea000b800000 */
[----:B------:R-:W0:Y:S01]  /*f1e0*/  LDCU UR6, c[0x0][0x7ac] ;  /* 0x0000f580ff0677ac */ /* 0x000e220008000800 */
[----:B------:R-:W1:Y:S01]  /*f1f0*/  LDCU.64 UR4, c[0x0][0x380] ;  /* 0x00007000ff0477ac */ /* 0x000e620008000a00 */
[----:B0-----:R-:W-:Y:S01]  /*f200*/  UISETP.NE.AND UP0, UPT, UR6, 0x1, UPT ;  /* 0x000000010600788c */ /* 0x001fe2000bf05270 */
[----:B-1----:R-:W-:Y:S02]  /*f210*/  DMUL R16, R8, UR4 ;  /* 0x0000000408107c28 */ /* 0x002fe40008000000 */
        /* <DEDUP_REMOVED lines=18> */
.L_x_378:
[----:B------:R-:W0:Y:S02]  /*f340*/  LDCU.64 UR4, c[0x0][0x778] ;  /* 0x0000ef00ff0477ac */ /* 0x000e240008000a00 */
[----:B0-----:R-:W-:-:S04]  /*f350*/  IADD3 R22, P0, PT, R22, UR4, RZ ;  /* 0x0000000416167c10 */ /* 0x001fc8000ff1e0ff */
[----:B------:R-:W-:-:S05]  /*f360*/  IADD3.X R23, PT, PT, RZ, UR5, RZ, P0, !PT ;  /* 0x00000005ff177c10 */ /* 0x000fca00087fe4ff */
[----:B------:R-:W-:Y:S01]  /*f370*/  STG.E.128 desc[UR36][R22.64], R16 ;  /* 0x0000001016007986 */ /* 0x000fe2000c101d24 */
[----:B------:R-:W-:Y:S05]  /*f380*/  EXIT ;  /* 0x000000000000794d */ /* 0x000fea0003800000 */
.L_x_377:
[----:B------:R-:W-:Y:S01]  /*f390*/  STG.E.128 desc[UR36][R2.64], R8 ;  /* 0x0000000802007986 */ /* 0x000fe2000c101d24 */
[----:B------:R-:W-:Y:S05]  /*f3a0*/  EXIT ;  /* 0x000000000000794d */ /* 0x000fea0003800000 */
.L_x_375:
[----:B------:R-:W0:Y:S01]  /*f3b0*/  LDCU.U8 UR4, c[0x0][0x7a8] ;  /* 0x0000f500ff0477ac */ /* 0x000e220008000000 */
[----:B------:R-:W1:Y:S01]  /*f3c0*/  LDCU.U8 UR5, c[0x0][0x7a9] ;  /* 0x0000f520ff0577ac */ /* 0x000e620008000000 */
[----:B0-----:R-:W-:Y:S02]  /*f3d0*/  UISETP.NE.AND UP0, UPT, UR4, URZ, UPT ;  /* 0x000000ff0400728c */ /* 0x001fe4000bf05270 */
[----:B-1----:R-:W-:-:S07]  /*f3e0*/  UISETP.NE.AND UP1, UPT, UR5, URZ, UPT ;  /* 0x000000ff0500728c */ /* 0x002fce000bf25270 */
[----:B------:R-:W-:Y:S05]  /*f3f0*/  BRA.U !UP0, `(.L_x_379) ;  /* 0x00000001080c7547 */ /* 0x000fea000b800000 */
[----:B------:R-:W2:Y:S02]  /*f400*/  LDG.E.128 R4, desc[UR36][R2.64] ;  /* 0x0000002402047981 */ /* 0x000ea4000c1e1d00 */
[----:B--2---:R-:W-:Y:S02]  /*f410*/  DADD R8, R8, R4 ;  /* 0x0000000008087229 */ /* 0x004fe40000000004 */
[----:B------:R-:W-:-:S11]  /*f420*/  DADD R10, R10, R6 ;  /* 0x000000000a0a7229 */ /* 0x000fd60000000006 */
.L_x_379:
        /* <DEDUP_REMOVED lines=23> */
.L_x_381:
[----:B------:R-:W0:Y:S02]  /*f5a0*/  LDCU.64 UR4, c[0x0][0x778] ;  /* 0x0000ef00ff0477ac */ /* 0x000e240008000a00 */
[----:B0-----:R-:W-:-:S04]  /*f5b0*/  IADD3 R22, P0, PT, R22, UR4, RZ ;  /* 0x0000000416167c10 */ /* 0x001fc8000ff1e0ff */
[----:B------:R-:W-:-:S05]  /*f5c0*/  IADD3.X R23, PT, PT, RZ, UR5, RZ, P0, !PT ;  /* 0x00000005ff177c10 */ /* 0x000fca00087fe4ff */
[----:B------:R-:W-:Y:S01]  /*f5d0*/  STG.E.128 desc[UR36][R22.64], R16 ;  /* 0x0000001016007986 */ /* 0x000fe2000c101d24 */
[----:B------:R-:W-:Y:S05]  /*f5e0*/  EXIT ;  /* 0x000000000000794d */ /* 0x000fea0003800000 */
.L_x_380:
[----:B------:R-:W-:Y:S01]  /*f5f0*/  STG.E.128 desc[UR36][R2.64], R8 ;  /* 0x0000000802007986 */ /* 0x000fe2000c101d24 */
[----:B------:R-:W-:Y:S05]  /*f600*/  EXIT ;  /* 0x000000000000794d */ /* 0x000fea0003800000 */
.L_x_382:
        /* <DEDUP_REMOVED lines=15> */
.L_x_7265:


//--------------------- .text._ZN2at6native13reduce_kernelILi128ELi2ENS0_8ReduceOpIN3c107complexIdEENS0_7MeanOpsIS5_S5_dS5_EEjS5_Li4ELi4EEEEEvT1_ --------------------------
	.section	.text._ZN2at6native13reduce_kernelILi128ELi2ENS0_8ReduceOpIN3c107complexIdEENS0_7MeanOpsIS5_S5_dS5_EEjS5_Li4ELi4EEEEEvT1_,"ax",@progbits
	.align	128
        .global         _ZN2at6native13reduce_kernelILi128ELi2ENS0_8ReduceOpIN3c107complexIdEENS0_7MeanOpsIS5_S5_dS5_EEjS5_Li4ELi4EEEEEvT1_
        .type           _ZN2at6native13reduce_kernelILi128ELi2ENS0_8ReduceOpIN3c107complexIdEENS0_7MeanOpsIS5_S5_dS5_EEjS5_Li4ELi4EEEEEvT1_,@function
        .size           _ZN2at6native13reduce_kernelILi128ELi2ENS0_8ReduceOpIN3c107complexIdEENS0_7MeanOpsIS5_S5_dS5_EEjS5_Li4ELi4EEEEEvT1_,(.L_x_7266 - _ZN2at6native13reduce_kernelILi128ELi2ENS0_8ReduceOpIN3c107complexIdEENS0_7MeanOpsIS5_S5_dS5_EEjS5_Li4ELi4EEEEEvT1_)
        .other          _ZN2at6native13reduce_kernelILi128ELi2ENS0_8ReduceOpIN3c107complexIdEENS0_7MeanOpsIS5_S5_dS5_EEjS5_Li4ELi4EEEEEvT1_,@"STO_CUDA_ENTRY STV_DEFAULT"
_ZN2at6native13reduce_kernelILi128ELi2ENS0_8ReduceOpIN3c107complexIdEENS0_7MeanOpsIS5_S5_dS5_EEjS5_Li4ELi4EEEEEvT1_:
.text._ZN2at6native13reduce_kernelILi128ELi2ENS0_8ReduceOpIN3c107complexIdEENS0_7MeanOpsIS5_S5_dS5_EEjS5_Li4ELi4EEEEEvT1_:
[----:B------:R-:W0:Y:S01]  /*0000*/  LDC R1, c[0x0][0x37c] ;  /* 0x0000df00ff017b82 */ /* 0x000e220000000800 */
[----:B------:R-:W1:Y:S01]  /*0010*/  S2R R17, SR_TID.X ;  /* 0x0000000000117919 */ /* 0x000e620000002100 */
[----:B------:R-:W1:Y:S06]  /*0020*/  LDCU.64 UR10, c[0x0][0x3c0] ;  /* 0x00007800ff0a77ac */ /* 0x000e6c0008000a00 */
[----:B------:R-:W2:Y:S01]  /*0030*/  S2UR UR5, SR_CTAID.X ;  /* 0x00000000000579c3 */ /* 0x000ea20000002500 */
[----:B------:R-:W3:Y:S01]  /*0040*/  S2R R2, SR_TID.Y ;  /* 0x0000000000027919 */ /* 0x000ee20000002200 */
[----:B------:R-:W4:Y:S01]  /*0050*/  LDCU.64 UR8, c[0x0][0x3b8] ;  /* 0x00007700ff0877ac */ /* 0x000f220008000a00 */
[----:B------:R-:W5:Y:S01]  /*0060*/  S2R R16, SR_CTAID.Y ;  /* 0x0000000000107919 */ /* 0x000f620000002600 */
[----:B------:R-:W4:Y:S04]  /*0070*/  LDCU UR4, c[0x0][0x574] ;  /* 0x0000ae80ff0477ac */ /* 0x000f280008000800 */
[----:B------:R-:W2:Y:S01]  /*0080*/  LDC R6, c[0x0][0x3b0] ;  /* 0x0000ec00ff067b82 */ /* 0x000ea20000000800 */
[----:B------:R-:W3:Y:S01]  /*0090*/  LDCU UR6, c[0x0][0x3c8] ;  /* 0x00007900ff0677ac */ /* 0x000ee20008000800 */
[----:B----4-:R-:W-:Y:S01]  /*00a0*/  UISETP.NE.AND UP0, UPT, UR4, URZ, UPT ;  /* 0x000000ff0400728c */ /* 0x010fe2000bf05270 */
[----:B-1----:R-:W-:-:S02]  /*00b0*/  IMAD R3, R17, UR11, RZ ;  /* 0x0000000b11037c24 */ /* 0x002fc4000f8e02ff */
[----:B------:R-:W-:Y:S02]  /*00c0*/  IMAD R5, R17, UR8, RZ ;  /* 0x0000000811057c24 */ /* 0x000fe4000f8e02ff */
[C---:B---3--:R-:W-:Y:S02]  /*00d0*/  IMAD R3, R2.reuse, UR6, R3 ;  /* 0x0000000602037c24 */ /* 0x048fe4000f8e0203 */
[----:B------:R-:W-:Y:S02]  /*00e0*/  IMAD R5, R2, UR9, R5 ;  /* 0x0000000902057c24 */ /* 0x000fe4000f8e0205 */
[----:B--2---:R-:W-:Y:S02]  /*00f0*/  IMAD R6, R6, UR5, R3 ;  /* 0x0000000506067c24 */ /* 0x004fe4000f8e0203 */
[----:B-----5:R-:W-:Y:S02]  /*0100*/  IMAD R3, R16, UR10, R5 ;  /* 0x0000000a10037c24 */ /* 0x020fe4000f8e0205 */
[----:B------:R-:W-:-:S02]  /*0110*/  HFMA2 R5, -RZ, RZ, 0, 0 ;  /* 0x00000000ff057431 */ /* 0x000fc400000001ff */
[----:B------:R-:W-:Y:S01]  /*0120*/  IMAD.SHL.U32 R7, R6, 0x2, RZ ;  /* 0x0000000206077824 */ /* 0x000fe200078e00ff */
        /* <DEDUP_REMOVED lines=278> */
.L_x_383:
        /* <DEDUP_REMOVED lines=15> */
[----:B-1----:R-:W-:-:S05]  /*1380*/  IADD3 R18, P0, PT, R5, UR4, RZ ;  /* 0x0000000405127c10 */ /* 0x002fca000ff1e0ff */
[----:B------:R-:W-:-:S03]  /*1390*/  IMAD.X R19, RZ, RZ, UR5, P0 ;  /* 0x00000005ff137e24 */ /* 0x000fc600080e06ff */
[----:B------:R-:W-:Y:S05]  /*13a0*/  BRA.U !UP0, `(.L_x_386) ;  /* 0x0000000908007547 */ /* 0x000fea000b800000 */
        /* <DEDUP_REMOVED lines=9> */
[----:B0-----:R-:W-:Y:S01]  /*1440*/  MOV R4, UR6 ;  /* 0x0000000600047c02 */ /* 0x001fe20008000f00 */
[----:B------:R-:W-:Y:S01]  /*1450*/  IMAD.U32 R5, RZ, RZ, UR7 ;  /* 0x00000007ff057e24 */ /* 0x000fe2000f8e00ff */
[----:B---3--:R-:W-:Y:S01]  /*1460*/  MOV R6, UR8 ;  /* 0x0000000800067c02 */ /* 0x008fe20008000f00 */
[----:B------:R-:W-:Y:S01]  /*1470*/  IMAD.U32 R7, RZ, RZ, UR9 ;  /* 0x00000009ff077e24 */ /* 0x000fe2000f8e00ff */
[----:B----4-:R-:W-:Y:S01]  /*1480*/  MOV R10, UR10 ;  /* 0x0000000a000a7c02 */ /* 0x010fe20008000f00 */
[----:B------:R-:W-:-:S02]  /*1490*/  IMAD.U32 R11, RZ, RZ, UR11 ;  /* 0x0000000bff0b7e24 */ /* 0x000fc4000f8e00ff */
[----:B-1---5:R-:W-:-:S07]  /*14a0*/  IMAD.U32 R22, RZ, RZ, UR4 ;  /* 0x00000004ff167e24 */ /* 0x022fce000f8e00ff */
[----:B------:R-:W-:-:S07]  /*14b0*/  LEPC R20, `(.L_x_387) ;  /* 0x000000001014794e */ /* 0x000fce0000000000 */
[----:B--2---:R-:W-:Y:S05]  /*14c0*/  CALL.ABS.NOINC R14 ;  /* 0x000000000e007343 */ /* 0x004fea0003c00000 */
.L_x_387:
[----:B------:R-:W0:Y:S01]  /*14d0*/  LDC.64 R10, c[0x0][0x390] ;  /* 0x0000e400ff0a7b82 */ /* 0x000e220000000a00 */
[----:B------:R-:W-:Y:S01]  /*14e0*/  SHF.R.U32.HI R0, RZ, 0x4, R18 ;  /* 0x00000004ff007819 */ /* 0x000fe20000011612 */
[----:B------:R-:W-:Y:S03]  /*14f0*/  BSSY.RECONVERGENT B0, `(.L_x_388) ;  /* 0x0000030000007945 */ /* 0x000fe60003800200 */
[----:B------:R-:W-:-:S03]  /*1500*/  LOP3.LUT P0, R0, R0, 0x3, RZ, 0xc0, !PT ;  /* 0x0000000300007812 */ /* 0x000fc6000780c0ff */
[----:B------:R-:W1:Y:S01]  /*1510*/  LDC.64 R12, c[0x0][0x398] ;  /* 0x0000e600ff0c7b82 */ /* 0x000e620000000a00 */
[-C--:B0-----:R-:W-:Y:S01]  /*1520*/  MOV R24, R10.reuse ;  /* 0x0000000a00187202 */ /* 0x081fe20000000f00 */
[--C-:B------:R-:W-:Y:S01]  /*1530*/  IMAD.MOV.U32 R25, RZ, RZ, R11.reuse ;  /* 0x000000ffff197224 */ /* 0x100fe200078e000b */
[----:B------:R-:W-:Y:S01]  /*1540*/  MOV R4, R10 ;  /* 0x0000000a00047202 */ /* 0x000fe20000000f00 */
[----:B------:R-:W-:Y:S01]  /*1550*/  IMAD.MOV.U32 R5, RZ, RZ, R11 ;  /* 0x000000ffff057224 */ /* 0x000fe200078e000b */
[-C--:B-1----:R-:W-:Y:S01]  /*1560*/  MOV R26, R12.reuse ;  /* 0x0000000c001a7202 */ /* 0x082fe20000000f00 */
[--C-:B------:R-:W-:Y:S01]  /*1570*/  IMAD.MOV.U32 R27, RZ, RZ, R13.reuse ;  /* 0x000000ffff1b7224 */ /* 0x100fe200078e000d */
[----:B------:R-:W-:Y:S01]  /*1580*/  MOV R6, R12 ;  /* 0x0000000c00067202 */ /* 0x000fe20000000f00 */
[----:B------:R-:W-:Y:S02]  /*1590*/  IMAD.MOV.U32 R7, RZ, RZ, R13 ;  /* 0x000000ffff077224 */ /* 0x000fe400078e000d */
        /* <DEDUP_REMOVED lines=11> */
[----:B------:R-:W0:Y:S01]  /*1650*/  LDCU UR4, c[0x0][0x3bc] ;  /* 0x00007780ff0477ac */ /* 0x000e220008000800 */
[----:B------:R-:W-:Y:S01]  /*1660*/  ISETP.NE.AND P1, PT, R2, RZ, PT ;  /* 0x000000ff0200720c */ /* 0x000fe20003f25270 */
[----:B------:R-:W-:Y:S01]  /*1670*/  IMAD.MOV.U32 R4, RZ, RZ, R10 ;  /* 0x000000ffff047224 */ /* 0x000fe200078e000a */
[----:B------:R-:W-:Y:S01]  /*1680*/  MOV R5, R11 ;  /* 0x0000000b00057202 */ /* 0x000fe20000000f00 */
[----:B------:R-:W-:Y:S01]  /*1690*/  IMAD.MOV.U32 R6, RZ, RZ, R12 ;  /* 0x000000ffff067224 */ /* 0x000fe200078e000c */
[----:B------:R-:W-:Y:S02]  /*16a0*/  MOV R7, R13 ;  /* 0x0000000d00077202 */ /* 0x000fe40000000f00 */
[----:B0-----:R-:W-:-:S13]  /*16b0*/  ISETP.NE.AND P0, PT, RZ, UR4, PT ;  /* 0x00000004ff007c0c */ /* 0x001fda000bf05270 */
[----:B------:R-:W-:Y:S05]  /*16c0*/  @P0 BRA P1, `(.L_x_391) ;  /* 0x0000000000340947 */ /* 0x000fea0000800000 */
        /* <DEDUP_REMOVED lines=8> */
[----:B------:R-:W-:Y:S01]  /*1750*/  IMAD.WIDE.U32 R8, R17, 0x10, R18 ;  /* 0x0000001011087825 */ /* 0x000fe200078e0012 */
[----:B------:R-:W0:Y:S04]  /*1760*/  LDCU.128 UR4, c[0x0][0x390] ;  /* 0x00007200ff0477ac */ /* 0x000e280008000c00 */
[----:B------:R-:W0:Y:S02]  /*1770*/  LDG.E.128 R4, desc[UR36][R8.64] ;  /* 0x0000002408047981 */ /* 0x000e24000c1e1d00 */
[----:B0-----:R-:W-:Y:S02]  /*1780*/  DADD R4, R4, UR4 ;  /* 0x0000000404047e29 */ /* 0x001fe40008000000 */
[----:B------:R-:W-:-:S11]  /*1790*/  DADD R6, R6, UR6 ;  /* 0x0000000606067e29 */ /* 0x000fd60008000000 */
.L_x_391:
[----:B------:R-:W-:Y:S05]  /*17a0*/  BSYNC.RECONVERGENT B1 ;  /* 0x0000000000017941 */ /* 0x000fea0003800200 */
.L_x_390:
[----:B------:R-:W0:Y:S01]  /*17b0*/  LDC R3, c[0x0][0x3a4] ;  /* 0x0000e900ff037b82 */ /* 0x000e220000000800 */
[----:B------:R-:W-:-:S05]  /*17c0*/  IADD3 R18, P0, PT, R18, 0x40, RZ ;  /* 0x0000004012127810 */ /* 0x000fca0007f1e0ff */
[----:B------:R-:W-:Y:S01]  /*17d0*/  IMAD.X R19, RZ, RZ, R19, P0 ;  /* 0x000000ffff137224 */ /* 0x000fe200000e0613 */
[----:B0-----:R-:W-:-:S07]  /*17e0*/  IADD3 R22, PT, PT, R0, -0x4, R3 ;  /* 0xfffffffc00167810 */ /* 0x001fce0007ffe003 */
.L_x_389:
[----:B------:R-:W-:Y:S05]  /*17f0*/  BSYNC.RECONVERGENT B0 ;  /* 0x0000000000007941 */ /* 0x000fea0003800200 */
.L_x_388:
[----:B------:R-:W0:Y:S01]  /*1800*/  LDC.64 R8, c[0x0][0x3b8] ;  /* 0x0000ee00ff087b82 */ /* 0x000e220000000a00 */
[----:B------:R-:W-:Y:S01]  /*1810*/  BSSY.RECONVERGENT B0, `(.L_x_392) ;  /* 0x0000026000007945 */ /* 0x000fe20003800200 */
[----:B------:R-:W-:Y:S01]  /*1820*/  MOV R14, R10 ;  /* 0x0000000a000e7202 */ /* 0x000fe20000000f00 */
[----:B------:R-:W-:-:S05]  /*1830*/  IMAD.MOV.U32 R15, RZ, RZ, R11 ;  /* 0x000000ffff0f7224 */ /* 0x000fca00078e000b */
[----:B------:R-:W1:Y:S01]  /*1840*/  LDC R0, c[0x0][0x3c0] ;  /* 0x0000f000ff007b82 */ /* 0x000e620000000800 */
[----:B0-----:R-:W-:Y:S01]  /*1850*/  IMAD R8, R17, R8, RZ ;  /* 0x0000000811087224 */ /* 0x001fe200078e02ff */
[----:B------:R-:W-:-:S03]  /*1860*/  ISETP.NE.AND P0, PT, R9, RZ, PT ;  /* 0x000000ff0900720c */ /* 0x000fc60003f05270 */
[C---:B------:R-:W-:Y:S01]  /*1870*/  IMAD R3, R2.reuse, R9, R8 ;  /* 0x0000000902037224 */ /* 0x040fe200078e0208 */
[----:B------:R-:W-:Y:S01]  /*1880*/  ISETP.NE.AND P0, PT, R2, RZ, P0 ;  /* 0x000000ff0200720c */ /* 0x000fe20000705270 */
[----:B------:R-:W-:Y:S01]  /*1890*/  IMAD.MOV.U32 R9, RZ, RZ, R13 ;  /* 0x000000ffff097224 */ /* 0x000fe200078e000d */
[----:B------:R-:W-:Y:S02]  /*18a0*/  MOV R8, R12 ;  /* 0x0000000c00087202 */ /* 0x000fe40000000f00 */
[----:B-1----:R-:W-:Y:S01]  /*18b0*/  ISETP.NE.AND P1, PT, R0, RZ, PT ;  /* 0x000000ff0000720c */ /* 0x002fe20003f25270 */
[----:B------:R-:W-:-:S03]  /*18c0*/  IMAD R0, R16, R0, R3 ;  /* 0x0000000010007224 */ /* 0x000fc600078e0203 */
[----:B------:R-:W-:Y:S02]  /*18d0*/  ISETP.NE.AND P1, PT, R16, RZ, P1 ;  /* 0x000000ff1000720c */ /* 0x000fe40000f25270 */
[----:B------:R-:W-:Y:S02]  /*18e0*/  LEA R3, R0, 0x3, 0x2 ;  /* 0x0000000300037811 */ /* 0x000fe400078e10ff */
[----:B------:R-:W-:Y:S02]  /*18f0*/  PLOP3.LUT P0, PT, P0, P1, PT, 0xf8, 0x8f ;  /* 0x00000000008f781c */ /* 0x000fe40000703f70 */
[----:B------:R-:W-:-:S13]  /*1900*/  ISETP.GE.U32.AND P2, PT, R3, R22, PT ;  /* 0x000000160300720c */ /* 0x000fda0003f46070 */
[----:B------:R-:W-:Y:S05]  /*1910*/  @P2 BRA `(.L_x_393) ;  /* 0x0000000000542947 */ /* 0x000fea0003800000 */
[----:B------:R-:W-:Y:S01]  /*1920*/  MOV R3, R0 ;  /* 0x0000000000037202 */ /* 0x000fe20000000f00 */
[----:B------:R-:W-:Y:S01]  /*1930*/  IMAD.MOV.U32 R8, RZ, RZ, R12 ;  /* 0x000000ffff087224 */ /* 0x000fe200078e000c */
[----:B------:R-:W-:Y:S01]  /*1940*/  MOV R9, R13 ;  /* 0x0000000d00097202 */ /* 0x000fe20000000f00 */
[----:B------:R-:W-:Y:S01]  /*1950*/  IMAD.MOV.U32 R14, RZ, RZ, R10 ;  /* 0x000000ffff0e7224 */ /* 0x000fe200078e000a */
[----:B------:R-:W-:-:S07]  /*1960*/  MOV R15, R11 ;  /* 0x0000000b000f7202 */ /* 0x000fce0000000f00 */
.L_x_394:
[C---:B------:R-:W-:Y:S01]  /*1970*/  IMAD.WIDE.U32 R20, R3.reuse, 0x40, R18 ;  /* 0x0000004003147825 */ /* 0x040fe200078e0012 */
[----:B------:R-:W0:Y:S04]  /*1980*/  LDCU UR4, c[0x0][0x3ac] ;  /* 0x00007580ff0477ac */ /* 0x000e280008000800 */
[----:B------:R-:W2:Y:S04]  /*1990*/  LDG.E.ENL2.256 R32, R28, desc[UR36][R20.64] ;  /* 0xfe000024141c797e */ /* 0x000ea80008121920 */
[----:B------:R-:W3:Y:S01]  /*19a0*/  LDG.E.ENL2.256 R40, R36, desc[UR36][R20.64+0x20] ;  /* 0xfe0001241424797e */ /* 0x000ee20008121928 */
[----:B0-----:R-:W-:-:S05]  /*19b0*/  VIADD R3, R3, UR4 ;  /* 0x0000000403037c36 */ /* 0x001fca0008000000 */
[----:B------:R-:W-:-:S04]  /*19c0*/  LEA R23, R3, 0x3, 0x2 ;  /* 0x0000000303177811 */ /* 0x000fc800078e10ff */
[----:B------:R-:W-:Y:S01]  /*19d0*/  ISETP.GE.U32.AND P1, PT, R23, R22, PT ;  /* 0x000000161700720c */ /* 0x000fe20003f26070 */
[----:B--2---:R-:W-:Y:S02]  /*19e0*/  DADD R4, R28, R4 ;  /* 0x000000001c047229 */ /* 0x004fe40000000004 */
[----:B------:R-:W-:Y:S02]  /*19f0*/  DADD R6, R30, R6 ;  /* 0x000000001e067229 */ /* 0x000fe40000000006 */
[----:B------:R-:W-:Y:S02]  /*1a00*/  DADD R14, R32, R14 ;  /* 0x00000000200e7229 */ /* 0x000fe4000000000e */
[----:B------:R-:W-:Y:S02]  /*1a10*/  DADD R12, R34, R12 ;  /* 0x00000000220c7229 */ /* 0x000fe4000000000c */
[----:B---3--:R-:W-:Y:S02]  /*1a20*/  DADD R10, R36, R10 ;  /* 0x00000000240a7229 */ /* 0x008fe4000000000a */
[----:B------:R-:W-:-:S02]  /*1a30*/  DADD R8, R38, R8 ;  /* 0x0000000026087229 */ /* 0x000fc40000000008 */
[----:B------:R-:W-:Y:S02]  /*1a40*/  DADD R24, R40, R24 ;  /* 0x0000000028187229 */ /* 0x000fe40000000018 */
[----:B------:R-:W-:Y:S01]  /*1a50*/  DADD R26, R42, R26 ;  /* 0x000000002a1a7229 */ /* 0x000fe2000000001a */
[----:B------:R-:W-:Y:S10]  /*1a60*/  @!P1 BRA `(.L_x_394) ;  /* 0xfffffffc00c09947 */ /* 0x000ff4000383ffff */
.L_x_393:
[----:B------:R-:W-:Y:S05]  /*1a70*/  BSYNC.RECONVERGENT B0 ;  /* 0x0000000000007941 */ /* 0x000fea0003800200 */
.L_x_392:
[----:B------:R-:W-:Y:S04]  /*1a80*/  BSSY.RECONVERGENT B0, `(.L_x_395) ;  /* 0x000000a000007945 */ /* 0x000fe80003800200 */
[----:B------:R-:W-:Y:S05]  /*1a90*/  @P0 BRA `(.L_x_396) ;  /* 0x0000000000200947 */ /* 0x000fea0003800000 */
[----:B------:R-:W-:-:S04]  /*1aa0*/  LOP3.LUT R0, R22, 0xfffffffc, RZ, 0xc0, !PT ;  /* 0xfffffffc16007812 */ /* 0x000fc800078ec0ff */
[----:B------:R-:W-:-:S04]  /*1ab0*/  IADD3 R3, PT, PT, R0, R17, RZ ;  /* 0x0000001100037210 */ /* 0x000fc80007ffe0ff */
[----:B------:R-:W-:-:S13]  /*1ac0*/  ISETP.GE.U32.AND P0, PT, R3, R22, PT ;  /* 0x000000160300720c */ /* 0x000fda0003f06070 */
[----:B------:R-:W-:Y:S05]  /*1ad0*/  @P0 BRA `(.L_x_396) ;  /* 0x0000000000100947 */ /* 0x000fea0003800000 */
[----:B------:R-:W-:-:S05]  /*1ae0*/  IMAD.WIDE R18, R3, 0x10, R18 ;  /* 0x0000001003127825 */ /* 0x000fca00078e0212 */
[----:B------:R-:W2:Y:S02]  /*1af0*/  LDG.E.128 R20, desc[UR36][R18.64] ;  /* 0x0000002412147981 */ /* 0x000ea4000c1e1d00 */
[----:B--2---:R-:W-:Y:S02]  /*1b00*/  DADD R4, R4, R20 ;  /* 0x0000000004047229 */ /* 0x004fe40000000014 */
[----:B------:R-:W-:-:S11]  /*1b10*/  DADD R6, R6, R22 ;  /* 0x0000000006067229 */ /* 0x000fd60000000016 */
.L_x_396:
[----:B------:R-:W-:Y:S05]  /*1b20*/  BSYNC.RECONVERGENT B0 ;  /* 0x0000000000007941 */ /* 0x000fea0003800200 */
.L_x_395:
[----:B------:R-:W-:Y:S01]  /*1b30*/  DADD R4, R14, R4 ;  /* 0x000000000e047229 */ /* 0x000fe20000000004 */
[----:B------:R-:W-:Y:S01]  /*1b40*/  CS2R R68, SRZ ;  /* 0x0000000000447805 */ /* 0x000fe2000001ff00 */
[----:B------:R-:W-:-:S06]  /*1b50*/  DADD R6, R12, R6 ;  /* 0x000000000c067229 */ /* 0x000fcc0000000006 */
[----:B------:R-:W-:Y:S02]  /*1b60*/  DADD R4, R4, R10 ;  /* 0x0000000004047229 */ /* 0x000fe4000000000a */
[----:B------:R-:W-:-:S06]  /*1b70*/  DADD R6, R6, R8 ;  /* 0x0000000006067229 */ /* 0x000fcc0000000008 */
[----:B------:R-:W-:Y:S02]  /*1b80*/  DADD R24, R4, R24 ;  /* 0x0000000004187229 */ /* 0x000fe40000000018 */
[----:B------:R-:W-:Y:S01]  /*1b90*/  DADD R26, R6, R26 ;  /* 0x00000000061a7229 */ /* 0x000fe2000000001a */
[----:B------:R-:W-:Y:S10]  /*1ba0*/  BRA `(.L_x_385) ;  /* 0x000000a800847947 */ /* 0x000ff40003800000 */
.L_x_386:
        /* <DEDUP_REMOVED lines=14> */
[----:B------:R-:W1:Y:S01]  /*1c90*/  LDC.64 R10, c[0x0][0x390] ;  /* 0x0000e400ff0a7b82 */ /* 0x000e620000000a00 */
[----:B------:R-:W-:Y:S02]  /*1ca0*/  CS2R R62, SRZ ;  /* 0x00000000003e7805 */ /* 0x000fe4000001ff00 */
[----:B------:R-:W-:Y:S02]  /*1cb0*/  CS2R R60, SRZ ;  /* 0x00000000003c7805 */ /* 0x000fe4000001ff00 */
[----:B------:R-:W-:Y:S02]  /*1cc0*/  CS2R R34, SRZ ;  /* 0x0000000000227805 */ /* 0x000fe4000001ff00 */
[----:B------:R-:W-:Y:S02]  /*1cd0*/  CS2R R32, SRZ ;  /* 0x0000000000207805 */ /* 0x000fe4000001ff00 */
[----:B------:R-:W-:-:S02]  /*1ce0*/  CS2R R38, SRZ ;  /* 0x0000000000267805 */ /* 0x000fc4000001ff00 */
[----:B------:R-:W-:Y:S02]  /*1cf0*/  CS2R R36, SRZ ;  /* 0x0000000000247805 */ /* 0x000fe4000001ff00 */
[----:B------:R-:W-:Y:S01]  /*1d00*/  CS2R R42, SRZ ;  /* 0x00000000002a7805 */ /* 0x000fe2000001ff00 */
[----:B------:R-:W2:Y:S01]  /*1d10*/  LDC.64 R22, c[0x0][0x398] ;  /* 0x0000e600ff167b82 */ /* 0x000ea20000000a00 */
[----:B------:R-:W-:Y:S02]  /*1d20*/  CS2R R40, SRZ ;  /* 0x0000000000287805 */ /* 0x000fe4000001ff00 */
[----:B------:R-:W-:Y:S02]  /*1d30*/  CS2R R46, SRZ ;  /* 0x00000000002e7805 */ /* 0x000fe4000001ff00 */
[----:B------:R-:W-:Y:S01]  /*1d40*/  CS2R R44, SRZ ;  /* 0x00000000002c7805 */ /* 0x000fe2000001ff00 */
[----:B0-----:R-:W-:-:S05]  /*1d50*/  IMAD R5, R0, 0x3, R3 ;  /* 0x0000000300057824 */ /* 0x001fca00078e0203 */
[----:B------:R-:W-:Y:S01]  /*1d60*/  ISETP.GE.U32.AND P0, PT, R5, R4, PT ;  /* 0x000000040500720c */ /* 0x000fe20003f06070 */
[--C-:B-1----:R-:W-:Y:S01]  /*1d70*/  IMAD.MOV.U32 R8, RZ, RZ, R10.reuse ;  /* 0x000000ffff087224 */ /* 0x102fe200078e000a */
[-C--:B------:R-:W-:Y:S01]  /*1d80*/  MOV R9, R11.reuse ;  /* 0x0000000b00097202 */ /* 0x080fe20000000f00 */
[--C-:B------:R-:W-:Y:S01]  /*1d90*/  IMAD.MOV.U32 R72, RZ, RZ, R10.reuse ;  /* 0x000000ffff487224 */ /* 0x100fe200078e000a */
        /* <DEDUP_REMOVED lines=9> */
[----:B------:R-:W-:Y:S01]  /*1e30*/  IMAD.MOV.U32 R12, RZ, RZ, R10 ;  /* 0x000000ffff0c7224 */ /* 0x000fe200078e000a */
[----:B------:R-:W-:Y:S01]  /*1e40*/  MOV R13, R11 ;  /* 0x0000000b000d7202 */ /* 0x000fe20000000f00 */
[--C-:B--2---:R-:W-:Y:S01]  /*1e50*/  IMAD.MOV.U32 R6, RZ, RZ, R22.reuse ;  /* 0x000000ffff067224 */ /* 0x104fe200078e0016 */
        /* <DEDUP_REMOVED lines=38> */
[----:B------:R-:W-:-:S07]  /*20c0*/  MOV R13, R11 ;  /* 0x0000000b000d7202 */ /* 0x000fce0000000f00 */
.L_x_400:
[----:B------:R-:W-:Y:S01]  /*20d0*/  SHF.R.U32.HI R41, RZ, 0x1, R3 ;  /* 0x00000001ff297819 */ /* 0x000fe20000011603 */
[----:B------:R-:W-:-:S03]  /*20e0*/  IMAD.IADD R3, R3, 0x1, R0 ;  /* 0x0000000103037824 */ /* 0x000fc600078e0200 */
[C---:B------:R-:W-:Y:S01]  /*20f0*/  IADD3 R5, PT, PT, R41.reuse, R0, RZ ;  /* 0x0000000029057210 */ /* 0x040fe20007ffe0ff */
[----:B------:R-:W-:Y:S01]  /*2100*/  IMAD.WIDE.U32 R40, R41, 0x20, R18 ;  /* 0x0000002029287825 */ /* 0x000fe200078e0012 */
[--C-:B------:R-:W-:Y:S02]  /*2110*/  SHF.R.U32.HI R33, RZ, 0x1, R3.reuse ;  /* 0x00000001ff217819 */ /* 0x100fe40000011603 */
[----:B------:R-:W-:Y:S01]  /*2120*/  SHF.L.U32 R16, R5, 0x5, RZ ;  /* 0x0000000505107819 */ /* 0x000fe200000006ff */
[----:B------:R-:W-:Y:S01]  /*2130*/  IMAD R3, R0, 0x2, R3 ;  /* 0x0000000200037824 */ /* 0x000fe200078e0203 */
[----:B------:R-:W-:Y:S01]  /*2140*/  SHF.R.U32.HI R5, RZ, 0x1b, R5 ;  /* 0x0000001bff057819 */ /* 0x000fe20000011605 */
[----:B------:R-:W-:Y:S01]  /*2150*/  IMAD.WIDE.U32 R32, R33, 0x20, R18 ;  /* 0x0000002021207825 */ /* 0x000fe200078e0012 */
[----:B------:R-:W-:Y:S01]  /*2160*/  LOP3.LUT R57, R16, 0xffffffe0, RZ, 0xc0, !PT ;  /* 0xffffffe010397812 */ /* 0x000fe200078ec0ff */
[----:B------:R-:W2:Y:S01]  /*2170*/  LDG.E.ENL2.256 R40, R44, desc[UR36][R40.64] ;  /* 0xfe000024282c797e */ /* 0x000ea20008121928 */
[----:B------:R-:W-:-:S02]  /*2180*/  SHF.R.U32.HI R49, RZ, 0x1, R3 ;  /* 0x00000001ff317819 */ /* 0x000fc40000011603 */
[----:B------:R-:W-:Y:S01]  /*2190*/  LOP3.LUT R5, R5, 0xf, RZ, 0xc0, !PT ;  /* 0x0000000f05057812 */ /* 0x000fe200078ec0ff */
[----:B------:R-:W3:Y:S01]  /*21a0*/  LDG.E.ENL2.256 R32, R36, desc[UR36][R32.64] ;  /* 0xfe0000242024797e */ /* 0x000ee20008121920 */
[----:B------:R-:W-:Y:S01]  /*21b0*/  IADD3 R56, P0, PT, R18, R57, RZ ;  /* 0x0000003912387210 */ /* 0x000fe20007f1e0ff */
[----:B------:R-:W-:-:S04]  /*21c0*/  IMAD.WIDE.U32 R48, R49, 0x20, R18 ;  /* 0x0000002031307825 */ /* 0x000fc800078e0012 */
[----:B------:R-:W-:Y:S02]  /*21d0*/  IMAD.X R57, R19, 0x1, R5, P0 ;  /* 0x0000000113397824 */ /* 0x000fe400000e0605 */
[----:B------:R-:W4:Y:S04]  /*21e0*/  LDG.E.ENL2.256 R52, R48, desc[UR36][R48.64] ;  /* 0xfe0000243030797e */ /* 0x000f280008121934 */
[----:B------:R-:W5:Y:S01]  /*21f0*/  LDG.E.ENL2.256 R56, R60, desc[UR36][R56.64] ;  /* 0xfe000024383c797e */ /* 0x000f620008121938 */
[----:B------:R-:W-:-:S05]  /*2200*/  IADD3 R3, PT, PT, R3, R0, RZ ;  /* 0x0000000003037210 */ /* 0x000fca0007ffe0ff */
[----:B------:R-:W-:-:S05]  /*2210*/  IMAD R5, R0, 0x3, R3 ;  /* 0x0000000300057824 */ /* 0x000fca00078e0203 */
        /* <DEDUP_REMOVED lines=8> */
[----:B------:R-:W-:Y:S02]  /*22a0*/  DADD R30, R34, R30 ;  /* 0x00000000221e7229 */ /* 0x000fe4000000001e */
[----:B----4-:R-:W-:Y:S02]  /*22b0*/  DADD R72, R48, R72 ;  /* 0x0000000030487229 */ /* 0x010fe40000000048 */
[----:B------:R-:W-:Y:S02]  /*22c0*/  DADD R26, R50, R26 ;  /* 0x00000000321a7229 */ /* 0x000fe4000000001a */
[----:B------:R-:W-:Y:S02]  /*22d0*/  DADD R8, R52, R8 ;  /* 0x0000000034087229 */ /* 0x000fe40000000008 */
[----:B------:R-:W-:-:S02]  /*22e0*/  DADD R6, R54, R6 ;  /* 0x0000000036067229 */ /* 0x000fc40000000006 */
[----:B-----5:R-:W-:Y:S02]  /*22f0*/  DADD R64, R60, R64 ;  /* 0x000000003c407229 */ /* 0x020fe40000000040 */
[----:B------:R-:W-:Y:S02]  /*2300*/  DADD R66, R62, R66 ;  /* 0x000000003e427229 */ /* 0x000fe40000000042 */
[----:B------:R-:W-:Y:S02]  /*2310*/  DADD R68, R56, R68 ;  /* 0x0000000038447229 */ /* 0x000fe40000000044 */
[----:B------:R-:W-:Y:S01]  /*2320*/  DADD R70, R58, R70 ;  /* 0x000000003a467229 */ /* 0x000fe20000000046 */
[----:B------:R-:W-:Y:S10]  /*2330*/  @!P0 BRA `(.L_x_400) ;  /* 0xfffffffc00648947 */ /* 0x000ff4000383ffff */
[----:B------:R-:W-:Y:S05]  /*2340*/  BSYNC.RECONVERGENT B1 ;  /* 0x0000000000017941 */ /* 0x000fea0003800200 */
.L_x_399:
[----:B------:R-:W-:Y:S05]  /*2350*/  BSYNC.RECONVERGENT B0 ;  /* 0x0000000000007941 */ /* 0x000fea0003800200 */
.L_x_398:
        /* <DEDUP_REMOVED lines=15> */
[----:B------:R-:W-:Y:S01]  /*2450*/  IMAD.IADD R59, R5, 0x1, R0 ;  /* 0x00000001053b7824 */ /* 0x000fe200078e0200 */
[----:B------:R-:W-:-:S04]  /*2460*/  SHF.R.U32.HI R57, RZ, 0x1, R5 ;  /* 0x00000001ff397819 */ /* 0x000fc80000011605 */
[----:B------:R-:W-:Y:S01]  /*2470*/  ISETP.GE.U32.AND P1, PT, R59, R4, PT ;  /* 0x000000043b00720c */ /* 0x000fe20003f26070 */
[----:B------:R-:W-:-:S12]  /*2480*/  IMAD.WIDE.U32 R56, R57, 0x20, R18 ;  /* 0x0000002039387825 */ /* 0x000fd800078e0012 */
[----:B------:R-:W-:Y:S02]  /*2490*/  @!P1 SHF.R.U32.HI R5, RZ, 0x1, R59 ;  /* 0x00000001ff059819 */ /* 0x000fe4000001163b */
[----:B------:R-:W5:Y:S03]  /*24a0*/  LDG.E.ENL2.256 R56, R60, desc[UR36][R56.64] ;  /* 0xfe000024383c797e */ /* 0x000f660008121938 */
[----:B------:R-:W-:-:S05]  /*24b0*/  @!P1 IMAD.WIDE.U32 R18, R5, 0x20, R18 ;  /* 0x0000002005129825 */ /* 0x000fca00078e0012 */
[----:B------:R0:W5:Y:S02]  /*24c0*/  @!P1 LDG.E.ENL2.256 R52, R48, desc[UR36][R18.64] ;  /* 0xfe0000241230997e */ /* 0x0001640008121934 */
.L_x_402:
[----:B------:R-:W-:Y:S05]  /*24d0*/  BSYNC.RECONVERGENT B0 ;  /* 0x0000000000007941 */ /* 0x000fea0003800200 */
.L_x_401:
[----:B------:R-:W-:Y:S04]  /*24e0*/  BSSY.RECONVERGENT B0, `(.L_x_403) ;  /* 0x000001a000007945 */ /* 0x000fe80003800200 */
[----:B------:R-:W-:Y:S05]  /*24f0*/  @P0 BRA `(.L_x_404) ;  /* 0x0000000000600947 */ /* 0x000fea0003800000 */
[----:B------:R-:W-:Y:S01]  /*2500*/  IADD3 R3, PT, PT, R3, R0, RZ ;  /* 0x0000000003037210 */ /* 0x000fe20007ffe0ff */
[----:B-----5:R-:W-:Y:S02]  /*2510*/  DADD R10, R10, R44 ;  /* 0x000000000a0a7229 */ /* 0x020fe4000000002c */
[----:B------:R-:W-:Y:S01]  /*2520*/  DADD R28, R28, R46 ;  /* 0x000000001c1c7229 */ /* 0x000fe2000000002e */
[----:B------:R-:W-:Y:S01]  /*2530*/  ISETP.GE.U32.AND P0, PT, R3, R4, PT ;  /* 0x000000040300720c */ /* 0x000fe20003f06070 */
[----:B------:R-:W-:Y:S02]  /*2540*/  DADD R12, R12, R40 ;  /* 0x000000000c0c7229 */ /* 0x000fe40000000028 */
[----:B------:R-:W-:-:S10]  /*2550*/  DADD R24, R24, R42 ;  /* 0x0000000018187229 */ /* 0x000fd4000000002a */
[----:B------:R-:W-:Y:S05]  /*2560*/  @P0 BRA `(.L_x_404) ;  /* 0x0000000000440947 */ /* 0x000fea0003800000 */
[----:B------:R-:W-:Y:S01]  /*2570*/  IMAD.IADD R3, R3, 0x1, R0 ;  /* 0x0000000103037824 */ /* 0x000fe200078e0200 */
[----:B------:R-:W-:Y:S02]  /*2580*/  DADD R14, R14, R36 ;  /* 0x000000000e0e7229 */ /* 0x000fe40000000024 */
[----:B------:R-:W-:Y:S02]  /*2590*/  DADD R22, R22, R38 ;  /* 0x0000000016167229 */ /* 0x000fe40000000026 */
[----:B------:R-:W-:Y:S01]  /*25a0*/  ISETP.GE.U32.AND P0, PT, R3, R4, PT ;  /* 0x000000040300720c */ /* 0x000fe20003f06070 */
[----:B------:R-:W-:Y:S02]  /*25b0*/  DADD R20, R20, R32 ;  /* 0x0000000014147229 */ /* 0x000fe40000000020 */
[----:B------:R-:W-:-:S10]  /*25c0*/  DADD R30, R30, R34 ;  /* 0x000000001e1e7229 */ /* 0x000fd40000000022 */
[----:B------:R-:W-:Y:S05]  /*25d0*/  @P0 BRA `(.L_x_404) ;  /* 0x0000000000280947 */ /* 0x000fea0003800000 */
[----:B------:R-:W-:Y:S01]  /*25e0*/  IADD3 R3, PT, PT, R3, R0, RZ ;  /* 0x0000000003037210 */ /* 0x000fe20007ffe0ff */
[----:B------:R-:W-:Y:S02]  /*25f0*/  DADD R64, R64, R60 ;  /* 0x0000000040407229 */ /* 0x000fe4000000003c */
[----:B------:R-:W-:Y:S01]  /*2600*/  DADD R66, R66, R62 ;  /* 0x0000000042427229 */ /* 0x000fe2000000003e */
[----:B------:R-:W-:Y:S01]  /*2610*/  ISETP.GE.U32.AND P0, PT, R3, R4, PT ;  /* 0x000000040300720c */ /* 0x000fe20003f06070 */
[----:B------:R-:W-:Y:S02]  /*2620*/  DADD R68, R68, R56 ;  /* 0x0000000044447229 */ /* 0x000fe40000000038 */
[----:B------:R-:W-:-:S10]  /*2630*/  DADD R70, R70, R58 ;  /* 0x0000000046467229 */ /* 0x000fd4000000003a */
[----:B------:R-:W-:Y:S02]  /*2640*/  @!P0 DADD R72, R72, R48 ;  /* 0x0000000048488229 */ /* 0x000fe40000000030 */
[----:B------:R-:W-:Y:S02]  /*2650*/  @!P0 DADD R26, R26, R50 ;  /* 0x000000001a1a8229 */ /* 0x000fe40000000032 */
[----:B------:R-:W-:Y:S02]  /*2660*/  @!P0 DADD R8, R8, R52 ;  /* 0x0000000008088229 */ /* 0x000fe40000000034 */
[----:B------:R-:W-:-:S11]  /*2670*/  @!P0 DADD R6, R6, R54 ;  /* 0x0000000006068229 */ /* 0x000fd60000000036 */
.L_x_404:
[----:B------:R-:W-:Y:S05]  /*2680*/  BSYNC.RECONVERGENT B0 ;  /* 0x0000000000007941 */ /* 0x000fea0003800200 */
.L_x_403:
[----:B------:R-:W-:Y:S02]  /*2690*/  DADD R10, R10, R14 ;  /* 0x000000000a0a7229 */ /* 0x000fe4000000000e */
[----:B------:R-:W-:Y:S02]  /*26a0*/  DADD R22, R28, R22 ;  /* 0x000000001c167229 */ /* 0x000fe40000000016 */
[----:B------:R-:W-:Y:S02]  /*26b0*/  DADD R12, R12, R20 ;  /* 0x000000000c0c7229 */ /* 0x000fe40000000014 */
[----:B------:R-:W-:Y:S02]  /*26c0*/  DADD R24, R24, R30 ;  /* 0x0000000018187229 */ /* 0x000fe4000000001e */
[----:B------:R-:W-:Y:S02]  /*26d0*/  DADD R10, R10, R64 ;  /* 0x000000000a0a7229 */ /* 0x000fe40000000040 */
[----:B------:R-:W-:-:S02]  /*26e0*/  DADD R22, R22, R66 ;  /* 0x0000000016167229 */ /* 0x000fc40000000042 */
[----:B------:R-:W-:Y:S02]  /*26f0*/  DADD R12, R12, R68 ;  /* 0x000000000c0c7229 */ /* 0x000fe40000000044 */
[----:B------:R-:W-:Y:S02]  /*2700*/  DADD R70, R24, R70 ;  /* 0x0000000018467229 */ /* 0x000fe40000000046 */
[----:B------:R-:W-:Y:S02]  /*2710*/  DADD R24, R10, R72 ;  /* 0x000000000a187229 */ /* 0x000fe40000000048 */
[----:B------:R-:W-:Y:S02]  /*2720*/  DADD R26, R22, R26 ;  /* 0x00000000161a7229 */ /* 0x000fe4000000001a */
[----:B------:R-:W-:Y:S02]  /*2730*/  DADD R68, R12, R8 ;  /* 0x000000000c447229 */ /* 0x000fe40000000008 */
[----:B------:R-:W-:Y:S01]  /*2740*/  DADD R70, R70, R6 ;  /* 0x0000000046467229 */ /* 0x000fe20000000006 */
[----:B------:R-:W-:Y:S10]  /*2750*/  BRA `(.L_x_385) ;  /* 0x0000009c00987947 */ /* 0x000ff40003800000 */
.L_x_397:
[----:B------:R-:W-:-:S13]  /*2760*/  ISETP.NE.AND P0, PT, R16, 0x1, PT ;  /* 0x000000011000780c */ /* 0x000fda0003f05270 */
        /* <DEDUP_REMOVED lines=77> */
.L_x_408:
[----:B------:R-:W-:Y:S02]  /*2c40*/  IMAD.IADD R5, R3, 0x1, R16 ;  /* 0x0000000103057824 */ /* 0x000fe400078e0210 */
[----:B------:R-:W-:-:S03]  /*2c50*/  IMAD R3, R0, R3, RZ ;  /* 0x0000000300037224 */ /* 0x000fc600078e02ff */
[----:B------:R-:W-:Y:S01]  /*2c60*/  IADD3 R33, PT, PT, R5, R16, RZ ;  /* 0x0000001005217210 */ /* 0x000fe20007ffe0ff */
[----:B------:R-:W-:Y:S01]  /*2c70*/  IMAD R5, R0, R5, RZ ;  /* 0x0000000500057224 */ /* 0x000fe200078e02ff */
[----:B------:R-:W-:-:S03]  /*2c80*/  SHF.R.U32.HI R3, RZ, 0x1, R3 ;  /* 0x00000001ff037819 */ /* 0x000fc60000011603 */
[----:B------:R-:W-:Y:S01]  /*2c90*/  IMAD.IADD R75, R33, 0x1, R16 ;  /* 0x00000001214b7824 */ /* 0x000fe200078e0210 */
[----:B------:R-:W-:Y:S01]  /*2ca0*/  SHF.R.U32.HI R5, RZ, 0x1, R5 ;  /* 0x00000001ff057819 */ /* 0x000fe20000011605 */
[----:B------:R-:W-:-:S04]  /*2cb0*/  IMAD.WIDE.U32 R40, R3, 0x20, R18 ;  /* 0x0000002003287825 */ /* 0x000fc800078e0012 */
[C---:B------:R-:W-:Y:S02]  /*2cc0*/  IMAD R33, R0.reuse, R33, RZ ;  /* 0x0000002100217224 */ /* 0x040fe400078e02ff */
[----:B------:R-:W-:Y:S01]  /*2cd0*/  IMAD R3, R0, R75, RZ ;  /* 0x0000004b00037224 */ /* 0x000fe200078e02ff */
[----:B------:R-:W2:Y:S02]  /*2ce0*/  LDG.E.ENL2.256 R40, R44, desc[UR36][R40.64] ;  /* 0xfe000024282c797e */ /* 0x000ea40008121928 */
[----:B------:R-:W-:Y:S01]  /*2cf0*/  SHF.R.U32.HI R49, RZ, 0x1, R33 ;  /* 0x00000001ff317819 */ /* 0x000fe20000011621 */
[----:B------:R-:W-:Y:S01]  /*2d00*/  IMAD.WIDE.U32 R32, R5, 0x20, R18 ;  /* 0x0000002005207825 */ /* 0x000fe200078e0012 */
[----:B------:R-:W-:-:S03]  /*2d10*/  SHF.R.U32.HI R3, RZ, 0x1, R3 ;  /* 0x00000001ff037819 */ /* 0x000fc60000011603 */
[--C-:B------:R-:W-:Y:S02]  /*2d20*/  IMAD.WIDE.U32 R48, R49, 0x20, R18.reuse ;  /* 0x0000002031307825 */ /* 0x100fe400078e0012 */
[----:B------:R-:W3:Y:S02]  /*2d30*/  LDG.E.ENL2.256 R32, R36, desc[UR36][R32.64] ;  /* 0xfe0000242024797e */ /* 0x000ee40008121920 */
[----:B------:R-:W-:Y:S02]  /*2d40*/  IMAD.WIDE.U32 R52, R3, 0x20, R18 ;  /* 0x0000002003347825 */ /* 0x000fe400078e0012 */
        /* <DEDUP_REMOVED lines=23> */
.L_x_407:
[----:B------:R-:W-:Y:S05]  /*2ec0*/  BSYNC.RECONVERGENT B0 ;  /* 0x0000000000007941 */ /* 0x000fea0003800200 */
.L_x_406:
[----:B------:R-:W-:Y:S01]  /*2ed0*/  ISETP.GE.U32.AND P0, PT, R3, R4, PT ;  /* 0x000000040300720c */ /* 0x000fe20003f06070 */
[----:B------:R-:W-:-:S12]  /*2ee0*/  BSSY.RECONVERGENT B0, `(.L_x_409) ;  /* 0x000001a000007945 */ /* 0x000fd80003800200 */
[----:B------:R-:W-:Y:S05]  /*2ef0*/  @P0 BRA `(.L_x_410) ;  /* 0x0000000000600947 */ /* 0x000fea0003800000 */
[----:B------:R-:W-:-:S05]  /*2f00*/  IMAD R5, R0, R3, RZ ;  /* 0x0000000300057224 */ /* 0x000fca00078e02ff */
[----:B------:R-:W-:-:S05]  /*2f10*/  SHF.R.U32.HI R5, RZ, 0x1, R5 ;  /* 0x00000001ff057819 */ /* 0x000fca0000011605 */
[----:B------:R-:W-:-:S06]  /*2f20*/  IMAD.WIDE.U32 R40, R5, 0x20, R18 ;  /* 0x0000002005287825 */ /* 0x000fcc00078e0012 */
[----:B------:R-:W5:Y:S01]  /*2f30*/  LDG.E.ENL2.256 R40, R44, desc[UR36][R40.64] ;  /* 0xfe000024282c797e */ /* 0x000f620008121928 */
[----:B------:R-:W-:-:S05]  /*2f40*/  IMAD.IADD R75, R3, 0x1, R16 ;  /* 0x00000001034b7824 */ /* 0x000fca00078e0210 */
        /* <DEDUP_REMOVED lines=11> */
[----:B------:R-:W-:Y:S02]  /*3000*/  ISETP.GE.U32.AND P1, PT, R49, R4, PT ;  /* 0x000000043100720c */ /* 0x000fe40003f26070 */
[----:B------:R-:W-:-:S11]  /*3010*/  SHF.R.U32.HI R5, RZ, 0x1, R5 ;  /* 0x00000001ff057819 */ /* 0x000fd60000011605 */
[----:B------:R-:W-:Y:S02]  /*3020*/  @!P1 IMAD R0, R0, R49, RZ ;  /* 0x0000003100009224 */ /* 0x000fe400078e02ff */
[----:B------:R-:W-:-:S03]  /*3030*/  IMAD.WIDE.U32 R48, R5, 0x20, R18 ;  /* 0x0000002005307825 */ /* 0x000fc600078e0012 */
[----:B------:R-:W-:-:S05]  /*3040*/  @!P1 SHF.R.U32.HI R51, RZ, 0x1, R0 ;  /* 0x00000001ff339819 */ /* 0x000fca0000011600 */
[----:B------:R-:W-:Y:S02]  /*3050*/  @!P1 IMAD.WIDE.U32 R18, R51, 0x20, R18 ;  /* 0x0000002033129825 */ /* 0x000fe400078e0012 */
[----:B------:R-:W5:Y:S04]  /*3060*/  LDG.E.ENL2.256 R48, R60, desc[UR36][R48.64] ;  /* 0xfe000024303c797e */ /* 0x000f680008121930 */
[----:B------:R0:W5:Y:S02]  /*3070*/  @!P1 LDG.E.ENL2.256 R56, R52, desc[UR36][R18.64] ;  /* 0xfe0000241234997e */ /* 0x0001640008121938 */
.L_x_410:
[----:B------:R-:W-:Y:S05]  /*3080*/  BSYNC.RECONVERGENT B0 ;  /* 0x0000000000007941 */ /* 0x000fea0003800200 */
.L_x_409:
        /* <DEDUP_REMOVED lines=26> */
.L_x_412:
[----:B------:R-:W-:Y:S05]  /*3230*/  BSYNC.RECONVERGENT B0 ;  /* 0x0000000000007941 */ /* 0x000fea0003800200 */
.L_x_411:
        /* <DEDUP_REMOVED lines=13> */
.L_x_405:
[----:B------:R-:W0:Y:S01]  /*3310*/  LDCU UR4, c[0x0][0x3ac] ;  /* 0x00007580ff0477ac */ /* 0x000e220008000800 */
[----:B------:R-:W1:Y:S01]  /*3320*/  LDC.64 R14, c[0x0][0x390] ;  /* 0x0000e400ff0e7b82 */ /* 0x000e620000000a00 */
[----:B------:R-:W-:Y:S01]  /*3330*/  BSSY.RECONVERGENT B0, `(.L_x_413) ;  /* 0x000048a000007945 */ /* 0x000fe20003800200 */
        /* <DEDUP_REMOVED lines=14> */
[----:B------:R-:W-:Y:S01]  /*3420*/  CS2R R22, SRZ ;  /* 0x0000000000167805 */ /* 0x000fe2000001ff00 */
[----:B0-----:R-:W-:Y:S01]  /*3430*/  IMAD.U32 R0, RZ, RZ, UR4 ;  /* 0x00000004ff007e24 */ /* 0x001fe2000f8e00ff */
[----:B------:R-:W-:-:S03]  /*3440*/  CS2R R20, SRZ ;  /* 0x0000000000147805 */ /* 0x000fc6000001ff00 */
[----:B------:R-:W-:Y:S01]  /*3450*/  IMAD R7, R0, 0x3, R3 ;  /* 0x0000000300077824 */ /* 0x000fe200078e0203 */
[----:B-1----:R-:W-:Y:S01]  /*3460*/  MOV R80, R14 ;  /* 0x0000000e00507202 */ /* 0x002fe20000000f00 */
[----:B------:R-:W-:-:S03]  /*3470*/  IMAD.MOV.U32 R81, RZ, RZ, R15 ;  /* 0x000000ffff517224 */ /* 0x000fc600078e000f */
[----:B------:R-:W-:Y:S01]  /*3480*/  ISETP.GE.U32.AND P0, PT, R7, R4, PT ;  /* 0x000000040700720c */ /* 0x000fe20003f06070 */
[--C-:B------:R-:W-:Y:S01]  /*3490*/  IMAD.MOV.U32 R75, RZ, RZ, R15.reuse ;  /* 0x000000ffff4b7224 */ /* 0x100fe200078e000f */
[----:B------:R-:W0:Y:S01]  /*34a0*/  LDC.64 R6, c[0x0][0x398] ;  /* 0x0000e600ff067b82 */ /* 0x000e220000000a00 */
        /* <DEDUP_REMOVED lines=10> */
[----:B------:R-:W-:-:S02]  /*3550*/  MOV R60, R14 ;  /* 0x0000000e003c7202 */ /* 0x000fc40000000f00 */
[-C--:B0-----:R-:W-:Y:S01]  /*3560*/  MOV R78, R6.reuse ;  /* 0x00000006004e7202 */ /* 0x081fe20000000f00 */
        /* <DEDUP_REMOVED lines=11> */
[----:B------:R-:W-:Y:S01]  /*3620*/  MOV R8, R6 ;  /* 0x0000000600087202 */ /* 0x000fe20000000f00 */
[----:B------:R-:W-:Y:S01]  /*3630*/  IMAD.MOV.U32 R9, RZ, RZ, R7 ;  /* 0x000000ffff097224 */ /* 0x000fe200078e0007 */
[----:B------:R-:W-:Y:S06]  /*3640*/  @P0 BRA `(.L_x_414) ;  /* 0x0000004400600947 */ /* 0x000fec0003800000 */
[----:B------:R-:W-:-:S13]  /*3650*/  ISETP.NE.AND P0, PT, R16, RZ, PT ;  /* 0x000000ff1000720c */ /* 0x000fda0003f05270 */
[----:B------:R0:W5:Y:S01]  /*3660*/  @!P0 LDG.E.ENL2.256 R56, R52, desc[UR36][R18.64] ;  /* 0xfe0000241234897e */ /* 0x0001620008121938 */
[----:B------:R-:W-:Y:S01]  /*3670*/  IADD3 R0, PT, PT, R16, -0x1, RZ ;  /* 0xffffffff10007810 */ /* 0x000fe20007ffe0ff */
[--C-:B------:R-:W-:Y:S01]  /*3680*/  IMAD.MOV.U32 R78, RZ, RZ, R6.reuse ;  /* 0x000000ffff4e7224 */ /* 0x100fe200078e0006 */
[-C--:B------:R-:W-:Y:S01]  /*3690*/  MOV R79, R7.reuse ;  /* 0x00000007004f7202 */ /* 0x080fe20000000f00 */
[--C-:B------:R-:W-:Y:S01]  /*36a0*/  IMAD.MOV.U32 R76, RZ, RZ, R6.reuse ;  /* 0x000000ffff4c7224 */ /* 0x100fe200078e0006 */
[----:B------:R-:W-:Y:S01]  /*36b0*/  VIMNMX.U32 R0, PT, PT, R0, 0x18, PT ;  /* 0x0000001800007848 */ /* 0x000fe20003fe0000 */
        /* <DEDUP_REMOVED lines=24> */
[----:B------:R-:W-:Y:S01]  /*3840*/  VIADD R16, R0, 0x1 ;  /* 0x0000000100107836 */ /* 0x000fe20000000000 */
[----:B0-----:R-:W-:-:S07]  /*3850*/  MOV R61, R15 ;  /* 0x0000000f003d7202 */ /* 0x001fce0000000f00 */
.L_x_420:
[----:B0-----:R-:W0:Y:S01]  /*3860*/  LDCU UR4, c[0x0][0x3ac] ;  /* 0x00007580ff0477ac */ /* 0x001e220008000800 */
[----:B-----5:R-:W-:Y:S01]  /*3870*/  @!P0 MOV R44, R52 ;  /* 0x00000034002c8202 */ /* 0x020fe20000000f00 */
[----:B------:R-:W-:Y:S01]  /*3880*/  @!P0 IMAD.MOV.U32 R45, RZ, RZ, R53 ;  /* 0x000000ffff2d8224 */ /* 0x000fe200078e0035 */
[----:B------:R-:W-:Y:S01]  /*3890*/  @!P0 MOV R46, R54 ;  /* 0x00000036002e8202 */ /* 0x000fe20000000f00 */
[----:B------:R-:W-:Y:S01]  /*38a0*/  @!P0 IMAD.MOV.U32 R47, RZ, RZ, R55 ;  /* 0x000000ffff2f8224 */ /* 0x000fe200078e0037 */
[----:B------:R-:W-:Y:S01]  /*38b0*/  @!P0 MOV R48, R56 ;  /* 0x0000003800308202 */ /* 0x000fe20000000f00 */
[----:B------:R-:W-:Y:S01]  /*38c0*/  @!P0 IMAD.MOV.U32 R49, RZ, RZ, R57 ;  /* 0x000000ffff318224 */ /* 0x000fe200078e0039 */
[-C--:B------:R-:W-:Y:S01]  /*38d0*/  @!P0 MOV R50, R58.reuse ;  /* 0x0000003a00328202 */ /* 0x080fe20000000f00 */
[--C-:B------:R-:W-:Y:S01]  /*38e0*/  @!P0 IMAD.MOV.U32 R51, RZ, RZ, R59.reuse ;  /* 0x000000ffff338224 */ /* 0x100fe200078e003b */
[----:B------:R-:W-:Y:S01]  /*38f0*/  @!P0 MOV R42, R58 ;  /* 0x0000003a002a8202 */ /* 0x000fe20000000f00 */
[----:B------:R-:W-:Y:S01]  /*3900*/  @!P0 IMAD.MOV.U32 R43, RZ, RZ, R59 ;  /* 0x000000ffff2b8224 */ /* 0x000fe200078e003b */
        /* <DEDUP_REMOVED lines=22> */
[----:B0-----:R-:W-:Y:S06]  /*3a70*/  @!P0 BRA `(.L_x_415) ;  /* 0x0000003c00f88947 */ /* 0x001fec0003800000 */
[----:B------:R-:W0:Y:S01]  /*3a80*/  LDCU.128 UR20, c[0x0][0x3e0] ;  /* 0x00007c00ff1477ac */ /* 0x000e220008000c00 */
[----:B------:R-:W-:Y:S02]  /*3a90*/  HFMA2 R20, -RZ, RZ, 0, 0 ;  /* 0x00000000ff147431 */ /* 0x000fe400000001ff */
[----:B------:R-:W-:Y:S01]  /*3aa0*/  IMAD.MOV.U32 R21, RZ, RZ, R3 ;  /* 0x000000ffff157224 */ /* 0x000fe200078e0003 */
[----:B------:R-:W1:Y:S01]  /*3ab0*/  LDCU UR5, c[0x0][0x510] ;  /* 0x0000a200ff0577ac */ /* 0x000e620008000800 */
[----:B------:R-:W2:Y:S01]  /*3ac0*/  LDCU UR77, c[0x0][0x3f8] ;  /* 0x00007f00ff4d77ac */ /* 0x000ea20008000800 */
[----:B------:R-:W3:Y:S01]  /*3ad0*/  LDCU UR76, c[0x0][0x514] ;  /* 0x0000a280ff4c77ac */ /* 0x000ee20008000800 */
[----:B------:R-:W4:Y:S01]  /*3ae0*/  LDCU UR75, c[0x0][0x3fc] ;  /* 0x00007f80ff4b77ac */ /* 0x000f220008000800 */
[----:B0-----:R-:W-:Y:S01]  /*3af0*/  IMAD.HI.U32 R0, R3, UR22, R20 ;  /* 0x0000001603007c27 */ /* 0x001fe2000f8e0014 */
[----:B------:R-:W-:Y:S01]  /*3b00*/  UISETP.NE.AND UP0, UPT, UR20, 0x1, UPT ;  /* 0x000000011400788c */ /* 0x000fe2000bf05270 */
[----:B------:R-:W0:Y:S03]  /*3b10*/  LDCU UR74, c[0x0][0x518] ;  /* 0x0000a300ff4a77ac */ /* 0x000e260008000800 */
[----:B------:R-:W-:Y:S01]  /*3b20*/  SHF.R.U32.HI R22, RZ, UR23, R0 ;  /* 0x00000017ff167c19 */ /* 0x000fe20008011600 */
[----:B------:R-:W0:Y:S03]  /*3b30*/  LDCU UR73, c[0x0][0x410] ;  /* 0x00008200ff4977ac */ /* 0x000e260008000800 */
[----:B------:R-:W-:Y:S01]  /*3b40*/  IADD3 R0, PT, PT, -R22, RZ, RZ ;  /* 0x000000ff16007210 */ /* 0x000fe20007ffe1ff */
[----:B------:R-:W0:Y:S04]  /*3b50*/  LDCU UR72, c[0x0][0x51c] ;  /* 0x0000a380ff4877ac */ /* 0x000e280008000800 */
[----:B------:R-:W-:Y:S01]  /*3b60*/  IMAD R0, R0, UR21, R3 ;  /* 0x0000001500007c24 */ /* 0x000fe2000f8e0203 */
[----:B------:R-:W0:Y:S03]  /*3b70*/  LDCU UR71, c[0x0][0x414] ;  /* 0x00008280ff4777ac */ /* 0x000e260008000800 */
[----:B-1----:R-:W-:Y:S01]  /*3b80*/  IMAD R0, R0, UR5, RZ ;  /* 0x0000000500007c24 */ /* 0x002fe2000f8e02ff */
[----:B------:R-:W1:Y:S01]  /*3b90*/  LDCU UR70, c[0x0][0x520] ;  /* 0x0000a400ff4677ac */ /* 0x000e620008000800 */
        /* <DEDUP_REMOVED lines=52> */
[----:B------:R-:W-:-:S05]  /*3ee0*/  SHF.R.U32.HI R23, RZ, UR77, R4 ;  /* 0x0000004dff177c19 */ /* 0x000fca0008011604 */
[----:B------:R-:W-:-:S04]  /*3ef0*/  IMAD.MOV R21, RZ, RZ, -R23 ;  /* 0x000000ffff157224 */ /* 0x000fc800078e0a17 */
        /* <DEDUP_REMOVED lines=16> */
[----:B------:R-:W-:-:S05]  /*4000*/  SHF.R.U32.HI R23, RZ, UR73, R4 ;  /* 0x00000049ff177c19 */ /* 0x000fca0008011604 */
[----:B------:R-:W-:-:S04]  /*4010*/  IMAD.MOV R21, RZ, RZ, -R23 ;  /* 0x000000ffff157224 */ /* 0x000fc800078e0a17 */
        /* <DEDUP_REMOVED lines=189> */
[----:B------:R-:W-:Y:S01]  /*4bf0*/  HFMA2 R20, -RZ, RZ, 0, 0 ;  /* 0x00000000ff147431 */ /* 0x000fe200000001ff */
[----:B------:R-:W-:-:S10]  /*4c00*/  MOV R21, R26 ;  /* 0x0000001a00157202 */ /* 0x000fd40000000f00 */
        /* <DEDUP_REMOVED lines=14> */
.L_x_416:
[----:B------:R-:W-:-:S04]  /*4cf0*/  LOP3.LUT R21, R0, 0xffffffe0, RZ, 0xc0, !PT ;  /* 0xffffffe000157812 */ /* 0x000fc800078ec0ff */
[----:B------:R-:W-:-:S05]  /*4d00*/  IADD3 R20, P1, PT, R21, R18, RZ ;  /* 0x0000001215147210 */ /* 0x000fca0007f3e0ff */
[----:B------:R-:W-:-:S06]  /*4d10*/  IMAD.X R21, RZ, RZ, R19, P1 ;  /* 0x000000ffff157224 */ /* 0x000fcc00008e0613 */
[----:B------:R-:W5:Y:S01]  /*4d20*/  LDG.E.ENL2.256 R24, R20, desc[UR36][R20.64] ;  /* 0xfe0000241414797e */ /* 0x000f620008121918 */
        /* <DEDUP_REMOVED lines=237> */
.L_x_417:
        /* <DEDUP_REMOVED lines=241> */
.L_x_418:
        /* <DEDUP_REMOVED lines=233> */
[----:B------:R-:W2:Y:S01]  /*79a0*/  @P1 LDC R48, c[0x0][0x570] ;  /* 0x00015c00ff301b82 */ /* 0x000ea20000000800 */
[----:B-1----:R-:W-:-:S05]  /*79b0*/  @P1 IMAD.HI.U32 R46, R45, R46, R44 ;  /* 0x0000002e2d2e1227 */ /* 0x002fca00078e002c */
[----:B------:R-:W-:Y:S01]  /*79c0*/  @P1 SHF.R.U32.HI R46, RZ, R47, R46 ;  /* 0x0000002fff2e1219 */ /* 0x000fe2000001162e */
[----:B------:R-:W-:-:S03]  /*79d0*/  IMAD R47, R4, UR6, R49 ;  /* 0x00000006042f7c24 */ /* 0x000fc6000f8e0231 */
[----:B------:R-:W-:Y:S01]  /*79e0*/  @P1 IADD3 R44, PT, PT, -R46, RZ, RZ ;  /* 0x000000ff2e2c1210 */ /* 0x000fe20007ffe1ff */
[----:B------:R-:W-:-:S04]  /*79f0*/  IMAD R0, R47, UR31, R0 ;  /* 0x0000001f2f007c24 */ /* 0x000fc8000f8e0200 */
[----:B0-----:R-:W-:-:S04]  /*7a00*/  @P1 IMAD R45, R51, R44, R45 ;  /* 0x0000002c332d1224 */ /* 0x001fc800078e022d */
[----:B--2---:R-:W-:-:S07]  /*7a10*/  @P1 IMAD R0, R45, R48, R0 ;  /* 0x000000302d001224 */ /* 0x004fce00078e0200 */
.L_x_419:
[----:B------:R-:W-:-:S04]  /*7a20*/  LOP3.LUT R45, R0, 0xffffffe0, RZ, 0xc0, !PT ;  /* 0xffffffe0002d7812 */ /* 0x000fc800078ec0ff */
[----:B------:R-:W-:-:S05]  /*7a30*/  IADD3 R44, P1, PT, R45, R18, RZ ;  /* 0x000000122d2c7210 */ /* 0x000fca0007f3e0ff */
[----:B------:R-:W-:-:S06]  /*7a40*/  IMAD.X R45, RZ, RZ, R19, P1 ;  /* 0x000000ffff2d7224 */ /* 0x000fcc00008e0613 */
[----:B------:R-:W5:Y:S02]  /*7a50*/  LDG.E.ENL2.256 R48, R44, desc[UR36][R44.64] ;  /* 0xfe0000242c2c797e */ /* 0x000f640008121930 */
.L_x_415:
[----:B------:R-:W1:Y:S01]  /*7a60*/  LDCU UR5, c[0x0][0x3a4] ;  /* 0x00007480ff0577ac */ /* 0x000e620008000800 */
[----:B------:R-:W-:Y:S01]  /*7a70*/  MOV R0, UR4 ;  /* 0x0000000400007c02 */ /* 0x000fe20008000f00 */
[----:B-----5:R-:W-:Y:S02]  /*7a80*/  DADD R14, R20, R14 ;  /* 0x00000000140e7229 */ /* 0x020fe4000000000e */
[----:B------:R-:W-:Y:S01]  /*7a90*/  DADD R6, R22, R6 ;  /* 0x0000000016067229 */ /* 0x000fe20000000006 */
[C---:B------:R-:W-:Y:S01]  /*7aa0*/  LEA R3, R0.reuse, R3, 0x2 ;  /* 0x0000000300037211 */ /* 0x040fe200078e10ff */
[----:B------:R-:W-:Y:S02]  /*7ab0*/  DADD R60, R24, R60 ;  /* 0x00000000183c7229 */ /* 0x000fe4000000003c */
[----:B------:R-:W-:Y:S02]  /*7ac0*/  DADD R8, R26, R8 ;  /* 0x000000001a087229 */ /* 0x000fe40000000008 */
[----:B------:R-:W-:Y:S01]  /*7ad0*/  IMAD R83, R0, 0x3, R3 ;  /* 0x0000000300537824 */ /* 0x000fe200078e0203 */
[----:B------:R-:W-:-:S02]  /*7ae0*/  DADD R62, R28, R62 ;  /* 0x000000001c3e7229 */ /* 0x000fc4000000003e */
[----:B------:R-:W-:Y:S02]  /*7af0*/  DADD R10, R30, R10 ;  /* 0x000000001e0a7229 */ /* 0x000fe4000000000a */
[----:B------:R-:W-:Y:S02]  /*7b00*/  DADD R64, R32, R64 ;  /* 0x0000000020407229 */ /* 0x000fe40000000040 */
[----:B------:R-:W-:Y:S01]  /*7b10*/  DADD R12, R34, R12 ;  /* 0x00000000220c7229 */ /* 0x000fe2000000000c */
[----:B-1----:R-:W-:Y:S01]  /*7b20*/  IMAD.U32 R4, RZ, RZ, UR5 ;  /* 0x00000005ff047e24 */ /* 0x002fe2000f8e00ff */
[----:B------:R-:W-:Y:S02]  /*7b30*/  DADD R66, R36, R66 ;  /* 0x0000000024427229 */ /* 0x000fe40000000042 */
[----:B------:R-:W-:Y:S02]  /*7b40*/  DADD R68, R38, R68 ;  /* 0x0000000026447229 */ /* 0x000fe40000000044 */
[----:B------:R-:W-:Y:S01]  /*7b50*/  ISETP.GE.U32.AND P1, PT, R83, R4, PT ;  /* 0x000000045300720c */ /* 0x000fe20003f26070 */
[----:B------:R-:W-:-:S02]  /*7b60*/  DADD R70, R40, R70 ;  /* 0x0000000028467229 */ /* 0x000fc40000000046 */
[----:B------:R-:W-:Y:S02]  /*7b70*/  DADD R72, R42, R72 ;  /* 0x000000002a487229 */ /* 0x000fe40000000048 */
[----:B------:R-:W-:Y:S02]  /*7b80*/  DADD R74, R44, R74 ;  /* 0x000000002c4a7229 */ /* 0x000fe4000000004a */
[----:B------:R-:W-:Y:S02]  /*7b90*/  DADD R76, R46, R76 ;  /* 0x000000002e4c7229 */ /* 0x000fe4000000004c */
[----:B------:R-:W-:Y:S02]  /*7ba0*/  DADD R80, R48, R80 ;  /* 0x0000000030507229 */ /* 0x000fe40000000050 */
[----:B------:R-:W-:Y:S02]  /*7bb0*/  DADD R78, R50, R78 ;  /* 0x00000000324e7229 */ /* 0x000fe4000000004e */
[----:B------:R-:W-:Y:S09]  /*7bc0*/  @!P1 BRA `(.L_x_420) ;  /* 0xffffffbc00249947 */ /* 0x000ff2000383ffff */
.L_x_414:
[----:B0-----:R-:W-:Y:S05]  /*7bd0*/  BSYNC.RECONVERGENT B0 ;  /* 0x0000000000007941 */ /* 0x001fea0003800200 */
.L_x_413:
        /* <DEDUP_REMOVED lines=284> */
.L_x_424:
[----:B------:R-:W-:Y:S01]  /*8da0*/  SHF.R.U32.HI R20, RZ, 0x5, R18 ;  /* 0x00000005ff147819 */ /* 0x000fe20000011612 */
[----:B------:R-:W-:-:S07]  /*8db0*/  IMAD.MOV.U32 R21, RZ, RZ, RZ ;  /* 0x000000ffff157224 */ /* 0x000fce00078e00ff */
.L_x_423:
        /* <DEDUP_REMOVED lines=284> */
.L_x_426:
[----:B------:R-:W-:Y:S02]  /*9f80*/  SHF.R.U32.HI R28, RZ, 0x5, R19 ;  /* 0x00000005ff1c7819 */ /* 0x000fe40000011613 */
[----:B------:R-:W-:-:S07]  /*9f90*/  MOV R29, RZ ;  /* 0x000000ff001d7202 */ /* 0x000fce0000000f00 */
.L_x_425:
        /* <DEDUP_REMOVED lines=281> */
.L_x_428:
[----:B------:R-:W-:Y:S01]  /*b130*/  SHF.R.U32.HI R36, RZ, 0x5, R19 ;  /* 0x00000005ff247819 */ /* 0x000fe20000011613 */
[----:B------:R-:W-:-:S07]  /*b140*/  IMAD.MOV.U32 R37, RZ, RZ, RZ ;  /* 0x000000ffff257224 */ /* 0x000fce00078e00ff */
.L_x_427:
        /* <DEDUP_REMOVED lines=281> */
.L_x_430:
[----:B------:R-:W-:Y:S02]  /*c2e0*/  SHF.R.U32.HI R44, RZ, 0x5, R19 ;  /* 0x00000005ff2c7819 */ /* 0x000fe40000011613 */
[----:B------:R-:W-:-:S07]  /*c2f0*/  MOV R45, RZ ;  /* 0x000000ff002d7202 */ /* 0x000fce0000000f00 */
.L_x_429:
[----:B------:R-:W-:-:S04]  /*c300*/  LEA R46, P0, R44, R5, 0x5 ;  /* 0x000000052c2e7211 */ /* 0x000fc800078028ff */
[----:B------:R-:W-:-:S06]  /*c310*/  LEA.HI.X R47, R44, R18, R45, 0x5, P0 ;  /* 0x000000122c2f7211 */ /* 0x000fcc00000f2c2d */
[----:B------:R-:W5:Y:S03]  /*c320*/  LDG.E.ENL2.256 R48, R44, desc[UR36][R46.64] ;  /* 0xfe0000242e2c797e */ /* 0x000f660008121930 */
.L_x_422:
[----:B------:R-:W-:Y:S05]  /*c330*/  BSYNC.RECONVERGENT B0 ;  /* 0x0000000000007941 */ /* 0x000fea0003800200 */
.L_x_421:
[----:B------:R-:W-:Y:S01]  /*c340*/  ISETP.GE.U32.AND P0, PT, R3, R4, PT ;  /* 0x000000040300720c */ /* 0x000fe20003f06070 */
[----:B------:R-:W-:-:S12]  /*c350*/  BSSY.RECONVERGENT B0, `(.L_x_431) ;  /* 0x000001a000007945 */ /* 0x000fd80003800200 */
        /* <DEDUP_REMOVED lines=25> */
.L_x_432:
[----:B------:R-:W-:Y:S05]  /*c4f0*/  BSYNC.RECONVERGENT B0 ;  /* 0x0000000000007941 */ /* 0x000fea0003800200 */
.L_x_431:
        /* <DEDUP_REMOVED lines=8> */
[----:B-----5:R-:W-:Y:S02]  /*c580*/  DADD R24, R14, R74 ;  /* 0x000000000e187229 */ /* 0x020fe4000000004a */
[----:B------:R-:W-:Y:S02]  /*c590*/  DADD R26, R6, R76 ;  /* 0x00000000061a7229 */ /* 0x000fe4000000004c */
[----:B------:R-:W-:Y:S02]  /*c5a0*/  DADD R68, R60, R80 ;  /* 0x000000003c447229 */ /* 0x000fe40000000050 */
[----:B------:R-:W-:-:S11]  /*c5b0*/  DADD R70, R8, R78 ;  /* 0x0000000008467229 */ /* 0x000fd6000000004e */
.L_x_385:
[----:B------:R-:W-:Y:S05]  /*c5c0*/  BSYNC.RECONVERGENT B6 ;  /* 0x0000000000067941 */ /* 0x000fea0003800200 */
.L_x_384:
        /* <DEDUP_REMOVED lines=10> */
[----:B---3--:R-:W-:-:S03]  /*c670*/  ISETP.GE.U32.AND P0, PT, R14, 0x2, PT ;  /* 0x000000020e00780c */ /* 0x008fc60003f06070 */
[----:B------:R-:W-:-:S05]  /*c680*/  IMAD R13, R0, 0x20, R3 ;  /* 0x00000020000d7824 */ /* 0x000fca00078e0203 */
[----:B------:R1:W-:Y:S04]  /*c690*/  STS.128 [R13], R24 ;  /* 0x000000180d007388 */ /* 0x0003e80000000c00 */
[----:B------:R1:W-:Y:S01]  /*c6a0*/  STS.128 [R13+0x10], R68 ;  /* 0x000010440d007388 */ /* 0x0003e20000000c00 */
[----:B------:R-:W-:Y:S05]  /*c6b0*/  @!P0 BRA `(.L_x_433) ;  /* 0x00000000005c8947 */ /* 0x000fea0003800000 */
[----:B------:R-:W-:-:S07]  /*c6c0*/  MOV R0, R14 ;  /* 0x0000000e00007202 */ /* 0x000fce0000000f00 */
.L_x_436:
        /* <DEDUP_REMOVED lines=9> */
[----:B------:R-:W-:-:S04]  /*c760*/  IMAD R0, R5, R12, R17 ;  /* 0x0000000c05007224 */ /* 0x000fc800078e0211 */
[----:B------:R-:W-:-:S05]  /*c770*/  IMAD R0, R0, 0x20, R3 ;  /* 0x0000002000007824 */ /* 0x000fca00078e0203 */
[----:B------:R-:W1:Y:S04]  /*c780*/  LDS.128 R4, [R0] ;  /* 0x0000000000047984 */ /* 0x000e680000000c00 */
[----:B------:R-:W2:Y:S01]  /*c790*/  LDS.128 R8, [R0+0x10] ;  /* 0x0000100000087984 */ /* 0x000ea20000000c00 */
[----:B-1----:R-:W-:Y:S02]  /*c7a0*/  DADD R24, R24, R4 ;  /* 0x0000000018187229 */ /* 0x002fe40000000004 */
[----:B------:R-:W-:Y:S02]  /*c7b0*/  DADD R26, R26, R6 ;  /* 0x000000001a1a7229 */ /* 0x000fe40000000006 */
[----:B--2---:R-:W-:Y:S02]  /*c7c0*/  DADD R68, R68, R8 ;  /* 0x0000000044447229 */ /* 0x004fe40000000008 */
[----:B------:R-:W-:-:S03]  /*c7d0*/  DADD R70, R70, R10 ;  /* 0x0000000046467229 */ /* 0x000fc6000000000a */
[----:B------:R2:W-:Y:S04]  /*c7e0*/  STS.128 [R13], R24 ;  /* 0x000000180d007388 */ /* 0x0005e80000000c00 */
[----:B------:R2:W-:Y:S04]  /*c7f0*/  STS.128 [R13+0x10], R68 ;  /* 0x000010440d007388 */ /* 0x0005e80000000c00 */
.L_x_435:
[----:B------:R-:W-:Y:S05]  /*c800*/  BSYNC.RECONVERGENT B0 ;  /* 0x0000000000007941 */ /* 0x000fea0003800200 */
.L_x_434:
[----:B------:R-:W-:Y:S01]  /*c810*/  MOV R0, R15 ;  /* 0x0000000f00007202 */ /* 0x000fe20000000f00 */
[----:B------:R-:W-:Y:S06]  /*c820*/  @P1 BRA `(.L_x_436) ;  /* 0xfffffffc00a81947 */ /* 0x000fec000383ffff */
.L_x_433:
[----:B------:R-:W3:Y:S02]  /*c830*/  LDCU UR4, c[0x0][0x3b8] ;  /* 0x00007700ff0477ac */ /* 0x000ee40008000800 */
[----:B---3--:R-:W-:-:S09]  /*c840*/  UISETP.NE.AND UP0, UPT, UR4, URZ, UPT ;  /* 0x000000ff0400728c */ /* 0x008fd2000bf05270 */
[----:B------:R-:W-:Y:S05]  /*c850*/  BRA.U !UP0, `(.L_x_437) ;  /* 0x0000000108e47547 */ /* 0x000fea000b800000 */
[----:B------:R-:W3:Y:S02]  /*c860*/  LDC R14, c[0x0][0x360] ;  /* 0x0000d800ff0e7b82 */ /* 0x000ee40000000800 */
[----:B---3--:R-:W-:Y:S02]  /*c870*/  ISETP.GE.U32.AND P0, PT, R14, 0x21, PT ;  /* 0x000000210e00780c */ /* 0x008fe40003f06070 */
[----:B------:R-:W-:-:S11]  /*c880*/  MOV R0, R14 ;  /* 0x0000000e00007202 */ /* 0x000fd60000000f00 */
[----:B------:R-:W-:Y:S05]  /*c890*/  @!P0 BRA `(.L_x_438) ;  /* 0x0000000000848947 */ /* 0x000fea0003800000 */
[----:B------:R-:W3:Y:S01]  /*c8a0*/  S2UR UR5, SR_CgaCtaId ;  /* 0x00000000000579c3 */ /* 0x000ee20000008800 */
[----:B------:R-:W-:Y:S01]  /*c8b0*/  UMOV UR4, 0x400 ;  /* 0x0000040000047882 */ /* 0x000fe20000000000 */
[----:B------:R-:W-:Y:S01]  /*c8c0*/  IMAD R0, R2, R14, R17 ;  /* 0x0000000e02007224 */ /* 0x000fe200078e0211 */
[----:B------:R-:W-:Y:S01]  /*c8d0*/  UIADD3 UR4, UPT, UPT, UR4, 0x10, URZ ;  /* 0x0000001004047890 */ /* 0x000fe2000fffe0ff */
[----:B------:R-:W-:-:S03]  /*c8e0*/  ISETP.GE.U32.AND P0, PT, R14, 0x40, PT ;  /* 0x000000400e00780c */ /* 0x000fc60003f06070 */
[----:B---3--:R-:W-:-:S06]  /*c8f0*/  ULEA UR4, UR5, UR4, 0x18 ;  /* 0x0000000405047291 */ /* 0x008fcc000f8ec0ff */
[----:B------:R-:W-:Y:S01]  /*c900*/  LEA R3, R0, UR4, 0x5 ;  /* 0x0000000400037c11 */ /* 0x000fe2000f8e28ff */
[----:B------:R-:W-:-:S04]  /*c910*/  IMAD.MOV.U32 R0, RZ, RZ, 0x20 ;  /* 0x00000020ff007424 */ /* 0x000fc800078e00ff */
[----:B------:R3:W-:Y:S04]  /*c920*/  STS.128 [R3], R24 ;  /* 0x0000001803007388 */ /* 0x0007e80000000c00 */
[----:B------:R3:W-:Y:S01]  /*c930*/  STS.128 [R3+0x10], R68 ;  /* 0x0000104403007388 */ /* 0x0007e20000000c00 */
[----:B------:R-:W-:Y:S05]  /*c940*/  @!P0 BRA `(.L_x_438) ;  /* 0x0000000000588947 */ /* 0x000fea0003800000 */
[----:B------:R-:W-:-:S07]  /*c950*/  MOV R4, R14 ;  /* 0x0000000e00047202 */ /* 0x000fce0000000f00 */
.L_x_441:
        /* <DEDUP_REMOVED lines=8> */
[----:B----4-:R-:W-:Y:S05]  /*c9e0*/  @P0 BRA `(.L_x_440) ;  /* 0x0000000000240947 */ /* 0x010fea0003800000 */
[----:B------:R-:W-:-:S05]  /*c9f0*/  IMAD R12, R16, 0x20, R3 ;  /* 0x00000020100c7824 */ /* 0x000fca00078e0203 */
[----:B------:R-:W1:Y:S04]  /*ca00*/  LDS.128 R4, [R12] ;  /* 0x000000000c047984 */ /* 0x000e680000000c00 */
[----:B------:R-:W4:Y:S01]  /*ca10*/  LDS.128 R8, [R12+0x10] ;  /* 0x000010000c087984 */ /* 0x000f220000000c00 */
[----:B-123--:R-:W-:Y:S02]  /*ca20*/  DADD R24, R24, R4 ;  /* 0x0000000018187229 */ /* 0x00efe40000000004 */
[----:B------:R-:W-:Y:S02]  /*ca30*/  DADD R26, R26, R6 ;  /* 0x000000001a1a7229 */ /* 0x000fe40000000006 */
[----:B----4-:R-:W-:Y:S02]  /*ca40*/  DADD R68, R68, R8 ;  /* 0x0000000044447229 */ /* 0x010fe40000000008 */
[----:B------:R-:W-:-:S03]  /*ca50*/  DADD R70, R70, R10 ;  /* 0x0000000046467229 */ /* 0x000fc6000000000a */
[----:B------:R4:W-:Y:S04]  /*ca60*/  STS.128 [R3], R24 ;  /* 0x0000001803007388 */ /* 0x0009e80000000c00 */
[----:B------:R4:W-:Y:S04]  /*ca70*/  STS.128 [R3+0x10], R68 ;  /* 0x0000104403007388 */ /* 0x0009e80000000c00 */
.L_x_440:
[----:B------:R-:W-:Y:S05]  /*ca80*/  BSYNC.RECONVERGENT B0 ;  /* 0x0000000000007941 */ /* 0x000fea0003800200 */
.L_x_439:
[----:B------:R-:W-:Y:S01]  /*ca90*/  MOV R4, R16 ;  /* 0x0000001000047202 */ /* 0x000fe20000000f00 */
[----:B------:R-:W-:Y:S06]  /*caa0*/  @P1 BRA `(.L_x_441) ;  /* 0xfffffffc00ac1947 */ /* 0x000fec000383ffff */
.L_x_438:
[----:B------:R-:W-:Y:S01]  /*cab0*/  ISETP.GE.U32.AND P0, PT, R0, 0x2, PT ;  /* 0x000000020000780c */ /* 0x000fe20003f06070 */
[----:B------:R-:W-:Y:S05]  /*cac0*/  WARPSYNC.ALL ;  /* 0x0000000000007948 */ /* 0x000fea0003800000 */
[----:B------:R-:W-:Y:S07]  /*cad0*/  BAR.SYNC.DEFER_BLOCKING 0x0 ;  /* 0x0000000000007b1d */ /* 0x000fee0000010000 */
[----:B------:R-:W-:Y:S05]  /*cae0*/  @!P0 BRA `(.L_x_437) ;  /* 0x0000000000408947 */ /* 0x000fea0003800000 */
[----:B---34-:R-:W-:-:S07]  /*caf0*/  HFMA2 R3, -RZ, RZ, 0, 5.9604644775390625e-08 ;  /* 0x00000001ff037431 */ /* 0x018fce00000001ff */
.L_x_442:
[----:B------:R-:W-:Y:S04]  /*cb00*/  SHFL.DOWN PT, R5, R25, R3, 0x1f ;  /* 0x08001f0319057589 */ /* 0x000fe800000e0000 */
[----:B------:R-:W1:Y:S04]  /*cb10*/  SHFL.DOWN PT, R4, R24, R3, 0x1f ;  /* 0x08001f0318047589 */ /* 0x000e6800000e0000 */
[----:B------:R-:W-:Y:S04]  /*cb20*/  SHFL.DOWN PT, R7, R27, R3, 0x1f ;  /* 0x08001f031b077589 */ /* 0x000fe800000e0000 */
[----:B------:R-:W3:Y:S04]  /*cb30*/  SHFL.DOWN PT, R6, R26, R3, 0x1f ;  /* 0x08001f031a067589 */ /* 0x000ee800000e0000 */
[----:B------:R-:W-:Y:S04]  /*cb40*/  SHFL.DOWN PT, R9, R69, R3, 0x1f ;  /* 0x08001f0345097589 */ /* 0x000fe800000e0000 */
[----:B------:R-:W4:Y:S04]  /*cb50*/  SHFL.DOWN PT, R8, R68, R3, 0x1f ;  /* 0x08001f0344087589 */ /* 0x000f2800000e0000 */
[----:B------:R-:W-:Y:S04]  /*cb60*/  SHFL.DOWN PT, R11, R71, R3, 0x1f ;  /* 0x08001f03470b7589 */ /* 0x000fe800000e0000 */
[----:B------:R0:W4:Y:S01]  /*cb70*/  SHFL.DOWN PT, R10, R70, R3, 0x1f ;  /* 0x08001f03460a7589 */ /* 0x00012200000e0000 */
[----:B-12---:R-:W-:-:S02]  /*cb80*/  DADD R24, R4, R24 ;  /* 0x0000000004187229 */ /* 0x006fc40000000018 */
[----:B---3--:R-:W-:Y:S01]  /*cb90*/  DADD R26, R6, R26 ;  /* 0x00000000061a7229 */ /* 0x008fe2000000001a */
[----:B0-----:R-:W-:-:S05]  /*cba0*/  IMAD.SHL.U32 R3, R3, 0x2, RZ ;  /* 0x0000000203037824 */ /* 0x001fca00078e00ff */
[----:B------:R-:W-:Y:S01]  /*cbb0*/  ISETP.GE.AND P0, PT, R3, R0, PT ;  /* 0x000000000300720c */ /* 0x000fe20003f06270 */
[----:B----4-:R-:W-:Y:S02]  /*cbc0*/  DADD R68, R8, R68 ;  /* 0x0000000008447229 */ /* 0x010fe40000000044 */
[----:B------:R-:W-:-:S10]  /*cbd0*/  DADD R70, R10, R70 ;  /* 0x000000000a467229 */ /* 0x000fd40000000046 */
[----:B------:R-:W-:Y:S05]  /*cbe0*/  @!P0 BRA `(.L_x_442) ;  /* 0xfffffffc00c48947 */ /* 0x000fea000383ffff */
.L_x_437:
[----:B------:R-:W1:Y:S01]  /*cbf0*/  LDCU UR8, c[0x0][0x574] ;  /* 0x0000ae80ff0877ac */ /* 0x000e620008000800 */
[----:B------:R-:W2:Y:S01]  /*cc00*/  S2R R0, SR_CTAID.X ;  /* 0x0000000000007919 */ /* 0x000ea20000002500 */
[----:B0-----:R-:W-:Y:S01]  /*cc10*/  MOV R19, RZ ;  /* 0x000000ff00137202 */ /* 0x001fe20000000f00 */
[----:B------:R-:W3:Y:S01]  /*cc20*/  LDCU UR4, c[0x0][0x3c4] ;  /* 0x00007880ff0477ac */ /* 0x000ee20008000800 */
[----:B------:R-:W0:Y:S01]  /*cc30*/  LDCU UR6, c[0x0][0x3c8] ;  /* 0x00007900ff0677ac */ /* 0x000e220008000800 */
[----:B------:R-:W2:Y:S01]  /*cc40*/  LDCU UR7, c[0x0][0x3b0] ;  /* 0x00007600ff0777ac */ /* 0x000ea20008000800 */
[----:B-1----:R-:W-:-:S04]  /*cc50*/  UIADD3 UR5, UPT, UPT, UR8, -0x1, URZ ;  /* 0xffffffff08057890 */ /* 0x002fc8000fffe0ff */
[----:B------:R-:W-:Y:S01]  /*cc60*/  UISETP.LT.U32.AND UP0, UPT, UR5, 0x18, UPT ;  /* 0x000000180500788c */ /* 0x000fe2000bf01070 */
[----:B---34-:R-:W-:-:S03]  /*cc70*/  IMAD R3, R17, UR4, RZ ;  /* 0x0000000411037c24 */ /* 0x018fc6000f8e02ff */
[----:B------:R-:W-:Y:S01]  /*cc80*/  USEL UR4, UR5, 0x18, UP0 ;  /* 0x0000001805047887 */ /* 0x000fe20008000000 */
[----:B0-----:R-:W-:Y:S01]  /*cc90*/  IMAD R3, R2, UR6, R3 ;  /* 0x0000000602037c24 */ /* 0x001fe2000f8e0203 */
[----:B------:R-:W-:Y:S02]  /*cca0*/  UISETP.NE.AND UP0, UPT, UR8, URZ, UPT ;  /* 0x000000ff0800728c */ /* 0x000fe4000bf05270 */
[----:B------:R-:W-:Y:S01]  /*ccb0*/  UIADD3 UR4, UPT, UPT, UR4, 0x1, URZ ;  /* 0x0000000104047890 */ /* 0x000fe2000fffe0ff */
[----:B--2---:R-:W-:-:S05]  /*ccc0*/  IMAD R3, R0, UR7, R3 ;  /* 0x0000000700037c24 */ /* 0x004fca000f8e0203 */
[----:B------:R-:W-:Y:S01]  /*ccd0*/  SHF.L.U32 R7, R3, 0x1, RZ ;  /* 0x0000000103077819 */ /* 0x000fe200000006ff */
[----:B------:R-:W-:Y:S06]  /*cce0*/  BRA.U !UP0, `(.L_x_443) ;  /* 0x0000001108447547 */ /* 0x000fec000b800000 */
[----:B------:R-:W0:Y:S01]  /*ccf0*/  LDCU.64 UR8, c[0x0][0x578] ;  /* 0x0000af00ff0877ac */ /* 0x000e220008000a00 */
[----:B------:R-:W-:Y:S01]  /*cd00*/  IMAD.MOV.U32 R6, RZ, RZ, RZ ;  /* 0x000000ffff067224 */ /* 0x000fe200078e00ff */
[----:B------:R-:W1:Y:S01]  /*cd10*/  LDCU UR7, c[0x0][0x580] ;  /* 0x0000b000ff0777ac */ /* 0x000e620008000800 */
[----:B------:R-:W2:Y:S01]  /*cd20*/  LDCU UR6, c[0x0][0x6a4] ;  /* 0x0000d480ff0677ac */ /* 0x000ea20008000800 */
        /* <DEDUP_REMOVED lines=269> */
.L_x_443:
[----:B------:R-:W-:Y:S01]  /*de00*/  MOV R16, RZ ;  /* 0x000000ff00107202 */ /* 0x000fe20000000f00 */
[----:B------:R-:W-:Y:S06]  /*de10*/  BRA.U !UP0, `(.L_x_444) ;  /* 0x0000001108487547 */ /* 0x000fec000b800000 */
[----:B------:R-:W0:Y:S01]  /*de20*/  LDCU.64 UR8, c[0x0][0x578] ;  /* 0x0000af00ff0877ac */ /* 0x000e220008000a00 */
[----:B------:R-:W-:Y:S01]  /*de30*/  MOV R4, RZ ;  /* 0x000000ff00047202 */ /* 0x000fe20000000f00 */
[----:B------:R-:W-:Y:S01]  /*de40*/  VIADD R5, R7, 0x1 ;  /* 0x0000000107057836 */ /* 0x000fe20000000000 */
        /* <DEDUP_REMOVED lines=265> */
[----:B------:R-:W2:Y:S03]  /*eee0*/  LDCU UR7, c[0x0][0x764] ;  /* 0x0000ec80ff0777ac */ /* 0x000ea60008000800 */
[----:B0-----:R-:W-:-:S05]  /*eef0*/  IMAD.HI.U32 R3, R5, UR9, R4 ;  /* 0x0000000905037c27 */ /* 0x001fca000f8e0004 */
[----:B-1----:R-:W-:-:S04]  /*ef00*/  SHF.R.U32.HI R3, RZ, UR6, R3 ;  /* 0x00000006ff037c19 */ /* 0x002fc80008011603 */
[----:B------:R-:W-:-:S05]  /*ef10*/  IADD3 R3, PT, PT, -R3, RZ, RZ ;  /* 0x000000ff03037210 */ /* 0x000fca0007ffe1ff */
[----:B------:R-:W-:-:S04]  /*ef20*/  IMAD R5, R3, UR8, R5 ;  /* 0x0000000803057c24 */ /* 0x000fc8000f8e0205 */
[----:B--2---:R-:W-:-:S07]  /*ef30*/  IMAD R16, R5, UR7, R16 ;  /* 0x0000000705107c24 */ /* 0x004fce000f8e0210 */
.L_x_444:
[----:B------:R-:W0:Y:S01]  /*ef40*/  LDC.64 R8, c[0x0][0x788] ;  /* 0x0001e200ff087b82 */ /* 0x000e220000000a00 */
[----:B------:R-:W1:Y:S02]  /*ef50*/  LDCU UR6, c[0x0][0x3c0] ;  /* 0x00007800ff0677ac */ /* 0x000e640008000800 */
[----:B-1----:R-:W-:Y:S01]  /*ef60*/  UISETP.NE.AND UP1, UPT, UR6, URZ, UPT ;  /* 0x000000ff0600728c */ /* 0x002fe2000bf25270 */
[----:B0-----:R-:W-:Y:S02]  /*ef70*/  IADD3 R4, P1, PT, R19, R8, RZ ;  /* 0x0000000813047210 */ /* 0x001fe40007f3e0ff */
[----:B------:R-:W-:-:S03]  /*ef80*/  ISETP.NE.U32.AND P0, PT, R8, RZ, PT ;  /* 0x000000ff0800720c */ /* 0x000fc60003f05070 */
[----:B------:R-:W-:Y:S01]  /*ef90*/  IMAD.X R3, RZ, RZ, R9, P1 ;  /* 0x000000ffff037224 */ /* 0x000fe200008e0609 */
[----:B------:R-:W-:-:S04]  /*efa0*/  ISETP.NE.AND.EX P0, PT, R9, RZ, PT, P0 ;  /* 0x000000ff0900720c */ /* 0x000fc80003f05300 */
[----:B------:R-:W-:Y:S02]  /*efb0*/  SEL R4, R4, RZ, P0 ;  /* 0x000000ff04047207 */ /* 0x000fe40000000000 */
[----:B------:R-:W-:Y:S01]  /*efc0*/  SEL R5, R3, RZ, P0 ;  /* 0x000000ff03057207 */ /* 0x000fe20000000000 */
[----:B------:R-:W-:Y:S06]  /*efd0*/  BRA.U !UP1, `(.L_x_445) ;  /* 0x0000003909787547 */ /* 0x000fec000b800000 */
[----:B------:R-:W-:Y:S01]  /*efe0*/  MOV R18, RZ ;  /* 0x000000ff00127202 */ /* 0x000fe20000000f00 */
[----:B------:R-:W-:Y:S06]  /*eff0*/  BRA.U !UP0, `(.L_x_446) ;  /* 0x0000001108487547 */ /* 0x000fec000b800000 */
[----:B------:R-:W0:Y:S01]  /*f000*/  LDCU.64 UR8, c[0x0][0x578] ;  /* 0x0000af00ff0877ac */ /* 0x000e220008000a00 */
[----:B------:R-:W-:Y:S02]  /*f010*/  HFMA2 R8, -RZ, RZ, 0, 0 ;  /* 0x00000000ff087431 */ /* 0x000fe400000001ff */
[----:B------:R-:W-:Y:S01]  /*f020*/  IMAD.MOV.U32 R9, RZ, RZ, R7 ;  /* 0x000000ffff097224 */ /* 0x000fe200078e0007 */
        /* <DEDUP_REMOVED lines=271> */
.L_x_446:
        /* <DEDUP_REMOVED lines=276> */
.L_x_447:
[----:B------:R-:W0:Y:S01]  /*11260*/  LDCU UR4, c[0x0][0x3a8] ;  /* 0x00007500ff0477ac */ /* 0x000e220008000800 */
[----:B------:R-:W-:Y:S01]  /*11270*/  BSSY.RECONVERGENT B0, `(.L_x_448) ;  /* 0x0000017000007945 */ /* 0x000fe20003800200 */
[----:B------:R-:W-:Y:S02]  /*11280*/  LOP3.LUT P3, RZ, R17, R2, RZ, 0xfc, !PT ;  /* 0x0000000211ff7212 */ /* 0x000fe4000786fcff */
[----:B------:R-:W-:Y:S02]  /*11290*/  PLOP3.LUT P0, PT, PT, PT, PT, 0x8, 0x80 ;  /* 0x000000000080781c */ /* 0x000fe40003f0e170 */
[----:B0-----:R-:W-:-:S13]  /*112a0*/  ISETP.GE.AND P1, PT, R7, UR4, PT ;  /* 0x0000000407007c0c */ /* 0x001fda000bf26270 */
[----:B------:R-:W-:Y:S05]  /*112b0*/  @P1 BRA `(.L_x_449) ;  /* 0x0000000000481947 */ /* 0x000fea0003800000 */
        /* <DEDUP_REMOVED lines=16> */
[----:B------:R0:W-:Y:S04]  /*113c0*/  STG.E.128 desc[UR36][R6.64], R24 ;  /* 0x0000001806007986 */ /* 0x0001e8000c101d24 */
[----:B------:R0:W-:Y:S02]  /*113d0*/  STG.E.128 desc[UR36][R6.64+0x10], R68 ;  /* 0x0000104406007986 */ /* 0x0001e4000c101d24 */
.L_x_449:
[----:B------:R-:W-:Y:S05]  /*113e0*/  BSYNC.RECONVERGENT B0 ;  /* 0x0000000000007941 */ /* 0x000fea0003800200 */
.L_x_448:
        /* <DEDUP_REMOVED lines=31> */
[----:B0-----:R-:W-:-:S05]  /*115e0*/  IMAD.IADD R3, R3, 0x1, R10 ;  /* 0x0000000103037824 */ /* 0x001fca00078e020a */
[----:B------:R-:W-:-:S04]  /*115f0*/  ISETP.NE.AND P1, PT, R3, UR4, PT ;  /* 0x0000000403007c0c */ /* 0x000fc8000bf25270 */
[----:B------:R-:W-:-:S05]  /*11600*/  SEL R3, RZ, 0x1, P1 ;  /* 0x00000001ff037807 */ /* 0x000fca0000800000 */
[----:B------:R1:W-:Y:S04]  /*11610*/  STS.U8 [UR5], R3 ;  /* 0x00000003ff007988 */ /* 0x0003e80008000005 */
.L_x_451:
[----:B------:R-:W-:Y:S05]  /*11620*/  BSYNC.RECONVERGENT B0 ;  /* 0x0000000000007941 */ /* 0x000fea0003800200 */
.L_x_450:
[----:B------:R-:W2:Y:S08]  /*11630*/  S2UR UR6, SR_CgaCtaId ;  /* 0x00000000000679c3 */ /* 0x000eb00000008800 */
[----:B------:R-:W-:Y:S06]  /*11640*/  BAR.SYNC.DEFER_BLOCKING 0x0 ;  /* 0x0000000000007b1d */ /* 0x000fec0000010000 */
[----:B------:R-:W-:-:S02]  /*11650*/  UMOV UR4, 0x400 ;  /* 0x0000040000047882 */ /* 0x000fc40000000000 */
[----:B--2---:R-:W-:-:S09]  /*11660*/  ULEA UR5, UR6, UR4, 0x18 ;  /* 0x0000000406057291 */ /* 0x004fd2000f8ec0ff */
        /* <DEDUP_REMOVED lines=17> */
[----:B--2---:R-:W-:-:S02]  /*11780*/  MOV R28, UR10 ;  /* 0x0000000a001c7c02 */ /* 0x004fc40008000f00 */
[----:B------:R-:W-:Y:S01]  /*11790*/  MOV R29, UR11 ;  /* 0x0000000b001d7c02 */ /* 0x000fe20008000f00 */
[----:B---3--:R-:W-:Y:S01]  /*117a0*/  IMAD.U32 R30, RZ, RZ, UR12 ;  /* 0x0000000cff1e7e24 */ /* 0x008fe2000f8e00ff */
[----:B------:R-:W-:-:S04]  /*117b0*/  MOV R31, UR13 ;  /* 0x0000000d001f7c02 */ /* 0x000fc80008000f00 */
[----:B------:R-:W-:Y:S05]  /*117c0*/  BRA.U !UP0, `(.L_x_453) ;  /* 0x0000000108807547 */ /* 0x000fea000b800000 */
[----:B------:R-:W1:Y:S01]  /*117d0*/  LDCU UR5, c[0x0][0x360] ;  /* 0x00006c00ff0577ac */ /* 0x000e620008000800 */
[----:B0-----:R-:W-:Y:S01]  /*117e0*/  MOV R24, UR10 ;  /* 0x0000000a00187c02 */ /* 0x001fe20008000f00 */
[----:B------:R-:W-:Y:S01]  /*117f0*/  IMAD.U32 R25, RZ, RZ, UR11 ;  /* 0x0000000bff197e24 */ /* 0x000fe2000f8e00ff */
[----:B------:R-:W-:Y:S01]  /*11800*/  MOV R26, UR12 ;  /* 0x0000000c001a7c02 */ /* 0x000fe20008000f00 */
[----:B------:R-:W0:Y:S01]  /*11810*/  LDCU UR8, c[0x0][0x3b4] ;  /* 0x00007680ff0877ac */ /* 0x000e220008000800 */
[----:B------:R-:W-:Y:S01]  /*11820*/  MOV R27, UR13 ;  /* 0x0000000d001b7c02 */ /* 0x000fe20008000f00 */
[----:B-1----:R-:W-:-:S05]  /*11830*/  IMAD R3, R2, UR5, R17 ;  /* 0x0000000502037c24 */ /* 0x002fca000f8e0211 */
[----:B0-----:R-:W-:-:S13]  /*11840*/  ISETP.GE.U32.AND P1, PT, R3, UR8, PT ;  /* 0x0000000803007c0c */ /* 0x001fda000bf26070 */
[----:B------:R-:W-:Y:S05]  /*11850*/  @P1 BRA `(.L_x_454) ;  /* 0x0000000000d01947 */ /* 0x000fea0003800000 */
[----:B------:R-:W0:Y:S01]  /*11860*/  LDCU UR7, c[0x0][0x374] ;  /* 0x00006e80ff0777ac */ /* 0x000e220008000800 */
[----:B------:R-:W1:Y:S01]  /*11870*/  LDC R22, c[0x0][0x364] ;  /* 0x0000d900ff167b82 */ /* 0x000e620000000800 */
[----:B------:R-:W-:Y:S01]  /*11880*/  BSSY.RECONVERGENT B1, `(.L_x_455) ;  /* 0x0000013000017945 */ /* 0x000fe20003800200 */
[----:B------:R-:W-:Y:S01]  /*11890*/  IMAD.U32 R24, RZ, RZ, UR10 ;  /* 0x0000000aff187e24 */ /* 0x000fe2000f8e00ff */
[----:B------:R-:W-:Y:S01]  /*118a0*/  MOV R25, UR11 ;  /* 0x0000000b00197c02 */ /* 0x000fe20008000f00 */
[----:B------:R-:W-:Y:S01]  /*118b0*/  IMAD.U32 R27, RZ, RZ, UR13 ;  /* 0x0000000dff1b7e24 */ /* 0x000fe2000f8e00ff */
[----:B------:R-:W-:-:S03]  /*118c0*/  MOV R26, UR12 ;  /* 0x0000000c001a7c02 */ /* 0x000fc60008000f00 */
[----:B------:R-:W2:Y:S01]  /*118d0*/  LDC.64 R20, c[0x0][0x790] ;  /* 0x0001e400ff147b82 */ /* 0x000ea20000000a00 */
[----:B0-----:R-:W-:Y:S02]  /*118e0*/  IMAD R0, R0, UR7, RZ ;  /* 0x0000000700007c24 */ /* 0x001fe4000f8e02ff */
[----:B-1----:R-:W-:-:S07]  /*118f0*/  IMAD R22, R22, UR5, RZ ;  /* 0x0000000516167c24 */ /* 0x002fce000f8e02ff */
.L_x_456:
[----:B------:R-:W-:-:S05]  /*11900*/  IADD3 R7, PT, PT, R0, R3, RZ ;  /* 0x0000000300077210 */ /* 0x000fca0007ffe0ff */
[----:B--2---:R-:W-:-:S05]  /*11910*/  IMAD.WIDE.U32 R6, R7, 0x20, R20 ;  /* 0x0000002007067825 */ /* 0x004fca00078e0014 */
[----:B------:R-:W2:Y:S04]  /*11920*/  LDG.E.128 R8, desc[UR36][R6.64] ;  /* 0x0000002406087981 */ /* 0x000ea8000c1e1d00 */
[----:B------:R-:W3:Y:S01]  /*11930*/  LDG.E.128 R12, desc[UR36][R6.64+0x10] ;  /* 0x00001024060c7981 */ /* 0x000ee2000c1e1d00 */
[----:B------:R-:W-:-:S04]  /*11940*/  IADD3 R3, PT, PT, R22, R3, RZ ;  /* 0x0000000316037210 */ /* 0x000fc80007ffe0ff */
[----:B------:R-:W-:Y:S01]  /*11950*/  ISETP.GE.U32.AND P1, PT, R3, UR8, PT ;  /* 0x0000000803007c0c */ /* 0x000fe2000bf26070 */
[----:B--2---:R-:W-:Y:S02]  /*11960*/  DADD R28, R8, R28 ;  /* 0x00000000081c7229 */ /* 0x004fe4000000001c */
[----:B------:R-:W-:Y:S02]  /*11970*/  DADD R30, R10, R30 ;  /* 0x000000000a1e7229 */ /* 0x000fe4000000001e */
[----:B---3--:R-:W-:Y:S02]  /*11980*/  DADD R24, R12, R24 ;  /* 0x000000000c187229 */ /* 0x008fe40000000018 */
[----:B------:R-:W-:-:S06]  /*11990*/  DADD R26, R14, R26 ;  /* 0x000000000e1a7229 */ /* 0x000fcc000000001a */
[----:B------:R-:W-:Y:S05]  /*119a0*/  @!P1 BRA `(.L_x_456) ;  /* 0xfffffffc00d49947 */ /* 0x000fea000383ffff */
[----:B------:R-:W-:Y:S05]  /*119b0*/  BSYNC.RECONVERGENT B1 ;  /* 0x0000000000017941 */ /* 0x000fea0003800200 */
.L_x_455:
[----:B------:R-:W-:Y:S05]  /*119c0*/  BRA `(.L_x_454) ;  /* 0x0000000000747947 */ /* 0x000fea0003800000 */
.L_x_453:
[----:B------:R-:W1:Y:S01]  /*119d0*/  LDCU UR7, c[0x0][0x3b4] ;  /* 0x00007680ff0777ac */ /* 0x000e620008000800 */
[----:B0-----:R-:W-:Y:S01]  /*119e0*/  IMAD.U32 R24, RZ, RZ, UR10 ;  /* 0x0000000aff187e24 */ /* 0x001fe2000f8e00ff */
[----:B------:R-:W-:Y:S01]  /*119f0*/  MOV R25, UR11 ;  /* 0x0000000b00197c02 */ /* 0x000fe20008000f00 */
[----:B------:R-:W-:Y:S01]  /*11a00*/  IMAD.U32 R27, RZ, RZ, UR13 ;  /* 0x0000000dff1b7e24 */ /* 0x000fe2000f8e00ff */
[----:B------:R-:W-:Y:S02]  /*11a10*/  MOV R26, UR12 ;  /* 0x0000000c001a7c02 */ /* 0x000fe40008000f00 */
[----:B-1----:R-:W-:-:S13]  /*11a20*/  ISETP.GE.U32.AND P1, PT, R2, UR7, PT ;  /* 0x0000000702007c0c */ /* 0x002fda000bf26070 */
[----:B------:R-:W-:Y:S05]  /*11a30*/  @P1 BRA `(.L_x_454) ;  /* 0x0000000000581947 */ /* 0x000fea0003800000 */
[----:B------:R-:W0:Y:S01]  /*11a40*/  LDCU UR5, c[0x0][0x374] ;  /* 0x00006e80ff0577ac */ /* 0x000e220008000800 */
[----:B------:R-:W1:Y:S01]  /*11a50*/  LDC R19, c[0x0][0x360] ;  /* 0x0000d800ff137b82 */ /* 0x000e620000000800 */
[----:B------:R-:W-:Y:S01]  /*11a60*/  MOV R3, R2 ;  /* 0x0000000200037202 */ /* 0x000fe20000000f00 */
[----:B------:R-:W-:Y:S01]  /*11a70*/  IMAD.U32 R25, RZ, RZ, UR11 ;  /* 0x0000000bff197e24 */ /* 0x000fe2000f8e00ff */
[----:B------:R-:W-:Y:S02]  /*11a80*/  MOV R24, UR10 ;  /* 0x0000000a00187c02 */ /* 0x000fe40008000f00 */
[----:B------:R-:W-:Y:S02]  /*11a90*/  MOV R26, UR12 ;  /* 0x0000000c001a7c02 */ /* 0x000fe40008000f00 */
[----:B------:R-:W-:Y:S01]  /*11aa0*/  MOV R27, UR13 ;  /* 0x0000000d001b7c02 */ /* 0x000fe20008000f00 */
[----:B------:R-:W2:Y:S08]  /*11ab0*/  LDC.64 R20, c[0x0][0x790] ;  /* 0x0001e400ff147b82 */ /* 0x000eb00000000a00 */
[----:B------:R-:W3:Y:S01]  /*11ac0*/  LDC R22, c[0x0][0x364] ;  /* 0x0000d900ff167b82 */ /* 0x000ee20000000800 */
[----:B0-----:R-:W-:-:S07]  /*11ad0*/  IMAD R0, R0, UR5, RZ ;  /* 0x0000000500007c24 */ /* 0x001fce000f8e02ff */
.L_x_457:
[----:B------:R-:W-:-:S04]  /*11ae0*/  IMAD.IADD R6, R0, 0x1, R3 ;  /* 0x0000000100067824 */ /* 0x000fc800078e0203 */
[----:B-1----:R-:W-:-:S04]  /*11af0*/  IMAD R7, R6, R19, R17 ;  /* 0x0000001306077224 */ /* 0x002fc800078e0211 */
[----:B--2---:R-:W-:-:S05]  /*11b00*/  IMAD.WIDE.U32 R6, R7, 0x20, R20 ;  /* 0x0000002007067825 */ /* 0x004fca00078e0014 */
[----:B------:R-:W2:Y:S04]  /*11b10*/  LDG.E.128 R8, desc[UR36][R6.64] ;  /* 0x0000002406087981 */ /* 0x000ea8000c1e1d00 */
[----:B------:R-:W4:Y:S01]  /*11b20*/  LDG.E.128 R12, desc[UR36][R6.64+0x10] ;  /* 0x00001024060c7981 */ /* 0x000f22000c1e1d00 */
[----:B---3--:R-:W-:-:S04]  /*11b30*/  IADD3 R3, PT, PT, R22, R3, RZ ;  /* 0x0000000316037210 */ /* 0x008fc80007ffe0ff */
[----:B------:R-:W-:Y:S01]  /*11b40*/  ISETP.GE.U32.AND P1, PT, R3, UR7, PT ;  /* 0x0000000703007c0c */ /* 0x000fe2000bf26070 */
[----:B--2---:R-:W-:Y:S02]  /*11b50*/  DADD R28, R8, R28 ;  /* 0x00000000081c7229 */ /* 0x004fe4000000001c */
[----:B------:R-:W-:Y:S02]  /*11b60*/  DADD R30, R10, R30 ;  /* 0x000000000a1e7229 */ /* 0x000fe4000000001e */
[----:B----4-:R-:W-:Y:S02]  /*11b70*/  DADD R24, R12, R24 ;  /* 0x000000000c187229 */ /* 0x010fe40000000018 */
[----:B------:R-:W-:-:S06]  /*11b80*/  DADD R26, R14, R26 ;  /* 0x000000000e1a7229 */ /* 0x000fcc000000001a */
[----:B------:R-:W-:Y:S05]  /*11b90*/  @!P1 BRA `(.L_x_457) ;  /* 0xfffffffc00d09947 */ /* 0x000fea000383ffff */
.L_x_454:
[----:B------:R-:W-:Y:S05]  /*11ba0*/  BSYNC.RECONVERGENT B0 ;  /* 0x0000000000007941 */ /* 0x000fea0003800200 */
.L_x_452:
[----:B------:R-:W0:Y:S01]  /*11bb0*/  LDCU UR5, c[0x0][0x360] ;  /* 0x00006c00ff0577ac */ /* 0x000e220008000800 */
[----:B------:R-:W-:-:S04]  /*11bc0*/  UIADD3 UR4, UPT, UPT, UR4, 0x10, URZ ;  /* 0x0000001004047890 */ /* 0x000fc8000fffe0ff */
[----:B------:R-:W-:Y:S01]  /*11bd0*/  ULEA UR8, UR6, UR4, 0x18 ;  /* 0x0000000406087291 */ /* 0x000fe2000f8ec0ff */
[----:B------:R-:W1:Y:S01]  /*11be0*/  LDCU UR6, c[0x0][0x364] ;  /* 0x00006c80ff0677ac */ /* 0x000e620008000800 */
[----:B0-----:R-:W-:-:S05]  /*11bf0*/  IMAD R0, R2, UR5, R17 ;  /* 0x0000000502007c24 */ /* 0x001fca000f8e0211 */
[----:B------:R-:W-:-:S05]  /*11c00*/  LEA R3, R0, UR8, 0x5 ;  /* 0x0000000800037c11 */ /* 0x000fca000f8e28ff */
[----:B------:R0:W-:Y:S01]  /*11c10*/  STS.128 [R3], R28 ;  /* 0x0000001c03007388 */ /* 0x0001e20000000c00 */
[----:B-1----:R-:W-:-:S03]  /*11c20*/  UISETP.GE.U32.AND UP0, UPT, UR6, 0x2, UPT ;  /* 0x000000020600788c */ /* 0x002fc6000bf06070 */
[----:B------:R0:W-:Y:S06]  /*11c30*/  STS.128 [R3+0x10], R24 ;  /* 0x0000101803007388 */ /* 0x0001ec0000000c00 */
[----:B------:R-:W-:Y:S05]  /*11c40*/  BRA.U !UP0, `(.L_x_458) ;  /* 0x0000000108587547 */ /* 0x000fea000b800000 */
[----:B------:R-:W-:-:S05]  /*11c50*/  UMOV UR4, UR6 ;  /* 0x0000000600047c82 */ /* 0x000fca0008000000 */
.L_x_461:
[----:B------:R-:W-:Y:S01]  /*11c60*/  USHF.R.U32.HI UR7, URZ, 0x1, UR4 ;  /* 0x00000001ff077899 */ /* 0x000fe20008011604 */
[----:B------:R-:W-:Y:S05]  /*11c70*/  BAR.SYNC.DEFER_BLOCKING 0x0 ;  /* 0x0000000000007b1d */ /* 0x000fea0000010000 */
[----:B------:R-:W-:Y:S01]  /*11c80*/  IADD3 R0, PT, PT, R2, UR7, RZ ;  /* 0x0000000702007c10 */ /* 0x000fe2000fffe0ff */
[----:B------:R-:W-:Y:S03]  /*11c90*/  BSSY.RECONVERGENT B0, `(.L_x_459) ;  /* 0x000000e000007945 */ /* 0x000fe60003800200 */
[----:B------:R-:W-:-:S04]  /*11ca0*/  ISETP.GE.U32.AND P1, PT, R0, UR6, PT ;  /* 0x0000000600007c0c */ /* 0x000fc8000bf26070 */
[----:B------:R-:W-:-:S13]  /*11cb0*/  ISETP.GE.U32.OR P1, PT, R2, UR7, P1 ;  /* 0x0000000702007c0c */ /* 0x000fda0008f26470 */
[----:B-1----:R-:W-:Y:S05]  /*11cc0*/  @P1 BRA `(.L_x_460) ;  /* 0x0000000000281947 */ /* 0x002fea0003800000 */
[----:B------:R-:W-:-:S05]  /*11cd0*/  IMAD R0, R0, UR5, R17 ;  /* 0x0000000500007c24 */ /* 0x000fca000f8e0211 */
[----:B------:R-:W-:-:S05]  /*11ce0*/  LEA R0, R0, UR8, 0x5 ;  /* 0x0000000800007c11 */ /* 0x000fca000f8e28ff */
[----:B------:R-:W0:Y:S04]  /*11cf0*/  LDS.128 R8, [R0] ;  /* 0x0000000000087984 */ /* 0x000e280000000c00 */
[----:B------:R-:W1:Y:S01]  /*11d00*/  LDS.128 R12, [R0+0x10] ;  /* 0x00001000000c7984 */ /* 0x000e620000000c00 */
[----:B0-----:R-:W-:Y:S02]  /*11d10*/  DADD R28, R28, R8 ;  /* 0x000000001c1c7229 */ /* 0x001fe40000000008 */
[----:B------:R-:W-:Y:S02]  /*11d20*/  DADD R30, R30, R10 ;  /* 0x000000001e1e7229 */ /* 0x000fe4000000000a */
[----:B-1----:R-:W-:Y:S02]  /*11d30*/  DADD R24, R24, R12 ;  /* 0x0000000018187229 */ /* 0x002fe4000000000c */
[----:B------:R-:W-:-:S03]  /*11d40*/  DADD R26, R26, R14 ;  /* 0x000000001a1a7229 */ /* 0x000fc6000000000e */
[----:B------:R1:W-:Y:S04]  /*11d50*/  STS.128 [R3], R28 ;  /* 0x0000001c03007388 */ /* 0x0003e80000000c00 */
[----:B------:R1:W-:Y:S04]  /*11d60*/  STS.128 [R3+0x10], R24 ;  /* 0x0000101803007388 */ /* 0x0003e80000000c00 */
.L_x_460:
[----:B------:R-:W-:Y:S05]  /*11d70*/  BSYNC.RECONVERGENT B0 ;  /* 0x0000000000007941 */ /* 0x000fea0003800200 */
.L_x_459:
[----:B------:R-:W-:-:S03]  /*11d80*/  UISETP.GT.U32.AND UP0, UPT, UR4, 0x3, UPT ;  /* 0x000000030400788c */ /* 0x000fc6000bf04070 */
[----:B------:R-:W-:-:S06]  /*11d90*/  UMOV UR4, UR7 ;  /* 0x0000000700047c82 */ /* 0x000fcc0008000000 */
[----:B------:R-:W-:Y:S05]  /*11da0*/  BRA.U UP0, `(.L_x_461) ;  /* 0xfffffffd00ac7547 */ /* 0x000fea000b83ffff */
.L_x_458:
[----:B------:R-:W2:Y:S02]  /*11db0*/  LDCU UR4, c[0x0][0x3b8] ;  /* 0x00007700ff0477ac */ /* 0x000ea40008000800 */
[----:B--2---:R-:W-:-:S09]  /*11dc0*/  UISETP.NE.AND UP0, UPT, UR4, URZ, UPT ;  /* 0x000000ff0400728c */ /* 0x004fd2000bf05270 */
        /* <DEDUP_REMOVED lines=9> */
[----:B------:R-:W-:-:S07]  /*11e60*/  IMAD.U32 R0, RZ, RZ, UR5 ;  /* 0x00000005ff007e24 */ /* 0x000fce000f8e00ff */
.L_x_466:
[----:B------:R-:W-:Y:S01]  /*11e70*/  SHF.R.U32.HI R2, RZ, 0x1, R0 ;  /* 0x00000001ff027819 */ /* 0x000fe20000011600 */
[----:B------:R-:W-:Y:S01]  /*11e80*/  BAR.SYNC.DEFER_BLOCKING 0x0 ;  /* 0x0000000000007b1d */ /* 0x000fe20000010000 */
[----:B------:R-:W-:Y:S02]  /*11e90*/  ISETP.GT.U32.AND P2, PT, R0, 0x7f, PT ;  /* 0x0000007f0000780c */ /* 0x000fe40003f44070 */
[----:B------:R-:W-:-:S03]  /*11ea0*/  IADD3 R6, PT, PT, R2, R17, RZ ;  /* 0x0000001102067210 */ /* 0x000fc60007ffe0ff */
[----:B------:R-:W-:Y:S01]  /*11eb0*/  BSSY.RECONVERGENT B0, `(.L_x_464) ;  /* 0x000000d000007945 */ /* 0x000fe20003800200 */
[----:B------:R-:W-:-:S04]  /*11ec0*/  ISETP.GE.U32.AND P1, PT, R6, UR5, PT ;  /* 0x0000000506007c0c */ /* 0x000fc8000bf26070 */
[----:B------:R-:W-:-:S13]  /*11ed0*/  ISETP.GE.U32.OR P1, PT, R17, R2, P1 ;  /* 0x000000021100720c */ /* 0x000fda0000f26470 */
[----:B---3--:R-:W-:Y:S05]  /*11ee0*/  @P1 BRA `(.L_x_465) ;  /* 0x0000000000241947 */ /* 0x008fea0003800000 */
[----:B------:R-:W-:-:S05]  /*11ef0*/  LEA R0, R2, R3, 0x5 ;  /* 0x0000000302007211 */ /* 0x000fca00078e28ff */
[----:B------:R-:W0:Y:S04]  /*11f00*/  LDS.128 R8, [R0] ;  /* 0x0000000000087984 */ /* 0x000e280000000c00 */
[----:B------:R-:W3:Y:S01]  /*11f10*/  LDS.128 R12, [R0+0x10] ;  /* 0x00001000000c7984 */ /* 0x000ee20000000c00 */
[----:B012---:R-:W-:Y:S02]  /*11f20*/  DADD R28, R28, R8 ;  /* 0x000000001c1c7229 */ /* 0x007fe40000000008 */
[----:B------:R-:W-:Y:S02]  /*11f30*/  DADD R30, R30, R10 ;  /* 0x000000001e1e7229 */ /* 0x000fe4000000000a */
[----:B---3--:R-:W-:Y:S02]  /*11f40*/  DADD R24, R24, R12 ;  /* 0x0000000018187229 */ /* 0x008fe4000000000c */
[----:B------:R-:W-:-:S03]  /*11f50*/  DADD R26, R26, R14 ;  /* 0x000000001a1a7229 */ /* 0x000fc6000000000e */
[----:B------:R3:W-:Y:S04]  /*11f60*/  STS.128 [R3], R28 ;  /* 0x0000001c03007388 */ /* 0x0007e80000000c00 */
[----:B------:R3:W-:Y:S04]  /*11f70*/  STS.128 [R3+0x10], R24 ;  /* 0x0000101803007388 */ /* 0x0007e80000000c00 */
.L_x_465:
[----:B------:R-:W-:Y:S05]  /*11f80*/  BSYNC.RECONVERGENT B0 ;  /* 0x0000000000007941 */ /* 0x000fea0003800200 */
.L_x_464:
[----:B------:R-:W-:Y:S01]  /*11f90*/  IMAD.MOV.U32 R0, RZ, RZ, R2 ;  /* 0x000000ffff007224 */ /* 0x000fe200078e0002 */
[----:B------:R-:W-:Y:S06]  /*11fa0*/  @P2 BRA `(.L_x_466) ;  /* 0xfffffffc00b02947 */ /* 0x000fec000383ffff */
.L_x_463:
[----:B------:R-:W-:Y:S01]  /*11fb0*/  BAR.SYNC.DEFER_BLOCKING 0x0 ;  /* 0x0000000000007b1d */ /* 0x000fe20000010000 */
[----:B------:R-:W-:-:S09]  /*11fc0*/  UISETP.GE.U32.AND UP0, UPT, UR4, 0x2, UPT ;  /* 0x000000020400788c */ /* 0x000fd2000bf06070 */
[----:B------:R-:W-:Y:S05]  /*11fd0*/  BRA.U !UP0, `(.L_x_462) ;  /* 0x0000000108407547 */ /* 0x000fea000b800000 */
[----:B------:R-:W-:-:S07]  /*11fe0*/  MOV R13, 0x1 ;  /* 0x00000001000d7802 */ /* 0x000fce0000000f00 */
.L_x_467:
[----:B0123--:R-:W-:Y:S04]  /*11ff0*/  SHFL.DOWN PT, R3, R29, R13, 0x1f ;  /* 0x08001f0d1d037589 */ /* 0x00ffe800000e0000 */
[----:B------:R-:W0:Y:S04]  /*12000*/  SHFL.DOWN PT, R2, R28, R13, 0x1f ;  /* 0x08001f0d1c027589 */ /* 0x000e2800000e0000 */
[----:B------:R-:W-:Y:S04]  /*12010*/  SHFL.DOWN PT, R7, R31, R13, 0x1f ;  /* 0x08001f0d1f077589 */ /* 0x000fe800000e0000 */
[----:B------:R-:W1:Y:S04]  /*12020*/  SHFL.DOWN PT, R6, R30, R13, 0x1f ;  /* 0x08001f0d1e067589 */ /* 0x000e6800000e0000 */
[----:B------:R-:W-:Y:S04]  /*12030*/  SHFL.DOWN PT, R9, R25, R13, 0x1f ;  /* 0x08001f0d19097589 */ /* 0x000fe800000e0000 */
[----:B------:R-:W2:Y:S04]  /*12040*/  SHFL.DOWN PT, R8, R24, R13, 0x1f ;  /* 0x08001f0d18087589 */ /* 0x000ea800000e0000 */
[----:B------:R-:W-:Y:S04]  /*12050*/  SHFL.DOWN PT, R11, R27, R13, 0x1f ;  /* 0x08001f0d1b0b7589 */ /* 0x000fe800000e0000 */
[----:B------:R3:W4:Y:S01]  /*12060*/  SHFL.DOWN PT, R10, R26, R13, 0x1f ;  /* 0x08001f0d1a0a7589 */ /* 0x00072200000e0000 */
[----:B0-----:R-:W-:-:S02]  /*12070*/  DADD R28, R2, R28 ;  /* 0x00000000021c7229 */ /* 0x001fc4000000001c */
[----:B-1----:R-:W-:Y:S01]  /*12080*/  DADD R30, R6, R30 ;  /* 0x00000000061e7229 */ /* 0x002fe2000000001e */
[----:B---3--:R-:W-:-:S04]  /*12090*/  SHF.L.U32 R13, R13, 0x1, RZ ;  /* 0x000000010d0d7819 */ /* 0x008fc800000006ff */
[----:B------:R-:W-:Y:S01]  /*120a0*/  ISETP.GE.AND P1, PT, R13, UR4, PT ;  /* 0x000000040d007c0c */ /* 0x000fe2000bf26270 */
[----:B--2---:R-:W-:Y:S02]  /*120b0*/  DADD R24, R8, R24 ;  /* 0x0000000008187229 */ /* 0x004fe40000000018 */
[----:B----4-:R-:W-:-:S10]  /*120c0*/  DADD R26, R10, R26 ;  /* 0x000000000a1a7229 */ /* 0x010fd4000000001a */
[----:B------:R-:W-:Y:S05]  /*120d0*/  @!P1 BRA `(.L_x_467) ;  /* 0xfffffffc00c49947 */ /* 0x000fea000383ffff */
.L_x_462:
[----:B------:R-:W-:Y:S05]  /*120e0*/  @!P0 EXIT ;  /* 0x000000000000894d */ /* 0x000fea0003800000 */
[----:B------:R-:W4:Y:S02]  /*120f0*/  LDCU.64 UR4, c[0x0][0x788] ;  /* 0x0000f100ff0477ac */ /* 0x000f240008000a00 */
[----:B----4-:R-:W-:-:S04]  /*12100*/  UISETP.NE.U32.AND UP0, UPT, UR4, URZ, UPT ;  /* 0x000000ff0400728c */ /* 0x010fc8000bf05070 */
[----:B------:R-:W-:-:S09]  /*12110*/  UISETP.NE.AND.EX UP0, UPT, UR5, URZ, UPT, UP0 ;  /* 0x000000ff0500728c */ /* 0x000fd2000bf05300 */
[----:B------:R-:W-:Y:S05]  /*12120*/  BRA.U UP0, `(.L_x_468) ;  /* 0x0000000500187547 */ /* 0x000fea000b800000 */
[----:B------:R-:W4:Y:S01]  /*12130*/  LDCU.U8 UR6, c[0x0][0x7a8] ;  /* 0x0000f500ff0677ac */ /* 0x000f220008000000 */
[----:B------:R-:W0:Y:S01]  /*12140*/  LDCU.64 UR4, c[0x0][0x778] ;  /* 0x0000ef00ff0477ac */ /* 0x000e220008000a00 */
[----:B----4-:R-:W-:Y:S02]  /*12150*/  ISETP.NE.AND P0, PT, RZ, UR6, PT ;  /* 0x00000006ff007c0c */ /* 0x010fe4000bf05270 */
[----:B0-----:R-:W-:Y:S02]  /*12160*/  IADD3 R12, P2, PT, R18, UR4, RZ ;  /* 0x00000004120c7c10 */ /* 0x001fe4000ff5e0ff */
[----:B------:R-:W-:-:S03]  /*12170*/  IADD3 R2, P1, PT, R16, UR4, RZ ;  /* 0x0000000410027c10 */ /* 0x000fc6000ff3e0ff */
[----:B------:R-:W-:Y:S01]  /*12180*/  IMAD.X R13, RZ, RZ, UR5, P2 ;  /* 0x00000005ff0d7e24 */ /* 0x000fe200090e06ff */
[----:B-123--:R-:W-:-:S05]  /*12190*/  IADD3.X R3, PT, PT, RZ, UR5, RZ, P1, !PT ;  /* 0x00000005ff037c10 */ /* 0x00efca0008ffe4ff */
[----:B------:R-:W2:Y:S04]  /*121a0*/  @P0 LDG.E.128 R4, desc[UR36][R12.64] ;  /* 0x000000240c040981 */ /* 0x000ea8000c1e1d00 */
[----:B------:R-:W3:Y:S01]  /*121b0*/  @P0 LDG.E.128 R8, desc[UR36][R2.64] ;  /* 0x0000002402080981 */ /* 0x000ee2000c1e1d00 */
[----:B------:R-:W0:Y:S02]  /*121c0*/  LDCU.U8 UR4, c[0x0][0x7a9] ;  /* 0x0000f520ff0477ac */ /* 0x000e240008000000 */
[----:B0-----:R-:W-:Y:S01]  /*121d0*/  ISETP.NE.AND P1, PT, RZ, UR4, PT ;  /* 0x00000004ff007c0c */ /* 0x001fe2000bf25270 */
[----:B--2---:R-:W-:Y:S02]  /*121e0*/  @P0 DADD R28, R28, R4 ;  /* 0x000000001c1c0229 */ /* 0x004fe40000000004 */
[----:B------:R-:W-:-:S02]  /*121f0*/  @P0 DADD R30, R30, R6 ;  /* 0x000000001e1e0229 */ /* 0x000fc40000000006 */
[----:B---3--:R-:W-:Y:S02]  /*12200*/  @P0 DADD R24, R24, R8 ;  /* 0x0000000018180229 */ /* 0x008fe40000000008 */
[----:B------:R-:W-:-:S06]  /*12210*/  @P0 DADD R26, R26, R10 ;  /* 0x000000001a1a0229 */ /* 0x000fcc000000000a */
[----:B------:R0:W-:Y:S04]  /*12220*/  @!P1 STG.E.128 desc[UR36][R12.64], R28 ;  /* 0x0000001c0c009986 */ /* 0x0001e8000c101d24 */
[----:B------:R0:W-:Y:S01]  /*12230*/  @!P1 STG.E.128 desc[UR36][R2.64], R24 ;  /* 0x0000001802009986 */ /* 0x0001e2000c101d24 */
[----:B------:R-:W-:Y:S05]  /*12240*/  @!P1 EXIT ;  /* 0x000000000000994d */ /* 0x000fea0003800000 */
[----:B------:R-:W1:Y:S02]  /*12250*/  LDCU UR4, c[0x0][0x7ac] ;  /* 0x0000f580ff0477ac */ /* 0x000e640008000800 */
[----:B-1----:R-:W-:-:S09]  /*12260*/  UISETP.NE.AND UP0, UPT, UR4, 0x1, UPT ;  /* 0x000000010400788c */ /* 0x002fd2000bf05270 */
[----:B------:R-:W-:Y:S05]  /*12270*/  BRA.U !UP0, `(.L_x_469) ;  /* 0x0000000108407547 */ /* 0x000fea000b800000 */
[----:B------:R-:W-:Y:S01]  /*12280*/  MOV R0, 0x0 ;  /* 0x0000000000007802 */ /* 0x000fe20000000f00 */
[----:B------:R-:W1:Y:S01]  /*12290*/  LDCU.64 UR4, c[0x4][0x590] ;  /* 0x0100b200ff0477ac */ /* 0x000e620008000a00 */
[----:B------:R-:W-:Y:S02]  /*122a0*/  HFMA2 R8, -RZ, RZ, 0, 4.4763088226318359375e-05 ;  /* 0x000002efff087431 */ /* 0x000fe400000001ff */
[----:B0-----:R-:W-:Y:S01]  /*122b0*/  IMAD.MOV.U32 R12, RZ, RZ, 0x1 ;  /* 0x00000001ff0c7424 */ /* 0x001fe200078e00ff */
[----:B------:R0:W2:Y:S01]  /*122c0*/  LDC.64 R2, c[0x4][R0] ;  /* 0x0100000000027b82 */ /* 0x0000a20000000a00 */
[----:B------:R-:W3:Y:S01]  /*122d0*/  LDCU.64 UR8, c[0x4][0x578] ;  /* 0x0100af00ff0877ac */ /* 0x000ee20008000a00 */
[----:B------:R-:W-:Y:S01]  /*122e0*/  MOV R13, RZ ;  /* 0x000000ff000d7202 */ /* 0x000fe20000000f00 */
[----:B------:R-:W4:Y:S01]  /*122f0*/  LDCU.64 UR6, c[0x4][0x430] ;  /* 0x01008600ff0677ac */ /* 0x000f220008000a00 */
[----:B-1----:R-:W-:Y:S01]  /*12300*/  MOV R4, UR4 ;  /* 0x0000000400047c02 */ /* 0x002fe20008000f00 */
[----:B------:R-:W-:Y:S01]  /*12310*/  IMAD.U32 R5, RZ, RZ, UR5 ;  /* 0x00000005ff057e24 */ /* 0x000fe2000f8e00ff */
[----:B---3--:R-:W-:-:S02]  /*12320*/  MOV R6, UR8 ;  /* 0x0000000800067c02 */ /* 0x008fc40008000f00 */
[----:B------:R-:W-:Y:S01]  /*12330*/  MOV R7, UR9 ;  /* 0x0000000900077c02 */ /* 0x000fe20008000f00 */
[----:B----4-:R-:W-:Y:S01]  /*12340*/  IMAD.U32 R10, RZ, RZ, UR6 ;  /* 0x00000006ff0a7e24 */ /* 0x010fe2000f8e00ff */
[----:B0-----:R-:W-:-:S07]  /*12350*/  MOV R11, UR7 ;  /* 0x00000007000b7c02 */ /* 0x001fce0008000f00 */
[----:B------:R-:W-:-:S07]  /*12360*/  LEPC R20, `(.L_x_469) ;  /* 0x000000001014794e */ /* 0x000fce0000000000 */
[----:B--2--5:R-:W-:Y:S05]  /*12370*/  CALL.ABS.NOINC R2 ;  /* 0x0000000002007343 */ /* 0x024fea0003c00000 */
.L_x_469:
[----:B------:R-:W1:Y:S01]  /*12380*/  LDCU.64 UR6, c[0x0][0x778] ;  /* 0x0000ef00ff0677ac */ /* 0x000e620008000a00 */
[----:B------:R-:W0:Y:S01]  /*12390*/  LDCU.64 UR4, c[0x0][0x380] ;  /* 0x00007000ff0477ac */ /* 0x000e220008000a00 */
[----:B-1----:R-:W-:Y:S01]  /*123a0*/  IADD3 R18, P0, PT, R18, UR6, RZ ;  /* 0x0000000612127c10 */ /* 0x002fe2000ff1e0ff */
[----:B------:R-:W1:Y:S01]  /*123b0*/  LDCU UR6, c[0x0][0x7ac] ;  /* 0x0000f580ff0677ac */ /* 0x000e620008000800 */
[----:B0-----:R-:W-:Y:S02]  /*123c0*/  DMUL R28, R28, UR4 ;  /* 0x000000041c1c7c28 */ /* 0x001fe40008000000 */
[----:B------:R-:W-:Y:S01]  /*123d0*/  IADD3.X R19, PT, PT, RZ, UR7, RZ, P0, !PT ;  /* 0x00000007ff137c10 */ /* 0x000fe200087fe4ff */
[----:B------:R-:W-:Y:S02]  /*123e0*/  DMUL R30, R30, UR4 ;  /* 0x000000041e1e7c28 */ /* 0x000fe40008000000 */
[----:B------:R-:W-:Y:S02]  /*123f0*/  DMUL R24, R24, UR4 ;  /* 0x0000000418187c28 */ /* 0x000fe40008000000 */
[----:B------:R-:W-:-:S03]  /*12400*/  DMUL R26, R26, UR4 ;  /* 0x000000041a1a7c28 */ /* 0x000fc60008000000 */
[----:B------:R0:W-:Y:S01]  /*12410*/  STG.E.128 desc[UR36][R18.64], R28 ;  /* 0x0000001c12007986 */ /* 0x0001e2000c101d24 */
[----:B-1----:R-:W-:-:S09]  /*12420*/  UISETP.NE.AND UP0, UPT, UR6, 0x1, UPT ;  /* 0x000000010600788c */ /* 0x002fd2000bf05270 */
[----:B------:R-:W-:Y:S05]  /*12430*/  BRA.U !UP0, `(.L_x_470) ;  /* 0x0000000108407547 */ /* 0x000fea000b800000 */
[----:B------:R-:W-:Y:S01]  /*12440*/  MOV R0, 0x0 ;  /* 0x0000000000007802 */ /* 0x000fe20000000f00 */
[----:B------:R-:W1:Y:S01]  /*12450*/  LDCU.64 UR4, c[0x4][0x590] ;  /* 0x0100b200ff0477ac */ /* 0x000e620008000a00 */
[----:B------:R-:W-:Y:S01]  /*12460*/  IMAD.MOV.U32 R8, RZ, RZ, 0x2ef ;  /* 0x000002efff087424 */ /* 0x000fe200078e00ff */
[----:B------:R-:W-:Y:S01]  /*12470*/  MOV R12, 0x1 ;  /* 0x00000001000c7802 */ /* 0x000fe20000000f00 */
[----:B------:R2:W3:Y:S01]  /*12480*/  LDC.64 R2, c[0x4][R0] ;  /* 0x0100000000027b82 */ /* 0x0004e20000000a00 */
[----:B------:R-:W4:Y:S01]  /*12490*/  LDCU.64 UR6, c[0x4][0x578] ;  /* 0x0100af00ff0677ac */ /* 0x000f220008000a00 */
[----:B------:R-:W-:Y:S01]  /*124a0*/  MOV R13, RZ ;  /* 0x000000ff000d7202 */ /* 0x000fe20000000f00 */
[----:B------:R-:W0:Y:S01]  /*124b0*/  LDCU.64 UR8, c[0x4][0x430] ;  /* 0x01008600ff0877ac */ /* 0x000e220008000a00 */
[----:B-1----:R-:W-:Y:S01]  /*124c0*/  IMAD.U32 R4, RZ, RZ, UR4 ;  /* 0x00000004ff047e24 */ /* 0x002fe2000f8e00ff */
[----:B------:R-:W-:Y:S02]  /*124d0*/  MOV R5, UR5 ;  /* 0x0000000500057c02 */ /* 0x000fe40008000f00 */
[----:B----4-:R-:W-:Y:S01]  /*124e0*/  MOV R6, UR6 ;  /* 0x0000000600067c02 */ /* 0x010fe20008000f00 */
[----:B------:R-:W-:Y:S01]  /*124f0*/  IMAD.U32 R7, RZ, RZ, UR7 ;  /* 0x00000007ff077e24 */ /* 0x000fe2000f8e00ff */
[----:B0-----:R-:W-:-:S02]  /*12500*/  MOV R10, UR8 ;  /* 0x00000008000a7c02 */ /* 0x001fc40008000f00 */
[----:B--2---:R-:W-:-:S07]  /*12510*/  MOV R11, UR9 ;  /* 0x00000009000b7c02 */ /* 0x004fce0008000f00 */
[----:B------:R-:W-:-:S07]  /*12520*/  LEPC R20, `(.L_x_470) ;  /* 0x000000001014794e */ /* 0x000fce0000000000 */
[----:B---3-5:R-:W-:Y:S05]  /*12530*/  CALL.ABS.NOINC R2 ;  /* 0x0000000002007343 */ /* 0x028fea0003c00000 */
.L_x_470:
[----:B------:R-:W1:Y:S02]  /*12540*/  LDCU.64 UR4, c[0x0][0x778] ;  /* 0x0000ef00ff0477ac */ /* 0x000e640008000a00 */
[----:B-1----:R-:W-:-:S05]  /*12550*/  IADD3 R16, P0, PT, R16, UR4, RZ ;  /* 0x0000000410107c10 */ /* 0x002fca000ff1e0ff */
[----:B------:R-:W-:-:S05]  /*12560*/  IMAD.X R17, RZ, RZ, UR5, P0 ;  /* 0x00000005ff117e24 */ /* 0x000fca00080e06ff */
[----:B------:R-:W-:Y:S01]  /*12570*/  STG.E.128 desc[UR36][R16.64], R24 ;  /* 0x0000001810007986 */ /* 0x000fe2000c101d24 */
[----:B------:R-:W-:Y:S05]  /*12580*/  EXIT ;  /* 0x000000000000794d */ /* 0x000fea0003800000 */
.L_x_468:
[----:B------:R-:W4:Y:S01]  /*12590*/  LDCU.U8 UR4, c[0x0][0x7a8] ;  /* 0x0000f500ff0477ac */ /* 0x000f220008000000 */
[----:B------:R-:W0:Y:S01]  /*125a0*/  LDCU.U8 UR5, c[0x0][0x7a9] ;  /* 0x0000f520ff0577ac */ /* 0x000e220008000000 */
[----:B----4-:R-:W-:Y:S02]  /*125b0*/  UISETP.NE.AND UP1, UPT, UR4, URZ, UPT ;  /* 0x000000ff0400728c */ /* 0x010fe4000bf25270 */
[----:B0-----:R-:W-:-:S07]  /*125c0*/  UISETP.NE.AND UP0, UPT, UR5, URZ, UPT ;  /* 0x000000ff0500728c */ /* 0x001fce000bf05270 */
[----:B------:R-:W-:Y:S05]  /*125d0*/  BRA.U !UP1, `(.L_x_471) ;  /* 0x0000000109187547 */ /* 0x000fea000b800000 */
[----:B------:R-:W1:Y:S04]  /*125e0*/  LDG.E.128 R8, desc[UR36][R4.64] ;  /* 0x0000002404087981 */ /* 0x000e68000c1e1d00 */
[----:B------:R-:W4:Y:S01]  /*125f0*/  LDG.E.128 R12, desc[UR36][R4.64+0x10] ;  /* 0x00001024040c7981 */ /* 0x000f22000c1e1d00 */
[----:B-123--:R-:W-:Y:S02]  /*12600*/  DADD R28, R28, R8 ;  /* 0x000000001c1c7229 */ /* 0x00efe40000000008 */
[----:B------:R-:W-:Y:S02]  /*12610*/  DADD R30, R30, R10 ;  /* 0x000000001e1e7229 */ /* 0x000fe4000000000a */
[----:B----4-:R-:W-:Y:S02]  /*12620*/  DADD R24, R24, R12 ;  /* 0x0000000018187229 */ /* 0x010fe4000000000c */
[----:B------:R-:W-:-:S11]  /*12630*/  DADD R26, R26, R14 ;  /* 0x000000001a1a7229 */ /* 0x000fd6000000000e */
.L_x_471:
[----:B------:R-:W-:Y:S05]  /*12640*/  BRA.U !UP0, `(.L_x_472) ;  /* 0x0000000108d07547 */ /* 0x000fea000b800000 */
[----:B------:R-:W0:Y:S02]  /*12650*/  LDCU UR4, c[0x0][0x7ac] ;  /* 0x0000f580ff0477ac */ /* 0x000e240008000800 */
[----:B0-----:R-:W-:-:S09]  /*12660*/  UISETP.NE.AND UP0, UPT, UR4, 0x1, UPT ;  /* 0x000000010400788c */ /* 0x001fd2000bf05270 */
[----:B------:R-:W-:Y:S05]  /*12670*/  BRA.U !UP0, `(.L_x_473) ;  /* 0x0000000108407547 */ /* 0x000fea000b800000 */
[----:B------:R-:W-:Y:S01]  /*12680*/  MOV R0, 0x0 ;  /* 0x0000000000007802 */ /* 0x000fe20000000f00 */
[----:B------:R-:W0:Y:S01]  /*12690*/  LDCU.64 UR4, c[0x4][0x590] ;  /* 0x0100b200ff0477ac */ /* 0x000e220008000a00 */
[----:B------:R-:W-:Y:S01]  /*126a0*/  HFMA2 R8, -RZ, RZ, 0, 4.4763088226318359375e-05 ;  /* 0x000002efff087431 */ /* 0x000fe200000001ff */
[----:B------:R-:W-:Y:S01]  /*126b0*/  MOV R12, 0x1 ;  /* 0x00000001000c7802 */ /* 0x000fe20000000f00 */
[----:B-123--:R1:W2:Y:S01]  /*126c0*/  LDC.64 R2, c[0x4][R0] ;  /* 0x0100000000027b82 */ /* 0x00e2a20000000a00 */
[----:B------:R-:W3:Y:S01]  /*126d0*/  LDCU.64 UR6, c[0x4][0x578] ;  /* 0x0100af00ff0677ac */ /* 0x000ee20008000a00 */
[----:B------:R-:W-:Y:S01]  /*126e0*/  IMAD.MOV.U32 R13, RZ, RZ, RZ ;  /* 0x000000ffff0d7224 */ /* 0x000fe200078e00ff */
        /* <DEDUP_REMOVED lines=8> */
[----:B--2--5:R-:W-:Y:S05]  /*12770*/  CALL.ABS.NOINC R2 ;  /* 0x0000000002007343 */ /* 0x024fea0003c00000 */
.L_x_473:
[----:B------:R-:W0:Y:S01]  /*12780*/  LDCU.64 UR4, c[0x0][0x778] ;  /* 0x0000ef00ff0477ac */ /* 0x000e220008000a00 */
[----:B------:R-:W1:Y:S01]  /*12790*/  LDCU.64 UR6, c[0x0][0x380] ;  /* 0x00007000ff0677ac */ /* 0x000e620008000a00 */
[----:B0-----:R-:W-:Y:S01]  /*127a0*/  IADD3 R18, P0, PT, R18, UR4, RZ ;  /* 0x0000000412127c10 */ /* 0x001fe2000ff1e0ff */
[----:B------:R-:W0:Y:S01]  /*127b0*/  LDCU UR4, c[0x0][0x7ac] ;  /* 0x0000f580ff0477ac */ /* 0x000e220008000800 */
[----:B-123--:R-:W-:Y:S02]  /*127c0*/  DMUL R28, R28, UR6 ;  /* 0x000000061c1c7c28 */ /* 0x00efe40008000000 */
[----:B------:R-:W-:Y:S01]  /*127d0*/  IADD3.X R19, PT, PT, RZ, UR5, RZ, P0, !PT ;  /* 0x00000005ff137c10 */ /* 0x000fe200087fe4ff */
[----:B------:R-:W-:Y:S02]  /*127e0*/  DMUL R30, R30, UR6 ;  /* 0x000000061e1e7c28 */ /* 0x000fe40008000000 */
[----:B------:R-:W-:Y:S02]  /*127f0*/  DMUL R24, R24, UR6 ;  /* 0x0000000618187c28 */ /* 0x000fe40008000000 */
[----:B------:R-:W-:-:S03]  /*12800*/  DMUL R26, R26, UR6 ;  /* 0x000000061a1a7c28 */ /* 0x000fc60008000000 */
[----:B------:R1:W-:Y:S01]  /*12810*/  STG.E.128 desc[UR36][R18.64], R28 ;  /* 0x0000001c12007986 */ /* 0x0003e2000c101d24 */
[----:B0-----:R-:W-:-:S09]  /*12820*/  UISETP.NE.AND UP0, UPT, UR4, 0x1, UPT ;  /* 0x000000010400788c */ /* 0x001fd2000bf05270 */
[----:B------:R-:W-:Y:S05]  /*12830*/  BRA.U !UP0, `(.L_x_474) ;  /* 0x0000000108407547 */ /* 0x000fea000b800000 */
[----:B------:R-:W-:Y:S01]  /*12840*/  MOV R0, 0x0 ;  /* 0x0000000000007802 */ /* 0x000fe20000000f00 */
[----:B------:R-:W0:Y:S01]  /*12850*/  LDCU.64 UR4, c[0x4][0x590] ;  /* 0x0100b200ff0477ac */ /* 0x000e220008000a00 */
[----:B------:R-:W-:Y:S01]  /*12860*/  MOV R8, 0x2ef ;  /* 0x000002ef00087802 */ /* 0x000fe20000000f00 */
[----:B------:R-:W-:Y:S01]  /*12870*/  IMAD.MOV.U32 R12, RZ, RZ, 0x1 ;  /* 0x00000001ff0c7424 */ /* 0x000fe200078e00ff */
[----:B------:R2:W3:Y:S01]  /*12880*/  LDC.64 R2, c[0x4][R0] ;  /* 0x0100000000027b82 */ /* 0x0004e20000000a00 */
[----:B------:R-:W4:Y:S01]  /*12890*/  LDCU.64 UR6, c[0x4][0x578] ;  /* 0x0100af00ff0677ac */ /* 0x000f220008000a00 */
[----:B------:R-:W-:Y:S01]  /*128a0*/  MOV R13, RZ ;  /* 0x000000ff000d7202 */ /* 0x000fe20000000f00 */
[----:B------:R-:W1:Y:S01]  /*128b0*/  LDCU.64 UR8, c[0x4][0x430] ;  /* 0x01008600ff0877ac */ /* 0x000e620008000a00 */
[----:B0-----:R-:W-:Y:S01]  /*128c0*/  MOV R4, UR4 ;  /* 0x0000000400047c02 */ /* 0x001fe20008000f00 */
[----:B------:R-:W-:Y:S01]  /*128d0*/  IMAD.U32 R5, RZ, RZ, UR5 ;  /* 0x00000005ff057e24 */ /* 0x000fe2000f8e00ff */
[----:B----4-:R-:W-:-:S02]  /*128e0*/  MOV R6, UR6 ;  /* 0x0000000600067c02 */ /* 0x010fc40008000f00 */
[----:B------:R-:W-:Y:S01]  /*128f0*/  MOV R7, UR7 ;  /* 0x0000000700077c02 */ /* 0x000fe20008000f00 */
[----:B-1----:R-:W-:Y:S01]  /*12900*/  IMAD.U32 R10, RZ, RZ, UR8 ;  /* 0x00000008ff0a7e24 */ /* 0x002fe2000f8e00ff */
[----:B--2---:R-:W-:-:S07]  /*12910*/  MOV R11, UR9 ;  /* 0x00000009000b7c02 */ /* 0x004fce0008000f00 */
[----:B------:R-:W-:-:S07]  /*12920*/  LEPC R20, `(.L_x_474) ;  /* 0x000000001014794e */ /* 0x000fce0000000000 */
[----:B---3-5:R-:W-:Y:S05]  /*12930*/  CALL.ABS.NOINC R2 ;  /* 0x0000000002007343 */ /* 0x028fea0003c00000 */
.L_x_474:
[----:B------:R-:W0:Y:S02]  /*12940*/  LDCU.64 UR4, c[0x0][0x778] ;  /* 0x0000ef00ff0477ac */ /* 0x000e240008000a00 */
[----:B0-----:R-:W-:-:S04]  /*12950*/  IADD3 R16, P0, PT, R16, UR4, RZ ;  /* 0x0000000410107c10 */ /* 0x001fc8000ff1e0ff */
[----:B------:R-:W-:-:S05]  /*12960*/  IADD3.X R17, PT, PT, RZ, UR5, RZ, P0, !PT ;  /* 0x00000005ff117c10 */ /* 0x000fca00087fe4ff */
[----:B------:R-:W-:Y:S01]  /*12970*/  STG.E.128 desc[UR36][R16.64], R24 ;  /* 0x0000001810007986 */ /* 0x000fe2000c101d24 */
[----:B------:R-:W-:Y:S05]  /*12980*/  EXIT ;  /* 0x000000000000794d */ /* 0x000fea0003800000 */
.L_x_472:
[----:B------:R-:W-:Y:S04]  /*12990*/  STG.E.128 desc[UR36][R4.64], R28 ;  /* 0x0000001c04007986 */ /* 0x000fe8000c101d24 */
[----:B------:R-:W-:Y:S01]  /*129a0*/  STG.E.128 desc[UR36][R4.64+0x10], R24 ;  /* 0x0000101804007986 */ /* 0x000fe2000c101d24 */
[----:B------:R-:W-:Y:S05]  /*129b0*/  EXIT ;  /* 0x000000000000794d */ /* 0x000fea0003800000 */
.L_x_445:
        /* <DEDUP_REMOVED lines=11> */
[----:B------:R-:W-:-:S04]  /*12a70*/  ISETP.NE.U32.AND P0, PT, R8, RZ, PT ;  /* 0x000000ff0800720c */ /* 0x000fc80003f05070 */
[----:B------:R-:W-:-:S13]  /*12a80*/  ISETP.NE.AND.EX P0, PT, R9, RZ, PT, P0 ;  /* 0x000000ff0900720c */ /* 0x000fda0003f05300 */
[----:B------:R-:W-:Y:S05]  /*12a90*/  @P0 BRA `(.L_x_475) ;  /* 0x0000000400180947 */ /* 0x000fea0003800000 */
[----:B------:R-:W0:Y:S01]  /*12aa0*/  LDCU.U8 UR6, c[0x0][0x7a8] ;  /* 0x0000f500ff0677ac */ /* 0x000e220008000000 */
[----:B------:R-:W1:Y:S01]  /*12ab0*/  LDCU.64 UR4, c[0x0][0x778] ;  /* 0x0000ef00ff0477ac */ /* 0x000e620008000a00 */
[----:B0-----:R-:W-:Y:S02]  /*12ac0*/  ISETP.NE.AND P2, PT, RZ, UR6, PT ;  /* 0x00000006ff007c0c */ /* 0x001fe4000bf45270 */
[----:B-1----:R-:W-:Y:S02]  /*12ad0*/  IADD3 R12, P1, PT, R19, UR4, RZ ;  /* 0x00000004130c7c10 */ /* 0x002fe4000ff3e0ff */
[----:B------:R-:W-:-:S03]  /*12ae0*/  IADD3 R2, P0, PT, R16, UR4, RZ ;  /* 0x0000000410027c10 */ /* 0x000fc6000ff1e0ff */
[----:B------:R-:W-:Y:S01]  /*12af0*/  IMAD.X R13, RZ, RZ, UR5, P1 ;  /* 0x00000005ff0d7e24 */ /* 0x000fe200088e06ff */
[----:B------:R-:W-:-:S05]  /*12b00*/  IADD3.X R3, PT, PT, RZ, UR5, RZ, P0, !PT ;  /* 0x00000005ff037c10 */ /* 0x000fca00087fe4ff */
        /* <DEDUP_REMOVED lines=30> */
.L_x_476:
[----:B------:R-:W0:Y:S01]  /*12cf0*/  LDCU.64 UR4, c[0x0][0x778] ;  /* 0x0000ef00ff0477ac */ /* 0x000e220008000a00 */
[----:B------:R-:W1:Y:S01]  /*12d00*/  LDCU.64 UR6, c[0x0][0x380] ;  /* 0x00007000ff0677ac */ /* 0x000e620008000a00 */
[----:B0-----:R-:W-:Y:S01]  /*12d10*/  IADD3 R2, P0, PT, R19, UR4, RZ ;  /* 0x0000000413027c10 */ /* 0x001fe2000ff1e0ff */
[----:B------:R-:W0:Y:S01]  /*12d20*/  LDCU UR4, c[0x0][0x7ac] ;  /* 0x0000f580ff0477ac */ /* 0x000e220008000800 */
[----:B-1----:R-:W-:Y:S02]  /*12d30*/  DMUL R24, R24, UR6 ;  /* 0x0000000618187c28 */ /* 0x002fe40008000000 */
        /* <DEDUP_REMOVED lines=9> */
[----:B------:R-:W-:Y:S01]  /*12dd0*/  IMAD.MOV.U32 R8, RZ, RZ, 0x2ef ;  /* 0x000002efff087424 */ /* 0x000fe200078e00ff */
[----:B------:R-:W-:Y:S01]  /*12de0*/  MOV R12, 0x1 ;  /* 0x00000001000c7802 */ /* 0x000fe20000000f00 */
[----:B-1----:R1:W2:Y:S01]  /*12df0*/  LDC.64 R2, c[0x4][R0] ;  /* 0x0100000000027b82 */ /* 0x0022a20000000a00 */
[----:B------:R-:W3:Y:S01]  /*12e00*/  LDCU.64 UR6, c[0x4][0x578] ;  /* 0x0100af00ff0677ac */ /* 0x000ee20008000a00 */
[----:B------:R-:W-:Y:S01]  /*12e10*/  MOV R13, RZ ;  /* 0x000000ff000d7202 */ /* 0x000fe20000000f00 */
[----:B------:R-:W4:Y:S01]  /*12e20*/  LDCU.64 UR8, c[0x4][0x430] ;  /* 0x01008600ff0877ac */ /* 0x000f220008000a00 */
[----:B0-----:R-:W-:Y:S01]  /*12e30*/  IMAD.U32 R4, RZ, RZ, UR4 ;  /* 0x00000004ff047e24 */ /* 0x001fe2000f8e00ff */
[----:B------:R-:W-:Y:S02]  /*12e40*/  MOV R5, UR5 ;  /* 0x0000000500057c02 */ /* 0x000fe40008000f00 */
[----:B---3--:R-:W-:Y:S01]  /*12e50*/  MOV R6, UR6 ;  /* 0x0000000600067c02 */ /* 0x008fe20008000f00 */
[----:B------:R-:W-:Y:S01]  /*12e60*/  IMAD.U32 R7, RZ, RZ, UR7 ;  /* 0x00000007ff077e24 */ /* 0x000fe2000f8e00ff */
[----:B----4-:R-:W-:-:S02]  /*12e70*/  MOV R10, UR8 ;  /* 0x00000008000a7c02 */ /* 0x010fc40008000f00 */
[----:B-1----:R-:W-:-:S07]  /*12e80*/  MOV R11, UR9 ;  /* 0x00000009000b7c02 */ /* 0x002fce0008000f00 */
[----:B------:R-:W-:-:S07]  /*12e90*/  LEPC R20, `(.L_x_477) ;  /* 0x000000001014794e */ /* 0x000fce0000000000 */
[----:B--2--5:R-:W-:Y:S05]  /*12ea0*/  CALL.ABS.NOINC R2 ;  /* 0x0000000002007343 */ /* 0x024fea0003c00000 */
.L_x_477:
[----:B------:R-:W0:Y:S02]  /*12eb0*/  LDCU.64 UR4, c[0x0][0x778] ;  /* 0x0000ef00ff0477ac */ /* 0x000e240008000a00 */
[----:B0-----:R-:W-:-:S05]  /*12ec0*/  IADD3 R16, P0, PT, R16, UR4, RZ ;  /* 0x0000000410107c10 */ /* 0x001fca000ff1e0ff */
[----:B------:R-:W-:-:S05]  /*12ed0*/  IMAD.X R17, RZ, RZ, UR5, P0 ;  /* 0x00000005ff117e24 */ /* 0x000fca00080e06ff */
[----:B------:R-:W-:Y:S01]  /*12ee0*/  STG.E.128 desc[UR36][R16.64], R68 ;  /* 0x0000004410007986 */ /* 0x000fe2000c101d24 */
[----:B------:R-:W-:Y:S05]  /*12ef0*/  EXIT ;  /* 0x000000000000794d */ /* 0x000fea0003800000 */
.L_x_475:
[----:B------:R-:W0:Y:S01]  /*12f00*/  LDCU.U8 UR4, c[0x0][0x7a8] ;  /* 0x0000f500ff0477ac */ /* 0x000e220008000000 */
[----:B------:R-:W1:Y:S01]  /*12f10*/  LDCU.U8 UR5, c[0x0][0x7a9] ;  /* 0x0000f520ff0577ac */ /* 0x000e620008000000 */
[----:B0-----:R-:W-:Y:S02]  /*12f20*/  UISETP.NE.AND UP0, UPT, UR4, URZ, UPT ;  /* 0x000000ff0400728c */ /* 0x001fe4000bf05270 */
[----:B-1----:R-:W-:-:S07]  /*12f30*/  UISETP.NE.AND UP1, UPT, UR5, URZ, UPT ;  /* 0x000000ff0500728c */ /* 0x002fce000bf25270 */
[----:B------:R-:W-:Y:S05]  /*12f40*/  BRA.U !UP0, `(.L_x_478) ;  /* 0x0000000108187547 */ /* 0x000fea000b800000 */
[----:B------:R-:W2:Y:S04]  /*12f50*/  LDG.E.128 R8, desc[UR36][R4.64] ;  /* 0x0000002404087981 */ /* 0x000ea8000c1e1d00 */
[----:B------:R-:W3:Y:S01]  /*12f60*/  LDG.E.128 R12, desc[UR36][R4.64+0x10] ;  /* 0x00001024040c7981 */ /* 0x000ee2000c1e1d00 */
[----:B--2---:R-:W-:Y:S02]  /*12f70*/  DADD R24, R24, R8 ;  /* 0x0000000018187229 */ /* 0x004fe40000000008 */
[----:B------:R-:W-:Y:S02]  /*12f80*/  DADD R26, R26, R10 ;  /* 0x000000001a1a7229 */ /* 0x000fe4000000000a */
[----:B---3--:R-:W-:Y:S02]  /*12f90*/  DADD R68, R68, R12 ;  /* 0x0000000044447229 */ /* 0x008fe4000000000c */
[----:B------:R-:W-:-:S11]  /*12fa0*/  DADD R70, R70, R14 ;  /* 0x0000000046467229 */ /* 0x000fd6000000000e */
.L_x_478:
        /* <DEDUP_REMOVED lines=20> */
.L_x_480:
        /* <DEDUP_REMOVED lines=16> */
[----:B-1----:R1:W2:Y:S01]  /*131f0*/  LDC.64 R2, c[0x4][R0] ;  /* 0x0100000000027b82 */ /* 0x0022a20000000a00 */
        /* <DEDUP_REMOVED lines=10> */
[----:B--2--5:R-:W-:Y:S05]  /*132a0*/  CALL.ABS.NOINC R2 ;  /* 0x0000000002007343 */ /* 0x024fea0003c00000 */
.L_x_481:
[----:B------:R-:W0:Y:S02]  /*132b0*/  LDCU.64 UR4, c[0x0][0x778] ;  /* 0x0000ef00ff0477ac */ /* 0x000e240008000a00 */
[----:B0-----:R-:W-:-:S04]  /*132c0*/  IADD3 R16, P0, PT, R16, UR4, RZ ;  /* 0x0000000410107c10 */ /* 0x001fc8000ff1e0ff */
[----:B------:R-:W-:-:S05]  /*132d0*/  IADD3.X R17, PT, PT, RZ, UR5, RZ, P0, !PT ;  /* 0x00000005ff117c10 */ /* 0x000fca00087fe4ff */
[----:B------:R-:W-:Y:S01]  /*132e0*/  STG.E.128 desc[UR36][R16.64], R68 ;  /* 0x0000004410007986 */ /* 0x000fe2000c101d24 */
[----:B------:R-:W-:Y:S05]  /*132f0*/  EXIT ;  /* 0x000000000000794d */ /* 0x000fea0003800000 */
.L_x_479:
[----:B------:R-:W-:Y:S04]  /*13300*/  STG.E.128 desc[UR36][R4.64], R24 ;  /* 0x0000001804007986 */ /* 0x000fe8000c101d24 */
[----:B------:R-:W-:Y:S01]  /*13310*/  STG.E.128 desc[UR36][R4.64+0x10], R68 ;  /* 0x0000104404007986 */ /* 0x000fe2000c101d24 */
[----:B------:R-:W-:Y:S05]  /*13320*/  EXIT ;  /* 0x000000000000794d */ /* 0x000fea0003800000 */
.L_x_482:
        /* <DEDUP_REMOVED lines=13> */
.L_x_7266:


//--------------------- .text._ZN2at6native13reduce_kernelILi64ELi4ENS0_8ReduceOpIN3c107complexIdEENS0_7MeanOpsIS5_S5_dS5_EEjS5_Li4ELi4EEEEEvT1_ --------------------------
	.section	.text._ZN2at6native13reduce_kernelILi64ELi4ENS0_8ReduceOpIN3c107complexIdEENS0_7MeanOpsIS5_S5_dS5_EEjS5_Li4ELi4EEEEEvT1_,"ax",@progbits
	.align	128
        .global         _ZN2at6native13reduce_kernelILi64ELi4ENS0_8ReduceOpIN3c107complexIdEENS0_7MeanOpsIS5_S5_dS5_EEjS5_Li4ELi4EEEEEvT1_
        .type           _ZN2at6native13reduce_kernelILi64ELi4ENS0_8ReduceOpIN3c107complexIdEENS0_7MeanOpsIS5_S5_dS5_EEjS5_Li4ELi4EEEEEvT1_,@function
        .size           _ZN2at6native13reduce_kernelILi64ELi4ENS0_8ReduceOpIN3c107complexIdEENS0_7MeanOpsIS5_S5_dS5_EEjS5_Li4ELi4EEEEEvT1_,(.L_x_7267 - _ZN2at6native13reduce_kernelILi64ELi4ENS0_8ReduceOpIN3c107complexIdEENS0_7MeanOpsIS5_S5_dS5_EEjS5_Li4ELi4EEEEEvT1_)
        .other          _ZN2at6native13reduce_kernelILi64ELi4ENS0_8ReduceOpIN3c107complexIdEENS0_7MeanOpsIS5_S5_dS5_EEjS5_Li4ELi4EEEEEvT1_,@"STO_CUDA_ENTRY STV_DEFAULT"
_ZN2at6native13reduce_kernelILi64ELi4ENS0_8ReduceOpIN3c107complexIdEENS0_7MeanOpsIS5_S5_dS5_EEjS5_Li4ELi4EEEEEvT1_:
.text._ZN2at6native13reduce_kernelILi64ELi4ENS0_8ReduceOpIN3c107complexIdEENS0_7MeanOpsIS5_S5_dS5_EEjS5_Li4ELi4EEEEEvT1_:
        /* <DEDUP_REMOVED lines=8> */
[----:B------:R-:W2:Y:S03]  /*0080*/  LDCU.64 UR8, c[0x0][0x3b8] ;  /* 0x00007700ff0877ac */ /* 0x000ea60008000a00 */
[----:B------:R-:W5:Y:S01]  /*0090*/  LDC R0, c[0x0][0x3b0] ;  /* 0x0000ec00ff007b82 */ /* 0x000f620000000800 */
[----:B------:R-:W3:Y:S01]  /*00a0*/  LDCU UR6, c[0x0][0x3c8] ;  /* 0x00007900ff0677ac */ /* 0x000ee20008000800 */
[----:B----4-:R-:W-:Y:S01]  /*00b0*/  UISETP.NE.AND UP0, UPT, UR4, URZ, UPT ;  /* 0x000000ff0400728c */ /* 0x010fe2000bf05270 */
[----:B-1----:R-:W-:-:S02]  /*00c0*/  IMAD R3, R17, UR11, RZ ;  /* 0x0000000b11037c24 */ /* 0x002fc4000f8e02ff */
[----:B--2---:R-:W-:Y:S02]  /*00d0*/  IMAD R5, R17, UR8, RZ ;  /* 0x0000000811057c24 */ /* 0x004fe4000f8e02ff */
[C---:B---3--:R-:W-:Y:S02]  /*00e0*/  IMAD R3, R2.reuse, UR6, R3 ;  /* 0x0000000602037c24 */ /* 0x048fe4000f8e0203 */
[----:B------:R-:W-:Y:S02]  /*00f0*/  IMAD R5, R2, UR9, R5 ;  /* 0x0000000902057c24 */ /* 0x000fe4000f8e0205 */
[----:B-----5:R-:W-:Y:S02]  /*0100*/  IMAD R3, R0, UR5, R3 ;  /* 0x0000000500037c24 */ /* 0x020fe4000f8e0203 */
[----:B------:R-:W-:Y:S02]  /*0110*/  IMAD R0, R16, UR10, R5 ;  /* 0x0000000a10007c24 */ /* 0x000fe4000f8e0205 */
        /* <DEDUP_REMOVED lines=279> */
.L_x_483:
[----:B------:R-:W0:Y:S01]  /*1290*/  LDCU UR5, c[0x0][0x3a4] ;  /* 0x00007480ff0577ac */ /* 0x000e220008000800 */
[----:B------:R-:W-:Y:S01]  /*12a0*/  BSSY.RECONVERGENT B6, `(.L_x_484) ;  /* 0x0000ca2000067945 */ /* 0x000fe20003800200 */
[----:B------:R-:W-:Y:S02]  /*12b0*/  CS2R R142, SRZ ;  /* 0x00000000008e7805 */ /* 0x000fe4000001ff00 */
[----:B------:R-:W-:Y:S01]  /*12c0*/  CS2R R140, SRZ ;  /* 0x00000000008c7805 */ /* 0x000fe2000001ff00 */
[----:B------:R-:W1:Y:S01]  /*12d0*/  LDCU UR4, c[0x0][0x3a8] ;  /* 0x00007500ff0477ac */ /* 0x000e620008000800 */
[----:B------:R-:W-:Y:S02]  /*12e0*/  CS2R R134, SRZ ;  /* 0x0000000000867805 */ /* 0x000fe4000001ff00 */
[----:B------:R-:W-:Y:S02]  /*12f0*/  CS2R R132, SRZ ;  /* 0x0000000000847805 */ /* 0x000fe4000001ff00 */
[----:B------:R-:W-:Y:S01]  /*1300*/  CS2R R130, SRZ ;  /* 0x0000000000827805 */ /* 0x000fe2000001ff00 */
[----:B------:R-:W2:Y:S01]  /*1310*/  LDCU.64 UR36, c[0x0][0x358] ;  /* 0x00006b00ff2477ac */ /* 0x000ea20008000a00 */
[----:B------:R-:W-:-:S02]  /*1320*/  CS2R R128, SRZ ;  /* 0x0000000000807805 */ /* 0x000fc4000001ff00 */
[----:B------:R-:W-:Y:S02]  /*1330*/  CS2R R126, SRZ ;  /* 0x00000000007e7805 */ /* 0x000fe4000001ff00 */
[----:B------:R-:W-:Y:S02]  /*1340*/  CS2R R124, SRZ ;  /* 0x00000000007c7805 */ /* 0x000fe4000001ff00 */
        /* <DEDUP_REMOVED lines=28> */
.L_x_487:
        /* <DEDUP_REMOVED lines=45> */
.L_x_491:
[----:B------:R-:W-:Y:S05]  /*17e0*/  BSYNC.RECONVERGENT B1 ;  /* 0x0000000000017941 */ /* 0x000fea0003800200 */
.L_x_490:
[----:B------:R-:W0:Y:S01]  /*17f0*/  LDC R3, c[0x0][0x3a4] ;  /* 0x0000e900ff037b82 */ /* 0x000e220000000800 */
[----:B------:R-:W-:-:S05]  /*1800*/  IADD3 R18, P0, PT, R18, 0x40, RZ ;  /* 0x0000004012127810 */ /* 0x000fca0007f1e0ff */
[----:B------:R-:W-:Y:S01]  /*1810*/  IMAD.X R19, RZ, RZ, R19, P0 ;  /* 0x000000ffff137224 */ /* 0x000fe200000e0613 */
[----:B0-----:R-:W-:-:S07]  /*1820*/  IADD3 R40, PT, PT, R0, -0x4, R3 ;  /* 0xfffffffc00287810 */ /* 0x001fce0007ffe003 */
.L_x_489:
[----:B------:R-:W-:Y:S05]  /*1830*/  BSYNC.RECONVERGENT B0 ;  /* 0x0000000000007941 */ /* 0x000fea0003800200 */
.L_x_488:
        /* <DEDUP_REMOVED lines=23> */
.L_x_494:
[C---:B------:R-:W-:Y:S01]  /*19b0*/  IMAD.WIDE.U32 R20, R3.reuse, 0x40, R18 ;  /* 0x0000004003147825 */ /* 0x040fe200078e0012 */
[----:B------:R-:W0:Y:S04]  /*19c0*/  LDCU UR4, c[0x0][0x3ac] ;  /* 0x00007580ff0477ac */ /* 0x000e280008000800 */
[----:B------:R-:W2:Y:S04]  /*19d0*/  LDG.E.ENL2.256 R28, R24, desc[UR36][R20.64] ;  /* 0xfe0000241418797e */ /* 0x000ea8000812191c */
[----:B------:R-:W3:Y:S01]  /*19e0*/  LDG.E.ENL2.256 R36, R32, desc[UR36][R20.64+0x20] ;  /* 0xfe0001241420797e */ /* 0x000ee20008121924 */
[----:B0-----:R-:W-:Y:S01]  /*19f0*/  VIADD R3, R3, UR4 ;  /* 0x0000000403037c36 */ /* 0x001fe20008000000 */
        /* <DEDUP_REMOVED lines=11> */
.L_x_493:
[----:B------:R-:W-:Y:S05]  /*1ab0*/  BSYNC.RECONVERGENT B0 ;  /* 0x0000000000007941 */ /* 0x000fea0003800200 */
.L_x_492:
        /* <DEDUP_REMOVED lines=10> */
.L_x_496:
[----:B------:R-:W-:Y:S05]  /*1b60*/  BSYNC.RECONVERGENT B0 ;  /* 0x0000000000007941 */ /* 0x000fea0003800200 */
.L_x_495:
[----:B------:R-:W-:Y:S01]  /*1b70*/  DADD R4, R14, R4 ;  /* 0x000000000e047229 */ /* 0x000fe20000000004 */
[----:B------:R-:W-:Y:S01]  /*1b80*/  CS2R R140, SRZ ;  /* 0x00000000008c7805 */ /* 0x000fe2000001ff00 */
[----:B------:R-:W-:Y:S01]  /*1b90*/  DADD R6, R12, R6 ;  /* 0x000000000c067229 */ /* 0x000fe20000000006 */
[----:B------:R-:W-:Y:S02]  /*1ba0*/  CS2R R134, SRZ ;  /* 0x0000000000867805 */ /* 0x000fe4000001ff00 */
[----:B------:R-:W-:Y:S02]  /*1bb0*/  CS2R R132, SRZ ;  /* 0x0000000000847805 */ /* 0x000fe4000001ff00 */
[----:B------:R-:W-:Y:S02]  /*1bc0*/  CS2R R130, SRZ ;  /* 0x0000000000827805 */ /* 0x000fe4000001ff00 */
[----:B------:R-:W-:Y:S01]  /*1bd0*/  CS2R R128, SRZ ;  /* 0x0000000000807805 */ /* 0x000fe2000001ff00 */
[----:B------:R-:W-:-:S02]  /*1be0*/  DADD R4, R4, R10 ;  /* 0x0000000004047229 */ /* 0x000fc4000000000a */
[----:B------:R-:W-:-:S06]  /*1bf0*/  DADD R6, R6, R8 ;  /* 0x0000000006067229 */ /* 0x000fcc0000000008 */
[----:B------:R-:W-:Y:S02]  /*1c00*/  DADD R124, R4, R124 ;  /* 0x00000000047c7229 */ /* 0x000fe4000000007c */
[----:B------:R-:W-:Y:S01]  /*1c10*/  DADD R126, R6, R126 ;  /* 0x00000000067e7229 */ /* 0x000fe2000000007e */
[----:B------:R-:W-:Y:S10]  /*1c20*/  BRA `(.L_x_485) ;  /* 0x000000c000247947 */ /* 0x000ff40003800000 */
.L_x_486:
        /* <DEDUP_REMOVED lines=30> */
[----:B0-----:R-:W-:Y:S01]  /*1e10*/  IMAD R4, R3, 0x3, R0 ;  /* 0x0000000303047824 */ /* 0x001fe200078e0200 */
[----:B------:R-:W-:Y:S02]  /*1e20*/  CS2R R56, SRZ ;  /* 0x0000000000387805 */ /* 0x000fe4000001ff00 */
[----:B------:R-:W-:-:S02]  /*1e30*/  CS2R R62, SRZ ;  /* 0x00000000003e7805 */ /* 0x000fc4000001ff00 */
[----:B------:R-:W-:Y:S02]  /*1e40*/  CS2R R60, SRZ ;  /* 0x00000000003c7805 */ /* 0x000fe4000001ff00 */
[----:B------:R-:W-:Y:S02]  /*1e50*/  CS2R R66, SRZ ;  /* 0x0000000000427805 */ /* 0x000fe4000001ff00 */
[----:B------:R-:W-:Y:S02]  /*1e60*/  ISETP.GE.U32.AND P0, PT, R4, R7, PT ;  /* 0x000000070400720c */ /* 0x000fe40003f06070 */
[----:B------:R-:W-:Y:S01]  /*1e70*/  CS2R R64, SRZ ;  /* 0x0000000000407805 */ /* 0x000fe2000001ff00 */
[----:B------:R-:W0:Y:S01]  /*1e80*/  LDC.64 R4, c[0x0][0x398] ;  /* 0x0000e600ff047b82 */ /* 0x000e220000000a00 */
[----:B------:R-:W-:Y:S02]  /*1e90*/  CS2R R70, SRZ ;  /* 0x0000000000467805 */ /* 0x000fe4000001ff00 */
[----:B------:R-:W-:-:S02]  /*1ea0*/  CS2R R68, SRZ ;  /* 0x0000000000447805 */ /* 0x000fc4000001ff00 */
[----:B------:R-:W-:Y:S02]  /*1eb0*/  CS2R R74, SRZ ;  /* 0x00000000004a7805 */ /* 0x000fe4000001ff00 */
[----:B------:R-:W-:Y:S02]  /*1ec0*/  CS2R R72, SRZ ;  /* 0x0000000000487805 */ /* 0x000fe4000001ff00 */
[----:B------:R-:W-:Y:S02]  /*1ed0*/  CS2R R78, SRZ ;  /* 0x00000000004e7805 */ /* 0x000fe4000001ff00 */
[----:B------:R-:W-:Y:S01]  /*1ee0*/  CS2R R76, SRZ ;  /* 0x00000000004c7805 */ /* 0x000fe2000001ff00 */
        /* <DEDUP_REMOVED lines=30> */
[--C-:B0-----:R-:W-:Y:S01]  /*20d0*/  IMAD.MOV.U32 R136, RZ, RZ, R4.reuse ;  /* 0x000000ffff887224 */ /* 0x101fe200078e0004 */
        /* <DEDUP_REMOVED lines=87> */
.L_x_500:
[----:B------:R-:W-:Y:S01]  /*2650*/  SHF.R.U32.HI R101, RZ, 0x2, R0 ;  /* 0x00000002ff657819 */ /* 0x000fe20000011600 */
[----:B------:R-:W-:-:S04]  /*2660*/  IMAD.IADD R0, R0, 0x1, R3 ;  /* 0x0000000100007824 */ /* 0x000fc800078e0203 */
[----:B------:R-:W-:Y:S01]  /*2670*/  IMAD.WIDE.U32 R100, R101, 0x40, R18 ;  /* 0x0000004065647825 */ /* 0x000fe200078e0012 */
[----:B------:R-:W-:Y:S02]  /*2680*/  SHF.R.U32.HI R141, RZ, 0x2, R0 ;  /* 0x00000002ff8d7819 */ /* 0x000fe40000011600 */
[----:B------:R-:W-:Y:S02]  /*2690*/  IADD3 R0, PT, PT, R0, R3, RZ ;  /* 0x0000000300007210 */ /* 0x000fe40007ffe0ff */
[----:B------:R-:W2:Y:S01]  /*26a0*/  LDG.E.ENL2.256 R72, R76, desc[UR36][R100.64] ;  /* 0xfe000024644c797e */ /* 0x000ea20008121948 */
[----:B------:R-:W-:Y:S01]  /*26b0*/  IMAD.WIDE.U32 R140, R141, 0x40, R18 ;  /* 0x000000408d8c7825 */ /* 0x000fe200078e0012 */
[----:B------:R-:W-:Y:S02]  /*26c0*/  SHF.R.U32.HI R143, RZ, 0x2, R0 ;  /* 0x00000002ff8f7819 */ /* 0x000fe40000011600 */
[----:B------:R-:W3:Y:S01]  /*26d0*/  LDG.E.ENL2.256 R64, R68, desc[UR36][R100.64+0x20] ;  /* 0xfe0001246444797e */ /* 0x000ee20008121940 */
[----:B------:R-:W-:-:S03]  /*26e0*/  IMAD.IADD R0, R0, 0x1, R3 ;  /* 0x0000000100007824 */ /* 0x000fc600078e0203 */
[----:B------:R-:W4:Y:S01]  /*26f0*/  LDG.E.ENL2.256 R56, R60, desc[UR36][R140.64] ;  /* 0xfe0000248c3c797e */ /* 0x000f220008121938 */
[----:B------:R-:W-:Y:S01]  /*2700*/  IMAD.WIDE.U32 R142, R143, 0x40, R18 ;  /* 0x000000408f8e7825 */ /* 0x000fe200078e0012 */
[----:B------:R-:W-:Y:S02]  /*2710*/  SHF.R.U32.HI R145, RZ, 0x2, R0 ;  /* 0x00000002ff917819 */ /* 0x000fe40000011600 */
[----:B------:R-:W5:Y:S03]  /*2720*/  LDG.E.ENL2.256 R48, R52, desc[UR36][R140.64+0x20] ;  /* 0xfe0001248c34797e */ /* 0x000f660008121930 */
[----:B------:R-:W-:Y:S01]  /*2730*/  IMAD.WIDE.U32 R144, R145, 0x40, R18 ;  /* 0x0000004091907825 */ /* 0x000fe200078e0012 */
[----:B------:R-:W5:Y:S04]  /*2740*/  LDG.E.ENL2.256 R80, R108, desc[UR36][R142.64] ;  /* 0xfe0000248e6c797e */ /* 0x000f680008121950 */
[----:B------:R-:W5:Y:S04]  /*2750*/  LDG.E.ENL2.256 R88, R84, desc[UR36][R142.64+0x20] ;  /* 0xfe0001248e54797e */ /* 0x000f680008121958 */
[----:B------:R-:W5:Y:S04]  /*2760*/  LDG.E.ENL2.256 R96, R92, desc[UR36][R144.64] ;  /* 0xfe000024905c797e */ /* 0x000f680008121960 */
        /* <DEDUP_REMOVED lines=35> */
[----:B------:R-:W-:Y:S01]  /*29a0*/  DADD R136, R106, R136 ;  /* 0x000000006a887229 */ /* 0x000fe20000000088 */
[----:B------:R-:W-:Y:S10]  /*29b0*/  @!P0 BRA `(.L_x_500) ;  /* 0xfffffffc00248947 */ /* 0x000ff4000383ffff */
[----:B------:R-:W-:Y:S05]  /*29c0*/  BSYNC.RECONVERGENT B1 ;  /* 0x0000000000017941 */ /* 0x000fea0003800200 */
.L_x_499:
[----:B------:R-:W-:Y:S05]  /*29d0*/  BSYNC.RECONVERGENT B0 ;  /* 0x0000000000007941 */ /* 0x000fea0003800200 */
.L_x_498:
[----:B------:R-:W-:Y:S01]  /*29e0*/  ISETP.GE.U32.AND P0, PT, R0, R7, PT ;  /* 0x000000070000720c */ /* 0x000fe20003f06070 */
[----:B------:R-:W-:-:S12]  /*29f0*/  BSSY.RECONVERGENT B0, `(.L_x_501) ;  /* 0x000001a000007945 */ /* 0x000fd80003800200 */
[----:B------:R-:W-:Y:S05]  /*2a00*/  @P0 BRA `(.L_x_502) ;  /* 0x0000000000600947 */ /* 0x000fea0003800000 */
[----:B------:R-:W-:-:S05]  /*2a10*/  SHF.R.U32.HI R141, RZ, 0x2, R0 ;  /* 0x00000002ff8d7819 */ /* 0x000fca0000011600 */
[----:B------:R-:W-:-:S05]  /*2a20*/  IMAD.WIDE.U32 R140, R141, 0x40, R18 ;  /* 0x000000408d8c7825 */ /* 0x000fca00078e0012 */
[----:B------:R0:W5:Y:S04]  /*2a30*/  LDG.E.ENL2.256 R72, R76, desc[UR36][R140.64] ;  /* 0xfe0000248c4c797e */ /* 0x0001680008121948 */
[----:B------:R0:W5:Y:S01]  /*2a40*/  LDG.E.ENL2.256 R64, R68, desc[UR36][R140.64+0x20] ;  /* 0xfe0001248c44797e */ /* 0x0001620008121940 */
[----:B------:R-:W-:-:S05]  /*2a50*/  IMAD.IADD R6, R0, 0x1, R3 ;  /* 0x0000000100067824 */ /* 0x000fca00078e0203 */
[----:B------:R-:W-:-:S13]  /*2a60*/  ISETP.GE.U32.AND P1, PT, R6, R7, PT ;  /* 0x000000070600720c */ /* 0x000fda0003f26070 */
[----:B0-----:R-:W-:Y:S05]  /*2a70*/  @P1 BRA `(.L_x_502) ;  /* 0x0000000000441947 */ /* 0x001fea0003800000 */
[----:B------:R-:W-:-:S05]  /*2a80*/  SHF.R.U32.HI R141, RZ, 0x2, R6 ;  /* 0x00000002ff8d7819 */ /* 0x000fca0000011606 */
[----:B------:R-:W-:-:S05]  /*2a90*/  IMAD.WIDE.U32 R140, R141, 0x40, R18 ;  /* 0x000000408d8c7825 */ /* 0x000fca00078e0012 */
[----:B------:R0:W5:Y:S04]  /*2aa0*/  LDG.E.ENL2.256 R56, R60, desc[UR36][R140.64] ;  /* 0xfe0000248c3c797e */ /* 0x0001680008121938 */
[----:B------:R0:W5:Y:S01]  /*2ab0*/  LDG.E.ENL2.256 R48, R52, desc[UR36][R140.64+0x20] ;  /* 0xfe0001248c34797e */ /* 0x0001620008121930 */
[----:B------:R-:W-:-:S04]  /*2ac0*/  IADD3 R6, PT, PT, R6, R3, RZ ;  /* 0x0000000306067210 */ /* 0x000fc80007ffe0ff */
[----:B------:R-:W-:-:S13]  /*2ad0*/  ISETP.GE.U32.AND P1, PT, R6, R7, PT ;  /* 0x000000070600720c */ /* 0x000fda0003f26070 */
[----:B0-----:R-:W-:Y:S05]  /*2ae0*/  @P1 BRA `(.L_x_502) ;  /* 0x0000000000281947 */ /* 0x001fea0003800000 */
[----:B------:R-:W-:Y:S01]  /*2af0*/  IMAD.IADD R16, R6, 0x1, R3 ;  /* 0x0000000106107824 */ /* 0x000fe200078e0203 */
[----:B------:R-:W-:-:S04]  /*2b00*/  SHF.R.U32.HI R141, RZ, 0x2, R6 ;  /* 0x00000002ff8d7819 */ /* 0x000fc80000011606 */
[----:B------:R-:W-:Y:S01]  /*2b10*/  ISETP.GE.U32.AND P1, PT, R16, R7, PT ;  /* 0x000000071000720c */ /* 0x000fe20003f26070 */
[----:B------:R-:W-:-:S05]  /*2b20*/  IMAD.WIDE.U32 R140, R141, 0x40, R18 ;  /* 0x000000408d8c7825 */ /* 0x000fca00078e0012 */
[----:B------:R0:W5:Y:S07]  /*2b30*/  LDG.E.ENL2.256 R88, R84, desc[UR36][R140.64+0x20] ;  /* 0xfe0001248c54797e */ /* 0x00016e0008121958 */
[----:B------:R-:W-:-:S05]  /*2b40*/  @!P1 SHF.R.U32.HI R81, RZ, 0x2, R16 ;  /* 0x00000002ff519819 */ /* 0x000fca0000011610 */
[----:B------:R-:W-:Y:S02]  /*2b50*/  @!P1 IMAD.WIDE.U32 R18, R81, 0x40, R18 ;  /* 0x0000004051129825 */ /* 0x000fe400078e0012 */
[----:B------:R0:W5:Y:S04]  /*2b60*/  LDG.E.ENL2.256 R80, R108, desc[UR36][R140.64] ;  /* 0xfe0000248c6c797e */ /* 0x0001680008121950 */
[----:B------:R0:W5:Y:S04]  /*2b70*/  @!P1 LDG.E.ENL2.256 R96, R92, desc[UR36][R18.64] ;  /* 0xfe000024125c997e */ /* 0x0001680008121960 */
[----:B------:R0:W5:Y:S02]  /*2b80*/  @!P1 LDG.E.ENL2.256 R104, R100, desc[UR36][R18.64+0x20] ;  /* 0xfe0001241264997e */ /* 0x0001640008121968 */
.L_x_502:
[----:B------:R-:W-:Y:S05]  /*2b90*/  BSYNC.RECONVERGENT B0 ;  /* 0x0000000000007941 */ /* 0x000fea0003800200 */
.L_x_501:
[----:B------:R-:W-:Y:S04]  /*2ba0*/  BSSY.RECONVERGENT B0, `(.L_x_503) ;  /* 0x000002a000007945 */ /* 0x000fe80003800200 */
[----:B------:R-:W-:Y:S05]  /*2bb0*/  @P0 BRA `(.L_x_504) ;  /* 0x0000000000a00947 */ /* 0x000fea0003800000 */
[----:B------:R-:W-:Y:S01]  /*2bc0*/  IADD3 R0, PT, PT, R0, R3, RZ ;  /* 0x0000000300007210 */ /* 0x000fe20007ffe0ff */
[----:B-----5:R-:W-:Y:S02]  /*2bd0*/  DADD R28, R28, R76 ;  /* 0x000000001c1c7229 */ /* 0x020fe4000000004c */
[----:B------:R-:W-:Y:S01]  /*2be0*/  DADD R4, R4, R78 ;  /* 0x0000000004047229 */ /* 0x000fe2000000004e */
[----:B------:R-:W-:Y:S01]  /*2bf0*/  ISETP.GE.U32.AND P0, PT, R0, R7, PT ;  /* 0x000000070000720c */ /* 0x000fe20003f06070 */
[----:B------:R-:W-:Y:S02]  /*2c00*/  DADD R30, R30, R72 ;  /* 0x000000001e1e7229 */ /* 0x000fe40000000048 */
[----:B------:R-:W-:Y:S02]  /*2c10*/  DADD R8, R8, R74 ;  /* 0x0000000008087229 */ /* 0x000fe4000000004a */
[----:B------:R-:W-:Y:S02]  /*2c20*/  DADD R32, R32, R68 ;  /* 0x0000000020207229 */ /* 0x000fe40000000044 */
[----:B------:R-:W-:-:S02]  /*2c30*/  DADD R10, R10, R70 ;  /* 0x000000000a0a7229 */ /* 0x000fc40000000046 */
[----:B------:R-:W-:Y:S02]  /*2c40*/  DADD R34, R34, R64 ;  /* 0x0000000022227229 */ /* 0x000fe40000000040 */
[----:B------:R-:W-:Y:S02]  /*2c50*/  DADD R12, R12, R66 ;  /* 0x000000000c0c7229 */ /* 0x000fe40000000042 */
[----:B------:R-:W-:Y:S09]  /*2c60*/  @P0 BRA `(.L_x_504) ;  /* 0x0000000000740947 */ /* 0x000ff20003800000 */
[----:B------:R-:W-:Y:S01]  /*2c70*/  IMAD.IADD R0, R0, 0x1, R3 ;  /* 0x0000000100007824 */ /* 0x000fe200078e0203 */
[----:B------:R-:W-:Y:S02]  /*2c80*/  DADD R36, R36, R60 ;  /* 0x0000000024247229 */ /* 0x000fe4000000003c */
[----:B------:R-:W-:Y:S02]  /*2c90*/  DADD R14, R14, R62 ;  /* 0x000000000e0e7229 */ /* 0x000fe4000000003e */
[----:B------:R-:W-:Y:S01]  /*2ca0*/  ISETP.GE.U32.AND P0, PT, R0, R7, PT ;  /* 0x000000070000720c */ /* 0x000fe20003f06070 */
[----:B------:R-:W-:Y:S02]  /*2cb0*/  DADD R38, R38, R56 ;  /* 0x0000000026267229 */ /* 0x000fe40000000038 */
[----:B------:R-:W-:Y:S02]  /*2cc0*/  DADD R20, R20, R58 ;  /* 0x0000000014147229 */ /* 0x000fe4000000003a */
[----:B------:R-:W-:-:S02]  /*2cd0*/  DADD R40, R40, R52 ;  /* 0x0000000028287229 */ /* 0x000fc40000000034 */
[----:B------:R-:W-:Y:S02]  /*2ce0*/  DADD R24, R24, R54 ;  /* 0x0000000018187229 */ /* 0x000fe40000000036 */
[----:B------:R-:W-:Y:S02]  /*2cf0*/  DADD R42, R42, R48 ;  /* 0x000000002a2a7229 */ /* 0x000fe40000000030 */
[----:B------:R-:W-:Y:S02]  /*2d00*/  DADD R26, R26, R50 ;  /* 0x000000001a1a7229 */ /* 0x000fe40000000032 */
[----:B------:R-:W-:Y:S09]  /*2d10*/  @P0 BRA `(.L_x_504) ;  /* 0x0000000000480947 */ /* 0x000ff20003800000 */
[----:B------:R-:W-:Y:S01]  /*2d20*/  IADD3 R0, PT, PT, R0, R3, RZ ;  /* 0x0000000300007210 */ /* 0x000fe20007ffe0ff */
[----:B------:R-:W-:Y:S02]  /*2d30*/  DADD R44, R44, R108 ;  /* 0x000000002c2c7229 */ /* 0x000fe4000000006c */
        /* <DEDUP_REMOVED lines=8> */
[----:B------:R-:W-:Y:S02]  /*2dc0*/  @!P0 DADD R124, R124, R92 ;  /* 0x000000007c7c8229 */ /* 0x000fe4000000005c */
[----:B------:R-:W-:Y:S02]  /*2dd0*/  @!P0 DADD R126, R126, R94 ;  /* 0x000000007e7e8229 */ /* 0x000fe4000000005e */
[----:B------:R-:W-:Y:S02]  /*2de0*/  @!P0 DADD R128, R128, R96 ;  /* 0x0000000080808229 */ /* 0x000fe40000000060 */
[----:B------:R-:W-:-:S02]  /*2df0*/  @!P0 DADD R130, R130, R98 ;  /* 0x0000000082828229 */ /* 0x000fc40000000062 */
[----:B------:R-:W-:Y:S02]  /*2e00*/  @!P0 DADD R132, R132, R100 ;  /* 0x0000000084848229 */ /* 0x000fe40000000064 */
[----:B------:R-:W-:Y:S02]  /*2e10*/  @!P0 DADD R134, R134, R102 ;  /* 0x0000000086868229 */ /* 0x000fe40000000066 */
[----:B------:R-:W-:Y:S02]  /*2e20*/  @!P0 DADD R138, R138, R104 ;  /* 0x000000008a8a8229 */ /* 0x000fe40000000068 */
[----:B------:R-:W-:-:S11]  /*2e30*/  @!P0 DADD R136, R136, R106 ;  /* 0x0000000088888229 */ /* 0x000fd6000000006a */
.L_x_504:
[----:B------:R-:W-:Y:S05]  /*2e40*/  BSYNC.RECONVERGENT B0 ;  /* 0x0000000000007941 */ /* 0x000fea0003800200 */
.L_x_503:
        /* <DEDUP_REMOVED lines=22> */
[----:B0-----:R-:W-:Y:S02]  /*2fb0*/  DADD R140, R34, R138 ;  /* 0x00000000228c7229 */ /* 0x001fe4000000008a */
[----:B------:R-:W-:Y:S01]  /*2fc0*/  DADD R142, R12, R136 ;  /* 0x000000000c8e7229 */ /* 0x000fe20000000088 */
[----:B------:R-:W-:Y:S10]  /*2fd0*/  BRA `(.L_x_485) ;  /* 0x000000ac00387947 */ /* 0x000ff40003800000 */
.L_x_497:
        /* <DEDUP_REMOVED lines=21> */
[----:B------:R-:W-:Y:S02]  /*3130*/  CS2R R108, SRZ ;  /* 0x00000000006c7805 */ /* 0x000fe4000001ff00 */
[----:B------:R-:W-:-:S02]  /*3140*/  CS2R R50, SRZ ;  /* 0x0000000000327805 */ /* 0x000fc4000001ff00 */
[----:B------:R-:W-:Y:S02]  /*3150*/  CS2R R48, SRZ ;  /* 0x0000000000307805 */ /* 0x000fe4000001ff00 */
[----:B------:R-:W-:Y:S02]  /*3160*/  CS2R R54, SRZ ;  /* 0x0000000000367805 */ /* 0x000fe4000001ff00 */
[----:B------:R-:W-:Y:S01]  /*3170*/  CS2R R52, SRZ ;  /* 0x0000000000347805 */ /* 0x000fe2000001ff00 */
[----:B0-----:R-:W-:Y:S01]  /*3180*/  IMAD R4, R3, 0x3, R0 ;  /* 0x0000000303047824 */ /* 0x001fe200078e0200 */
[----:B------:R-:W-:Y:S02]  /*3190*/  CS2R R58, SRZ ;  /* 0x00000000003a7805 */ /* 0x000fe4000001ff00 */
[----:B------:R-:W-:Y:S02]  /*31a0*/  CS2R R56, SRZ ;  /* 0x0000000000387805 */ /* 0x000fe4000001ff00 */
[----:B------:R-:W-:-:S02]  /*31b0*/  CS2R R62, SRZ ;  /* 0x00000000003e7805 */ /* 0x000fc4000001ff00 */
[----:B------:R-:W-:Y:S02]  /*31c0*/  CS2R R60, SRZ ;  /* 0x00000000003c7805 */ /* 0x000fe4000001ff00 */
[----:B------:R-:W-:Y:S02]  /*31d0*/  ISETP.GE.U32.AND P0, PT, R4, R7, PT ;  /* 0x000000070400720c */ /* 0x000fe40003f06070 */
        /* <DEDUP_REMOVED lines=126> */
.L_x_508:
[----:B------:R-:W-:Y:S02]  /*39c0*/  IMAD R4, R5, R0, RZ ;  /* 0x0000000005047224 */ /* 0x000fe400078e02ff */
[----:B------:R-:W-:-:S03]  /*39d0*/  IMAD.IADD R0, R0, 0x1, R3 ;  /* 0x0000000100007824 */ /* 0x000fc600078e0203 */
[----:B------:R-:W-:Y:S01]  /*39e0*/  SHF.R.U32.HI R101, RZ, 0x2, R4 ;  /* 0x00000002ff657819 */ /* 0x000fe20000011604 */
[----:B------:R-:W-:Y:S01]  /*39f0*/  IMAD R4, R5, R0, RZ ;  /* 0x0000000005047224 */ /* 0x000fe200078e02ff */
[----:B------:R-:W-:-:S03]  /*3a00*/  IADD3 R0, PT, PT, R0, R3, RZ ;  /* 0x0000000300007210 */ /* 0x000fc60007ffe0ff */
[----:B------:R-:W-:Y:S01]  /*3a10*/  IMAD.WIDE.U32 R100, R101, 0x40, R18 ;  /* 0x0000004065647825 */ /* 0x000fe200078e0012 */
[----:B------:R-:W-:-:S03]  /*3a20*/  SHF.R.U32.HI R143, RZ, 0x2, R4 ;  /* 0x00000002ff8f7819 */ /* 0x000fc60000011604 */
[----:B------:R-:W-:Y:S01]  /*3a30*/  IMAD R4, R5, R0, RZ ;  /* 0x0000000005047224 */ /* 0x000fe200078e02ff */
[----:B------:R-:W2:Y:S01]  /*3a40*/  LDG.E.ENL2.256 R72, R76, desc[UR36][R100.64] ;  /* 0xfe000024644c797e */ /* 0x000ea20008121948 */
[----:B------:R-:W-:Y:S02]  /*3a50*/  IMAD.IADD R0, R0, 0x1, R3 ;  /* 0x0000000100007824 */ /* 0x000fe400078e0203 */
[----:B------:R-:W-:Y:S01]  /*3a60*/  IMAD.WIDE.U32 R142, R143, 0x40, R18 ;  /* 0x000000408f8e7825 */ /* 0x000fe200078e0012 */
[----:B------:R-:W-:Y:S01]  /*3a70*/  SHF.R.U32.HI R145, RZ, 0x2, R4 ;  /* 0x00000002ff917819 */ /* 0x000fe20000011604 */
[----:B------:R-:W3:Y:S02]  /*3a80*/  LDG.E.ENL2.256 R64, R68, desc[UR36][R100.64+0x20] ;  /* 0xfe0001246444797e */ /* 0x000ee40008121940 */
[----:B------:R-:W-:Y:S02]  /*3a90*/  IMAD R4, R5, R0, RZ ;  /* 0x0000000005047224 */ /* 0x000fe400078e02ff */
[----:B------:R-:W4:Y:S01]  /*3aa0*/  LDG.E.ENL2.256 R56, R60, desc[UR36][R142.64] ;  /* 0xfe0000248e3c797e */ /* 0x000f220008121938 */
[----:B------:R-:W-:-:S02]  /*3ab0*/  IMAD.WIDE.U32 R144, R145, 0x40, R18 ;  /* 0x0000004091907825 */ /* 0x000fc400078e0012 */
[----:B------:R-:W-:Y:S01]  /*3ac0*/  SHF.R.U32.HI R147, RZ, 0x2, R4 ;  /* 0x00000002ff937819 */ /* 0x000fe20000011604 */
[----:B------:R-:W5:Y:S04]  /*3ad0*/  LDG.E.ENL2.256 R48, R52, desc[UR36][R142.64+0x20] ;  /* 0xfe0001248e34797e */ /* 0x000f680008121930 */
        /* <DEDUP_REMOVED lines=42> */
.L_x_507:
[----:B------:R-:W-:Y:S05]  /*3d80*/  BSYNC.RECONVERGENT B0 ;  /* 0x0000000000007941 */ /* 0x000fea0003800200 */
.L_x_506:
[----:B------:R-:W-:Y:S01]  /*3d90*/  ISETP.GE.U32.AND P0, PT, R0, R7, PT ;  /* 0x000000070000720c */ /* 0x000fe20003f06070 */
[----:B------:R-:W-:-:S12]  /*3da0*/  BSSY.RECONVERGENT B0, `(.L_x_509) ;  /* 0x000001e000007945 */ /* 0x000fd80003800200 */
[----:B------:R-:W-:Y:S05]  /*3db0*/  @P0 BRA `(.L_x_510) ;  /* 0x0000000000700947 */ /* 0x000fea0003800000 */
[----:B------:R-:W-:-:S05]  /*3dc0*/  IMAD R4, R5, R0, RZ ;  /* 0x0000000005047224 */ /* 0x000fca00078e02ff */
[----:B------:R-:W-:-:S05]  /*3dd0*/  SHF.R.U32.HI R143, RZ, 0x2, R4 ;  /* 0x00000002ff8f7819 */ /* 0x000fca0000011604 */
[----:B------:R-:W-:-:S05]  /*3de0*/  IMAD.WIDE.U32 R142, R143, 0x40, R18 ;  /* 0x000000408f8e7825 */ /* 0x000fca00078e0012 */
[----:B------:R0:W5:Y:S04]  /*3df0*/  LDG.E.ENL2.256 R72, R76, desc[UR36][R142.64] ;  /* 0xfe0000248e4c797e */ /* 0x0001680008121948 */
[----:B------:R0:W5:Y:S01]  /*3e00*/  LDG.E.ENL2.256 R64, R68, desc[UR36][R142.64+0x20] ;  /* 0xfe0001248e44797e */ /* 0x0001620008121940 */
[----:B------:R-:W-:-:S05]  /*3e10*/  IMAD.IADD R6, R0, 0x1, R3 ;  /* 0x0000000100067824 */ /* 0x000fca00078e0203 */
[----:B------:R-:W-:-:S13]  /*3e20*/  ISETP.GE.U32.AND P1, PT, R6, R7, PT ;  /* 0x000000070600720c */ /* 0x000fda0003f26070 */
[----:B0-----:R-:W-:Y:S05]  /*3e30*/  @P1 BRA `(.L_x_510) ;  /* 0x0000000000501947 */ /* 0x001fea0003800000 */
[----:B------:R-:W-:-:S05]  /*3e40*/  IMAD R4, R5, R6, RZ ;  /* 0x0000000605047224 */ /* 0x000fca00078e02ff */
[----:B------:R-:W-:-:S05]  /*3e50*/  SHF.R.U32.HI R143, RZ, 0x2, R4 ;  /* 0x00000002ff8f7819 */ /* 0x000fca0000011604 */
[----:B------:R-:W-:-:S05]  /*3e60*/  IMAD.WIDE.U32 R142, R143, 0x40, R18 ;  /* 0x000000408f8e7825 */ /* 0x000fca00078e0012 */
[----:B------:R0:W5:Y:S04]  /*3e70*/  LDG.E.ENL2.256 R56, R60, desc[UR36][R142.64] ;  /* 0xfe0000248e3c797e */ /* 0x0001680008121938 */
[----:B------:R0:W5:Y:S01]  /*3e80*/  LDG.E.ENL2.256 R48, R52, desc[UR36][R142.64+0x20] ;  /* 0xfe0001248e34797e */ /* 0x0001620008121930 */
[----:B------:R-:W-:-:S04]  /*3e90*/  IADD3 R4, PT, PT, R6, R3, RZ ;  /* 0x0000000306047210 */ /* 0x000fc80007ffe0ff */
[----:B------:R-:W-:-:S13]  /*3ea0*/  ISETP.GE.U32.AND P1, PT, R4, R7, PT ;  /* 0x000000070400720c */ /* 0x000fda0003f26070 */
[----:B0-----:R-:W-:Y:S05]  /*3eb0*/  @P1 BRA `(.L_x_510) ;  /* 0x0000000000301947 */ /* 0x001fea0003800000 */
[----:B------:R-:W-:Y:S02]  /*3ec0*/  IMAD.IADD R6, R4, 0x1, R3 ;  /* 0x0000000104067824 */ /* 0x000fe400078e0203 */
[----:B------:R-:W-:-:S03]  /*3ed0*/  IMAD R4, R5, R4, RZ ;  /* 0x0000000405047224 */ /* 0x000fc600078e02ff */
[----:B------:R-:W-:-:S13]  /*3ee0*/  ISETP.GE.U32.AND P1, PT, R6, R7, PT ;  /* 0x000000070600720c */ /* 0x000fda0003f26070 */
[----:B------:R-:W-:Y:S01]  /*3ef0*/  @!P1 IMAD R6, R5, R6, RZ ;  /* 0x0000000605069224 */ /* 0x000fe200078e02ff */
[----:B------:R-:W-:-:S04]  /*3f00*/  SHF.R.U32.HI R5, RZ, 0x2, R4 ;  /* 0x00000002ff057819 */ /* 0x000fc80000011604 */
[----:B------:R-:W-:Y:S01]  /*3f10*/  @!P1 SHF.R.U32.HI R81, RZ, 0x2, R6 ;  /* 0x00000002ff519819 */ /* 0x000fe20000011606 */
[----:B------:R-:W-:-:S04]  /*3f20*/  IMAD.WIDE.U32 R4, R5, 0x40, R18 ;  /* 0x0000004005047825 */ /* 0x000fc800078e0012 */
[----:B------:R-:W-:Y:S01]  /*3f30*/  @!P1 IMAD.WIDE.U32 R18, R81, 0x40, R18 ;  /* 0x0000004051129825 */ /* 0x000fe200078e0012 */
[----:B------:R0:W5:Y:S04]  /*3f40*/  LDG.E.ENL2.256 R88, R84, desc[UR36][R4.64+0x20] ;  /* 0xfe0001240454797e */ /* 0x0001680008121958 */
[----:B------:R0:W5:Y:S04]  /*3f50*/  LDG.E.ENL2.256 R80, R108, desc[UR36][R4.64] ;  /* 0xfe000024046c797e */ /* 0x0001680008121950 */
[----:B------:R0:W5:Y:S04]  /*3f60*/  @!P1 LDG.E.ENL2.256 R96, R92, desc[UR36][R18.64] ;  /* 0xfe000024125c997e */ /* 0x0001680008121960 */
[----:B------:R0:W5:Y:S02]  /*3f70*/  @!P1 LDG.E.ENL2.256 R104, R100, desc[UR36][R18.64+0x20] ;  /* 0xfe0001241264997e */ /* 0x0001640008121968 */
.L_x_510:
[----:B------:R-:W-:Y:S05]  /*3f80*/  BSYNC.RECONVERGENT B0 ;  /* 0x0000000000007941 */ /* 0x000fea0003800200 */
.L_x_509:
        /* <DEDUP_REMOVED lines=42> */
.L_x_512:
[----:B------:R-:W-:Y:S05]  /*4230*/  BSYNC.RECONVERGENT B0 ;  /* 0x0000000000007941 */ /* 0x000fea0003800200 */
.L_x_511:
        /* <DEDUP_REMOVED lines=25> */
.L_x_505:
        /* <DEDUP_REMOVED lines=19> */
[----:B------:R-:W-:Y:S02]  /*4500*/  CS2R R108, SRZ ;  /* 0x00000000006c7805 */ /* 0x000fe4000001ff00 */
[----:B------:R-:W-:-:S02]  /*4510*/  CS2R R50, SRZ ;  /* 0x0000000000327805 */ /* 0x000fc4000001ff00 */
[----:B------:R-:W-:Y:S01]  /*4520*/  CS2R R48, SRZ ;  /* 0x0000000000307805 */ /* 0x000fe2000001ff00 */
[----:B------:R-:W-:Y:S01]  /*4530*/  IMAD R4, R3, 0x3, R0 ;  /* 0x0000000303047824 */ /* 0x000fe200078e0200 */
[----:B------:R-:W-:Y:S02]  /*4540*/  CS2R R54, SRZ ;  /* 0x0000000000367805 */ /* 0x000fe4000001ff00 */
[----:B------:R-:W-:Y:S02]  /*4550*/  CS2R R52, SRZ ;  /* 0x0000000000347805 */ /* 0x000fe4000001ff00 */
[----:B------:R-:W-:Y:S02]  /*4560*/  CS2R R58, SRZ ;  /* 0x00000000003a7805 */ /* 0x000fe4000001ff00 */
[----:B------:R-:W-:Y:S02]  /*4570*/  CS2R R56, SRZ ;  /* 0x0000000000387805 */ /* 0x000fe4000001ff00 */
[----:B------:R-:W-:-:S02]  /*4580*/  ISETP.GE.U32.AND P0, PT, R4, R7, PT ;  /* 0x000000070400720c */ /* 0x000fc40003f06070 */
[----:B------:R-:W-:Y:S01]  /*4590*/  CS2R R62, SRZ ;  /* 0x00000000003e7805 */ /* 0x000fe2000001ff00 */
[----:B------:R-:W0:Y:S01]  /*45a0*/  LDC.64 R4, c[0x0][0x398] ;  /* 0x0000e600ff047b82 */ /* 0x000e220000000a00 */
        /* <DEDUP_REMOVED lines=9> */
[-C--:B-1----:R-:W-:Y:S01]  /*4640*/  MOV R138, R28.reuse ;  /* 0x0000001c008a7202 */ /* 0x082fe20000000f00 */
        /* <DEDUP_REMOVED lines=118> */
[----:B------:R-:W-:-:S07]  /*4db0*/  MOV R31, R29 ;  /* 0x0000001d001f7202 */ /* 0x000fce0000000f00 */
.L_x_521:
[----:B------:R-:W-:Y:S01]  /*4dc0*/  ISETP.NE.AND P0, PT, R16, RZ, PT ;  /* 0x000000ff1000720c */ /* 0x000fe20003f05270 */
[----:B------:R-:W0:-:S12]  /*4dd0*/  LDCU UR4, c[0x0][0x3ac] ;  /* 0x00007580ff0477ac */ /* 0x000e180008000800 */
[----:B------:R-:W-:Y:S05]  /*4de0*/  @P0 BRA `(.L_x_515) ;  /* 0x0000000000cc0947 */ /* 0x000fea0003800000 */
[----:B------:R-:W2:Y:S04]  /*4df0*/  LDG.E.ENL2.256 R88, R92, desc[UR36][R18.64] ;  /* 0xfe000024125c797e */ /* 0x000ea80008121958 */
[----:B------:R-:W3:Y:S01]  /*4e00*/  LDG.E.ENL2.256 R80, R84, desc[UR36][R18.64+0x20] ;  /* 0xfe0001241254797e */ /* 0x000ee20008121950 */
        /* <DEDUP_REMOVED lines=17> */
[----:B---3--:R-:W-:Y:S01]  /*4f20*/  IMAD.MOV.U32 R96, RZ, RZ, R80 ;  /* 0x000000ffff607224 */ /* 0x008fe200078e0050 */
        /* <DEDUP_REMOVED lines=29> */
[----:B------:R-:W-:Y:S01]  /*5100*/  MOV R68, R84 ;  /* 0x0000005400447202 */ /* 0x000fe20000000f00 */
[----:B------:R-:W-:Y:S06]  /*5110*/  BRA `(.L_x_516) ;  /* 0x0000003c005c7947 */ /* 0x000fec0003800000 */
.L_x_515:
[----:B------:R-:W1:Y:S01]  /*5120*/  LDCU.64 UR30, c[0x0][0x3e8] ;  /* 0x00007d00ff1e77ac */ /* 0x000e620008000a00 */
[----:B------:R-:W-:Y:S01]  /*5130*/  HFMA2 R48, -RZ, RZ, 0, 0 ;  /* 0x00000000ff307431 */ /* 0x000fe200000001ff */
[----:B------:R-:W-:Y:S01]  /*5140*/  MOV R49, R0 ;  /* 0x0000000000317202 */ /* 0x000fe20000000f00 */
[----:B------:R-:W2:Y:S01]  /*5150*/  LDCU UR76, c[0x0][0x3e4] ;  /* 0x00007c80ff4c77ac */ /* 0x000ea20008000800 */
[----:B------:R-:W-:Y:S01]  /*5160*/  ISETP.NE.AND P0, PT, R142, RZ, PT ;  /* 0x000000ff8e00720c */ /* 0x000fe20003f05270 */
[----:B------:R-:W3:Y:S01]  /*5170*/  LDCU UR5, c[0x0][0x510] ;  /* 0x0000a200ff0577ac */ /* 0x000ee20008000800 */
[----:B------:R-:W4:Y:S01]  /*5180*/  LDCU UR75, c[0x0][0x3f8] ;  /* 0x00007f00ff4b77ac */ /* 0x000f220008000800 */
[----:B------:R-:W0:Y:S01]  /*5190*/  LDCU UR74, c[0x0][0x514] ;  /* 0x0000a280ff4a77ac */ /* 0x000e220008000800 */
[----:B-1----:R-:W-:Y:S01]  /*51a0*/  IMAD.HI.U32 R3, R0, UR30, R48 ;  /* 0x0000001e00037c27 */ /* 0x002fe2000f8e0030 */
[----:B------:R-:W1:Y:S04]  /*51b0*/  LDCU UR73, c[0x0][0x3fc] ;  /* 0x00007f80ff4977ac */ /* 0x000e680008000800 */
[----:B------:R-:W-:Y:S01]  /*51c0*/  SHF.R.U32.HI R49, RZ, UR31, R3 ;  /* 0x0000001fff317c19 */ /* 0x000fe20008011603 */
[----:B------:R-:W0:Y:S04]  /*51d0*/  LDCU UR72, c[0x0][0x518] ;  /* 0x0000a300ff4877ac */ /* 0x000e280008000800 */
[----:B------:R-:W-:Y:S01]  /*51e0*/  IMAD.MOV R3, RZ, RZ, -R49 ;  /* 0x000000ffff037224 */ /* 0x000fe200078e0a31 */
[----:B------:R-:W0:Y:S03]  /*51f0*/  LDCU UR71, c[0x0][0x410] ;  /* 0x00008200ff4777ac */ /* 0x000e260008000800 */
[----:B--2---:R-:W-:Y:S01]  /*5200*/  IMAD R3, R3, UR76, R0 ;  /* 0x0000004c03037c24 */ /* 0x004fe2000f8e0200 */
[----:B------:R-:W2:Y:S03]  /*5210*/  LDCU UR70, c[0x0][0x51c] ;  /* 0x0000a380ff4677ac */ /* 0x000ea60008000800 */
[----:B---3--:R-:W-:Y:S01]  /*5220*/  IMAD R3, R3, UR5, RZ ;  /* 0x0000000503037c24 */ /* 0x008fe2000f8e02ff */
[----:B------:R-:W3:Y:S01]  /*5230*/  LDCU UR69, c[0x0][0x414] ;  /* 0x00008280ff4577ac */ /* 0x000ee20008000800 */
        /* <DEDUP_REMOVED lines=48> */
[----:B-1234-:R-:W-:Y:S05]  /*5540*/  @!P0 BRA `(.L_x_517) ;  /* 0x0000000c00688947 */ /* 0x01efea0003800000 */
        /* <DEDUP_REMOVED lines=218> */
.L_x_517:
[----:B------:R-:W-:-:S04]  /*62f0*/  LOP3.LUT R3, R3, 0xffffffc0, RZ, 0xc0, !PT ;  /* 0xffffffc003037812 */ /* 0x000fc800078ec0ff */
[----:B------:R-:W-:-:S04]  /*6300*/  IADD3 R48, P1, PT, R18, R3, RZ ;  /* 0x0000000312307210 */ /* 0x000fc80007f3e0ff */
[----:B------:R-:W-:-:S05]  /*6310*/  IADD3.X R49, PT, PT, RZ, R19, RZ, P1, !PT ;  /* 0x00000013ff317210 */ /* 0x000fca0000ffe4ff */
[----:B------:R1:W5:Y:S04]  /*6320*/  LDG.E.ENL2.256 R72, R76, desc[UR36][R48.64] ;  /* 0xfe000024304c797e */ /* 0x0003680008121948 */
[----:B------:R1:W5:Y:S01]  /*6330*/  LDG.E.ENL2.256 R64, R68, desc[UR36][R48.64+0x20] ;  /* 0xfe0001243044797e */ /* 0x0003620008121940 */
[----:B0-----:R-:W-:Y:S01]  /*6340*/  IADD3 R81, PT, PT, R0, UR4, RZ ;  /* 0x0000000400517c10 */ /* 0x001fe2000fffe0ff */
[----:B------:R-:W-:-:S04]  /*6350*/  IMAD.MOV.U32 R80, RZ, RZ, RZ ;  /* 0x000000ffff507224 */ /* 0x000fc800078e00ff */
[----:B------:R-:W-:-:S05]  /*6360*/  IMAD.HI.U32 R3, R81, UR30, R80 ;  /* 0x0000001e51037c27 */ /* 0x000fca000f8e0050 */
[----:B------:R-:W-:-:S04]  /*6370*/  SHF.R.U32.HI R51, RZ, UR31, R3 ;  /* 0x0000001fff337c19 */ /* 0x000fc80008011603 */
[----:B------:R-:W-:-:S05]  /*6380*/  IADD3 R3, PT, PT, -R51, RZ, RZ ;  /* 0x000000ff33037210 */ /* 0x000fca0007ffe1ff */
[----:B------:R-:W-:-:S04]  /*6390*/  IMAD R3, R3, UR76, R81 ;  /* 0x0000004c03037c24 */ /* 0x000fc8000f8e0251 */
[----:B------:R-:W-:Y:S01]  /*63a0*/  IMAD R3, R3, UR5, RZ ;  /* 0x0000000503037c24 */ /* 0x000fe2000f8e02ff */
[----:B-1----:R-:W-:Y:S06]  /*63b0*/  @!P0 BRA `(.L_x_518) ;  /* 0x0000000c00688947 */ /* 0x002fec0003800000 */
        /* <DEDUP_REMOVED lines=210> */
[--C-:B------:R-:W-:Y:S02]  /*70e0*/  IMAD.MOV R50, RZ, RZ, -R49.reuse ;  /* 0x000000ffff327224 */ /* 0x100fe400078e0a31 */
[----:B-1----:R-:W-:-:S05]  /*70f0*/  @P1 IMAD.HI.U32 R48, R49, R52, R48 ;  /* 0x0000003431301227 */ /* 0x002fca00078e0030 */
[----:B------:R-:W-:Y:S01]  /*7100*/  @P1 SHF.R.U32.HI R7, RZ, R53, R48 ;  /* 0x00000035ff071219 */ /* 0x000fe20000011630 */
[----:B------:R-:W-:-:S03]  /*7110*/  IMAD R48, R50, UR52, R51 ;  /* 0x0000003432307c24 */ /* 0x000fc6000f8e0233 */
[----:B------:R-:W-:Y:S01]  /*7120*/  @P1 IADD3 R7, PT, PT, -R7, RZ, RZ ;  /* 0x000000ff07071210 */ /* 0x000fe20007ffe1ff */
[----:B------:R-:W-:-:S04]  /*7130*/  IMAD R3, R48, UR28, R3 ;  /* 0x0000001c30037c24 */ /* 0x000fc8000f8e0203 */
[----:B0-----:R-:W-:-:S04]  /*7140*/  @P1 IMAD R48, R54, R7, R49 ;  /* 0x0000000736301224 */ /* 0x001fc800078e0231 */
[----:B--2---:R-:W-:-:S07]  /*7150*/  @P1 IMAD R3, R48, R55, R3 ;  /* 0x0000003730031224 */ /* 0x004fce00078e0203 */
.L_x_518:
[----:B------:R-:W-:-:S04]  /*7160*/  LOP3.LUT R3, R3, 0xffffffc0, RZ, 0xc0, !PT ;  /* 0xffffffc003037812 */ /* 0x000fc800078ec0ff */
[----:B------:R-:W-:-:S04]  /*7170*/  IADD3 R82, P1, PT, R18, R3, RZ ;  /* 0x0000000312527210 */ /* 0x000fc80007f3e0ff */
[----:B------:R-:W-:-:S05]  /*7180*/  IADD3.X R83, PT, PT, RZ, R19, RZ, P1, !PT ;  /* 0x00000013ff537210 */ /* 0x000fca0000ffe4ff */
[----:B------:R0:W5:Y:S04]  /*7190*/  LDG.E.ENL2.256 R56, R60, desc[UR36][R82.64] ;  /* 0xfe000024523c797e */ /* 0x0001680008121938 */
[----:B------:R0:W5:Y:S01]  /*71a0*/  LDG.E.ENL2.256 R48, R52, desc[UR36][R82.64+0x20] ;  /* 0xfe0001245234797e */ /* 0x0001620008121930 */
[----:B------:R-:W-:Y:S01]  /*71b0*/  MOV R80, RZ ;  /* 0x000000ff00507202 */ /* 0x000fe20000000f00 */
[----:B------:R-:W-:-:S04]  /*71c0*/  VIADD R81, R81, UR4 ;  /* 0x0000000451517c36 */ /* 0x000fc80008000000 */
[----:B------:R-:W-:-:S05]  /*71d0*/  IMAD.HI.U32 R3, R81, UR30, R80 ;  /* 0x0000001e51037c27 */ /* 0x000fca000f8e0050 */
[----:B------:R-:W-:-:S04]  /*71e0*/  SHF.R.U32.HI R85, RZ, UR31, R3 ;  /* 0x0000001fff557c19 */ /* 0x000fc80008011603 */
[----:B------:R-:W-:-:S05]  /*71f0*/  IADD3 R3, PT, PT, -R85, RZ, RZ ;  /* 0x000000ff55037210 */ /* 0x000fca0007ffe1ff */
[----:B------:R-:W-:-:S04]  /*7200*/  IMAD R3, R3, UR76, R81 ;  /* 0x0000004c03037c24 */ /* 0x000fc8000f8e0251 */
[----:B------:R-:W-:Y:S01]  /*7210*/  IMAD R3, R3, UR5, RZ ;  /* 0x0000000503037c24 */ /* 0x000fe2000f8e02ff */
[----:B0-----:R-:W-:Y:S06]  /*7220*/  @!P0 BRA `(.L_x_519) ;  /* 0x0000000c00688947 */ /* 0x001fec0003800000 */
        /* <DEDUP_REMOVED lines=218> */
.L_x_519:
[----:B------:R-:W-:-:S04]  /*7fd0*/  LOP3.LUT R3, R3, 0xffffffc0, RZ, 0xc0, !PT ;  /* 0xffffffc003037812 */ /* 0x000fc800078ec0ff */
[----:B------:R-:W-:-:S05]  /*7fe0*/  IADD3 R82, P1, PT, R18, R3, RZ ;  /* 0x0000000312527210 */ /* 0x000fca0007f3e0ff */
[----:B------:R-:W-:-:S05]  /*7ff0*/  IMAD.X R83, RZ, RZ, R19, P1 ;  /* 0x000000ffff537224 */ /* 0x000fca00008e0613 */
[----:B------:R0:W5:Y:S04]  /*8000*/  LDG.E.ENL2.256 R104, R108, desc[UR36][R82.64] ;  /* 0xfe000024526c797e */ /* 0x0001680008121968 */
[----:B------:R0:W5:Y:S01]  /*8010*/  LDG.E.ENL2.256 R96, R100, desc[UR36][R82.64+0x20] ;  /* 0xfe0001245264797e */ /* 0x0001620008121960 */
[----:B------:R-:W-:Y:S02]  /*8020*/  IADD3 R81, PT, PT, R81, UR4, RZ ;  /* 0x0000000451517c10 */ /* 0x000fe4000fffe0ff */
[----:B------:R-:W-:-:S05]  /*8030*/  MOV R80, RZ ;  /* 0x000000ff00507202 */ /* 0x000fca0000000f00 */
[----:B------:R-:W-:-:S05]  /*8040*/  IMAD.HI.U32 R3, R81, UR30, R80 ;  /* 0x0000001e51037c27 */ /* 0x000fca000f8e0050 */
[----:B------:R-:W-:-:S05]  /*8050*/  SHF.R.U32.HI R85, RZ, UR31, R3 ;  /* 0x0000001fff557c19 */ /* 0x000fca0008011603 */
[----:B------:R-:W-:-:S04]  /*8060*/  IMAD.MOV R3, RZ, RZ, -R85 ;  /* 0x000000ffff037224 */ /* 0x000fc800078e0a55 */
[----:B------:R-:W-:-:S04]  /*8070*/  IMAD R3, R3, UR76, R81 ;  /* 0x0000004c03037c24 */ /* 0x000fc8000f8e0251 */
[----:B------:R-:W-:Y:S01]  /*8080*/  IMAD R3, R3, UR5, RZ ;  /* 0x0000000503037c24 */ /* 0x000fe2000f8e02ff */
[----:B0-----:R-:W-:Y:S06]  /*8090*/  @!P0 BRA `(.L_x_520) ;  /* 0x0000000c00688947 */ /* 0x001fec0003800000 */
        /* <DEDUP_REMOVED lines=208> */
[----:B------:R-:W-:Y:S02]  /*8da0*/  @P0 MOV R80, RZ ;  /* 0x000000ff00500202 */ /* 0x000fe40000000f00 */
[----:B------:R-:W-:-:S03]  /*8db0*/  IADD3 R82, PT, PT, -R81, RZ, RZ ;  /* 0x000000ff51527210 */ /* 0x000fc60007ffe1ff */
[----:B------:R-:W2:Y:S01]  /*8dc0*/  @P0 LDC R87, c[0x0][0x570] ;  /* 0x00015c00ff570b82 */ /* 0x000ea20000000800 */
[----:B-1----:R-:W-:-:S05]  /*8dd0*/  @P0 IMAD.HI.U32 R80, R81, R84, R80 ;  /* 0x0000005451500227 */ /* 0x002fca00078e0050 */
[----:B------:R-:W-:Y:S01]  /*8de0*/  @P0 SHF.R.U32.HI R7, RZ, R85, R80 ;  /* 0x00000055ff070219 */ /* 0x000fe20000011650 */
[----:B------:R-:W-:-:S04]  /*8df0*/  IMAD R80, R82, UR6, R83 ;  /* 0x0000000652507c24 */ /* 0x000fc8000f8e0253 */
[----:B------:R-:W-:Y:S02]  /*8e00*/  @P0 IMAD.MOV R7, RZ, RZ, -R7 ;  /* 0x000000ffff070224 */ /* 0x000fe400078e0a07 */
[----:B------:R-:W-:Y:S02]  /*8e10*/  IMAD R3, R80, UR28, R3 ;  /* 0x0000001c50037c24 */ /* 0x000fe4000f8e0203 */
[----:B0-----:R-:W-:-:S04]  /*8e20*/  @P0 IMAD R80, R86, R7, R81 ;  /* 0x0000000756500224 */ /* 0x001fc800078e0251 */
[----:B--2---:R-:W-:-:S07]  /*8e30*/  @P0 IMAD R3, R80, R87, R3 ;  /* 0x0000005750030224 */ /* 0x004fce00078e0203 */
.L_x_520:
[----:B------:R-:W-:-:S04]  /*8e40*/  LOP3.LUT R3, R3, 0xffffffc0, RZ, 0xc0, !PT ;  /* 0xffffffc003037812 */ /* 0x000fc800078ec0ff */
[----:B------:R-:W-:-:S04]  /*8e50*/  IADD3 R140, P0, PT, R18, R3, RZ ;  /* 0x00000003128c7210 */ /* 0x000fc80007f1e0ff */
[----:B------:R-:W-:-:S05]  /*8e60*/  IADD3.X R141, PT, PT, RZ, R19, RZ, P0, !PT ;  /* 0x00000013ff8d7210 */ /* 0x000fca00007fe4ff */
[----:B------:R0:W5:Y:S04]  /*8e70*/  LDG.E.ENL2.256 R88, R92, desc[UR36][R140.64] ;  /* 0xfe0000248c5c797e */ /* 0x0001680008121958 */
[----:B------:R0:W5:Y:S02]  /*8e80*/  LDG.E.ENL2.256 R80, R84, desc[UR36][R140.64+0x20] ;  /* 0xfe0001248c54797e */ /* 0x0001640008121950 */
.L_x_516:
[----:B------:R-:W1:Y:S01]  /*8e90*/  LDCU UR5, c[0x0][0x3a4] ;  /* 0x00007480ff0577ac */ /* 0x000e620008000800 */
[----:B0-----:R-:W-:Y:S01]  /*8ea0*/  MOV R3, UR4 ;  /* 0x0000000400037c02 */ /* 0x001fe20008000f00 */
[----:B-----5:R-:W-:Y:S02]  /*8eb0*/  DADD R28, R76, R28 ;  /* 0x000000004c1c7229 */ /* 0x020fe4000000001c */
[----:B------:R-:W-:Y:S02]  /*8ec0*/  DADD R4, R78, R4 ;  /* 0x000000004e047229 */ /* 0x000fe40000000004 */
[C---:B------:R-:W-:Y:S01]  /*8ed0*/  IMAD R0, R3.reuse, 0x4, R0 ;  /* 0x0000000403007824 */ /* 0x040fe200078e0200 */
[----:B------:R-:W-:Y:S02]  /*8ee0*/  DADD R30, R72, R30 ;  /* 0x00000000481e7229 */ /* 0x000fe4000000001e */
[----:B------:R-:W-:Y:S01]  /*8ef0*/  DADD R8, R74, R8 ;  /* 0x000000004a087229 */ /* 0x000fe20000000008 */
[----:B------:R-:W-:Y:S01]  /*8f00*/  IMAD R140, R3, 0x3, R0 ;  /* 0x00000003038c7824 */ /* 0x000fe200078e0200 */
[----:B------:R-:W-:-:S02]  /*8f10*/  DADD R32, R68, R32 ;  /* 0x0000000044207229 */ /* 0x000fc40000000020 */
[----:B------:R-:W-:Y:S02]  /*8f20*/  DADD R10, R70, R10 ;  /* 0x00000000460a7229 */ /* 0x000fe4000000000a */
[----:B------:R-:W-:Y:S02]  /*8f30*/  DADD R34, R64, R34 ;  /* 0x0000000040227229 */ /* 0x000fe40000000022 */
[----:B------:R-:W-:Y:S01]  /*8f40*/  DADD R12, R66, R12 ;  /* 0x00000000420c7229 */ /* 0x000fe2000000000c */
[----:B-1----:R-:W-:Y:S01]  /*8f50*/  MOV R7, UR5 ;  /* 0x0000000500077c02 */ /* 0x002fe20008000f00 */
[----:B------:R-:W-:Y:S02]  /*8f60*/  DADD R36, R60, R36 ;  /* 0x000000003c247229 */ /* 0x000fe40000000024 */
[----:B------:R-:W-:Y:S01]  /*8f70*/  DADD R14, R62, R14 ;  /* 0x000000003e0e7229 */ /* 0x000fe2000000000e */
[----:B------:R-:W-:Y:S01]  /*8f80*/  ISETP.GE.U32.AND P0, PT, R140, R7, PT ;  /* 0x000000078c00720c */ /* 0x000fe20003f06070 */
        /* <DEDUP_REMOVED lines=21> */
[----:B------:R-:W-:Y:S01]  /*90e0*/  DADD R136, R82, R136 ;  /* 0x0000000052887229 */ /* 0x000fe20000000088 */
[----:B------:R-:W-:Y:S10]  /*90f0*/  @!P0 BRA `(.L_x_521) ;  /* 0xffffffbc00308947 */ /* 0x000ff4000383ffff */
.L_x_514:
[----:B------:R-:W-:Y:S05]  /*9100*/  BSYNC.RECONVERGENT B0 ;  /* 0x0000000000007941 */ /* 0x000fea0003800200 */
.L_x_513:
[----:B------:R-:W-:Y:S01]  /*9110*/  ISETP.GE.U32.AND P0, PT, R0, R7, PT ;  /* 0x000000070000720c */ /* 0x000fe20003f06070 */
[----:B------:R-:W-:-:S12]  /*9120*/  BSSY.RECONVERGENT B0, `(.L_x_522) ;  /* 0x0000475000007945 */ /* 0x000fd80003800200 */
[----:B------:R-:W-:Y:S05]  /*9130*/  @P0 BRA `(.L_x_523) ;  /* 0x0000004400cc0947 */ /* 0x000fea0003800000 */
[----:B------:R-:W0:Y:S01]  /*9140*/  LDC R6, c[0x0][0x3e0] ;  /* 0x0000f800ff067b82 */ /* 0x000e220000000800 */
[----:B------:R-:W-:Y:S02]  /*9150*/  CS2R R64, SRZ ;  /* 0x0000000000407805 */ /* 0x000fe4000001ff00 */
[C---:B0-----:R-:W-:Y:S02]  /*9160*/  ISETP.NE.AND P0, PT, R6.reuse, RZ, PT ;  /* 0x000000ff0600720c */ /* 0x041fe40003f05270 */
[----:B------:R-:W-:-:S04]  /*9170*/  IADD3 R144, PT, PT, R6, -0x1, RZ ;  /* 0xffffffff06907810 */ /* 0x000fc80007ffe0ff */
[----:B------:R-:W-:-:S05]  /*9180*/  VIMNMX.U32 R6, PT, PT, R144, 0x18, PT ;  /* 0x0000001890067848 */ /* 0x000fca0003fe0000 */
[----:B------:R-:W-:Y:S02]  /*9190*/  VIADD R6, R6, 0x1 ;  /* 0x0000000106067836 */ /* 0x000fe40000000000 */
[----:B------:R-:W-:Y:S05]  /*91a0*/  @!P0 BRA `(.L_x_524) ;  /* 0x0000001000508947 */ /* 0x000fea0003800000 */
[----:B------:R-:W0:Y:S01]  /*91b0*/  LDCU.64 UR4, c[0x0][0x3e8] ;  /* 0x00007d00ff0477ac */ /* 0x000e220008000a00 */
[----:B------:R-:W-:Y:S02]  /*91c0*/  MOV R64, RZ ;  /* 0x000000ff00407202 */ /* 0x000fe40000000f00 */
        /* <DEDUP_REMOVED lines=272> */
.L_x_525:
[----:B------:R-:W-:Y:S02]  /*a2d0*/  SHF.R.U32.HI R64, RZ, 0x6, R16 ;  /* 0x00000006ff407819 */ /* 0x000fe40000011610 */
[----:B------:R-:W-:-:S07]  /*a2e0*/  MOV R65, RZ ;  /* 0x000000ff00417202 */ /* 0x000fce0000000f00 */
.L_x_524:
[----:B------:R-:W-:-:S04]  /*a2f0*/  LEA R142, P1, R64, R18, 0x6 ;  /* 0x00000012408e7211 */ /* 0x000fc800078230ff */
[----:B------:R-:W-:-:S05]  /*a300*/  LEA.HI.X R143, R64, R19, R65, 0x6, P1 ;  /* 0x00000013408f7211 */ /* 0x000fca00008f3441 */
[----:B------:R0:W5:Y:S04]  /*a310*/  LDG.E.ENL2.256 R72, R76, desc[UR36][R142.64] ;  /* 0xfe0000248e4c797e */ /* 0x0001680008121948 */
[----:B------:R0:W5:Y:S01]  /*a320*/  LDG.E.ENL2.256 R64, R68, desc[UR36][R142.64+0x20] ;  /* 0xfe0001248e44797e */ /* 0x0001620008121940 */
[----:B------:R-:W-:-:S04]  /*a330*/  IADD3 R141, PT, PT, R0, R3, RZ ;  /* 0x00000003008d7210 */ /* 0x000fc80007ffe0ff */
[----:B------:R-:W-:-:S13]  /*a340*/  ISETP.GE.U32.AND P1, PT, R141, R7, PT ;  /* 0x000000078d00720c */ /* 0x000fda0003f26070 */
[----:B0-----:R-:W-:Y:S05]  /*a350*/  @P1 BRA `(.L_x_523) ;  /* 0x0000003400441947 */ /* 0x001fea0003800000 */
        /* <DEDUP_REMOVED lines=275> */
.L_x_527:
[----:B------:R-:W-:Y:S02]  /*b490*/  SHF.R.U32.HI R48, RZ, 0x6, R16 ;  /* 0x00000006ff307819 */ /* 0x000fe40000011610 */
[----:B------:R-:W-:-:S07]  /*b4a0*/  MOV R49, RZ ;  /* 0x000000ff00317202 */ /* 0x000fce0000000f00 */
.L_x_526:
[----:B------:R-:W-:-:S04]  /*b4b0*/  LEA R142, P1, R48, R18, 0x6 ;  /* 0x00000012308e7211 */ /* 0x000fc800078230ff */
[----:B------:R-:W-:-:S05]  /*b4c0*/  LEA.HI.X R143, R48, R19, R49, 0x6, P1 ;  /* 0x00000013308f7211 */ /* 0x000fca00008f3431 */
[----:B------:R0:W5:Y:S04]  /*b4d0*/  LDG.E.ENL2.256 R56, R60, desc[UR36][R142.64] ;  /* 0xfe0000248e3c797e */ /* 0x0001680008121938 */
[----:B------:R0:W5:Y:S01]  /*b4e0*/  LDG.E.ENL2.256 R48, R52, desc[UR36][R142.64+0x20] ;  /* 0xfe0001248e34797e */ /* 0x0001620008121930 */
[----:B------:R-:W-:-:S05]  /*b4f0*/  IMAD.IADD R141, R141, 0x1, R3 ;  /* 0x000000018d8d7824 */ /* 0x000fca00078e0203 */
[----:B------:R-:W-:-:S13]  /*b500*/  ISETP.GE.U32.AND P1, PT, R141, R7, PT ;  /* 0x000000078d00720c */ /* 0x000fda0003f26070 */
[----:B0-----:R-:W-:Y:S05]  /*b510*/  @P1 BRA `(.L_x_523) ;  /* 0x0000002000d41947 */ /* 0x001fea0003800000 */
        /* <DEDUP_REMOVED lines=275> */
.L_x_529:
[----:B------:R-:W-:Y:S01]  /*c650*/  SHF.R.U32.HI R96, RZ, 0x6, R16 ;  /* 0x00000006ff607819 */ /* 0x000fe20000011610 */
[----:B------:R-:W-:-:S07]  /*c660*/  IMAD.MOV.U32 R97, RZ, RZ, RZ ;  /* 0x000000ffff617224 */ /* 0x000fce00078e00ff */
.L_x_528:
        /* <DEDUP_REMOVED lines=282> */
.L_x_531:
[----:B------:R-:W-:Y:S02]  /*d810*/  SHF.R.U32.HI R80, RZ, 0x6, R16 ;  /* 0x00000006ff507819 */ /* 0x000fe40000011610 */
[----:B------:R-:W-:-:S07]  /*d820*/  MOV R81, RZ ;  /* 0x000000ff00517202 */ /* 0x000fce0000000f00 */
.L_x_530:
[----:B------:R-:W-:-:S04]  /*d830*/  LEA R18, P0, R80, R18, 0x6 ;  /* 0x0000001250127211 */ /* 0x000fc800078030ff */
[----:B------:R-:W-:-:S05]  /*d840*/  LEA.HI.X R19, R80, R19, R81, 0x6, P0 ;  /* 0x0000001350137211 */ /* 0x000fca00000f3451 */
[----:B------:R0:W5:Y:S04]  /*d850*/  LDG.E.ENL2.256 R88, R92, desc[UR36][R18.64] ;  /* 0xfe000024125c797e */ /* 0x0001680008121958 */
[----:B------:R0:W5:Y:S02]  /*d860*/  LDG.E.ENL2.256 R80, R84, desc[UR36][R18.64+0x20] ;  /* 0xfe0001241254797e */ /* 0x0001640008121950 */
.L_x_523:
[----:B------:R-:W-:Y:S05]  /*d870*/  BSYNC.RECONVERGENT B0 ;  /* 0x0000000000007941 */ /* 0x000fea0003800200 */
.L_x_522:
        /* <DEDUP_REMOVED lines=43> */
.L_x_533:
[----:B------:R-:W-:Y:S05]  /*db30*/  BSYNC.RECONVERGENT B0 ;  /* 0x0000000000007941 */ /* 0x000fea0003800200 */
.L_x_532:
        /* <DEDUP_REMOVED lines=23> */
[----:B------:R-:W-:-:S11]  /*dcb0*/  DADD R142, R12, R136 ;  /* 0x000000000c8e7229 */ /* 0x000fd60000000088 */
.L_x_485:
[----:B------:R-:W-:Y:S05]  /*dcc0*/  BSYNC.RECONVERGENT B6 ;  /* 0x0000000000067941 */ /* 0x000fea0003800200 */
.L_x_484:
[----:B------:R-:W1:Y:S02]  /*dcd0*/  LDCU UR4, c[0x0][0x3bc] ;  /* 0x00007780ff0477ac */ /* 0x000e640008000800 */
[----:B-1----:R-:W-:-:S09]  /*dce0*/  UISETP.NE.AND UP0, UPT, UR4, URZ, UPT ;  /* 0x000000ff0400728c */ /* 0x002fd2000bf05270 */
[----:B------:R-:W-:Y:S05]  /*dcf0*/  BRA.U !UP0, `(.L_x_534) ;  /* 0x0000000108b47547 */ /* 0x000fea000b800000 */
[----:B0-----:R-:W0:Y:S01]  /*dd00*/  S2R R4, SR_CgaCtaId ;  /* 0x0000000000047919 */ /* 0x001e220000008800 */
[----:B------:R-:W1:Y:S01]  /*dd10*/  LDC R16, c[0x0][0x360] ;  /* 0x0000d800ff107b82 */ /* 0x000e620000000800 */
[----:B------:R-:W-:-:S04]  /*dd20*/  MOV R0, 0x400 ;  /* 0x0000040000007802 */ /* 0x000fc80000000f00 */
[----:B------:R-:W-:-:S03]  /*dd30*/  IADD3 R3, PT, PT, R0, 0x10, RZ ;  /* 0x0000001000037810 */ /* 0x000fc60007ffe0ff */
[----:B------:R-:W2:Y:S01]  /*dd40*/  LDC R18, c[0x0][0x364] ;  /* 0x0000d900ff127b82 */ /* 0x000ea20000000800 */
[----:B-1----:R-:W-:Y:S01]  /*dd50*/  IMAD R0, R2, R16, R17 ;  /* 0x0000001002007224 */ /* 0x002fe200078e0211 */
[----:B0-----:R-:W-:Y:S02]  /*dd60*/  LEA R3, R4, R3, 0x18 ;  /* 0x0000000304037211 */ /* 0x001fe400078ec0ff */
[----:B--2---:R-:W-:-:S03]  /*dd70*/  ISETP.GE.U32.AND P0, PT, R18, 0x2, PT ;  /* 0x000000021200780c */ /* 0x004fc60003f06070 */
[----:B------:R-:W-:-:S05]  /*dd80*/  IMAD R19, R0, 0x40, R3 ;  /* 0x0000004000137824 */ /* 0x000fca00078e0203 */
[----:B------:R1:W-:Y:S04]  /*dd90*/  STS.128 [R19], R124 ;  /* 0x0000007c13007388 */ /* 0x0003e80000000c00 */
[----:B------:R1:W-:Y:S04]  /*dda0*/  STS.128 [R19+0x10], R128 ;  /* 0x0000108013007388 */ /* 0x0003e80000000c00 */
[----:B------:R1:W-:Y:S04]  /*ddb0*/  STS.128 [R19+0x20], R132 ;  /* 0x0000208413007388 */ /* 0x0003e80000000c00 */
[----:B------:R1:W-:Y:S01]  /*ddc0*/  STS.128 [R19+0x30], R140 ;  /* 0x0000308c13007388 */ /* 0x0003e20000000c00 */
[----:B------:R-:W-:Y:S05]  /*ddd0*/  @!P0 BRA `(.L_x_534) ;  /* 0x00000000007c8947 */ /* 0x000fea0003800000 */
[----:B------:R-:W-:-:S07]  /*dde0*/  MOV R0, R18 ;  /* 0x0000001200007202 */ /* 0x000fce0000000f00 */
.L_x_537:
        /* <DEDUP_REMOVED lines=8> */
[----:B0-----:R-:W-:Y:S05]  /*de70*/  @P0 BRA `(.L_x_536) ;  /* 0x0000000000480947 */ /* 0x001fea0003800000 */
[----:B------:R-:W-:-:S04]  /*de80*/  IMAD R0, R5, R16, R17 ;  /* 0x0000001005007224 */ /* 0x000fc800078e0211 */
[----:B------:R-:W-:-:S05]  /*de90*/  IMAD R0, R0, 0x40, R3 ;  /* 0x0000004000007824 */ /* 0x000fca00078e0203 */
[----:B------:R-:W1:Y:S04]  /*dea0*/  LDS.128 R4, [R0] ;  /* 0x0000000000047984 */ /* 0x000e680000000c00 */
[----:B------:R-:W0:Y:S04]  /*deb0*/  LDS.128 R8, [R0+0x10] ;  /* 0x0000100000087984 */ /* 0x000e280000000c00 */
[----:B------:R-:W2:Y:S04]  /*dec0*/  LDS.128 R12, [R0+0x20] ;  /* 0x00002000000c7984 */ /* 0x000ea80000000c00 */
[----:B------:R-:W3:Y:S01]  /*ded0*/  LDS.128 R24, [R0+0x30] ;  /* 0x0000300000187984 */ /* 0x000ee20000000c00 */
[----:B-1----:R-:W-:-:S02]  /*dee0*/  DADD R124, R124, R4 ;  /* 0x000000007c7c7229 */ /* 0x002fc40000000004 */
[----:B------:R-:W-:Y:S02]  /*def0*/  DADD R126, R126, R6 ;  /* 0x000000007e7e7229 */ /* 0x000fe40000000006 */
[----:B0-----:R-:W-:Y:S02]  /*df00*/  DADD R128, R128, R8 ;  /* 0x0000000080807229 */ /* 0x001fe40000000008 */
[----:B------:R-:W-:Y:S02]  /*df10*/  DADD R130, R130, R10 ;  /* 0x0000000082827229 */ /* 0x000fe4000000000a */
[----:B--2---:R-:W-:Y:S01]  /*df20*/  DADD R132, R132, R12 ;  /* 0x0000000084847229 */ /* 0x004fe2000000000c */
[----:B------:R0:W-:Y:S01]  /*df30*/  STS.128 [R19], R124 ;  /* 0x0000007c13007388 */ /* 0x0001e20000000c00 */
[----:B------:R-:W-:Y:S02]  /*df40*/  DADD R134, R134, R14 ;  /* 0x0000000086867229 */ /* 0x000fe4000000000e */
[----:B---3--:R-:W-:Y:S01]  /*df50*/  DADD R140, R140, R24 ;  /* 0x000000008c8c7229 */ /* 0x008fe20000000018 */
[----:B------:R0:W-:Y:S01]  /*df60*/  STS.128 [R19+0x10], R128 ;  /* 0x0000108013007388 */ /* 0x0001e20000000c00 */
[----:B------:R-:W-:-:S03]  /*df70*/  DADD R142, R142, R26 ;  /* 0x000000008e8e7229 */ /* 0x000fc6000000001a */
[----:B------:R0:W-:Y:S04]  /*df80*/  STS.128 [R19+0x20], R132 ;  /* 0x0000208413007388 */ /* 0x0001e80000000c00 */
[----:B------:R0:W-:Y:S04]  /*df90*/  STS.128 [R19+0x30], R140 ;  /* 0x0000308c13007388 */ /* 0x0001e80000000c00 */
.L_x_536:
[----:B------:R-:W-:Y:S05]  /*dfa0*/  BSYNC.RECONVERGENT B0 ;  /* 0x0000000000007941 */ /* 0x000fea0003800200 */
.L_x_535:
[----:B------:R-:W-:Y:S01]  /*dfb0*/  MOV R0, R21 ;  /* 0x0000001500007202 */ /* 0x000fe20000000f00 */
[----:B------:R-:W-:Y:S06]  /*dfc0*/  @P1 BRA `(.L_x_537) ;  /* 0xfffffffc00881947 */ /* 0x000fec000383ffff */
.L_x_534:
[----:B------:R-:W2:Y:S02]  /*dfd0*/  LDCU UR4, c[0x0][0x3b8] ;  /* 0x00007700ff0477ac */ /* 0x000ea40008000800 */
[----:B--2---:R-:W-:-:S09]  /*dfe0*/  UISETP.NE.AND UP0, UPT, UR4, URZ, UPT ;  /* 0x000000ff0400728c */ /* 0x004fd2000bf05270 */
[----:B------:R-:W-:Y:S05]  /*dff0*/  BRA.U !UP0, `(.L_x_538) ;  /* 0x00000005083c7547 */ /* 0x000fea000b800000 */
[----:B0-----:R-:W0:Y:S02]  /*e000*/  LDC R18, c[0x0][0x360] ;  /* 0x0000d800ff127b82 */ /* 0x001e240000000800 */
[----:B0-----:R-:W-:Y:S02]  /*e010*/  ISETP.GE.U32.AND P0, PT, R18, 0x21, PT ;  /* 0x000000211200780c */ /* 0x001fe40003f06070 */
[----:B------:R-:W-:-:S11]  /*e020*/  MOV R0, R18 ;  /* 0x0000001200007202 */ /* 0x000fd60000000f00 */
[----:B------:R-:W-:Y:S05]  /*e030*/  @!P0 BRA `(.L_x_539) ;  /* 0x0000000000ac8947 */ /* 0x000fea0003800000 */
[----:B------:R-:W0:Y:S01]  /*e040*/  S2UR UR5, SR_CgaCtaId ;  /* 0x00000000000579c3 */ /* 0x000e220000008800 */
[----:B------:R-:W-:Y:S01]  /*e050*/  UMOV UR4, 0x400 ;  /* 0x0000040000047882 */ /* 0x000fe20000000000 */
[----:B------:R-:W-:Y:S01]  /*e060*/  IMAD R0, R2, R18, R17 ;  /* 0x0000001202007224 */ /* 0x000fe200078e0211 */
[----:B------:R-:W-:Y:S01]  /*e070*/  UIADD3 UR4, UPT, UPT, UR4, 0x10, URZ ;  /* 0x0000001004047890 */ /* 0x000fe2000fffe0ff */
[----:B------:R-:W-:-:S03]  /*e080*/  ISETP.GE.U32.AND P0, PT, R18, 0x40, PT ;  /* 0x000000401200780c */ /* 0x000fc60003f06070 */
[----:B0-----:R-:W-:-:S06]  /*e090*/  ULEA UR4, UR5, UR4, 0x18 ;  /* 0x0000000405047291 */ /* 0x001fcc000f8ec0ff */
[----:B------:R-:W-:Y:S01]  /*e0a0*/  LEA R3, R0, UR4, 0x6 ;  /* 0x0000000400037c11 */ /* 0x000fe2000f8e30ff */
[----:B------:R-:W-:-:S04]  /*e0b0*/  IMAD.MOV.U32 R0, RZ, RZ, 0x20 ;  /* 0x00000020ff007424 */ /* 0x000fc800078e00ff */
[----:B------:R0:W-:Y:S04]  /*e0c0*/  STS.128 [R3], R124 ;  /* 0x0000007c03007388 */ /* 0x0001e80000000c00 */
[----:B------:R0:W-:Y:S04]  /*e0d0*/  STS.128 [R3+0x10], R128 ;  /* 0x0000108003007388 */ /* 0x0001e80000000c00 */
[----:B------:R0:W-:Y:S04]  /*e0e0*/  STS.128 [R3+0x20], R132 ;  /* 0x0000208403007388 */ /* 0x0001e80000000c00 */
[----:B------:R0:W-:Y:S01]  /*e0f0*/  STS.128 [R3+0x30], R140 ;  /* 0x0000308c03007388 */ /* 0x0001e20000000c00 */
[----:B------:R-:W-:Y:S05]  /*e100*/  @!P0 BRA `(.L_x_539) ;  /* 0x0000000000788947 */ /* 0x000fea0003800000 */
[----:B------:R-:W-:-:S07]  /*e110*/  MOV R4, R18 ;  /* 0x0000001200047202 */ /* 0x000fce0000000f00 */
.L_x_542:
        /* <DEDUP_REMOVED lines=9> */
[----:B------:R-:W-:-:S05]  /*e1b0*/  IMAD R16, R20, 0x40, R3 ;  /* 0x0000004014107824 */ /* 0x000fca00078e0203 */
[----:B------:R-:W0:Y:S04]  /*e1c0*/  LDS.128 R4, [R16] ;  /* 0x0000000010047984 */ /* 0x000e280000000c00 */
[----:B------:R-:W2:Y:S04]  /*e1d0*/  LDS.128 R8, [R16+0x10] ;  /* 0x0000100010087984 */ /* 0x000ea80000000c00 */
[----:B------:R-:W3:Y:S04]  /*e1e0*/  LDS.128 R12, [R16+0x20] ;  /* 0x00002000100c7984 */ /* 0x000ee80000000c00 */
[----:B------:R-:W4:Y:S01]  /*e1f0*/  LDS.128 R24, [R16+0x30] ;  /* 0x0000300010187984 */ /* 0x000f220000000c00 */
[----:B01----:R-:W-:-:S02]  /*e200*/  DADD R124, R124, R4 ;  /* 0x000000007c7c7229 */ /* 0x003fc40000000004 */
[----:B------:R-:W-:Y:S02]  /*e210*/  DADD R126, R126, R6 ;  /* 0x000000007e7e7229 */ /* 0x000fe40000000006 */
[----:B--2---:R-:W-:Y:S02]  /*e220*/  DADD R128, R128, R8 ;  /* 0x0000000080807229 */ /* 0x004fe40000000008 */
[----:B------:R-:W-:Y:S02]  /*e230*/  DADD R130, R130, R10 ;  /* 0x0000000082827229 */ /* 0x000fe4000000000a */
[----:B---3--:R-:W-:Y:S01]  /*e240*/  DADD R132, R132, R12 ;  /* 0x0000000084847229 */ /* 0x008fe2000000000c */
[----:B------:R2:W-:Y:S01]  /*e250*/  STS.128 [R3], R124 ;  /* 0x0000007c03007388 */ /* 0x0005e20000000c00 */
[----:B------:R-:W-:Y:S02]  /*e260*/  DADD R134, R134, R14 ;  /* 0x0000000086867229 */ /* 0x000fe4000000000e */
[----:B----4-:R-:W-:Y:S01]  /*e270*/  DADD R140, R140, R24 ;  /* 0x000000008c8c7229 */ /* 0x010fe20000000018 */
[----:B------:R2:W-:Y:S01]  /*e280*/  STS.128 [R3+0x10], R128 ;  /* 0x0000108003007388 */ /* 0x0005e20000000c00 */
[----:B------:R-:W-:-:S03]  /*e290*/  DADD R142, R142, R26 ;  /* 0x000000008e8e7229 */ /* 0x000fc6000000001a */
[----:B------:R2:W-:Y:S04]  /*e2a0*/  STS.128 [R3+0x20], R132 ;  /* 0x0000208403007388 */ /* 0x0005e80000000c00 */
[----:B------:R2:W-:Y:S04]  /*e2b0*/  STS.128 [R3+0x30], R140 ;  /* 0x0000308c03007388 */ /* 0x0005e80000000c00 */
.L_x_541:
[----:B------:R-:W-:Y:S05]  /*e2c0*/  BSYNC.RECONVERGENT B0 ;  /* 0x0000000000007941 */ /* 0x000fea0003800200 */
.L_x_540:
[----:B------:R-:W-:Y:S01]  /*e2d0*/  MOV R4, R20 ;  /* 0x0000001400047202 */ /* 0x000fe20000000f00 */
[----:B------:R-:W-:Y:S06]  /*e2e0*/  @P1 BRA `(.L_x_542) ;  /* 0xfffffffc008c1947 */ /* 0x000fec000383ffff */
.L_x_539:
[----:B------:R-:W-:Y:S01]  /*e2f0*/  ISETP.GE.U32.AND P0, PT, R0, 0x2, PT ;  /* 0x000000020000780c */ /* 0x000fe20003f06070 */
[----:B------:R-:W-:Y:S05]  /*e300*/  WARPSYNC.ALL ;  /* 0x0000000000007948 */ /* 0x000fea0003800000 */
[----:B------:R-:W-:Y:S07]  /*e310*/  BAR.SYNC.DEFER_BLOCKING 0x0 ;  /* 0x0000000000007b1d */ /* 0x000fee0000010000 */
[----:B------:R-:W-:Y:S05]  /*e320*/  @!P0 BRA `(.L_x_538) ;  /* 0x0000000000708947 */ /* 0x000fea0003800000 */
[----:B0-2---:R-:W-:-:S07]  /*e330*/  HFMA2 R3, -RZ, RZ, 0, 5.9604644775390625e-08 ;  /* 0x00000001ff037431 */ /* 0x005fce00000001ff */
.L_x_543:
[----:B------:R-:W-:Y:S04]  /*e340*/  SHFL.DOWN PT, R5, R125, R3, 0x1f ;  /* 0x08001f037d057589 */ /* 0x000fe800000e0000 */
[----:B------:R-:W1:Y:S04]  /*e350*/  SHFL.DOWN PT, R4, R124, R3, 0x1f ;  /* 0x08001f037c047589 */ /* 0x000e6800000e0000 */
[----:B------:R-:W-:Y:S04]  /*e360*/  SHFL.DOWN PT, R7, R127, R3, 0x1f ;  /* 0x08001f037f077589 */ /* 0x000fe800000e0000 */
[----:B------:R-:W0:Y:S04]  /*e370*/  SHFL.DOWN PT, R6, R126, R3, 0x1f ;  /* 0x08001f037e067589 */ /* 0x000e2800000e0000 */
[----:B------:R-:W-:Y:S04]  /*e380*/  SHFL.DOWN PT, R9, R129, R3, 0x1f ;  /* 0x08001f0381097589 */ /* 0x000fe800000e0000 */
[----:B------:R-:W2:Y:S04]  /*e390*/  SHFL.DOWN PT, R8, R128, R3, 0x1f ;  /* 0x08001f0380087589 */ /* 0x000ea800000e0000 */
[----:B------:R-:W-:Y:S04]  /*e3a0*/  SHFL.DOWN PT, R11, R131, R3, 0x1f ;  /* 0x08001f03830b7589 */ /* 0x000fe800000e0000 */
[----:B------:R-:W3:Y:S01]  /*e3b0*/  SHFL.DOWN PT, R10, R130, R3, 0x1f ;  /* 0x08001f03820a7589 */ /* 0x000ee200000e0000 */
[----:B-1----:R-:W-:-:S03]  /*e3c0*/  DADD R124, R4, R124 ;  /* 0x00000000047c7229 */ /* 0x002fc6000000007c */
[----:B------:R-:W-:Y:S04]  /*e3d0*/  SHFL.DOWN PT, R13, R133, R3, 0x1f ;  /* 0x08001f03850d7589 */ /* 0x000fe800000e0000 */
[----:B------:R-:W1:Y:S01]  /*e3e0*/  SHFL.DOWN PT, R12, R132, R3, 0x1f ;  /* 0x08001f03840c7589 */ /* 0x000e6200000e0000 */
[----:B0-----:R-:W-:-:S03]  /*e3f0*/  DADD R126, R6, R126 ;  /* 0x00000000067e7229 */ /* 0x001fc6000000007e */
[----:B------:R-:W-:Y:S04]  /*e400*/  SHFL.DOWN PT, R15, R135, R3, 0x1f ;  /* 0x08001f03870f7589 */ /* 0x000fe800000e0000 */
[----:B------:R-:W0:Y:S01]  /*e410*/  SHFL.DOWN PT, R14, R134, R3, 0x1f ;  /* 0x08001f03860e7589 */ /* 0x000e2200000e0000 */
[----:B--2---:R-:W-:-:S03]  /*e420*/  DADD R128, R8, R128 ;  /* 0x0000000008807229 */ /* 0x004fc60000000080 */
[----:B------:R-:W-:Y:S04]  /*e430*/  SHFL.DOWN PT, R19, R141, R3, 0x1f ;  /* 0x08001f038d137589 */ /* 0x000fe800000e0000 */
[----:B------:R-:W2:Y:S01]  /*e440*/  SHFL.DOWN PT, R18, R140, R3, 0x1f ;  /* 0x08001f038c127589 */ /* 0x000ea200000e0000 */
[----:B---3--:R-:W-:-:S03]  /*e450*/  DADD R130, R10, R130 ;  /* 0x000000000a827229 */ /* 0x008fc60000000082 */
[----:B------:R-:W-:Y:S04]  /*e460*/  SHFL.DOWN PT, R21, R143, R3, 0x1f ;  /* 0x08001f038f157589 */ /* 0x000fe800000e0000 */
[----:B------:R3:W4:Y:S01]  /*e470*/  SHFL.DOWN PT, R20, R142, R3, 0x1f ;  /* 0x08001f038e147589 */ /* 0x00072200000e0000 */
[----:B-1----:R-:W-:Y:S02]  /*e480*/  DADD R132, R12, R132 ;  /* 0x000000000c847229 */ /* 0x002fe40000000084 */
[----:B0-----:R-:W-:Y:S01]  /*e490*/  DADD R134, R14, R134 ;  /* 0x000000000e867229 */ /* 0x001fe20000000086 */
[----:B---3--:R-:W-:-:S05]  /*e4a0*/  IMAD.SHL.U32 R3, R3, 0x2, RZ ;  /* 0x0000000203037824 */ /* 0x008fca00078e00ff */
[----:B------:R-:W-:Y:S01]  /*e4b0*/  ISETP.GE.AND P0, PT, R3, R0, PT ;  /* 0x000000000300720c */ /* 0x000fe20003f06270 */
[----:B--2---:R-:W-:Y:S02]  /*e4c0*/  DADD R140, R18, R140 ;  /* 0x00000000128c7229 */ /* 0x004fe4000000008c */
[----:B----4-:R-:W-:-:S10]  /*e4d0*/  DADD R142, R20, R142 ;  /* 0x00000000148e7229 */ /* 0x010fd4000000008e */
[----:B------:R-:W-:Y:S05]  /*e4e0*/  @!P0 BRA `(.L_x_543) ;  /* 0xfffffffc00948947 */ /* 0x000fea000383ffff */
.L_x_538:
[----:B------:R-:W3:Y:S01]  /*e4f0*/  LDCU UR6, c[0x0][0x574] ;  /* 0x0000ae80ff0677ac */ /* 0x000ee20008000800 */
[----:B01----:R-:W-:Y:S01]  /*e500*/  MOV R19, RZ ;  /* 0x000000ff00137202 */ /* 0x003fe20000000f00 */
[----:B---3--:R-:W-:-:S04]  /*e510*/  UIADD3 UR5, UPT, UPT, UR6, -0x1, URZ ;  /* 0xffffffff06057890 */ /* 0x008fc8000fffe0ff */
[----:B------:R-:W-:-:S04]  /*e520*/  UISETP.LT.U32.AND UP0, UPT, UR5, 0x18, UPT ;  /* 0x000000180500788c */ /* 0x000fc8000bf01070 */
[----:B------:R-:W-:Y:S02]  /*e530*/  USEL UR4, UR5, 0x18, UP0 ;  /* 0x0000001805047887 */ /* 0x000fe40008000000 */
[----:B------:R-:W-:Y:S02]  /*e540*/  UISETP.NE.AND UP0, UPT, UR6, URZ, UPT ;  /* 0x000000ff0600728c */ /* 0x000fe4000bf05270 */
[----:B------:R-:W-:-:S07]  /*e550*/  UIADD3 UR4, UPT, UPT, UR4, 0x1, URZ ;  /* 0x0000000104047890 */ /* 0x000fce000fffe0ff */
[----:B------:R-:W-:Y:S05]  /*e560*/  BRA.U !UP0, `(.L_x_544) ;  /* 0x0000001108487547 */ /* 0x000fea000b800000 */
[----:B------:R-:W0:Y:S01]  /*e570*/  LDCU.64 UR8, c[0x0][0x578] ;  /* 0x0000af00ff0877ac */ /* 0x000e220008000a00 */
[----:B------:R-:W-:Y:S01]  /*e580*/  MOV R4, RZ ;  /* 0x000000ff00047202 */ /* 0x000fe20000000f00 */
[----:B------:R-:W-:Y:S01]  /*e590*/  IMAD.MOV.U32 R5, RZ, RZ, R23 ;  /* 0x000000ffff057224 */ /* 0x000fe200078e0017 */
[----:B------:R-:W1:Y:S01]  /*e5a0*/  LDCU UR7, c[0x0][0x580] ;  /* 0x0000b000ff0777ac */ /* 0x000e620008000800 */
[----:B------:R-:W3:Y:S01]  /*e5b0*/  LDCU UR6, c[0x0][0x6a4] ;  /* 0x0000d480ff0677ac */ /* 0x000ee20008000800 */
[----:B------:R-:W-:Y:S01]  /*e5c0*/  UISETP.NE.AND UP1, UPT, UR5, URZ, UPT ;  /* 0x000000ff0500728c */ /* 0x000fe2000bf25270 */
[----:B0-----:R-:W-:-:S05]  /*e5d0*/  IMAD.HI.U32 R4, R23, UR9, R4 ;  /* 0x0000000917047c27 */ /* 0x001fca000f8e0004 */
[----:B-1----:R-:W-:-:S04]  /*e5e0*/  SHF.R.U32.HI R5, RZ, UR7, R4 ;  /* 0x00000007ff057c19 */ /* 0x002fc80008011604 */
[----:B--2---:R-:W-:-:S05]  /*e5f0*/  IADD3 R3, PT, PT, -R5, RZ, RZ ;  /* 0x000000ff05037210 */ /* 0x004fca0007ffe1ff */
[----:B------:R-:W-:-:S04]  /*e600*/  IMAD R3, R3, UR8, R23 ;  /* 0x0000000803037c24 */ /* 0x000fc8000f8e0217 */
[----:B---3--:R-:W-:Y:S01]  /*e610*/  IMAD R19, R3, UR6, RZ ;  /* 0x0000000603137c24 */ /* 0x008fe2000f8e02ff */
        /* <DEDUP_REMOVED lines=263> */
.L_x_544:
[----:B------:R-:W-:Y:S01]  /*f690*/  MOV R16, RZ ;  /* 0x000000ff00107202 */ /* 0x000fe20000000f00 */
[----:B------:R-:W-:Y:S06]  /*f6a0*/  BRA.U !UP0, `(.L_x_545) ;  /* 0x0000001108487547 */ /* 0x000fec000b800000 */
[----:B------:R-:W0:Y:S01]  /*f6b0*/  LDCU.64 UR8, c[0x0][0x578] ;  /* 0x0000af00ff0877ac */ /* 0x000e220008000a00 */
[----:B------:R-:W-:Y:S01]  /*f6c0*/  MOV R4, RZ ;  /* 0x000000ff00047202 */ /* 0x000fe20000000f00 */
[----:B------:R-:W-:Y:S01]  /*f6d0*/  VIADD R5, R23, 0x1 ;  /* 0x0000000117057836 */ /* 0x000fe20000000000 */
[----:B------:R-:W1:Y:S01]  /*f6e0*/  LDCU UR6, c[0x0][0x580] ;  /* 0x0000b000ff0677ac */ /* 0x000e620008000800 */
[----:B------:R-:W3:Y:S01]  /*f6f0*/  LDCU UR7, c[0x0][0x6a4] ;  /* 0x0000d480ff0777ac */ /* 0x000ee20008000800 */
[----:B------:R-:W-:Y:S01]  /*f700*/  UISETP.NE.AND UP1, UPT, UR5, URZ, UPT ;  /* 0x000000ff0500728c */ /* 0x000fe2000bf25270 */
[----:B0-----:R-:W-:-:S05]  /*f710*/  IMAD.HI.U32 R6, R5, UR9, R4 ;  /* 0x0000000905067c27 */ /* 0x001fca000f8e0004 */
[----:B-1----:R-:W-:-:S04]  /*f720*/  SHF.R.U32.HI R7, RZ, UR6, R6 ;  /* 0x00000006ff077c19 */ /* 0x002fc80008011606 */
[----:B------:R-:W-:-:S05]  /*f730*/  IADD3 R4, PT, PT, -R7, RZ, RZ ;  /* 0x000000ff07047210 */ /* 0x000fca0007ffe1ff */
[----:B------:R-:W-:-:S04]  /*f740*/  IMAD R4, R4, UR8, R5 ;  /* 0x0000000804047c24 */ /* 0x000fc8000f8e0205 */
[----:B---3--:R-:W-:Y:S01]  /*f750*/  IMAD R16, R4, UR7, RZ ;  /* 0x0000000704107c24 */ /* 0x008fe2000f8e02ff */
[----:B------:R-:W-:Y:S06]  /*f760*/  BRA.U !UP1, `(.L_x_545) ;  /* 0x0000001109187547 */ /* 0x000fec000b800000 */
[----:B------:R-:W0:Y:S01]  /*f770*/  LDCU.64 UR6, c[0x0][0x588] ;  /* 0x0000b100ff0677ac */ /* 0x000e220008000a00 */
[----:B------:R-:W-:Y:S01]  /*f780*/  IMAD.MOV.U32 R6, RZ, RZ, RZ ;  /* 0x000000ffff067224 */ /* 0x000fe200078e00ff */
[----:B------:R-:W1:Y:S01]  /*f790*/  LDCU UR8, c[0x0][0x584] ;  /* 0x0000b080ff0877ac */ /* 0x000e620008000800 */
[----:B------:R-:W3:Y:S01]  /*f7a0*/  LDCU UR9, c[0x0][0x6ac] ;  /* 0x0000d580ff0977ac */ /* 0x000ee20008000800 */
[----:B------:R-:W-:Y:S01]  /*f7b0*/  UISETP.NE.AND UP1, UPT, UR4, 0x2, UPT ;  /* 0x000000020400788c */ /* 0x000fe2000bf25270 */
[----:B0-----:R-:W-:-:S05]  /*f7c0*/  IMAD.HI.U32 R4, R7, UR6, R6 ;  /* 0x0000000607047c27 */ /* 0x001fca000f8e0006 */
[----:B------:R-:W-:-:S04]  /*f7d0*/  SHF.R.U32.HI R5, RZ, UR7, R4 ;  /* 0x00000007ff057c19 */ /* 0x000fc80008011604 */
[----:B--2---:R-:W-:-:S05]  /*f7e0*/  IADD3 R3, PT, PT, -R5, RZ, RZ ;  /* 0x000000ff05037210 */ /* 0x004fca0007ffe1ff */
[----:B-1----:R-:W-:-:S04]  /*f7f0*/  IMAD R7, R3, UR8, R7 ;  /* 0x0000000803077c24 */ /* 0x002fc8000f8e0207 */
[----:B---3--:R-:W-:Y:S01]  /*f800*/  IMAD R16, R7, UR9, R16 ;  /* 0x0000000907107c24 */ /* 0x008fe2000f8e0210 */
        /* <DEDUP_REMOVED lines=252> */
.L_x_545:
[----:B------:R-:W-:Y:S01]  /*107d0*/  IMAD.MOV.U32 R18, RZ, RZ, RZ ;  /* 0x000000ffff127224 */ /* 0x000fe200078e00ff */
[----:B------:R-:W-:Y:S06]  /*107e0*/  BRA.U !UP0, `(.L_x_546) ;  /* 0x0000001108487547 */ /* 0x000fec000b800000 */
[----:B------:R-:W0:Y:S01]  /*107f0*/  LDCU.64 UR8, c[0x0][0x578] ;  /* 0x0000af00ff0877ac */ /* 0x000e220008000a00 */
[----:B------:R-:W-:Y:S02]  /*10800*/  IADD3 R5, PT, PT, R23, 0x2, RZ ;  /* 0x0000000217057810 */ /* 0x000fe40007ffe0ff */
[----:B------:R-:W-:Y:S01]  /*10810*/  MOV R4, RZ ;  /* 0x000000ff00047202 */ /* 0x000fe20000000f00 */
[----:B------:R-:W1:Y:S01]  /*10820*/  LDCU UR6, c[0x0][0x580] ;  /* 0x0000b000ff0677ac */ /* 0x000e620008000800 */
[----:B------:R-:W3:Y:S01]  /*10830*/  LDCU UR7, c[0x0][0x6a4] ;  /* 0x0000d480ff0777ac */ /* 0x000ee20008000800 */
[----:B------:R-:W-:Y:S02]  /*10840*/  UISETP.NE.AND UP1, UPT, UR5, URZ, UPT ;  /* 0x000000ff0500728c */ /* 0x000fe4000bf25270 */
[----:B0-----:R-:W-:-:S05]  /*10850*/  IMAD.HI.U32 R6, R5, UR9, R4 ;  /* 0x0000000905067c27 */ /* 0x001fca000f8e0004 */
[----:B-1----:R-:W-:-:S05]  /*10860*/  SHF.R.U32.HI R7, RZ, UR6, R6 ;  /* 0x00000006ff077c19 */ /* 0x002fca0008011606 */
[----:B------:R-:W-:-:S04]  /*10870*/  IMAD.MOV R4, RZ, RZ, -R7 ;  /* 0x000000ffff047224 */ /* 0x000fc800078e0a07 */
[----:B------:R-:W-:-:S04]  /*10880*/  IMAD R4, R4, UR8, R5 ;  /* 0x0000000804047c24 */ /* 0x000fc8000f8e0205 */
[----:B---3--:R-:W-:Y:S01]  /*10890*/  IMAD R18, R4, UR7, RZ ;  /* 0x0000000704127c24 */ /* 0x008fe2000f8e02ff */
[----:B------:R-:W-:Y:S06]  /*108a0*/  BRA.U !UP1, `(.L_x_546) ;  /* 0x0000001109187547 */ /* 0x000fec000b800000 */
[----:B------:R-:W0:Y:S01]  /*108b0*/  LDCU.64 UR6, c[0x0][0x588] ;  /* 0x0000b100ff0677ac */ /* 0x000e220008000a00 */
[----:B------:R-:W-:Y:S01]  /*108c0*/  HFMA2 R6, -RZ, RZ, 0, 0 ;  /* 0x00000000ff067431 */ /* 0x000fe200000001ff */
[----:B------:R-:W1:Y:S01]  /*108d0*/  LDCU UR8, c[0x0][0x584] ;  /* 0x0000b080ff0877ac */ /* 0x000e620008000800 */
[----:B------:R-:W3:Y:S01]  /*108e0*/  LDCU UR9, c[0x0][0x6ac] ;  /* 0x0000d580ff0977ac */ /* 0x000ee20008000800 */
[----:B------:R-:W-:Y:S02]  /*108f0*/  UISETP.NE.AND UP1, UPT, UR4, 0x2, UPT ;  /* 0x000000020400788c */ /* 0x000fe4000bf25270 */
[----:B0-----:R-:W-:-:S05]  /*10900*/  IMAD.HI.U32 R4, R7, UR6, R6 ;  /* 0x0000000607047c27 */ /* 0x001fca000f8e0006 */
[----:B------:R-:W-:-:S04]  /*10910*/  SHF.R.U32.HI R5, RZ, UR7, R4 ;  /* 0x00000007ff057c19 */ /* 0x000fc80008011604 */
[----:B--2---:R-:W-:-:S05]  /*10920*/  IADD3 R3, PT, PT, -R5, RZ, RZ ;  /* 0x000000ff05037210 */ /* 0x004fca0007ffe1ff */
[----:B-1----:R-:W-:-:S04]  /*10930*/  IMAD R7, R3, UR8, R7 ;  /* 0x0000000803077c24 */ /* 0x002fc8000f8e0207 */
[----:B---3--:R-:W-:Y:S01]  /*10940*/  IMAD R18, R7, UR9, R18 ;  /* 0x0000000907127c24 */ /* 0x008fe2000f8e0212 */
        /* <DEDUP_REMOVED lines=252> */
.L_x_546:
[----:B------:R-:W-:Y:S01]  /*11910*/  MOV R24, RZ ;  /* 0x000000ff00187202 */ /* 0x000fe20000000f00 */
[----:B------:R-:W-:Y:S06]  /*11920*/  BRA.U !UP0, `(.L_x_547) ;  /* 0x0000001108487547 */ /* 0x000fec000b800000 */
[----:B------:R-:W0:Y:S01]  /*11930*/  LDCU.64 UR8, c[0x0][0x578] ;  /* 0x0000af00ff0877ac */ /* 0x000e220008000a00 */
[----:B------:R-:W-:Y:S01]  /*11940*/  IADD3 R5, PT, PT, R23, 0x3, RZ ;  /* 0x0000000317057810 */ /* 0x000fe20007ffe0ff */
[----:B------:R-:W-:Y:S01]  /*11950*/  IMAD.MOV.U32 R4, RZ, RZ, RZ ;  /* 0x000000ffff047224 */ /* 0x000fe200078e00ff */
        /* <DEDUP_REMOVED lines=15> */
[----:B------:R-:W-:-:S05]  /*11a50*/  SHF.R.U32.HI R5, RZ, UR7, R4 ;  /* 0x00000007ff057c19 */ /* 0x000fca0008011604 */
[----:B--2---:R-:W-:-:S04]  /*11a60*/  IMAD.MOV R3, RZ, RZ, -R5 ;  /* 0x000000ffff037224 */ /* 0x004fc800078e0a05 */
[----:B-1----:R-:W-:-:S04]  /*11a70*/  IMAD R7, R3, UR8, R7 ;  /* 0x0000000803077c24 */ /* 0x002fc8000f8e0207 */
[----:B---3--:R-:W-:Y:S01]  /*11a80*/  IMAD R24, R7, UR9, R24 ;  /* 0x0000000907187c24 */ /* 0x008fe2000f8e0218 */
        /* <DEDUP_REMOVED lines=252> */
.L_x_547:
[----:B------:R-:W0:Y:S01]  /*12a50*/  LDC.64 R6, c[0x0][0x788] ;  /* 0x0001e200ff067b82 */ /* 0x000e220000000a00 */
[----:B------:R-:W1:Y:S02]  /*12a60*/  LDCU UR6, c[0x0][0x3c0] ;  /* 0x00007800ff0677ac */ /* 0x000e640008000800 */
[----:B-1----:R-:W-:Y:S01]  /*12a70*/  UISETP.NE.AND UP1, UPT, UR6, URZ, UPT ;  /* 0x000000ff0600728c */ /* 0x002fe2000bf25270 */
[----:B0-----:R-:W-:Y:S02]  /*12a80*/  ISETP.NE.U32.AND P0, PT, R6, RZ, PT ;  /* 0x000000ff0600720c */ /* 0x001fe40003f05070 */
[----:B------:R-:W-:Y:S02]  /*12a90*/  IADD3 R4, P1, PT, R19, R6, RZ ;  /* 0x0000000613047210 */ /* 0x000fe40007f3e0ff */
[----:B------:R-:W-:Y:S02]  /*12aa0*/  ISETP.NE.AND.EX P0, PT, R7, RZ, PT, P0 ;  /* 0x000000ff0700720c */ /* 0x000fe40003f05300 */
[----:B------:R-:W-:-:S02]  /*12ab0*/  IADD3.X R0, PT, PT, RZ, R7, RZ, P1, !PT ;  /* 0x00000007ff007210 */ /* 0x000fc40000ffe4ff */
[----:B------:R-:W-:Y:S02]  /*12ac0*/  SEL R4, R4, RZ, P0 ;  /* 0x000000ff04047207 */ /* 0x000fe40000000000 */
[----:B------:R-:W-:Y:S01]  /*12ad0*/  SEL R5, R0, RZ, P0 ;  /* 0x000000ff00057207 */ /* 0x000fe20000000000 */
[----:B------:R-:W-:Y:S06]  /*12ae0*/  BRA.U !UP1, `(.L_x_548) ;  /* 0x00000069095c7547 */ /* 0x000fec000b800000 */
[----:B------:R-:W0:Y:S01]  /*12af0*/  S2R R0, SR_CTAID.X ;  /* 0x0000000000007919 */ /* 0x000e220000002500 */
[----:B------:R-:W2:Y:S01]  /*12b00*/  LDCU UR6, c[0x0][0x3c4] ;  /* 0x00007880ff0677ac */ /* 0x000ea20008000800 */
[----:B------:R-:W-:Y:S01]  /*12b10*/  IMAD.MOV.U32 R22, RZ, RZ, RZ ;  /* 0x000000ffff167224 */ /* 0x000fe200078e00ff */
[----:B------:R-:W1:Y:S01]  /*12b20*/  LDCU UR7, c[0x0][0x3c8] ;  /* 0x00007900ff0777ac */ /* 0x000e620008000800 */
[----:B------:R-:W0:Y:S01]  /*12b30*/  LDCU UR8, c[0x0][0x3b0] ;  /* 0x00007600ff0877ac */ /* 0x000e220008000800 */
[----:B--2---:R-:W-:-:S04]  /*12b40*/  IMAD R3, R17, UR6, RZ ;  /* 0x0000000611037c24 */ /* 0x004fc8000f8e02ff */
[----:B-1----:R-:W-:-:S04]  /*12b50*/  IMAD R3, R2, UR7, R3 ;  /* 0x0000000702037c24 */ /* 0x002fc8000f8e0203 */
[----:B0-----:R-:W-:-:S05]  /*12b60*/  IMAD R3, R0, UR8, R3 ;  /* 0x0000000800037c24 */ /* 0x001fca000f8e0203 */
[----:B------:R-:W-:Y:S01]  /*12b70*/  SHF.L.U32 R7, R3, 0x2, RZ ;  /* 0x0000000203077819 */ /* 0x000fe200000006ff */
[----:B------:R-:W-:Y:S06]  /*12b80*/  BRA.U !UP0, `(.L_x_549) ;  /* 0x0000001108447547 */ /* 0x000fec000b800000 */
[----:B------:R-:W0:Y:S01]  /*12b90*/  LDCU.64 UR8, c[0x0][0x578] ;  /* 0x0000af00ff0877ac */ /* 0x000e220008000a00 */
[----:B------:R-:W-:Y:S01]  /*12ba0*/  MOV R6, RZ ;  /* 0x000000ff00067202 */ /* 0x000fe20000000f00 */
[----:B------:R-:W1:Y:S01]  /*12bb0*/  LDCU UR6, c[0x0][0x580] ;  /* 0x0000b000ff0677ac */ /* 0x000e620008000800 */
[----:B------:R-:W2:Y:S01]  /*12bc0*/  LDCU UR7, c[0x0][0x6a4] ;  /* 0x0000d480ff0777ac */ /* 0x000ea20008000800 */
[----:B------:R-:W-:Y:S02]  /*12bd0*/  UISETP.NE.AND UP1, UPT, UR5, URZ, UPT ;  /* 0x000000ff0500728c */ /* 0x000fe4000bf25270 */
        /* <DEDUP_REMOVED lines=268> */
.L_x_549:
[----:B------:R-:W-:Y:S01]  /*13ca0*/  MOV R19, RZ ;  /* 0x000000ff00137202 */ /* 0x000fe20000000f00 */
[----:B------:R-:W-:Y:S06]  /*13cb0*/  BRA.U !UP0, `(.L_x_550) ;  /* 0x0000001108487547 */ /* 0x000fec000b800000 */
[----:B------:R-:W0:Y:S01]  /*13cc0*/  LDCU.64 UR8, c[0x0][0x578] ;  /* 0x0000af00ff0877ac */ /* 0x000e220008000a00 */
[----:B------:R-:W-:Y:S01]  /*13cd0*/  IADD3 R9, PT, PT, R7, 0x1, RZ ;  /* 0x0000000107097810 */ /* 0x000fe20007ffe0ff */
        /* <DEDUP_REMOVED lines=272> */
.L_x_550:
        /* <DEDUP_REMOVED lines=276> */
.L_x_551:
[----:B------:R-:W-:Y:S01]  /*15f20*/  IMAD.MOV.U32 R16, RZ, RZ, RZ ;  /* 0x000000ffff107224 */ /* 0x000fe200078e00ff */
[----:B------:R-:W-:Y:S06]  /*15f30*/  BRA.U !UP0, `(.L_x_552) ;  /* 0x0000001108487547 */ /* 0x000fec000b800000 */
[----:B------:R-:W0:Y:S01]  /*15f40*/  LDCU.64 UR8, c[0x0][0x578] ;  /* 0x0000af00ff0877ac */ /* 0x000e220008000a00 */
[----:B------:R-:W-:Y:S02]  /*15f50*/  IADD3 R9, PT, PT, R7, 0x3, RZ ;  /* 0x0000000307097810 */ /* 0x000fe40007ffe0ff */
        /* <DEDUP_REMOVED lines=272> */
.L_x_552:
        /* <DEDUP_REMOVED lines=23> */
[----:B------:R0:W-:Y:S04]  /*171d0*/  STG.E.128 desc[UR36][R6.64+0x10], R128 ;  /* 0x0000108006007986 */ /* 0x0001e8000c101d24 */
[----:B------:R0:W-:Y:S04]  /*171e0*/  STG.E.128 desc[UR36][R6.64+0x20], R132 ;  /* 0x0000208406007986 */ /* 0x0001e8000c101d24 */
[----:B------:R0:W-:Y:S02]  /*171f0*/  STG.E.128 desc[UR36][R6.64+0x30], R140 ;  /* 0x0000308c06007986 */ /* 0x0001e4000c101d24 */
.L_x_554:
[----:B------:R-:W-:Y:S05]  /*17200*/  BSYNC.RECONVERGENT B0 ;  /* 0x0000000000007941 */ /* 0x000fea0003800200 */
.L_x_553:
        /* <DEDUP_REMOVED lines=35> */
.L_x_556:
[----:B------:R-:W-:Y:S05]  /*17440*/  BSYNC.RECONVERGENT B0 ;  /* 0x0000000000007941 */ /* 0x000fea0003800200 */
.L_x_555:
        /* <DEDUP_REMOVED lines=27> */
[----:B------:R-:W-:Y:S01]  /*17600*/  IMAD.U32 R32, RZ, RZ, UR10 ;  /* 0x0000000aff207e24 */ /* 0x000fe2000f8e00ff */
[----:B------:R-:W-:Y:S01]  /*17610*/  MOV R33, UR11 ;  /* 0x0000000b00217c02 */ /* 0x000fe20008000f00 */
[----:B------:R-:W-:Y:S01]  /*17620*/  IMAD.U32 R35, RZ, RZ, UR13 ;  /* 0x0000000dff237e24 */ /* 0x000fe2000f8e00ff */
[----:B------:R-:W2:Y:S01]  /*17630*/  LDCU UR8, c[0x0][0x3b4] ;  /* 0x00007680ff0877ac */ /* 0x000ea20008000800 */
[----:B------:R-:W-:Y:S01]  /*17640*/  MOV R34, UR12 ;  /* 0x0000000c00227c02 */ /* 0x000fe20008000f00 */
[----:B------:R-:W-:Y:S01]  /*17650*/  IMAD.U32 R26, RZ, RZ, UR12 ;  /* 0x0000000cff1a7e24 */ /* 0x000fe2000f8e00ff */
[----:B------:R-:W-:Y:S01]  /*17660*/  MOV R24, UR10 ;  /* 0x0000000a00187c02 */ /* 0x000fe20008000f00 */
[----:B------:R-:W-:Y:S01]  /*17670*/  IMAD.U32 R29, RZ, RZ, UR11 ;  /* 0x0000000bff1d7e24 */ /* 0x000fe2000f8e00ff */
[----:B------:R-:W-:Y:S02]  /*17680*/  MOV R25, UR11 ;  /* 0x0000000b00197c02 */ /* 0x000fe40008000f00 */
[----:B------:R-:W-:-:S02]  /*17690*/  MOV R27, UR13 ;  /* 0x0000000d001b7c02 */ /* 0x000fc40008000f00 */
[----:B------:R-:W-:Y:S02]  /*176a0*/  MOV R28, UR10 ;  /* 0x0000000a001c7c02 */ /* 0x000fe40008000f00 */
[----:B------:R-:W-:Y:S02]  /*176b0*/  MOV R30, UR12 ;  /* 0x0000000c001e7c02 */ /* 0x000fe40008000f00 */
[----:B------:R-:W-:Y:S01]  /*176c0*/  MOV R31, UR13 ;  /* 0x0000000d001f7c02 */ /* 0x000fe20008000f00 */
[----:B-1----:R-:W-:-:S05]  /*176d0*/  IMAD R3, R2, UR5, R17 ;  /* 0x0000000502037c24 */ /* 0x002fca000f8e0211 */
[----:B--2---:R-:W-:-:S13]  /*176e0*/  ISETP.GE.U32.AND P1, PT, R3, UR8, PT ;  /* 0x0000000803007c0c */ /* 0x004fda000bf26070 */
[----:B------:R-:W-:Y:S05]  /*176f0*/  @P1 BRA `(.L_x_559) ;  /* 0x0000000400601947 */ /* 0x000fea0003800000 */
[----:B------:R-:W1:Y:S01]  /*17700*/  LDCU UR7, c[0x0][0x374] ;  /* 0x00006e80ff0777ac */ /* 0x000e620008000800 */
[----:B-----5:R-:W2:Y:S01]  /*17710*/  LDC R48, c[0x0][0x364] ;  /* 0x0000d900ff307b82 */ /* 0x020ea20000000800 */
[----:B------:R-:W-:Y:S01]  /*17720*/  BSSY.RECONVERGENT B1, `(.L_x_560) ;  /* 0x0000021000017945 */ /* 0x000fe20003800200 */
[----:B------:R-:W-:Y:S01]  /*17730*/  IMAD.U32 R32, RZ, RZ, UR10 ;  /* 0x0000000aff207e24 */ /* 0x000fe2000f8e00ff */
[----:B------:R-:W-:Y:S01]  /*17740*/  MOV R33, UR11 ;  /* 0x0000000b00217c02 */ /* 0x000fe20008000f00 */
[----:B------:R-:W-:Y:S01]  /*17750*/  IMAD.U32 R35, RZ, RZ, UR13 ;  /* 0x0000000dff237e24 */ /* 0x000fe2000f8e00ff */
[----:B------:R-:W-:Y:S01]  /*17760*/  MOV R34, UR12 ;  /* 0x0000000c00227c02 */ /* 0x000fe20008000f00 */
[----:B------:R-:W-:Y:S01]  /*17770*/  IMAD.U32 R26, RZ, RZ, UR12 ;  /* 0x0000000cff1a7e24 */ /* 0x000fe2000f8e00ff */
[----:B------:R-:W-:Y:S01]  /*17780*/  MOV R24, UR10 ;  /* 0x0000000a00187c02 */ /* 0x000fe20008000f00 */
[----:B------:R-:W3:Y:S01]  /*17790*/  LDC.64 R20, c[0x0][0x790] ;  /* 0x0001e400ff147b82 */ /* 0x000ee20000000a00 */
[----:B------:R-:W-:Y:S01]  /*177a0*/  MOV R25, UR11 ;  /* 0x0000000b00197c02 */ /* 0x000fe20008000f00 */
[----:B------:R-:W-:Y:S01]  /*177b0*/  IMAD.U32 R29, RZ, RZ, UR11 ;  /* 0x0000000bff1d7e24 */ /* 0x000fe2000f8e00ff */
[----:B------:R-:W-:-:S02]  /*177c0*/  MOV R27, UR13 ;  /* 0x0000000d001b7c02 */ /* 0x000fc40008000f00 */
[----:B------:R-:W-:Y:S02]  /*177d0*/  MOV R28, UR10 ;  /* 0x0000000a001c7c02 */ /* 0x000fe40008000f00 */
[----:B------:R-:W-:Y:S02]  /*177e0*/  MOV R30, UR12 ;  /* 0x0000000c001e7c02 */ /* 0x000fe40008000f00 */
[----:B------:R-:W-:Y:S01]  /*177f0*/  MOV R31, UR13 ;  /* 0x0000000d001f7c02 */ /* 0x000fe20008000f00 */
[----:B-1----:R-:W-:Y:S02]  /*17800*/  IMAD R0, R0, UR7, RZ ;  /* 0x0000000700007c24 */ /* 0x002fe4000f8e02ff */
[----:B--2---:R-:W-:-:S07]  /*17810*/  IMAD R48, R48, UR5, RZ ;  /* 0x0000000530307c24 */ /* 0x004fce000f8e02ff */
.L_x_561:
[----:B0-----:R-:W-:-:S04]  /*17820*/  IMAD.IADD R7, R0, 0x1, R3 ;  /* 0x0000000100077824 */ /* 0x001fc800078e0203 */
[----:B---3--:R-:W-:-:S05]  /*17830*/  IMAD.WIDE.U32 R6, R7, 0x40, R20 ;  /* 0x0000004007067825 */ /* 0x008fca00078e0014 */
[----:B------:R-:W2:Y:S04]  /*17840*/  LDG.E.128 R8, desc[UR36][R6.64] ;  /* 0x0000002406087981 */ /* 0x000ea8000c1e1d00 */
[----:B------:R-:W3:Y:S04]  /*17850*/  LDG.E.128 R12, desc[UR36][R6.64+0x10] ;  /* 0x00001024060c7981 */ /* 0x000ee8000c1e1d00 */
[----:B------:R-:W4:Y:S04]  /*17860*/  LDG.E.128 R40, desc[UR36][R6.64+0x20] ;  /* 0x0000202406287981 */ /* 0x000f28000c1e1d00 */
[----:B------:R-:W5:Y:S01]  /*17870*/  LDG.E.128 R44, desc[UR36][R6.64+0x30] ;  /* 0x00003024062c7981 */ /* 0x000f62000c1e1d00 */
[----:B------:R-:W-:-:S04]  /*17880*/  IADD3 R3, PT, PT, R48, R3, RZ ;  /* 0x0000000330037210 */ /* 0x000fc80007ffe0ff */
[----:B------:R-:W-:Y:S01]  /*17890*/  ISETP.GE.U32.AND P1, PT, R3, UR8, PT ;  /* 0x0000000803007c0c */ /* 0x000fe2000bf26070 */
        /* <DEDUP_REMOVED lines=10> */
.L_x_560:
[----:B------:R-:W-:Y:S05]  /*17940*/  BRA `(.L_x_559) ;  /* 0x0000000000cc7947 */ /* 0x000fea0003800000 */
.L_x_558:
[----:B------:R-:W1:Y:S01]  /*17950*/  LDCU UR7, c[0x0][0x3b4] ;  /* 0x00007680ff0777ac */ /* 0x000e620008000800 */
[----:B------:R-:W-:Y:S01]  /*17960*/  MOV R32, UR10 ;  /* 0x0000000a00207c02 */ /* 0x000fe20008000f00 */
[----:B------:R-:W-:Y:S01]  /*17970*/  IMAD.U32 R33, RZ, RZ, UR11 ;  /* 0x0000000bff217e24 */ /* 0x000fe2000f8e00ff */
[----:B------:R-:W-:Y:S01]  /*17980*/  MOV R34, UR12 ;  /* 0x0000000c00227c02 */ /* 0x000fe20008000f00 */
[----:B------:R-:W-:Y:S01]  /*17990*/  IMAD.U32 R24, RZ, RZ, UR10 ;  /* 0x0000000aff187e24 */ /* 0x000fe2000f8e00ff */
        /* <DEDUP_REMOVED lines=24> */
[----:B------:R-:W-:Y:S01]  /*17b20*/  MOV R30, UR12 ;  /* 0x0000000c001e7c02 */ /* 0x000fe20008000f00 */
[----:B-----5:R-:W4:Y:S01]  /*17b30*/  LDC R48, c[0x0][0x364] ;  /* 0x0000d900ff307b82 */ /* 0x020f220000000800 */
[----:B------:R-:W-:Y:S01]  /*17b40*/  MOV R31, UR13 ;  /* 0x0000000d001f7c02 */ /* 0x000fe20008000f00 */
[----:B-1----:R-:W-:-:S07]  /*17b50*/  IMAD R0, R0, UR5, RZ ;  /* 0x0000000500007c24 */ /* 0x002fce000f8e02ff */
.L_x_562:
[----:B0-----:R-:W-:-:S04]  /*17b60*/  IMAD.IADD R6, R0, 0x1, R3 ;  /* 0x0000000100067824 */ /* 0x001fc800078e0203 */
[----:B--2---:R-:W-:-:S04]  /*17b70*/  IMAD R7, R6, R23, R17 ;  /* 0x0000001706077224 */ /* 0x004fc800078e0211 */
[----:B---3--:R-:W-:-:S05]  /*17b80*/  IMAD.WIDE.U32 R6, R7, 0x40, R20 ;  /* 0x0000004007067825 */ /* 0x008fca00078e0014 */
[----:B------:R-:W2:Y:S04]  /*17b90*/  LDG.E.128 R8, desc[UR36][R6.64] ;  /* 0x0000002406087981 */ /* 0x000ea8000c1e1d00 */
[----:B------:R-:W3:Y:S04]  /*17ba0*/  LDG.E.128 R12, desc[UR36][R6.64+0x10] ;  /* 0x00001024060c7981 */ /* 0x000ee8000c1e1d00 */
[----:B------:R-:W5:Y:S04]  /*17bb0*/  LDG.E.128 R40, desc[UR36][R6.64+0x20] ;  /* 0x0000202406287981 */ /* 0x000f68000c1e1d00 */
[----:B------:R-:W5:Y:S01]  /*17bc0*/  LDG.E.128 R44, desc[UR36][R6.64+0x30] ;  /* 0x00003024062c7981 */ /* 0x000f62000c1e1d00 */
[----:B----4-:R-:W-:-:S04]  /*17bd0*/  IADD3 R3, PT, PT, R48, R3, RZ ;  /* 0x0000000330037210 */ /* 0x010fc80007ffe0ff */
[----:B------:R-:W-:Y:S01]  /*17be0*/  ISETP.GE.U32.AND P1, PT, R3, UR7, PT ;  /* 0x0000000703007c0c */ /* 0x000fe2000bf26070 */
[----:B--2---:R-:W-:Y:S02]  /*17bf0*/  DADD R36, R8, R36 ;  /* 0x0000000008247229 */ /* 0x004fe40000000024 */
[----:B------:R-:W-:Y:S02]  /*17c00*/  DADD R38, R10, R38 ;  /* 0x000000000a267229 */ /* 0x000fe40000000026 */
[----:B---3--:R-:W-:Y:S02]  /*17c10*/  DADD R32, R12, R32 ;  /* 0x000000000c207229 */ /* 0x008fe40000000020 */
[----:B------:R-:W-:Y:S02]  /*17c20*/  DADD R34, R14, R34 ;  /* 0x000000000e227229 */ /* 0x000fe40000000022 */
[----:B-----5:R-:W-:Y:S02]  /*17c30*/  DADD R24, R40, R24 ;  /* 0x0000000028187229 */ /* 0x020fe40000000018 */
[----:B------:R-:W-:-:S02]  /*17c40*/  DADD R26, R42, R26 ;  /* 0x000000002a1a7229 */ /* 0x000fc4000000001a */
[----:B------:R-:W-:Y:S02]  /*17c50*/  DADD R28, R44, R28 ;  /* 0x000000002c1c7229 */ /* 0x000fe4000000001c */
[----:B------:R-:W-:Y:S01]  /*17c60*/  DADD R30, R46, R30 ;  /* 0x000000002e1e7229 */ /* 0x000fe2000000001e */
[----:B------:R-:W-:Y:S10]  /*17c70*/  @!P1 BRA `(.L_x_562) ;  /* 0xfffffffc00b89947 */ /* 0x000ff4000383ffff */
.L_x_559:
[----:B------:R-:W-:Y:S05]  /*17c80*/  BSYNC.RECONVERGENT B0 ;  /* 0x0000000000007941 */ /* 0x000fea0003800200 */
.L_x_557:
        /* <DEDUP_REMOVED lines=8> */
[----:B------:R1:W-:Y:S04]  /*17d10*/  STS.128 [R3+0x10], R32 ;  /* 0x0000102003007388 */ /* 0x0003e80000000c00 */
[----:B------:R1:W-:Y:S04]  /*17d20*/  STS.128 [R3+0x20], R24 ;  /* 0x0000201803007388 */ /* 0x0003e80000000c00 */
[----:B------:R1:W-:Y:S01]  /*17d30*/  STS.128 [R3+0x30], R28 ;  /* 0x0000301c03007388 */ /* 0x0003e20000000c00 */
[----:B------:R-:W-:Y:S05]  /*17d40*/  BRA.U !UP0, `(.L_x_563) ;  /* 0x0000000108787547 */ /* 0x000fea000b800000 */
[----:B------:R-:W-:-:S05]  /*17d50*/  UMOV UR4, UR6 ;  /* 0x0000000600047c82 */ /* 0x000fca0008000000 */
.L_x_566:
[----:B------:R-:W-:Y:S01]  /*17d60*/  USHF.R.U32.HI UR7, URZ, 0x1, UR4 ;  /* 0x00000001ff077899 */ /* 0x000fe20008011604 */
[----:B------:R-:W-:Y:S05]  /*17d70*/  BAR.SYNC.DEFER_BLOCKING 0x0 ;  /* 0x0000000000007b1d */ /* 0x000fea0000010000 */
[----:B------:R-:W-:Y:S01]  /*17d80*/  IADD3 R0, PT, PT, R2, UR7, RZ ;  /* 0x0000000702007c10 */ /* 0x000fe2000fffe0ff */
[----:B------:R-:W-:Y:S03]  /*17d90*/  BSSY.RECONVERGENT B0, `(.L_x_564) ;  /* 0x0000016000007945 */ /* 0x000fe60003800200 */
[----:B------:R-:W-:-:S04]  /*17da0*/  ISETP.GE.U32.AND P1, PT, R0, UR6, PT ;  /* 0x0000000600007c0c */ /* 0x000fc8000bf26070 */
[----:B------:R-:W-:-:S13]  /*17db0*/  ISETP.GE.U32.OR P1, PT, R2, UR7, P1 ;  /* 0x0000000702007c0c */ /* 0x000fda0008f26470 */
[----:B--2---:R-:W-:Y:S05]  /*17dc0*/  @P1 BRA `(.L_x_565) ;  /* 0x0000000000481947 */ /* 0x004fea0003800000 */
[----:B------:R-:W-:-:S05]  /*17dd0*/  IMAD R0, R0, UR5, R17 ;  /* 0x0000000500007c24 */ /* 0x000fca000f8e0211 */
[----:B------:R-:W-:-:S05]  /*17de0*/  LEA R0, R0, UR8, 0x6 ;  /* 0x0000000800007c11 */ /* 0x000fca000f8e30ff */
[----:B------:R-:W1:Y:S04]  /*17df0*/  LDS.128 R8, [R0] ;  /* 0x0000000000087984 */ /* 0x000e680000000c00 */
[----:B------:R-:W2:Y:S04]  /*17e00*/  LDS.128 R12, [R0+0x10] ;  /* 0x00001000000c7984 */ /* 0x000ea80000000c00 */
[----:B------:R-:W3:Y:S04]  /*17e10*/  LDS.128 R40, [R0+0x20] ;  /* 0x0000200000287984 */ /* 0x000ee80000000c00 */
[----:B------:R-:W4:Y:S01]  /*17e20*/  LDS.128 R44, [R0+0x30] ;  /* 0x00003000002c7984 */ /* 0x000f220000000c00 */
[----:B-1----:R-:W-:-:S02]  /*17e30*/  DADD R36, R36, R8 ;  /* 0x0000000024247229 */ /* 0x002fc40000000008 */
        /* <DEDUP_REMOVED lines=11> */
.L_x_565:
[----:B------:R-:W-:Y:S05]  /*17ef0*/  BSYNC.RECONVERGENT B0 ;  /* 0x0000000000007941 */ /* 0x000fea0003800200 */
.L_x_564:
[----:B------:R-:W-:-:S03]  /*17f00*/  UISETP.GT.U32.AND UP0, UPT, UR4, 0x3, UPT ;  /* 0x000000030400788c */ /* 0x000fc6000bf04070 */
[----:B------:R-:W-:-:S06]  /*17f10*/  UMOV UR4, UR7 ;  /* 0x0000000700047c82 */ /* 0x000fcc0008000000 */
[----:B------:R-:W-:Y:S05]  /*17f20*/  BRA.U UP0, `(.L_x_566) ;  /* 0xfffffffd008c7547 */ /* 0x000fea000b83ffff */
.L_x_563:
        /* <DEDUP_REMOVED lines=9> */
[----:B------:R3:W-:Y:S04]  /*17fc0*/  STS.128 [R3+0x10], R32 ;  /* 0x0000102003007388 */ /* 0x0007e80000000c00 */
[----:B------:R3:W-:Y:S04]  /*17fd0*/  STS.128 [R3+0x20], R24 ;  /* 0x0000201803007388 */ /* 0x0007e80000000c00 */
[----:B------:R3:W-:Y:S01]  /*17fe0*/  STS.128 [R3+0x30], R28 ;  /* 0x0000301c03007388 */ /* 0x0007e20000000c00 */
[----:B------:R-:W-:Y:S05]  /*17ff0*/  BRA.U !UP0, `(.L_x_568) ;  /* 0x0000000108747547 */ /* 0x000fea000b800000 */
[----:B------:R-:W-:-:S07]  /*18000*/  IMAD.U32 R0, RZ, RZ, UR5 ;  /* 0x00000005ff007e24 */ /* 0x000fce000f8e00ff */
.L_x_571:
[----:B------:R-:W-:Y:S01]  /*18010*/  SHF.R.U32.HI R2, RZ, 0x1, R0 ;  /* 0x00000001ff027819 */ /* 0x000fe20000011600 */
[----:B------:R-:W-:Y:S01]  /*18020*/  BAR.SYNC.DEFER_BLOCKING 0x0 ;  /* 0x0000000000007b1d */ /* 0x000fe20000010000 */
[----:B------:R-:W-:Y:S02]  /*18030*/  ISETP.GT.U32.AND P2, PT, R0, 0x7f, PT ;  /* 0x0000007f0000780c */ /* 0x000fe40003f44070 */
[----:B0-----:R-:W-:-:S03]  /*18040*/  IADD3 R6, PT, PT, R2, R17, RZ ;  /* 0x0000001102067210 */ /* 0x001fc60007ffe0ff */
[----:B------:R-:W-:Y:S01]  /*18050*/  BSSY.RECONVERGENT B0, `(.L_x_569) ;  /* 0x0000015000007945 */ /* 0x000fe20003800200 */
[----:B------:R-:W-:-:S04]  /*18060*/  ISETP.GE.U32.AND P1, PT, R6, UR5, PT ;  /* 0x0000000506007c0c */ /* 0x000fc8000bf26070 */
[----:B------:R-:W-:-:S13]  /*18070*/  ISETP.GE.U32.OR P1, PT, R17, R2, P1 ;  /* 0x000000021100720c */ /* 0x000fda0000f26470 */
[----:B------:R-:W-:Y:S05]  /*18080*/  @P1 BRA `(.L_x_570) ;  /* 0x0000000000441947 */ /* 0x000fea0003800000 */
[----:B------:R-:W-:-:S05]  /*18090*/  LEA R0, R2, R3, 0x6 ;  /* 0x0000000302007211 */ /* 0x000fca00078e30ff */
[----:B------:R-:W1:Y:S04]  /*180a0*/  LDS.128 R8, [R0] ;  /* 0x0000000000087984 */ /* 0x000e680000000c00 */
[----:B------:R-:W0:Y:S04]  /*180b0*/  LDS.128 R12, [R0+0x10] ;  /* 0x00001000000c7984 */ /* 0x000e280000000c00 */
[----:B------:R-:W4:Y:S04]  /*180c0*/  LDS.128 R40, [R0+0x20] ;  /* 0x0000200000287984 */ /* 0x000f280000000c00 */
[----:B------:R-:W4:Y:S01]  /*180d0*/  LDS.128 R44, [R0+0x30] ;  /* 0x00003000002c7984 */ /* 0x000f220000000c00 */
[----:B-123--:R-:W-:-:S02]  /*180e0*/  DADD R36, R36, R8 ;  /* 0x0000000024247229 */ /* 0x00efc40000000008 */
[----:B------:R-:W-:Y:S02]  /*180f0*/  DADD R38, R38, R10 ;  /* 0x0000000026267229 */ /* 0x000fe4000000000a */
[----:B0-----:R-:W-:Y:S02]  /*18100*/  DADD R32, R32, R12 ;  /* 0x0000000020207229 */ /* 0x001fe4000000000c */
[----:B------:R-:W-:Y:S02]  /*18110*/  DADD R34, R34, R14 ;  /* 0x0000000022227229 */ /* 0x000fe4000000000e */
[----:B----4-:R-:W-:Y:S01]  /*18120*/  DADD R24, R24, R40 ;  /* 0x0000000018187229 */ /* 0x010fe20000000028 */
[----:B------:R0:W-:Y:S01]  /*18130*/  STS.128 [R3], R36 ;  /* 0x0000002403007388 */ /* 0x0001e20000000c00 */
[----:B------:R-:W-:Y:S02]  /*18140*/  DADD R26, R26, R42 ;  /* 0x000000001a1a7229 */ /* 0x000fe4000000002a */
[----:B------:R-:W-:Y:S01]  /*18150*/  DADD R28, R28, R44 ;  /* 0x000000001c1c7229 */ /* 0x000fe2000000002c */
[----:B------:R0:W-:Y:S01]  /*18160*/  STS.128 [R3+0x10], R32 ;  /* 0x0000102003007388 */ /* 0x0001e20000000c00 */
[----:B------:R-:W-:-:S03]  /*18170*/  DADD R30, R30, R46 ;  /* 0x000000001e1e7229 */ /* 0x000fc6000000002e */
[----:B------:R0:W-:Y:S04]  /*18180*/  STS.128 [R3+0x20], R24 ;  /* 0x0000201803007388 */ /* 0x0001e80000000c00 */
[----:B------:R0:W-:Y:S04]  /*18190*/  STS.128 [R3+0x30], R28 ;  /* 0x0000301c03007388 */ /* 0x0001e80000000c00 */
.L_x_570:
[----:B------:R-:W-:Y:S05]  /*181a0*/  BSYNC.RECONVERGENT B0 ;  /* 0x0000000000007941 */ /* 0x000fea0003800200 */
.L_x_569:
[----:B------:R-:W-:Y:S01]  /*181b0*/  IMAD.MOV.U32 R0, RZ, RZ, R2 ;  /* 0x000000ffff007224 */ /* 0x000fe200078e0002 */
[----:B------:R-:W-:Y:S06]  /*181c0*/  @P2 BRA `(.L_x_571) ;  /* 0xfffffffc00902947 */ /* 0x000fec000383ffff */
.L_x_568:
[----:B------:R-:W-:Y:S01]  /*181d0*/  BAR.SYNC.DEFER_BLOCKING 0x0 ;  /* 0x0000000000007b1d */ /* 0x000fe20000010000 */
[----:B------:R-:W-:-:S09]  /*181e0*/  UISETP.GE.U32.AND UP0, UPT, UR4, 0x2, UPT ;  /* 0x000000020400788c */ /* 0x000fd2000bf06070 */
[----:B------:R-:W-:Y:S05]  /*181f0*/  BRA.U !UP0, `(.L_x_567) ;  /* 0x0000000108707547 */ /* 0x000fea000b800000 */
[----:B------:R-:W-:-:S07]  /*18200*/  MOV R17, 0x1 ;  /* 0x0000000100117802 */ /* 0x000fce0000000f00 */
.L_x_572:
[----:B0123--:R-:W-:Y:S04]  /*18210*/  SHFL.DOWN PT, R3, R37, R17, 0x1f ;  /* 0x08001f1125037589 */ /* 0x00ffe800000e0000 */
[----:B------:R-:W0:Y:S04]  /*18220*/  SHFL.DOWN PT, R2, R36, R17, 0x1f ;  /* 0x08001f1124027589 */ /* 0x000e2800000e0000 */
[----:B------:R-:W-:Y:S04]  /*18230*/  SHFL.DOWN PT, R7, R39, R17, 0x1f ;  /* 0x08001f1127077589 */ /* 0x000fe800000e0000 */
[----:B------:R-:W1:Y:S04]  /*18240*/  SHFL.DOWN PT, R6, R38, R17, 0x1f ;  /* 0x08001f1126067589 */ /* 0x000e6800000e0000 */
[----:B------:R-:W-:Y:S04]  /*18250*/  SHFL.DOWN PT, R9, R33, R17, 0x1f ;  /* 0x08001f1121097589 */ /* 0x000fe800000e0000 */
[----:B------:R-:W2:Y:S04]  /*18260*/  SHFL.DOWN PT, R8, R32, R17, 0x1f ;  /* 0x08001f1120087589 */ /* 0x000ea800000e0000 */
[----:B------:R-:W-:Y:S04]  /*18270*/  SHFL.DOWN PT, R11, R35, R17, 0x1f ;  /* 0x08001f11230b7589 */ /* 0x000fe800000e0000 */
[----:B------:R-:W3:Y:S01]  /*18280*/  SHFL.DOWN PT, R10, R34, R17, 0x1f ;  /* 0x08001f11220a7589 */ /* 0x000ee200000e0000 */
[----:B0-----:R-:W-:-:S03]  /*18290*/  DADD R36, R2, R36 ;  /* 0x0000000002247229 */ /* 0x001fc60000000024 */
[----:B------:R-:W-:Y:S04]  /*182a0*/  SHFL.DOWN PT, R13, R25, R17, 0x1f ;  /* 0x08001f11190d7589 */ /* 0x000fe800000e0000 */
[----:B------:R-:W0:Y:S01]  /*182b0*/  SHFL.DOWN PT, R12, R24, R17, 0x1f ;  /* 0x08001f11180c7589 */ /* 0x000e2200000e0000 */
[----:B-1----:R-:W-:-:S03]  /*182c0*/  DADD R38, R6, R38 ;  /* 0x0000000006267229 */ /* 0x002fc60000000026 */
[----:B------:R-:W-:Y:S04]  /*182d0*/  SHFL.DOWN PT, R15, R27, R17, 0x1f ;  /* 0x08001f111b0f7589 */ /* 0x000fe800000e0000 */
[----:B------:R-:W1:Y:S01]  /*182e0*/  SHFL.DOWN PT, R14, R26, R17, 0x1f ;  /* 0x08001f111a0e7589 */ /* 0x000e6200000e0000 */
[----:B--2---:R-:W-:-:S03]  /*182f0*/  DADD R32, R8, R32 ;  /* 0x0000000008207229 */ /* 0x004fc60000000020 */
[----:B------:R-:W-:Y:S04]  /*18300*/  SHFL.DOWN PT, R21, R29, R17, 0x1f ;  /* 0x08001f111d157589 */ /* 0x000fe800000e0000 */
[----:B------:R-:W2:Y:S01]  /*18310*/  SHFL.DOWN PT, R20, R28, R17, 0x1f ;  /* 0x08001f111c147589 */ /* 0x000ea200000e0000 */
[----:B---3--:R-:W-:-:S03]  /*18320*/  DADD R34, R10, R34 ;  /* 0x000000000a227229 */ /* 0x008fc60000000022 */
[----:B------:R-:W-:Y:S04]  /*18330*/  SHFL.DOWN PT, R41, R31, R17, 0x1f ;  /* 0x08001f111f297589 */ /* 0x000fe800000e0000 */
[----:B------:R3:W4:Y:S01]  /*18340*/  SHFL.DOWN PT, R40, R30, R17, 0x1f ;  /* 0x08001f111e287589 */ /* 0x00072200000e0000 */
[----:B0-----:R-:W-:Y:S02]  /*18350*/  DADD R24, R12, R24 ;  /* 0x000000000c187229 */ /* 0x001fe40000000018 */
[----:B-1----:R-:W-:Y:S01]  /*18360*/  DADD R26, R14, R26 ;  /* 0x000000000e1a7229 */ /* 0x002fe2000000001a */
[----:B---3--:R-:W-:-:S04]  /*18370*/  SHF.L.U32 R17, R17, 0x1, RZ ;  /* 0x0000000111117819 */ /* 0x008fc800000006ff */
[----:B------:R-:W-:Y:S01]  /*18380*/  ISETP.GE.AND P1, PT, R17, UR4, PT ;  /* 0x0000000411007c0c */ /* 0x000fe2000bf26270 */
[----:B--2---:R-:W-:Y:S02]  /*18390*/  DADD R28, R20, R28 ;  /* 0x00000000141c7229 */ /* 0x004fe4000000001c */
[----:B----4-:R-:W-:-:S10]  /*183a0*/  DADD R30, R40, R30 ;  /* 0x00000000281e7229 */ /* 0x010fd4000000001e */
[----:B------:R-:W-:Y:S05]  /*183b0*/  @!P1 BRA `(.L_x_572) ;  /* 0xfffffffc00949947 */ /* 0x000fea000383ffff */
.L_x_567:
        /* <DEDUP_REMOVED lines=9> */
[----:B------:R-:W-:Y:S02]  /*18450*/  IADD3 R44, P3, PT, R19, UR4, RZ ;  /* 0x00000004132c7c10 */ /* 0x000fe4000ff7e0ff */
[----:B------:R-:W-:Y:S01]  /*18460*/  IADD3 R20, P2, PT, R18, UR4, RZ ;  /* 0x0000000412147c10 */ /* 0x000fe2000ff5e0ff */
[----:B------:R-:W-:Y:S01]  /*18470*/  IMAD.X R47, RZ, RZ, UR5, P4 ;  /* 0x00000005ff2f7e24 */ /* 0x000fe2000a0e06ff */
[----:B------:R-:W-:-:S02]  /*18480*/  IADD3 R2, P1, PT, R16, UR4, RZ ;  /* 0x0000000410027c10 */ /* 0x000fc4000ff3e0ff */
[----:B------:R-:W-:Y:S02]  /*18490*/  IADD3.X R45, PT, PT, RZ, UR5, RZ, P3, !PT ;  /* 0x00000005ff2d7c10 */ /* 0x000fe40009ffe4ff */
[----:B------:R-:W-:Y:S01]  /*184a0*/  IADD3.X R21, PT, PT, RZ, UR5, RZ, P2, !PT ;  /* 0x00000005ff157c10 */ /* 0x000fe200097fe4ff */
[----:B-123--:R-:W-:Y:S01]  /*184b0*/  IMAD.X R3, RZ, RZ, UR5, P1 ;  /* 0x00000005ff037e24 */ /* 0x00efe200088e06ff */
[----:B------:R-:W2:Y:S04]  /*184c0*/  @P0 LDG.E.128 R4, desc[UR36][R46.64] ;  /* 0x000000242e040981 */ /* 0x000ea8000c1e1d00 */
[----:B------:R-:W3:Y:S04]  /*184d0*/  @P0 LDG.E.128 R8, desc[UR36][R44.64] ;  /* 0x000000242c080981 */ /* 0x000ee8000c1e1d00 */
[----:B------:R-:W4:Y:S04]  /*184e0*/  @P0 LDG.E.128 R12, desc[UR36][R20.64] ;  /* 0x00000024140c0981 */ /* 0x000f28000c1e1d00 */
[----:B------:R-:W4:Y:S01]  /*184f0*/  @P0 LDG.E.128 R40, desc[UR36][R2.64] ;  /* 0x0000002402280981 */ /* 0x000f22000c1e1d00 */
[----:B------:R-:W0:Y:S02]  /*18500*/  LDCU.U8 UR4, c[0x0][0x7a9] ;  /* 0x0000f520ff0477ac */ /* 0x000e240008000000 */
[----:B0-----:R-:W-:Y:S01]  /*18510*/  ISETP.NE.AND P1, PT, RZ, UR4, PT ;  /* 0x00000004ff007c0c */ /* 0x001fe2000bf25270 */
[----:B--2---:R-:W-:-:S02]  /*18520*/  @P0 DADD R36, R36, R4 ;  /* 0x0000000024240229 */ /* 0x004fc40000000004 */
[----:B------:R-:W-:Y:S02]  /*18530*/  @P0 DADD R38, R38, R6 ;  /* 0x0000000026260229 */ /* 0x000fe40000000006 */
[----:B---3--:R-:W-:Y:S02]  /*18540*/  @P0 DADD R32, R32, R8 ;  /* 0x0000000020200229 */ /* 0x008fe40000000008 */
[----:B------:R-:W-:Y:S02]  /*18550*/  @P0 DADD R34, R34, R10 ;  /* 0x0000000022220229 */ /* 0x000fe4000000000a */
[----:B----4-:R-:W-:-:S04]  /*18560*/  @P0 DADD R24, R24, R12 ;  /* 0x0000000018180229 */ /* 0x010fc8000000000c */
[----:B------:R0:W-:Y:S01]  /*18570*/  @!P1 STG.E.128 desc[UR36][R46.64], R36 ;  /* 0x000000242e009986 */ /* 0x0001e2000c101d24 */
[----:B------:R-:W-:Y:S02]  /*18580*/  @P0 DADD R26, R26, R14 ;  /* 0x000000001a1a0229 */ /* 0x000fe4000000000e */
[----:B------:R-:W-:Y:S01]  /*18590*/  @P0 DADD R28, R28, R40 ;  /* 0x000000001c1c0229 */ /* 0x000fe20000000028 */
[----:B------:R0:W-:Y:S01]  /*185a0*/  @!P1 STG.E.128 desc[UR36][R44.64], R32 ;  /* 0x000000202c009986 */ /* 0x0001e2000c101d24 */
[----:B------:R-:W-:-:S03]  /*185b0*/  @P0 DADD R30, R30, R42 ;  /* 0x000000001e1e0229 */ /* 0x000fc6000000002a */
        /* <DEDUP_REMOVED lines=14> */
[----:B-1----:R-:W-:Y:S02]  /*186a0*/  MOV R4, UR4 ;  /* 0x0000000400047c02 */ /* 0x002fe40008000f00 */
[----:B------:R-:W-:Y:S01]  /*186b0*/  MOV R5, UR5 ;  /* 0x0000000500057c02 */ /* 0x000fe20008000f00 */
[----:B---3--:R-:W-:Y:S01]  /*186c0*/  IMAD.U32 R6, RZ, RZ, UR8 ;  /* 0x00000008ff067e24 */ /* 0x008fe2000f8e00ff */
[----:B------:R-:W-:-:S02]  /*186d0*/  MOV R7, UR9 ;  /* 0x0000000900077c02 */ /* 0x000fc40008000f00 */
[----:B----4-:R-:W-:Y:S01]  /*186e0*/  MOV R10, UR6 ;  /* 0x00000006000a7c02 */ /* 0x010fe20008000f00 */
[----:B0-----:R-:W-:-:S07]  /*186f0*/  IMAD.U32 R11, RZ, RZ, UR7 ;  /* 0x00000007ff0b7e24 */ /* 0x001fce000f8e00ff */
[----:B------:R-:W-:-:S07]  /*18700*/  LEPC R20, `(.L_x_574) ;  /* 0x000000001014794e */ /* 0x000fce0000000000 */
[----:B--2--5:R-:W-:Y:S05]  /*18710*/  CALL.ABS.NOINC R2 ;  /* 0x0000000002007343 */ /* 0x024fea0003c00000 */
.L_x_574:
[----:B------:R-:W0:Y:S01]  /*18720*/  LDCU.64 UR4, c[0x0][0x380] ;  /* 0x00007000ff0477ac */ /* 0x000e220008000a00 */
[----:B------:R-:W1:Y:S01]  /*18730*/  LDCU.64 UR6, c[0x0][0x778] ;  /* 0x0000ef00ff0677ac */ /* 0x000e620008000a00 */
[----:B0-----:R-:W-:Y:S02]  /*18740*/  DMUL R36, R36, UR4 ;  /* 0x0000000424247c28 */ /* 0x001fe40008000000 */
[----:B------:R-:W-:Y:S01]  /*18750*/  DMUL R38, R38, UR4 ;  /* 0x0000000426267c28 */ /* 0x000fe20008000000 */
[----:B------:R-:W0:Y:S01]  /*18760*/  LDCU UR4, c[0x0][0x7ac] ;  /* 0x0000f580ff0477ac */ /* 0x000e220008000800 */
[----:B-1----:R-:W-:-:S04]  /*18770*/  IADD3 R22, P0, PT, R22, UR6, RZ ;  /* 0x0000000616167c10 */ /* 0x002fc8000ff1e0ff */
[----:B------:R-:W-:-:S05]  /*18780*/  IADD3.X R23, PT, PT, RZ, UR7, RZ, P0, !PT ;  /* 0x00000007ff177c10 */ /* 0x000fca00087fe4ff */
        /* <DEDUP_REMOVED lines=19> */
.L_x_575:
[----:B------:R-:W0:Y:S01]  /*188c0*/  LDCU.64 UR4, c[0x0][0x778] ;  /* 0x0000ef00ff0477ac */ /* 0x000e220008000a00 */
[----:B------:R-:W2:Y:S01]  /*188d0*/  LDCU.64 UR6, c[0x0][0x380] ;  /* 0x00007000ff0677ac */ /* 0x000ea20008000a00 */
[----:B0-----:R-:W-:Y:S01]  /*188e0*/  IADD3 R2, P0, PT, R19, UR4, RZ ;  /* 0x0000000413027c10 */ /* 0x001fe2000ff1e0ff */
[----:B------:R-:W0:Y:S01]  /*188f0*/  LDCU UR4, c[0x0][0x7ac] ;  /* 0x0000f580ff0477ac */ /* 0x000e220008000800 */
[----:B--2---:R-:W-:Y:S02]  /*18900*/  DMUL R32, R32, UR6 ;  /* 0x0000000620207c28 */ /* 0x004fe40008000000 */
[----:B------:R-:W-:Y:S01]  /*18910*/  IADD3.X R3, PT, PT, RZ, UR5, RZ, P0, !PT ;  /* 0x00000005ff037c10 */ /* 0x000fe200087fe4ff */
[----:B------:R-:W-:-:S07]  /*18920*/  DMUL R34, R34, UR6 ;  /* 0x0000000622227c28 */ /* 0x000fce0008000000 */
[----:B------:R2:W-:Y:S01]  /*18930*/  STG.E.128 desc[UR36][R2.64], R32 ;  /* 0x0000002002007986 */ /* 0x0005e2000c101d24 */
[----:B0-----:R-:W-:-:S09]  /*18940*/  UISETP.NE.AND UP0, UPT, UR4, 0x1, UPT ;  /* 0x000000010400788c */ /* 0x001fd2000bf05270 */
[----:B------:R-:W-:Y:S05]  /*18950*/  BRA.U !UP0, `(.L_x_576) ;  /* 0x0000000108407547 */ /* 0x000fea000b800000 */
[----:B------:R-:W-:Y:S01]  /*18960*/  MOV R0, 0x0 ;  /* 0x0000000000007802 */ /* 0x000fe20000000f00 */
[----:B------:R-:W0:Y:S01]  /*18970*/  LDCU.64 UR4, c[0x4][0x590] ;  /* 0x0100b200ff0477ac */ /* 0x000e220008000a00 */
[----:B------:R-:W-:Y:S01]  /*18980*/  IMAD.MOV.U32 R8, RZ, RZ, 0x2ef ;  /* 0x000002efff087424 */ /* 0x000fe200078e00ff */
[----:B------:R-:W-:Y:S01]  /*18990*/  MOV R12, 0x1 ;  /* 0x00000001000c7802 */ /* 0x000fe20000000f00 */
[----:B--2---:R2:W3:Y:S01]  /*189a0*/  LDC.64 R2, c[0x4][R0] ;  /* 0x0100000000027b82 */ /* 0x0044e20000000a00 */
[----:B------:R-:W4:Y:S01]  /*189b0*/  LDCU.64 UR6, c[0x4][0x578] ;  /* 0x0100af00ff0677ac */ /* 0x000f220008000a00 */
[----:B------:R-:W-:Y:S01]  /*189c0*/  MOV R13, RZ ;  /* 0x000000ff000d7202 */ /* 0x000fe20000000f00 */
[----:B------:R-:W1:Y:S01]  /*189d0*/  LDCU.64 UR8, c[0x4][0x430] ;  /* 0x01008600ff0877ac */ /* 0x000e620008000a00 */
[----:B0-----:R-:W-:Y:S01]  /*189e0*/  IMAD.U32 R4, RZ, RZ, UR4 ;  /* 0x00000004ff047e24 */ /* 0x001fe2000f8e00ff */
[----:B------:R-:W-:Y:S02]  /*189f0*/  MOV R5, UR5 ;  /* 0x0000000500057c02 */ /* 0x000fe40008000f00 */
[----:B----4-:R-:W-:Y:S01]  /*18a00*/  MOV R6, UR6 ;  /* 0x0000000600067c02 */ /* 0x010fe20008000f00 */
[----:B------:R-:W-:Y:S01]  /*18a10*/  IMAD.U32 R7, RZ, RZ, UR7 ;  /* 0x00000007ff077e24 */ /* 0x000fe2000f8e00ff */
[----:B-1----:R-:W-:-:S02]  /*18a20*/  MOV R10, UR8 ;  /* 0x00000008000a7c02 */ /* 0x002fc40008000f00 */
[----:B--2---:R-:W-:-:S07]  /*18a30*/  MOV R11, UR9 ;  /* 0x00000009000b7c02 */ /* 0x004fce0008000f00 */
[----:B------:R-:W-:-:S07]  /*18a40*/  LEPC R20, `(.L_x_576) ;  /* 0x000000001014794e */ /* 0x000fce0000000000 */
[----:B---3-5:R-:W-:Y:S05]  /*18a50*/  CALL.ABS.NOINC R2 ;  /* 0x0000000002007343 */ /* 0x028fea0003c00000 */
.L_x_576:
[----:B------:R-:W0:Y:S01]  /*18a60*/  LDCU.64 UR4, c[0x0][0x778] ;  /* 0x0000ef00ff0477ac */ /* 0x000e220008000a00 */
[----:B------:R-:W3:Y:S01]  /*18a70*/  LDCU.64 UR6, c[0x0][0x380] ;  /* 0x00007000ff0677ac */ /* 0x000ee20008000a00 */
[----:B0-----:R-:W-:Y:S01]  /*18a80*/  IADD3 R18, P0, PT, R18, UR4, RZ ;  /* 0x0000000412127c10 */ /* 0x001fe2000ff1e0ff */
[----:B------:R-:W0:Y:S01]  /*18a90*/  LDCU UR4, c[0x0][0x7ac] ;  /* 0x0000f580ff0477ac */ /* 0x000e220008000800 */
[----:B---3--:R-:W-:-:S03]  /*18aa0*/  DMUL R24, R24, UR6 ;  /* 0x0000000618187c28 */ /* 0x008fc60008000000 */
[----:B------:R-:W-:Y:S01]  /*18ab0*/  IMAD.X R19, RZ, RZ, UR5, P0 ;  /* 0x00000005ff137e24 */ /* 0x000fe200080e06ff */
        /* <DEDUP_REMOVED lines=9> */
[----:B------:R-:W-:Y:S01]  /*18b50*/  IMAD.MOV.U32 R13, RZ, RZ, RZ ;  /* 0x000000ffff0d7224 */ /* 0x000fe200078e00ff */
[----:B--2---:R2:W4:Y:S01]  /*18b60*/  LDC.64 R2, c[0x4][R0] ;  /* 0x0100000000027b82 */ /* 0x0045220000000a00 */
[----:B------:R-:W1:Y:S01]  /*18b70*/  LDCU.64 UR6, c[0x4][0x578] ;  /* 0x0100af00ff0677ac */ /* 0x000e620008000a00 */
[----:B------:R-:W-:Y:S01]  /*18b80*/  MOV R12, 0x1 ;  /* 0x00000001000c7802 */ /* 0x000fe20000000f00 */
[----:B------:R-:W3:Y:S01]  /*18b90*/  LDCU.64 UR8, c[0x4][0x430] ;  /* 0x01008600ff0877ac */ /* 0x000ee20008000a00 */
[----:B0-----:R-:W-:Y:S02]  /*18ba0*/  MOV R4, UR4 ;  /* 0x0000000400047c02 */ /* 0x001fe40008000f00 */
[----:B------:R-:W-:Y:S01]  /*18bb0*/  MOV R5, UR5 ;  /* 0x0000000500057c02 */ /* 0x000fe20008000f00 */
[----:B-1----:R-:W-:Y:S01]  /*18bc0*/  IMAD.U32 R6, RZ, RZ, UR6 ;  /* 0x00000006ff067e24 */ /* 0x002fe2000f8e00ff */
[----:B------:R-:W-:-:S02]  /*18bd0*/  MOV R7, UR7 ;  /* 0x0000000700077c02 */ /* 0x000fc40008000f00 */
[----:B---3--:R-:W-:Y:S01]  /*18be0*/  MOV R10, UR8 ;  /* 0x00000008000a7c02 */ /* 0x008fe20008000f00 */
[----:B--2---:R-:W-:-:S07]  /*18bf0*/  IMAD.U32 R11, RZ, RZ, UR9 ;  /* 0x00000009ff0b7e24 */ /* 0x004fce000f8e00ff */
[----:B------:R-:W-:-:S07]  /*18c00*/  LEPC R20, `(.L_x_577) ;  /* 0x000000001014794e */ /* 0x000fce0000000000 */
[----:B----45:R-:W-:Y:S05]  /*18c10*/  CALL.ABS.NOINC R2 ;  /* 0x0000000002007343 */ /* 0x030fea0003c00000 */
.L_x_577:
[----:B------:R-:W0:Y:S02]  /*18c20*/  LDCU.64 UR4, c[0x0][0x778] ;  /* 0x0000ef00ff0477ac */ /* 0x000e240008000a00 */
[----:B0-----:R-:W-:-:S04]  /*18c30*/  IADD3 R16, P0, PT, R16, UR4, RZ ;  /* 0x0000000410107c10 */ /* 0x001fc8000ff1e0ff */
[----:B------:R-:W-:-:S05]  /*18c40*/  IADD3.X R17, PT, PT, RZ, UR5, RZ, P0, !PT ;  /* 0x00000005ff117c10 */ /* 0x000fca00087fe4ff */
[----:B------:R-:W-:Y:S01]  /*18c50*/  STG.E.128 desc[UR36][R16.64], R28 ;  /* 0x0000001c10007986 */ /* 0x000fe2000c101d24 */
[----:B------:R-:W-:Y:S05]  /*18c60*/  EXIT ;  /* 0x000000000000794d */ /* 0x000fea0003800000 */
.L_x_573:
[----:B------:R-:W4:Y:S01]  /*18c70*/  LDCU.U8 UR4, c[0x0][0x7a8] ;  /* 0x0000f500ff0477ac */ /* 0x000f220008000000 */
[----:B------:R-:W0:Y:S01]  /*18c80*/  LDCU.U8 UR5, c[0x0][0x7a9] ;  /* 0x0000f520ff0577ac */ /* 0x000e220008000000 */
[----:B----4-:R-:W-:Y:S02]  /*18c90*/  UISETP.NE.AND UP1, UPT, UR4, URZ, UPT ;  /* 0x000000ff0400728c */ /* 0x010fe4000bf25270 */
[----:B0-----:R-:W-:-:S07]  /*18ca0*/  UISETP.NE.AND UP0, UPT, UR5, URZ, UPT ;  /* 0x000000ff0500728c */ /* 0x001fce000bf05270 */
[----:B------:R-:W-:Y:S05]  /*18cb0*/  BRA.U !UP1, `(.L_x_578) ;  /* 0x0000000109307547 */ /* 0x000fea000b800000 */
[----:B------:R-:W1:Y:S04]  /*18cc0*/  LDG.E.128 R8, desc[UR36][R4.64] ;  /* 0x0000002404087981 */ /* 0x000e68000c1e1d00 */
[----:B------:R-:W4:Y:S04]  /*18cd0*/  LDG.E.128 R12, desc[UR36][R4.64+0x10] ;  /* 0x00001024040c7981 */ /* 0x000f28000c1e1d00 */
[----:B------:R-:W4:Y:S04]  /*18ce0*/  LDG.E.128 R40, desc[UR36][R4.64+0x20] ;  /* 0x0000202404287981 */ /* 0x000f28000c1e1d00 */
[----:B------:R-:W4:Y:S01]  /*18cf0*/  LDG.E.128 R44, desc[UR36][R4.64+0x30] ;  /* 0x00003024042c7981 */ /* 0x000f22000c1e1d00 */
[----:B-123--:R-:W-:-:S02]  /*18d00*/  DADD R36, R36, R8 ;  /* 0x0000000024247229 */ /* 0x00efc40000000008 */
[----:B------:R-:W-:Y:S02]  /*18d10*/  DADD R38, R38, R10 ;  /* 0x0000000026267229 */ /* 0x000fe4000000000a */
[----:B----4-:R-:W-:Y:S02]  /*18d20*/  DADD R32, R32, R12 ;  /* 0x0000000020207229 */ /* 0x010fe4000000000c */
[----:B------:R-:W-:Y:S02]  /*18d30*/  DADD R34, R34, R14 ;  /* 0x0000000022227229 */ /* 0x000fe4000000000e */
[----:B------:R-:W-:Y:S02]  /*18d40*/  DADD R24, R24, R40 ;  /* 0x0000000018187229 */ /* 0x000fe40000000028 */
[----:B------:R-:W-:Y:S02]  /*18d50*/  DADD R26, R26, R42 ;  /* 0x000000001a1a7229 */ /* 0x000fe4000000002a */
[----:B------:R-:W-:-:S02]  /*18d60*/  DADD R28, R28, R44 ;  /* 0x000000001c1c7229 */ /* 0x000fc4000000002c */
[----:B------:R-:W-:-:S11]  /*18d70*/  DADD R30, R30, R46 ;  /* 0x000000001e1e7229 */ /* 0x000fd6000000002e */
.L_x_578:
[----:B------:R-:W-:Y:S05]  /*18d80*/  BRA.U !UP0, `(.L_x_579) ;  /* 0x0000000508a07547 */ /* 0x000fea000b800000 */
[----:B------:R-:W0:Y:S02]  /*18d90*/  LDCU UR4, c[0x0][0x7ac] ;  /* 0x0000f580ff0477ac */ /* 0x000e240008000800 */
[----:B0-----:R-:W-:-:S09]  /*18da0*/  UISETP.NE.AND UP0, UPT, UR4, 0x1, UPT ;  /* 0x000000010400788c */ /* 0x001fd2000bf05270 */
[----:B------:R-:W-:Y:S05]  /*18db0*/  BRA.U !UP0, `(.L_x_580) ;  /* 0x0000000108407547 */ /* 0x000fea000b800000 */
[----:B------:R-:W-:Y:S01]  /*18dc0*/  MOV R0, 0x0 ;  /* 0x0000000000007802 */ /* 0x000fe20000000f00 */
[----:B------:R-:W0:Y:S01]  /*18dd0*/  LDCU.64 UR4, c[0x4][0x590] ;  /* 0x0100b200ff0477ac */ /* 0x000e220008000a00 */
[----:B------:R-:W-:Y:S02]  /*18de0*/  HFMA2 R8, -RZ, RZ, 0, 4.4763088226318359375e-05 ;  /* 0x000002efff087431 */ /* 0x000fe400000001ff */
[----:B------:R-:W-:Y:S01]  /*18df0*/  IMAD.MOV.U32 R12, RZ, RZ, 0x1 ;  /* 0x00000001ff0c7424 */ /* 0x000fe200078e00ff */
[----:B-123--:R1:W2:Y:S01]  /*18e00*/  LDC.64 R2, c[0x4][R0] ;  /* 0x0100000000027b82 */ /* 0x00e2a20000000a00 */
        /* <DEDUP_REMOVED lines=11> */
.L_x_580:
[----:B------:R-:W0:Y:S01]  /*18ec0*/  LDCU.64 UR4, c[0x0][0x778] ;  /* 0x0000ef00ff0477ac */ /* 0x000e220008000a00 */
[----:B------:R-:W1:Y:S01]  /*18ed0*/  LDCU.64 UR6, c[0x0][0x380] ;  /* 0x00007000ff0677ac */ /* 0x000e620008000a00 */
[----:B0-----:R-:W-:Y:S01]  /*18ee0*/  IADD3 R22, P0, PT, R22, UR4, RZ ;  /* 0x0000000416167c10 */ /* 0x001fe2000ff1e0ff */
[----:B------:R-:W0:Y:S01]  /*18ef0*/  LDCU UR4, c[0x0][0x7ac] ;  /* 0x0000f580ff0477ac */ /* 0x000e220008000800 */
[----:B-123--:R-:W-:Y:S02]  /*18f00*/  DMUL R36, R36, UR6 ;  /* 0x0000000624247c28 */ /* 0x00efe40008000000 */
        /* <DEDUP_REMOVED lines=9> */
[----:B------:R2:W3:Y:S01]  /*18fa0*/  LDC.64 R2, c[0x4][R0] ;  /* 0x0100000000027b82 */ /* 0x0004e20000000a00 */
        /* <DEDUP_REMOVED lines=11> */
.L_x_581:
[----:B------:R-:W0:Y:S01]  /*19060*/  LDCU.64 UR4, c[0x0][0x778] ;  /* 0x0000ef00ff0477ac */ /* 0x000e220008000a00 */
[----:B------:R-:W2:Y:S01]  /*19070*/  LDCU.64 UR6, c[0x0][0x380] ;  /* 0x00007000ff0677ac */ /* 0x000ea20008000a00 */
[----:B0-----:R-:W-:Y:S01]  /*19080*/  IADD3 R2, P0, PT, R19, UR4, RZ ;  /* 0x0000000413027c10 */ /* 0x001fe2000ff1e0ff */
[----:B------:R-:W0:Y:S01]  /*19090*/  LDCU UR4, c[0x0][0x7ac] ;  /* 0x0000f580ff0477ac */ /* 0x000e220008000800 */
[----:B--2---:R-:W-:-:S03]  /*190a0*/  DMUL R32, R32, UR6 ;  /* 0x0000000620207c28 */ /* 0x004fc60008000000 */
[----:B------:R-:W-:Y:S01]  /*190b0*/  IMAD.X R3, RZ, RZ, UR5, P0 ;  /* 0x00000005ff037e24 */ /* 0x000fe200080e06ff */
[----:B------:R-:W-:-:S07]  /*190c0*/  DMUL R34, R34, UR6 ;  /* 0x0000000622227c28 */ /* 0x000fce0008000000 */
[----:B------:R2:W-:Y:S01]  /*190d0*/  STG.E.128 desc[UR36][R2.64], R32 ;  /* 0x0000002002007986 */ /* 0x0005e2000c101d24 */
[----:B0-----:R-:W-:-:S09]  /*190e0*/  UISETP.NE.AND UP0, UPT, UR4, 0x1, UPT ;  /* 0x000000010400788c */ /* 0x001fd2000bf05270 */
[----:B------:R-:W-:Y:S05]  /*190f0*/  BRA.U !UP0, `(.L_x_582) ;  /* 0x0000000108407547 */ /* 0x000fea000b800000 */
[----:B------:R-:W-:Y:S01]  /*19100*/  MOV R0, 0x0 ;  /* 0x0000000000007802 */ /* 0x000fe20000000f00 */
[----:B------:R-:W0:Y:S01]  /*19110*/  LDCU.64 UR4, c[0x4][0x590] ;  /* 0x0100b200ff0477ac */ /* 0x000e220008000a00 */
[----:B------:R-:W-:Y:S01]  /*19120*/  MOV R8, 0x2ef ;  /* 0x000002ef00087802 */ /* 0x000fe20000000f00 */
[----:B------:R-:W-:Y:S01]  /*19130*/  IMAD.MOV.U32 R13, RZ, RZ, RZ ;  /* 0x000000ffff0d7224 */ /* 0x000fe200078e00ff */
[----:B--2---:R2:W3:Y:S01]  /*19140*/  LDC.64 R2, c[0x4][R0] ;  /* 0x0100000000027b82 */ /* 0x0044e20000000a00 */
[----:B------:R-:W4:Y:S01]  /*19150*/  LDCU.64 UR6, c[0x4][0x578] ;  /* 0x0100af00ff0677ac */ /* 0x000f220008000a00 */
[----:B------:R-:W-:Y:S01]  /*19160*/  MOV R12, 0x1 ;  /* 0x00000001000c7802 */ /* 0x000fe20000000f00 */
[----:B------:R-:W1:Y:S01]  /*19170*/  LDCU.64 UR8, c[0x4][0x430] ;  /* 0x01008600ff0877ac */ /* 0x000e620008000a00 */
[----:B0-----:R-:W-:Y:S02]  /*19180*/  MOV R4, UR4 ;  /* 0x0000000400047c02 */ /* 0x001fe40008000f00 */
[----:B------:R-:W-:Y:S01]  /*19190*/  MOV R5, UR5 ;  /* 0x0000000500057c02 */ /* 0x000fe20008000f00 */
[----:B----4-:R-:W-:Y:S01]  /*191a0*/  IMAD.U32 R6, RZ, RZ, UR6 ;  /* 0x00000006ff067e24 */ /* 0x010fe2000f8e00ff */
[----:B------:R-:W-:-:S02]  /*191b0*/  MOV R7, UR7 ;  /* 0x0000000700077c02 */ /* 0x000fc40008000f00 */
[----:B-1----:R-:W-:Y:S01]  /*191c0*/  MOV R10, UR8 ;  /* 0x00000008000a7c02 */ /* 0x002fe20008000f00 */
[----:B--2---:R-:W-:-:S07]  /*191d0*/  IMAD.U32 R11, RZ, RZ, UR9 ;  /* 0x00000009ff0b7e24 */ /* 0x004fce000f8e00ff */
[----:B------:R-:W-:-:S07]  /*191e0*/  LEPC R20, `(.L_x_582) ;  /* 0x000000001014794e */ /* 0x000fce0000000000 */
[----:B---3-5:R-:W-:Y:S05]  /*191f0*/  CALL.ABS.NOINC R2 ;  /* 0x0000000002007343 */ /* 0x028fea0003c00000 */
.L_x_582:
[----:B------:R-:W0:Y:S01]  /*19200*/  LDCU.64 UR4, c[0x0][0x778] ;  /* 0x0000ef00ff0477ac */ /* 0x000e220008000a00 */
[----:B------:R-:W3:Y:S01]  /*19210*/  LDCU.64 UR6, c[0x0][0x380] ;  /* 0x00007000ff0677ac */ /* 0x000ee20008000a00 */
[----:B0-----:R-:W-:Y:S01]  /*19220*/  IADD3 R18, P0, PT, R18, UR4, RZ ;  /* 0x0000000412127c10 */ /* 0x001fe2000ff1e0ff */
[----:B------:R-:W0:Y:S01]  /*19230*/  LDCU UR4, c[0x0][0x7ac] ;  /* 0x0000f580ff0477ac */ /* 0x000e220008000800 */
[----:B---3--:R-:W-:Y:S02]  /*19240*/  DMUL R24, R24, UR6 ;  /* 0x0000000618187c28 */ /* 0x008fe40008000000 */
        /* <DEDUP_REMOVED lines=11> */
[----:B--2---:R2:W4:Y:S01]  /*19300*/  LDC.64 R2, c[0x4][R0] ;  /* 0x0100000000027b82 */ /* 0x0045220000000a00 */
[----:B------:R-:W1:Y:S01]  /*19310*/  LDCU.64 UR6, c[0x4][0x578] ;  /* 0x0100af00ff0677ac */ /* 0x000e620008000a00 */
[----:B------:R-:W-:Y:S01]  /*19320*/  MOV R13, RZ ;  /* 0x000000ff000d7202 */ /* 0x000fe20000000f00 */
[----:B------:R-:W3:Y:S01]  /*19330*/  LDCU.64 UR8, c[0x4][0x430] ;  /* 0x01008600ff0877ac */ /* 0x000ee20008000a00 */
[----:B0-----:R-:W-:Y:S01]  /*19340*/  MOV R4, UR4 ;  /* 0x0000000400047c02 */ /* 0x001fe20008000f00 */
[----:B------:R-:W-:Y:S01]  /*19350*/  IMAD.U32 R5, RZ, RZ, UR5 ;  /* 0x00000005ff057e24 */ /* 0x000fe2000f8e00ff */
[----:B-1----:R-:W-:-:S02]  /*19360*/  MOV R6, UR6 ;  /* 0x0000000600067c02 */ /* 0x002fc40008000f00 */
[----:B------:R-:W-:Y:S01]  /*19370*/  MOV R7, UR7 ;  /* 0x0000000700077c02 */ /* 0x000fe20008000f00 */
[----:B---3--:R-:W-:Y:S01]  /*19380*/  IMAD.U32 R10, RZ, RZ, UR8 ;  /* 0x00000008ff0a7e24 */ /* 0x008fe2000f8e00ff */
[----:B--2---:R-:W-:-:S07]  /*19390*/  MOV R11, UR9 ;  /* 0x00000009000b7c02 */ /* 0x004fce0008000f00 */
[----:B------:R-:W-:-:S07]  /*193a0*/  LEPC R20, `(.L_x_583) ;  /* 0x000000001014794e */ /* 0x000fce0000000000 */
[----:B----45:R-:W-:Y:S05]  /*193b0*/  CALL.ABS.NOINC R2 ;  /* 0x0000000002007343 */ /* 0x030fea0003c00000 */
.L_x_583:
[----:B------:R-:W0:Y:S02]  /*193c0*/  LDCU.64 UR4, c[0x0][0x778] ;  /* 0x0000ef00ff0477ac */ /* 0x000e240008000a00 */
[----:B0-----:R-:W-:-:S04]  /*193d0*/  IADD3 R16, P0, PT, R16, UR4, RZ ;  /* 0x0000000410107c10 */ /* 0x001fc8000ff1e0ff */
[----:B------:R-:W-:-:S05]  /*193e0*/  IADD3.X R17, PT, PT, RZ, UR5, RZ, P0, !PT ;  /* 0x00000005ff117c10 */ /* 0x000fca00087fe4ff */
[----:B------:R-:W-:Y:S01]  /*193f0*/  STG.E.128 desc[UR36][R16.64], R28 ;  /* 0x0000001c10007986 */ /* 0x000fe2000c101d24 */
[----:B------:R-:W-:Y:S05]  /*19400*/  EXIT ;  /* 0x000000000000794d */ /* 0x000fea0003800000 */
.L_x_579:
[----:B------:R-:W-:Y:S04]  /*19410*/  STG.E.128 desc[UR36][R4.64], R36 ;  /* 0x0000002404007986 */ /* 0x000fe8000c101d24 */
[----:B------:R-:W-:Y:S04]  /*19420*/  STG.E.128 desc[UR36][R4.64+0x10], R32 ;  /* 0x0000102004007986 */ /* 0x000fe8000c101d24 */
[----:B------:R-:W-:Y:S04]  /*19430*/  STG.E.128 desc[UR36][R4.64+0x20], R24 ;  /* 0x0000201804007986 */ /* 0x000fe8000c101d24 */
[----:B------:R-:W-:Y:S01]  /*19440*/  STG.E.128 desc[UR36][R4.64+0x30], R28 ;  /* 0x0000301c04007986 */ /* 0x000fe2000c101d24 */
[----:B------:R-:W-:Y:S05]  /*19450*/  EXIT ;  /* 0x000000000000794d */ /* 0x000fea0003800000 */
.L_x_548:
        /* <DEDUP_REMOVED lines=18> */
[----:B------:R-:W-:Y:S02]  /*19580*/  IADD3 R28, P3, PT, R16, UR4, RZ ;  /* 0x00000004101c7c10 */ /* 0x000fe4000ff7e0ff */
[----:B------:R-:W-:Y:S01]  /*19590*/  IADD3 R26, P2, PT, R18, UR4, RZ ;  /* 0x00000004121a7c10 */ /* 0x000fe2000ff5e0ff */
[----:B------:R-:W-:Y:S01]  /*195a0*/  IMAD.X R31, RZ, RZ, UR5, P4 ;  /* 0x00000005ff1f7e24 */ /* 0x000fe2000a0e06ff */
[----:B------:R-:W-:-:S02]  /*195b0*/  IADD3 R2, P1, PT, R24, UR4, RZ ;  /* 0x0000000418027c10 */ /* 0x000fc4000ff3e0ff */
[----:B------:R-:W-:Y:S02]  /*195c0*/  IADD3.X R29, PT, PT, RZ, UR5, RZ, P3, !PT ;  /* 0x00000005ff1d7c10 */ /* 0x000fe40009ffe4ff */
[----:B------:R-:W-:Y:S01]  /*195d0*/  IADD3.X R27, PT, PT, RZ, UR5, RZ, P2, !PT ;  /* 0x00000005ff1b7c10 */ /* 0x000fe200097fe4ff */
[----:B--2---:R-:W-:Y:S01]  /*195e0*/  IMAD.X R3, RZ, RZ, UR5, P1 ;  /* 0x00000005ff037e24 */ /* 0x004fe200088e06ff */
        /* <DEDUP_REMOVED lines=38> */
.L_x_585:
[----:B------:R-:W0:Y:S01]  /*19850*/  LDCU.64 UR4, c[0x0][0x778] ;  /* 0x0000ef00ff0477ac */ /* 0x000e220008000a00 */
[----:B------:R-:W1:Y:S01]  /*19860*/  LDCU.64 UR6, c[0x0][0x380] ;  /* 0x00007000ff0677ac */ /* 0x000e620008000a00 */
[----:B0-----:R-:W-:Y:S01]  /*19870*/  IADD3 R2, P0, PT, R19, UR4, RZ ;  /* 0x0000000413027c10 */ /* 0x001fe2000ff1e0ff */
[----:B------:R-:W0:Y:S01]  /*19880*/  LDCU UR4, c[0x0][0x7ac] ;  /* 0x0000f580ff0477ac */ /* 0x000e220008000800 */
[----:B-1----:R-:W-:Y:S02]  /*19890*/  DMUL R124, R124, UR6 ;  /* 0x000000067c7c7c28 */ /* 0x002fe40008000000 */
[----:B------:R-:W-:Y:S01]  /*198a0*/  IADD3.X R3, PT, PT, RZ, UR5, RZ, P0, !PT ;  /* 0x00000005ff037c10 */ /* 0x000fe200087fe4ff */
[----:B------:R-:W-:-:S07]  /*198b0*/  DMUL R126, R126, UR6 ;  /* 0x000000067e7e7c28 */ /* 0x000fce0008000000 */
        /* <DEDUP_REMOVED lines=19> */
.L_x_586:
        /* <DEDUP_REMOVED lines=14> */
[----:B-1----:R1:W3:Y:S01]  /*19ad0*/  LDC.64 R2, c[0x4][R0] ;  /* 0x0100000000027b82 */ /* 0x0022e20000000a00 */
[----:B------:R-:W4:Y:S01]  /*19ae0*/  LDCU.64 UR6, c[0x4][0x578] ;  /* 0x0100af00ff0677ac */ /* 0x000f220008000a00 */
[----:B------:R-:W-:Y:S01]  /*19af0*/  MOV R13, RZ ;  /* 0x000000ff000d7202 */ /* 0x000fe20000000f00 */
[----:B------:R-:W2:Y:S01]  /*19b00*/  LDCU.64 UR8, c[0x4][0x430] ;  /* 0x01008600ff0877ac */ /* 0x000ea20008000a00 */
[----:B0-----:R-:W-:Y:S01]  /*19b10*/  IMAD.U32 R4, RZ, RZ, UR4 ;  /* 0x00000004ff047e24 */ /* 0x001fe2000f8e00ff */
[----:B------:R-:W-:Y:S02]  /*19b20*/  MOV R5, UR5 ;  /* 0x0000000500057c02 */ /* 0x000fe40008000f00 */
[----:B----4-:R-:W-:Y:S01]  /*19b30*/  MOV R6, UR6 ;  /* 0x0000000600067c02 */ /* 0x010fe20008000f00 */
[----:B------:R-:W-:Y:S01]  /*19b40*/  IMAD.U32 R7, RZ, RZ, UR7 ;  /* 0x00000007ff077e24 */ /* 0x000fe2000f8e00ff */
[----:B--2---:R-:W-:-:S02]  /*19b50*/  MOV R10, UR8 ;  /* 0x00000008000a7c02 */ /* 0x004fc40008000f00 */
[----:B-1----:R-:W-:-:S07]  /*19b60*/  MOV R11, UR9 ;  /* 0x00000009000b7c02 */ /* 0x002fce0008000f00 */
[----:B------:R-:W-:-:S07]  /*19b70*/  LEPC R20, `(.L_x_587) ;  /* 0x000000001014794e */ /* 0x000fce0000000000 */
[----:B---3-5:R-:W-:Y:S05]  /*19b80*/  CALL.ABS.NOINC R2 ;  /* 0x0000000002007343 */ /* 0x028fea0003c00000 */
.L_x_587:
        /* <DEDUP_REMOVED lines=16> */
[----:B-1----:R1:W4:Y:S01]  /*19c90*/  LDC.64 R2, c[0x4][R0] ;  /* 0x0100000000027b82 */ /* 0x0023220000000a00 */
[----:B------:R-:W2:Y:S01]  /*19ca0*/  LDCU.64 UR6, c[0x4][0x578] ;  /* 0x0100af00ff0677ac */ /* 0x000ea20008000a00 */
[----:B------:R-:W-:Y:S01]  /*19cb0*/  MOV R12, 0x1 ;  /* 0x00000001000c7802 */ /* 0x000fe20000000f00 */
[----:B------:R-:W3:Y:S01]  /*19cc0*/  LDCU.64 UR8, c[0x4][0x430] ;  /* 0x01008600ff0877ac */ /* 0x000ee20008000a00 */
[----:B0-----:R-:W-:Y:S02]  /*19cd0*/  MOV R4, UR4 ;  /* 0x0000000400047c02 */ /* 0x001fe40008000f00 */
[----:B------:R-:W-:Y:S01]  /*19ce0*/  MOV R5, UR5 ;  /* 0x0000000500057c02 */ /* 0x000fe20008000f00 */
[----:B--2---:R-:W-:Y:S01]  /*19cf0*/  IMAD.U32 R6, RZ, RZ, UR6 ;  /* 0x00000006ff067e24 */ /* 0x004fe2000f8e00ff */
[----:B------:R-:W-:-:S02]  /*19d00*/  MOV R7, UR7 ;  /* 0x0000000700077c02 */ /* 0x000fc40008000f00 */
[----:B---3--:R-:W-:Y:S01]  /*19d10*/  MOV R10, UR8 ;  /* 0x00000008000a7c02 */ /* 0x008fe20008000f00 */
[----:B-1----:R-:W-:-:S07]  /*19d20*/  IMAD.U32 R11, RZ, RZ, UR9 ;  /* 0x00000009ff0b7e24 */ /* 0x002fce000f8e00ff */
[----:B------:R-:W-:-:S07]  /*19d30*/  LEPC R20, `(.L_x_588) ;  /* 0x000000001014794e */ /* 0x000fce0000000000 */
[----:B----45:R-:W-:Y:S05]  /*19d40*/  CALL.ABS.NOINC R2 ;  /* 0x0000000002007343 */ /* 0x030fea0003c00000 */
.L_x_588:
[----:B------:R-:W0:Y:S02]  /*19d50*/  LDCU.64 UR4, c[0x0][0x778] ;  /* 0x0000ef00ff0477ac */ /* 0x000e240008000a00 */
[----:B0-----:R-:W-:-:S04]  /*19d60*/  IADD3 R24, P0, PT, R24, UR4, RZ ;  /* 0x0000000418187c10 */ /* 0x001fc8000ff1e0ff */
[----:B------:R-:W-:-:S05]  /*19d70*/  IADD3.X R25, PT, PT, RZ, UR5, RZ, P0, !PT ;  /* 0x00000005ff197c10 */ /* 0x000fca00087fe4ff */
[----:B------:R-:W-:Y:S01]  /*19d80*/  STG.E.128 desc[UR36][R24.64], R140 ;  /* 0x0000008c18007986 */ /* 0x000fe2000c101d24 */
[----:B------:R-:W-:Y:S05]  /*19d90*/  EXIT ;  /* 0x000000000000794d */ /* 0x000fea0003800000 */
.L_x_584:
[----:B------:R-:W0:Y:S01]  /*19da0*/  LDCU.U8 UR4, c[0x0][0x7a8] ;  /* 0x0000f500ff0477ac */ /* 0x000e220008000000 */
[----:B------:R-:W1:Y:S01]  /*19db0*/  LDCU.U8 UR5, c[0x0][0x7a9] ;  /* 0x0000f520ff0577ac */ /* 0x000e620008000000 */
[----:B0-----:R-:W-:Y:S02]  /*19dc0*/  UISETP.NE.AND UP0, UPT, UR4, URZ, UPT ;  /* 0x000000ff0400728c */ /* 0x001fe4000bf05270 */
[----:B-1----:R-:W-:-:S07]  /*19dd0*/  UISETP.NE.AND UP1, UPT, UR5, URZ, UPT ;  /* 0x000000ff0500728c */ /* 0x002fce000bf25270 */
[----:B------:R-:W-:Y:S05]  /*19de0*/  BRA.U !UP0, `(.L_x_589) ;  /* 0x0000000108307547 */ /* 0x000fea000b800000 */
[----:B------:R-:W2:Y:S04]  /*19df0*/  LDG.E.128 R8, desc[UR36][R4.64] ;  /* 0x0000002404087981 */ /* 0x000ea8000c1e1d00 */
[----:B------:R-:W3:Y:S04]  /*19e00*/  LDG.E.128 R12, desc[UR36][R4.64+0x10] ;  /* 0x00001024040c7981 */ /* 0x000ee8000c1e1d00 */
[----:B------:R-:W4:Y:S04]  /*19e10*/  LDG.E.128 R20, desc[UR36][R4.64+0x20] ;  /* 0x0000202404147981 */ /* 0x000f28000c1e1d00 */
[----:B------:R-:W4:Y:S01]  /*19e20*/  LDG.E.128 R28, desc[UR36][R4.64+0x30] ;  /* 0x00003024041c7981 */ /* 0x000f22000c1e1d00 */
[----:B--2---:R-:W-:-:S02]  /*19e30*/  DADD R124, R124, R8 ;  /* 0x000000007c7c7229 */ /* 0x004fc40000000008 */
[----:B------:R-:W-:Y:S02]  /*19e40*/  DADD R126, R126, R10 ;  /* 0x000000007e7e7229 */ /* 0x000fe4000000000a */
[----:B---3--:R-:W-:Y:S02]  /*19e50*/  DADD R128, R128, R12 ;  /* 0x0000000080807229 */ /* 0x008fe4000000000c */
[----:B------:R-:W-:Y:S02]  /*19e60*/  DADD R130, R130, R14 ;  /* 0x0000000082827229 */ /* 0x000fe4000000000e */
[----:B----4-:R-:W-:Y:S02]  /*19e70*/  DADD R132, R132, R20 ;  /* 0x0000000084847229 */ /* 0x010fe40000000014 */
[----:B------:R-:W-:Y:S02]  /*19e80*/  DADD R134, R134, R22 ;  /* 0x0000000086867229 */ /* 0x000fe40000000016 */
[----:B------:R-:W-:-:S02]  /*19e90*/  DADD R140, R140, R28 ;  /* 0x000000008c8c7229 */ /* 0x000fc4000000001c */
[----:B------:R-:W-:-:S11]  /*19ea0*/  DADD R142, R142, R30 ;  /* 0x000000008e8e7229 */ /* 0x000fd6000000001e */
.L_x_589:
        /* <DEDUP_REMOVED lines=8> */
[----:B--2---:R1:W2:Y:S01]  /*19f30*/  LDC.64 R2, c[0x4][R0] ;  /* 0x0100000000027b82 */ /* 0x0042a20000000a00 */
        /* <DEDUP_REMOVED lines=11> */
.L_x_591:
        /* <DEDUP_REMOVED lines=26> */
.L_x_592:
        /* <DEDUP_REMOVED lines=14> */
[----:B-1----:R1:W3:Y:S01]  /*1a270*/  LDC.64 R2, c[0x4][R0] ;  /* 0x0100000000027b82 */ /* 0x0022e20000000a00 */
[----:B------:R-:W4:Y:S01]  /*1a280*/  LDCU.64 UR6, c[0x4][0x578] ;  /* 0x0100af00ff0677ac */ /* 0x000f220008000a00 */
[----:B------:R-:W-:Y:S01]  /*1a290*/  MOV R12, 0x1 ;  /* 0x00000001000c7802 */ /* 0x000fe20000000f00 */
[----:B------:R-:W2:Y:S01]  /*1a2a0*/  LDCU.64 UR8, c[0x4][0x430] ;  /* 0x01008600ff0877ac */ /* 0x000ea20008000a00 */
[----:B0-----:R-:W-:Y:S02]  /*1a2b0*/  MOV R4, UR4 ;  /* 0x0000000400047c02 */ /* 0x001fe40008000f00 */
[----:B------:R-:W-:Y:S01]  /*1a2c0*/  MOV R5, UR5 ;  /* 0x0000000500057c02 */ /* 0x000fe20008000f00 */
[----:B----4-:R-:W-:Y:S01]  /*1a2d0*/  IMAD.U32 R6, RZ, RZ, UR6 ;  /* 0x00000006ff067e24 */ /* 0x010fe2000f8e00ff */
[----:B------:R-:W-:-:S02]  /*1a2e0*/  MOV R7, UR7 ;  /* 0x0000000700077c02 */ /* 0x000fc40008000f00 */
[----:B--2---:R-:W-:Y:S01]  /*1a2f0*/  MOV R10, UR8 ;  /* 0x00000008000a7c02 */ /* 0x004fe20008000f00 */
[----:B-1----:R-:W-:-:S07]  /*1a300*/  IMAD.U32 R11, RZ, RZ, UR9 ;  /* 0x00000009ff0b7e24 */ /* 0x002fce000f8e00ff */
[----:B------:R-:W-:-:S07]  /*1a310*/  LEPC R20, `(.L_x_593) ;  /* 0x000000001014794e */ /* 0x000fce0000000000 */
[----:B---3-5:R-:W-:Y:S05]  /*1a320*/  CALL.ABS.NOINC R2 ;  /* 0x0000000002007343 */ /* 0x028fea0003c00000 */
.L_x_593:
        /* <DEDUP_REMOVED lines=16> */
[----:B-1----:R1:W4:Y:S01]  /*1a430*/  LDC.64 R2, c[0x4][R0] ;  /* 0x0100000000027b82 */ /* 0x0023220000000a00 */
[----:B------:R-:W2:Y:S01]  /*1a440*/  LDCU.64 UR6, c[0x4][0x578] ;  /* 0x0100af00ff0677ac */ /* 0x000ea20008000a00 */
[----:B------:R-:W-:Y:S01]  /*1a450*/  MOV R13, RZ ;  /* 0x000000ff000d7202 */ /* 0x000fe20000000f00 */
[----:B------:R-:W3:Y:S01]  /*1a460*/  LDCU.64 UR8, c[0x4][0x430] ;  /* 0x01008600ff0877ac */ /* 0x000ee20008000a00 */
[----:B0-----:R-:W-:Y:S01]  /*1a470*/  MOV R4, UR4 ;  /* 0x0000000400047c02 */ /* 0x001fe20008000f00 */
[----:B------:R-:W-:Y:S01]  /*1a480*/  IMAD.U32 R5, RZ, RZ, UR5 ;  /* 0x00000005ff057e24 */ /* 0x000fe2000f8e00ff */
[----:B--2---:R-:W-:-:S02]  /*1a490*/  MOV R6, UR6 ;  /* 0x0000000600067c02 */ /* 0x004fc40008000f00 */
[----:B------:R-:W-:Y:S01]  /*1a4a0*/  MOV R7, UR7 ;  /* 0x0000000700077c02 */ /* 0x000fe20008000f00 */
[----:B---3--:R-:W-:Y:S01]  /*1a4b0*/  IMAD.U32 R10, RZ, RZ, UR8 ;  /* 0x00000008ff0a7e24 */ /* 0x008fe2000f8e00ff */
[----:B-1----:R-:W-:-:S07]  /*1a4c0*/  MOV R11, UR9 ;  /* 0x00000009000b7c02 */ /* 0x002fce0008000f00 */
[----:B------:R-:W-:-:S07]  /*1a4d0*/  LEPC R20, `(.L_x_594) ;  /* 0x000000001014794e */ /* 0x000fce0000000000 */
[----:B----45:R-:W-:Y:S05]  /*1a4e0*/  CALL.ABS.NOINC R2 ;  /* 0x0000000002007343 */ /* 0x030fea0003c00000 */
.L_x_594:
[----:B------:R-:W0:Y:S02]  /*1a4f0*/  LDCU.64 UR4, c[0x0][0x778] ;  /* 0x0000ef00ff0477ac */ /* 0x000e240008000a00 */
[----:B0-----:R-:W-:-:S04]  /*1a500*/  IADD3 R24, P0, PT, R24, UR4, RZ ;  /* 0x0000000418187c10 */ /* 0x001fc8000ff1e0ff */
[----:B------:R-:W-:-:S05]  /*1a510*/  IADD3.X R25, PT, PT, RZ, UR5, RZ, P0, !PT ;  /* 0x00000005ff197c10 */ /* 0x000fca00087fe4ff */
[----:B------:R-:W-:Y:S01]  /*1a520*/  STG.E.128 desc[UR36][R24.64], R140 ;  /* 0x0000008c18007986 */ /* 0x000fe2000c101d24 */
[----:B------:R-:W-:Y:S05]  /*1a530*/  EXIT ;  /* 0x000000000000794d */ /* 0x000fea0003800000 */
.L_x_590:
[----:B------:R-:W-:Y:S04]  /*1a540*/  STG.E.128 desc[UR36][R4.64], R124 ;  /* 0x0000007c04007986 */ /* 0x000fe8000c101d24 */
[----:B------:R-:W-:Y:S04]  /*1a550*/  STG.E.128 desc[UR36][R4.64+0x10], R128 ;  /* 0x0000108004007986 */ /* 0x000fe8000c101d24 */
[----:B------:R-:W-:Y:S04]  /*1a560*/  STG.E.128 desc[UR36][R4.64+0x20], R132 ;  /* 0x0000208404007986 */ /* 0x000fe8000c101d24 */
[----:B------:R-:W-:Y:S01]  /*1a570*/  STG.E.128 desc[UR36][R4.64+0x30], R140 ;  /* 0x0000308c04007986 */ /* 0x000fe2000c101d24 */
[----:B------:R-:W-:Y:S05]  /*1a580*/  EXIT ;  /* 0x000000000000794d */ /* 0x000fea0003800000 */
.L_x_595:
        /* <DEDUP_REMOVED lines=15> */
.L_x_7267:


//--------------------- .text._ZN2at6native13reduce_kernelILi512ELi1ENS0_8ReduceOpIfNS0_7MeanOpsIffffEEjfLi4ELi4EEEEEvT1_ --------------------------
	.section	.text._ZN2at6native13reduce_kernelILi512ELi1ENS0_8ReduceOpIfNS0_7MeanOpsIffffEEjfLi4ELi4EEEEEvT1_,"ax",@progbits
	.align	128
        .global         _ZN2at6native13reduce_kernelILi512ELi1ENS0_8ReduceOpIfNS0_7MeanOpsIffffEEjfLi4ELi4EEEEEvT1_
        .type           _ZN2at6native13reduce_kernelILi512ELi1ENS0_8ReduceOpIfNS0_7MeanOpsIffffEEjfLi4ELi4EEEEEvT1_,@function
        .size           _ZN2at6native13reduce_kernelILi512ELi1ENS0_8ReduceOpIfNS0_7MeanOpsIffffEEjfLi4ELi4EEEEEvT1_,(.L_x_7268 - _ZN2at6native13reduce_kernelILi512ELi1ENS0_8ReduceOpIfNS0_7MeanOpsIffffEEjfLi4ELi4EEEEEvT1_)
        .other          _ZN2at6native13reduce_kernelILi512ELi1ENS0_8ReduceOpIfNS0_7MeanOpsIffffEEjfLi4ELi4EEEEEvT1_,@"STO_CUDA_ENTRY STV_DEFAULT"
_ZN2at6native13reduce_kernelILi512ELi1ENS0_8ReduceOpIfNS0_7MeanOpsIffffEEjfLi4ELi4EEEEEvT1_:
.text._ZN2at6native13reduce_kernelILi512ELi1ENS0_8ReduceOpIfNS0_7MeanOpsIffffEEjfLi4ELi4EEEEEvT1_:
[----:B------:R-:W0:Y:S01]  /*0000*/  LDC R1, c[0x0][0x37c] ;  /* 0x0000df00ff017b82 */ /* 0x000e220000000800 */
[----:B------:R-:W1:Y:S01]  /*0010*/  S2R R0, SR_TID.X ;  /* 0x0000000000007919 */ /* 0x000e620000002100 */
[----:B------:R-:W2:Y:S06]  /*0020*/  LDCU UR4, c[0x0][0x55c] ;  /* 0x0000ab80ff0477ac */ /* 0x000eac0008000800 */
[----:B------:R-:W3:Y:S01]  /*0030*/  S2UR UR5, SR_CTAID.X ;  /* 0x00000000000579c3 */ /* 0x000ee20000002500 */
[----:B------:R-:W-:Y:S01]  /*0040*/  HFMA2 R14, -RZ, RZ, 0, 0 ;  /* 0x00000000ff0e7431 */ /* 0x000fe200000001ff */
[----:B------:R-:W4:Y:S01]  /*0050*/  S2R R7, SR_TID.Y ;  /* 0x0000000000077919 */ /* 0x000f220000002200 */
[----:B------:R-:W1:Y:S01]  /*0060*/  LDCU.128 UR20, c[0x0][0x3a0] ;  /* 0x00007400ff1477ac */ /* 0x000e620008000c00 */
[----:B------:R-:W5:Y:S01]  /*0070*/  S2R R6, SR_CTAID.Y ;  /* 0x0000000000067919 */ /* 0x000f620000002600 */
[----:B------:R-:W4:Y:S03]  /*0080*/  LDCU UR6, c[0x0][0x3b0] ;  /* 0x00007600ff0677ac */ /* 0x000f260008000800 */
[----:B------:R-:W3:Y:S01]  /*0090*/  LDC R17, c[0x0][0x398] ;  /* 0x0000e600ff117b82 */ /* 0x000ee20000000800 */
[----:B--2---:R-:W-:Y:S01]  /*00a0*/  UISETP.NE.AND UP0, UPT, UR4, URZ, UPT ;  /* 0x000000ff0400728c */ /* 0x004fe2000bf05270 */
[----:B-1----:R-:W-:-:S02]  /*00b0*/  IMAD R2, R0, UR23, RZ ;  /* 0x0000001700027c24 */ /* 0x002fc4000f8e02ff */
[----:B------:R-:W-:Y:S02]  /*00c0*/  IMAD R4, R0, UR20, RZ ;  /* 0x0000001400047c24 */ /* 0x000fe4000f8e02ff */
[C---:B----4-:R-:W-:Y:S02]  /*00d0*/  IMAD R2, R7.reuse, UR6, R2 ;  /* 0x0000000607027c24 */ /* 0x050fe4000f8e0202 */
[----:B------:R-:W-:Y:S02]  /*00e0*/  IMAD R23, R7, UR21, R4 ;  /* 0x0000001507177c24 */ /* 0x000fe4000f8e0204 */
[----:B---3--:R-:W-:Y:S02]  /*00f0*/  IMAD R17, R17, UR5, R2 ;  /* 0x0000000511117c24 */ /* 0x008fe4000f8e0202 */
[----:B-----5:R-:W-:Y:S01]  /*0100*/  IMAD R23, R6, UR22, R23 ;  /* 0x0000001606177c24 */ /* 0x020fe2000f8e0217 */
        /* <DEDUP_REMOVED lines=278> */
.L_x_596:
[----:B------:R-:W0:Y:S01]  /*1270*/  LDCU UR5, c[0x0][0x38c] ;  /* 0x00007180ff0577ac */ /* 0x000e220008000800 */
[----:B------:R-:W-:Y:S01]  /*1280*/  BSSY.RECONVERGENT B0, `(.L_x_597) ;  /* 0x000098f000007945 */ /* 0x000fe20003800200 */
[----:B------:R-:W1:Y:S01]  /*1290*/  LDCU UR4, c[0x0][0x390] ;  /* 0x00007200ff0477ac */ /* 0x000e620008000800 */
        /* <DEDUP_REMOVED lines=18> */
[----:B-1----:R-:W-:Y:S01]  /*13c0*/  MOV R10, UR4 ;  /* 0x00000004000a7c02 */ /* 0x002fe20008000f00 */
[----:B0-----:R-:W-:Y:S01]  /*13d0*/  IMAD.MOV.U32 R8, RZ, RZ, R12 ;  /* 0x000000ffff087224 */ /* 0x001fe200078e000c */
[----:B------:R-:W-:-:S09]  /*13e0*/  MOV R9, R12 ;  /* 0x0000000c00097202 */ /* 0x000fd20000000f00 */
[----:B------:R-:W-:Y:S05]  /*13f0*/  @!P0 BRA `(.L_x_601) ;  /* 0x00000000005c8947 */ /* 0x000fea0003800000 */
[C---:B------:R-:W-:Y:S01]  /*1400*/  ISETP.GT.U32.AND P0, PT, R0.reuse, 0x3, PT ;  /* 0x000000030000780c */ /* 0x040fe20003f04070 */
[----:B------:R-:W-:Y:S01]  /*1410*/  BSSY.RECONVERGENT B2, `(.L_x_602) ;  /* 0x0000012000027945 */ /* 0x000fe20003800200 */
[----:B------:R-:W-:Y:S01]  /*1420*/  IADD3 R5, PT, PT, -R11, RZ, RZ ;  /* 0x000000ff0b057210 */ /* 0x000fe20007ffe1ff */
[----:B------:R-:W-:Y:S01]  /*1430*/  IMAD.MOV.U32 R9, RZ, RZ, R12 ;  /* 0x000000ffff097224 */ /* 0x000fe200078e000c */
[----:B------:R-:W-:-:S03]  /*1440*/  ISETP.LT.U32.OR P0, PT, R0, R11, P0 ;  /* 0x0000000b0000720c */ /* 0x000fc60000701470 */
[----:B------:R-:W-:-:S10]  /*1450*/  IMAD.WIDE R4, R5, 0x4, R2 ;  /* 0x0000000405047825 */ /* 0x000fd400078e0202 */
[----:B------:R-:W-:Y:S05]  /*1460*/  @P0 BRA `(.L_x_603) ;  /* 0x0000000000300947 */ /* 0x000fea0003800000 */
[----:B------:R-:W-:Y:S02]  /*1470*/  ISETP.NE.AND P0, PT, RZ, UR21, PT ;  /* 0x00000015ff007c0c */ /* 0x000fe4000bf05270 */
[----:B------:R-:W-:Y:S02]  /*1480*/  ISETP.NE.AND P1, PT, R7, RZ, PT ;  /* 0x000000ff0700720c */ /* 0x000fe40003f25270 */
[----:B------:R-:W-:-:S11]  /*1490*/  MOV R9, R12 ;  /* 0x0000000c00097202 */ /* 0x000fd60000000f00 */
[----:B------:R-:W-:Y:S05]  /*14a0*/  @P0 BRA P1, `(.L_x_603) ;  /* 0x0000000000200947 */ /* 0x000fea0000800000 */
[----:B------:R-:W-:Y:S02]  /*14b0*/  ISETP.NE.AND P0, PT, RZ, UR22, PT ;  /* 0x00000016ff007c0c */ /* 0x000fe4000bf05270 */
[----:B------:R-:W-:Y:S02]  /*14c0*/  ISETP.NE.AND P1, PT, R6, RZ, PT ;  /* 0x000000ff0600720c */ /* 0x000fe40003f25270 */
[----:B------:R-:W-:-:S11]  /*14d0*/  MOV R9, R12 ;  /* 0x0000000c00097202 */ /* 0x000fd60000000f00 */
[----:B------:R-:W-:Y:S05]  /*14e0*/  @P0 BRA P1, `(.L_x_603) ;  /* 0x0000000000100947 */ /* 0x000fea0000800000 */
[----:B------:R-:W-:Y:S01]  /*14f0*/  IMAD.WIDE.U32 R2, R0, 0x4, R4 ;  /* 0x0000000400027825 */ /* 0x000fe200078e0004 */
[----:B------:R-:W0:Y:S05]  /*1500*/  LDCU UR4, c[0x0][0x384] ;  /* 0x00007080ff0477ac */ /* 0x000e2a0008000800 */
[----:B------:R-:W0:Y:S02]  /*1510*/  LDG.E R2, desc[UR36][R2.64] ;  /* 0x0000002402027981 */ /* 0x000e24000c1e1900 */
[----:B0-----:R-:W-:-:S07]  /*1520*/  FADD.FTZ R9, R2, UR4 ;  /* 0x0000000402097e21 */ /* 0x001fce0008010000 */
.L_x_603:
[----:B------:R-:W-:Y:S05]  /*1530*/  BSYNC.RECONVERGENT B2 ;  /* 0x0000000000027941 */ /* 0x000fea0003800200 */
.L_x_602:
[----:B------:R-:W-:Y:S02]  /*1540*/  IADD3 R2, P0, PT, R4, 0x10, RZ ;  /* 0x0000001004027810 */ /* 0x000fe40007f1e0ff */
[----:B------:R-:W-:-:S03]  /*1550*/  IADD3 R10, PT, PT, R11, -0x4, R22 ;  /* 0xfffffffc0b0a7810 */ /* 0x000fc60007ffe016 */
[----:B------:R-:W-:-:S08]  /*1560*/  IMAD.X R3, RZ, RZ, R5, P0 ;  /* 0x000000ffff037224 */ /* 0x000fd000000e0605 */
.L_x_601:
[----:B------:R-:W-:Y:S05]  /*1570*/  BSYNC.RECONVERGENT B1 ;  /* 0x0000000000017941 */ /* 0x000fea0003800200 */
.L_x_600:
[----:B------:R-:W-:Y:S01]  /*1580*/  LEA R5, R23, 0x3, 0x2 ;  /* 0x0000000317057811 */ /* 0x000fe200078e10ff */
[----:B------:R-:W-:Y:S01]  /*1590*/  BSSY.RECONVERGENT B1, `(.L_x_604) ;  /* 0x0000015000017945 */ /* 0x000fe20003800200 */
[----:B------:R-:W-:Y:S02]  /*15a0*/  ISETP.NE.AND P0, PT, RZ, UR21, PT ;  /* 0x00000015ff007c0c */ /* 0x000fe4000bf05270 */
[----:B------:R-:W-:Y:S02]  /*15b0*/  ISETP.GE.U32.AND P2, PT, R5, R10, PT ;  /* 0x0000000a0500720c */ /* 0x000fe40003f46070 */
[----:B------:R-:W-:Y:S02]  /*15c0*/  ISETP.NE.AND P1, PT, RZ, UR22, PT ;  /* 0x00000016ff007c0c */ /* 0x000fe4000bf25270 */
[----:B------:R-:W-:Y:S02]  /*15d0*/  ISETP.NE.AND P0, PT, R7, RZ, P0 ;  /* 0x000000ff0700720c */ /* 0x000fe40000705270 */
[----:B------:R-:W-:-:S02]  /*15e0*/  ISETP.NE.AND P1, PT, R6, RZ, P1 ;  /* 0x000000ff0600720c */ /* 0x000fc40000f25270 */
[----:B------:R-:W-:Y:S02]  /*15f0*/  MOV R11, R12 ;  /* 0x0000000c000b7202 */ /* 0x000fe40000000f00 */
[----:B------:R-:W-:-:S03]  /*1600*/  PLOP3.LUT P0, PT, P0, P1, PT, 0xf8, 0x8f ;  /* 0x00000000008f781c */ /* 0x000fc60000703f70 */
[----:B------:R-:W-:Y:S10]  /*1610*/  @P2 BRA `(.L_x_605) ;  /* 0x0000000000302947 */ /* 0x000ff40003800000 */
[----:B------:R-:W-:-:S07]  /*1620*/  MOV R11, R12 ;  /* 0x0000000c000b7202 */ /* 0x000fce0000000f00 */
.L_x_606:
[C---:B------:R-:W-:Y:S01]  /*1630*/  IMAD.WIDE.U32 R4, R23.reuse, 0x10, R2 ;  /* 0x0000001017047825 */ /* 0x040fe200078e0002 */
[----:B------:R-:W0:Y:S05]  /*1640*/  LDCU UR4, c[0x0][0x394] ;  /* 0x00007280ff0477ac */ /* 0x000e2a0008000800 */
[----:B------:R-:W2:Y:S01]  /*1650*/  LDG.E.128 R4, desc[UR36][R4.64] ;  /* 0x0000002404047981 */ /* 0x000ea2000c1e1d00 */
[----:B0-----:R-:W-:-:S05]  /*1660*/  VIADD R23, R23, UR4 ;  /* 0x0000000417177c36 */ /* 0x001fca0008000000 */
[----:B------:R-:W-:-:S04]  /*1670*/  LEA R13, R23, 0x3, 0x2 ;  /* 0x00000003170d7811 */ /* 0x000fc800078e10ff */
[----:B------:R-:W-:Y:S01]  /*1680*/  ISETP.GE.U32.AND P1, PT, R13, R10, PT ;  /* 0x0000000a0d00720c */ /* 0x000fe20003f26070 */
[----:B--2---:R-:W-:Y:S01]  /*1690*/  FADD.FTZ R9, R4, R9 ;  /* 0x0000000904097221 */ /* 0x004fe20000010000 */
[----:B------:R-:W-:Y:S01]  /*16a0*/  FADD.FTZ R12, R5, R12 ;  /* 0x0000000c050c7221 */ /* 0x000fe20000010000 */
[----:B------:R-:W-:Y:S01]  /*16b0*/  FADD.FTZ R11, R6, R11 ;  /* 0x0000000b060b7221 */ /* 0x000fe20000010000 */
[----:B------:R-:W-:-:S09]  /*16c0*/  FADD.FTZ R8, R7, R8 ;  /* 0x0000000807087221 */ /* 0x000fd20000010000 */
[----:B------:R-:W-:Y:S05]  /*16d0*/  @!P1 BRA `(.L_x_606) ;  /* 0xfffffffc00d49947 */ /* 0x000fea000383ffff */
.L_x_605:
[----:B------:R-:W-:Y:S05]  /*16e0*/  BSYNC.RECONVERGENT B1 ;  /* 0x0000000000017941 */ /* 0x000fea0003800200 */
.L_x_604:
[----:B------:R-:W-:Y:S04]  /*16f0*/  BSSY.RECONVERGENT B1, `(.L_x_607) ;  /* 0x0000009000017945 */ /* 0x000fe80003800200 */
[----:B------:R-:W-:Y:S05]  /*1700*/  @P0 BRA `(.L_x_608) ;  /* 0x00000000001c0947 */ /* 0x000fea0003800000 */
[----:B------:R-:W-:-:S04]  /*1710*/  LOP3.LUT R5, R10, 0xfffffffc, RZ, 0xc0, !PT ;  /* 0xfffffffc0a057812 */ /* 0x000fc800078ec0ff */
[----:B------:R-:W-:-:S04]  /*1720*/  IADD3 R5, PT, PT, R5, R0, RZ ;  /* 0x0000000005057210 */ /* 0x000fc80007ffe0ff */
[----:B------:R-:W-:-:S13]  /*1730*/  ISETP.GE.U32.AND P0, PT, R5, R10, PT ;  /* 0x0000000a0500720c */ /* 0x000fda0003f06070 */
[----:B------:R-:W-:Y:S05]  /*1740*/  @P0 BRA `(.L_x_608) ;  /* 0x00000000000c0947 */ /* 0x000fea0003800000 */
[----:B------:R-:W-:-:S06]  /*1750*/  IMAD.WIDE R2, R5, 0x4, R2 ;  /* 0x0000000405027825 */ /* 0x000fcc00078e0202 */
[----:B------:R-:W2:Y:S02]  /*1760*/  LDG.E R2, desc[UR36][R2.64] ;  /* 0x0000002402027981 */ /* 0x000ea4000c1e1900 */
[----:B--2---:R-:W-:-:S07]  /*1770*/  FADD.FTZ R9, R9, R2 ;  /* 0x0000000209097221 */ /* 0x004fce0000010000 */
.L_x_608:
[----:B------:R-:W-:Y:S05]  /*1780*/  BSYNC.RECONVERGENT B1 ;  /* 0x0000000000017941 */ /* 0x000fea0003800200 */
.L_x_607:
[----:B------:R-:W-:-:S04]  /*1790*/  FADD.FTZ R12, R12, R9 ;  /* 0x000000090c0c7221 */ /* 0x000fc80000010000 */
[----:B------:R-:W-:-:S04]  /*17a0*/  FADD.FTZ R11, R12, R11 ;  /* 0x0000000b0c0b7221 */ /* 0x000fc80000010000 */
[----:B------:R-:W-:Y:S01]  /*17b0*/  FADD.FTZ R21, R11, R8 ;  /* 0x000000080b157221 */ /* 0x000fe20000010000 */
[----:B------:R-:W-:Y:S06]  /*17c0*/  BRA `(.L_x_598) ;  /* 0x0000009000e87947 */ /* 0x000fec0003800000 */
.L_x_599:
[----:B------:R-:W0:Y:S08]  /*17d0*/  LDC R0, c[0x0][0x4f8] ;  /* 0x00013e00ff007b82 */ /* 0x000e300000000800 */
[----:B------:R-:W1:Y:S01]  /*17e0*/  LDC R6, c[0x0][0x3c8] ;  /* 0x0000f200ff067b82 */ /* 0x000e620000000800 */
[----:B0-----:R-:W-:-:S04]  /*17f0*/  SHF.R.U32.HI R0, RZ, 0x2, R0 ;  /* 0x00000002ff007819 */ /* 0x001fc80000011600 */
[----:B------:R-:W-:-:S04]  /*1800*/  ISETP.NE.AND P0, PT, R0, 0x1, PT ;  /* 0x000000010000780c */ /* 0x000fc80003f05270 */
[----:B-1----:R-:W-:-:S13]  /*1810*/  ISETP.NE.OR P0, PT, R6, 0x1, P0 ;  /* 0x000000010600780c */ /* 0x002fda0000705670 */
[----:B------:R-:W-:Y:S05]  /*1820*/  @P0 BRA `(.L_x_609) ;  /* 0x0000000400200947 */ /* 0x000fea0003800000 */
[----:B------:R-:W0:Y:S01]  /*1830*/  LDC R0, c[0x0][0x394] ;  /* 0x0000e500ff007b82 */ /* 0x000e220000000800 */
[----:B------:R-:W-:Y:S07]  /*1840*/  BSSY.RECONVERGENT B1, `(.L_x_610) ;  /* 0x0000020000017945 */ /* 0x000fee0003800200 */
[----:B------:R-:W1:Y:S01]  /*1850*/  LDC R4, c[0x0][0x384] ;  /* 0x0000e100ff047b82 */ /* 0x000e620000000800 */
[----:B0-----:R-:W-:-:S05]  /*1860*/  IMAD R5, R0, 0x3, R23 ;  /* 0x0000000300057824 */ /* 0x001fca00078e0217 */
[----:B------:R-:W-:Y:S02]  /*1870*/  ISETP.GE.U32.AND P0, PT, R5, R22, PT ;  /* 0x000000160500720c */ /* 0x000fe40003f06070 */
[-C--:B-1----:R-:W-:Y:S01]  /*1880*/  MOV R21, R4.reuse ;  /* 0x0000000400157202 */ /* 0x082fe20000000f00 */
[----:B------:R-:W-:Y:S01]  /*1890*/  IMAD.MOV.U32 R6, RZ, RZ, R4 ;  /* 0x000000ffff067224 */ /* 0x000fe200078e0004 */
[----:B------:R-:W-:-:S09]  /*18a0*/  MOV R5, R4 ;  /* 0x0000000400057202 */ /* 0x000fd20000000f00 */
[----:B------:R-:W-:Y:S05]  /*18b0*/  @P0 BRA `(.L_x_611) ;  /* 0x0000000000600947 */ /* 0x000fea0003800000 */
[----:B------:R-:W-:Y:S01]  /*18c0*/  BSSY.RECONVERGENT B2, `(.L_x_612) ;  /* 0x0000016000027945 */ /* 0x000fe20003800200 */
[----:B------:R-:W-:Y:S01]  /*18d0*/  MOV R6, R4 ;  /* 0x0000000400067202 */ /* 0x000fe20000000f00 */
[----:B------:R-:W-:-:S07]  /*18e0*/  IMAD.MOV.U32 R5, RZ, RZ, R4 ;  /* 0x000000ffff057224 */ /* 0x000fce00078e0004 */
.L_x_613:
[C---:B------:R-:W-:Y:S01]  /*18f0*/  IADD3 R13, PT, PT, R23.reuse, R0, RZ ;  /* 0x00000000170d7210 */ /* 0x040fe20007ffe0ff */
[----:B------:R-:W-:-:S03]  /*1900*/  IMAD.WIDE.U32 R10, R23, 0x4, R2 ;  /* 0x00000004170a7825 */ /* 0x000fc600078e0002 */
[C---:B------:R-:W-:Y:S01]  /*1910*/  IADD3 R15, PT, PT, R13.reuse, R0, RZ ;  /* 0x000000000d0f7210 */ /* 0x040fe20007ffe0ff */
[----:B------:R-:W-:Y:S02]  /*1920*/  IMAD.WIDE.U32 R12, R13, 0x4, R2 ;  /* 0x000000040d0c7825 */ /* 0x000fe400078e0002 */
[----:B------:R-:W2:Y:S02]  /*1930*/  LDG.E R11, desc[UR36][R10.64] ;  /* 0x000000240a0b7981 */ /* 0x000ea4000c1e1900 */
[C---:B------:R-:W-:Y:S02]  /*1940*/  IMAD.IADD R7, R15.reuse, 0x1, R0 ;  /* 0x000000010f077824 */ /* 0x040fe400078e0200 */
[--C-:B------:R-:W-:Y:S01]  /*1950*/  IMAD.WIDE.U32 R14, R15, 0x4, R2.reuse ;  /* 0x000000040f0e7825 */ /* 0x100fe200078e0002 */
[----:B------:R-:W3:Y:S03]  /*1960*/  LDG.E R12, desc[UR36][R12.64] ;  /* 0x000000240c0c7981 */ /* 0x000ee6000c1e1900 */
[----:B------:R-:W-:-:S02]  /*1970*/  IMAD.WIDE.U32 R8, R7, 0x4, R2 ;  /* 0x0000000407087825 */ /* 0x000fc400078e0002 */
[----:B------:R-:W4:Y:S04]  /*1980*/  LDG.E R15, desc[UR36][R14.64] ;  /* 0x000000240e0f7981 */ /* 0x000f28000c1e1900 */
[----:B------:R-:W5:Y:S01]  /*1990*/  LDG.E R8, desc[UR36][R8.64] ;  /* 0x0000002408087981 */ /* 0x000f62000c1e1900 */
[----:B------:R-:W-:-:S05]  /*19a0*/  IADD3 R23, PT, PT, R7, R0, RZ ;  /* 0x0000000007177210 */ /* 0x000fca0007ffe0ff */
[----:B------:R-:W-:-:S05]  /*19b0*/  IMAD R7, R0, 0x3, R23 ;  /* 0x0000000300077824 */ /* 0x000fca00078e0217 */
[----:B------:R-:W-:Y:S01]  /*19c0*/  ISETP.GE.U32.AND P0, PT, R7, R22, PT ;  /* 0x000000160700720c */ /* 0x000fe20003f06070 */
[----:B--2---:R-:W-:Y:S01]  /*19d0*/  FADD.FTZ R4, R11, R4 ;  /* 0x000000040b047221 */ /* 0x004fe20000010000 */
[----:B---3--:R-:W-:Y:S01]  /*19e0*/  FADD.FTZ R5, R12, R5 ;  /* 0x000000050c057221 */ /* 0x008fe20000010000 */
[----:B----4-:R-:W-:Y:S01]  /*19f0*/  FADD.FTZ R6, R15, R6 ;  /* 0x000000060f067221 */ /* 0x010fe20000010000 */
[----:B-----5:R-:W-:-:S09]  /*1a00*/  FADD.FTZ R21, R8, R21 ;  /* 0x0000001508157221 */ /* 0x020fd20000010000 */
[----:B------:R-:W-:Y:S05]  /*1a10*/  @!P0 BRA `(.L_x_613) ;  /* 0xfffffffc00b48947 */ /* 0x000fea000383ffff */
[----:B------:R-:W-:Y:S05]  /*1a20*/  BSYNC.RECONVERGENT B2 ;  /* 0x0000000000027941 */ /* 0x000fea0003800200 */
.L_x_612:
[----:B------:R-:W-:-:S07]  /*1a30*/  MOV R10, R8 ;  /* 0x00000008000a7202 */ /* 0x000fce0000000f00 */
.L_x_611:
[----:B------:R-:W-:Y:S05]  /*1a40*/  BSYNC.RECONVERGENT B1 ;  /* 0x0000000000017941 */ /* 0x000fea0003800200 */
.L_x_610:
[----:B------:R-:W-:Y:S01]  /*1a50*/  ISETP.GE.U32.AND P0, PT, R23, R22, PT ;  /* 0x000000161700720c */ /* 0x000fe20003f06070 */
[----:B------:R-:W-:-:S12]  /*1a60*/  BSSY.RECONVERGENT B1, `(.L_x_614) ;  /* 0x0000012000017945 */ /* 0x000fd80003800200 */
[----:B------:R-:W-:Y:S05]  /*1a70*/  @P0 BRA `(.L_x_615) ;  /* 0x0000000000400947 */ /* 0x000fea0003800000 */
[----:B------:R-:W-:-:S05]  /*1a80*/  IMAD.WIDE.U32 R8, R23, 0x4, R2 ;  /* 0x0000000417087825 */ /* 0x000fca00078e0002 */
[----:B------:R0:W5:Y:S01]  /*1a90*/  LDG.E R11, desc[UR36][R8.64] ;  /* 0x00000024080b7981 */ /* 0x000162000c1e1900 */
[----:B------:R-:W-:-:S05]  /*1aa0*/  IMAD.IADD R7, R23, 0x1, R0 ;  /* 0x0000000117077824 */ /* 0x000fca00078e0200 */
[----:B------:R-:W-:-:S13]  /*1ab0*/  ISETP.GE.U32.AND P1, PT, R7, R22, PT ;  /* 0x000000160700720c */ /* 0x000fda0003f26070 */
[----:B0-----:R-:W-:Y:S05]  /*1ac0*/  @P1 BRA `(.L_x_615) ;  /* 0x00000000002c1947 */ /* 0x001fea0003800000 */
[----:B------:R-:W-:-:S05]  /*1ad0*/  IMAD.WIDE.U32 R8, R7, 0x4, R2 ;  /* 0x0000000407087825 */ /* 0x000fca00078e0002 */
[----:B------:R0:W5:Y:S01]  /*1ae0*/  LDG.E R12, desc[UR36][R8.64] ;  /* 0x00000024080c7981 */ /* 0x000162000c1e1900 */
[----:B------:R-:W-:-:S04]  /*1af0*/  IADD3 R7, PT, PT, R7, R0, RZ ;  /* 0x0000000007077210 */ /* 0x000fc80007ffe0ff */
[----:B------:R-:W-:-:S13]  /*1b00*/  ISETP.GE.U32.AND P1, PT, R7, R22, PT ;  /* 0x000000160700720c */ /* 0x000fda0003f26070 */
[----:B0-----:R-:W-:Y:S05]  /*1b10*/  @P1 BRA `(.L_x_615) ;  /* 0x0000000000181947 */ /* 0x001fea0003800000 */
[C---:B------:R-:W-:Y:S01]  /*1b20*/  IADD3 R13, PT, PT, R7.reuse, R0, RZ ;  /* 0x00000000070d7210 */ /* 0x040fe20007ffe0ff */
[----:B------:R-:W-:-:S03]  /*1b30*/  IMAD.WIDE.U32 R8, R7, 0x4, R2 ;  /* 0x0000000407087825 */ /* 0x000fc600078e0002 */
[C---:B------:R-:W-:Y:S02]  /*1b40*/  ISETP.GE.U32.AND P1, PT, R13.reuse, R22, PT ;  /* 0x000000160d00720c */ /* 0x040fe40003f26070 */
[----:B------:R0:W5:Y:S11]  /*1b50*/  LDG.E R15, desc[UR36][R8.64] ;  /* 0x00000024080f7981 */ /* 0x000176000c1e1900 */
[----:B------:R-:W-:-:S05]  /*1b60*/  @!P1 IMAD.WIDE.U32 R2, R13, 0x4, R2 ;  /* 0x000000040d029825 */ /* 0x000fca00078e0002 */
[----:B------:R0:W5:Y:S02]  /*1b70*/  @!P1 LDG.E R10, desc[UR36][R2.64] ;  /* 0x00000024020a9981 */ /* 0x000164000c1e1900 */
.L_x_615:
[----:B------:R-:W-:Y:S05]  /*1b80*/  BSYNC.RECONVERGENT B1 ;  /* 0x0000000000017941 */ /* 0x000fea0003800200 */
.L_x_614:
[----:B------:R-:W-:Y:S04]  /*1b90*/  BSSY.RECONVERGENT B1, `(.L_x_616) ;  /* 0x000000d000017945 */ /* 0x000fe80003800200 */
[----:B------:R-:W-:Y:S05]  /*1ba0*/  @P0 BRA `(.L_x_617) ;  /* 0x00000000002c0947 */ /* 0x000fea0003800000 */
[----:B0-----:R-:W-:Y:S02]  /*1bb0*/  IMAD.IADD R3, R23, 0x1, R0 ;  /* 0x0000000117037824 */ /* 0x001fe400078e0200 */
[----:B-----5:R-:W-:-:S03]  /*1bc0*/  FADD.FTZ R4, R4, R11 ;  /* 0x0000000b04047221 */ /* 0x020fc60000010000 */
[----:B------:R-:W-:-:S13]  /*1bd0*/  ISETP.GE.U32.AND P0, PT, R3, R22, PT ;  /* 0x000000160300720c */ /* 0x000fda0003f06070 */
[----:B------:R-:W-:Y:S05]  /*1be0*/  @P0 BRA `(.L_x_617) ;  /* 0x00000000001c0947 */ /* 0x000fea0003800000 */
[----:B------:R-:W-:Y:S01]  /*1bf0*/  IADD3 R3, PT, PT, R3, R0, RZ ;  /* 0x0000000003037210 */ /* 0x000fe20007ffe0ff */
[----:B------:R-:W-:-:S03]  /*1c00*/  FADD.FTZ R5, R5, R12 ;  /* 0x0000000c05057221 */ /* 0x000fc60000010000 */
[----:B------:R-:W-:-:S13]  /*1c10*/  ISETP.GE.U32.AND P0, PT, R3, R22, PT ;  /* 0x000000160300720c */ /* 0x000fda0003f06070 */
[----:B------:R-:W-:Y:S01]  /*1c20*/  @!P0 IADD3 R3, PT, PT, R3, R0, RZ ;  /* 0x0000000003038210 */ /* 0x000fe20007ffe0ff */
[----:B------:R-:W-:-:S03]  /*1c30*/  @!P0 FADD.FTZ R6, R6, R15 ;  /* 0x0000000f06068221 */ /* 0x000fc60000010000 */
[----:B------:R-:W-:-:S13]  /*1c40*/  ISETP.GE.U32.OR P1, PT, R3, R22, P0 ;  /* 0x000000160300720c */ /* 0x000fda0000726470 */
[----:B------:R-:W-:-:S07]  /*1c50*/  @!P1 FADD.FTZ R21, R21, R10 ;  /* 0x0000000a15159221 */ /* 0x000fce0000010000 */
.L_x_617:
[----:B------:R-:W-:Y:S05]  /*1c60*/  BSYNC.RECONVERGENT B1 ;  /* 0x0000000000017941 */ /* 0x000fea0003800200 */
.L_x_616:
[----:B------:R-:W-:-:S04]  /*1c70*/  FADD.FTZ R5, R4, R5 ;  /* 0x0000000504057221 */ /* 0x000fc80000010000 */
[----:B------:R-:W-:-:S04]  /*1c80*/  FADD.FTZ R6, R5, R6 ;  /* 0x0000000605067221 */ /* 0x000fc80000010000 */
[----:B------:R-:W-:Y:S01]  /*1c90*/  FADD.FTZ R21, R6, R21 ;  /* 0x0000001506157221 */ /* 0x000fe20000010000 */
[----:B------:R-:W-:Y:S06]  /*1ca0*/  BRA `(.L_x_598) ;  /* 0x0000008c00b07947 */ /* 0x000fec0003800000 */
.L_x_609:
[----:B------:R-:W-:-:S13]  /*1cb0*/  ISETP.NE.AND P0, PT, R6, 0x1, PT ;  /* 0x000000010600780c */ /* 0x000fda0003f05270 */
[----:B------:R-:W-:Y:S05]  /*1cc0*/  @P0 BRA `(.L_x_618) ;  /* 0x0000000400440947 */ /* 0x000fea0003800000 */
[----:B------:R-:W0:Y:S01]  /*1cd0*/  LDC R4, c[0x0][0x394] ;  /* 0x0000e500ff047b82 */ /* 0x000e220000000800 */
[----:B------:R-:W-:Y:S07]  /*1ce0*/  BSSY.RECONVERGENT B1, `(.L_x_619) ;  /* 0x0000025000017945 */ /* 0x000fee0003800200 */
[----:B------:R-:W1:Y:S01]  /*1cf0*/  LDC R6, c[0x0][0x384] ;  /* 0x0000e100ff067b82 */ /* 0x000e620000000800 */
[----:B0-----:R-:W-:-:S05]  /*1d00*/  IMAD R5, R4, 0x3, R23 ;  /* 0x0000000304057824 */ /* 0x001fca00078e0217 */
[----:B------:R-:W-:Y:S01]  /*1d10*/  ISETP.GE.U32.AND P0, PT, R5, R22, PT ;  /* 0x000000160500720c */ /* 0x000fe20003f06070 */
[----:B-1----:R-:W-:Y:S01]  /*1d20*/  IMAD.MOV.U32 R5, RZ, RZ, R6 ;  /* 0x000000ffff057224 */ /* 0x002fe200078e0006 */
[-C--:B------:R-:W-:Y:S02]  /*1d30*/  MOV R7, R6.reuse ;  /* 0x0000000600077202 */ /* 0x080fe40000000f00 */
[----:B------:R-:W-:-:S09]  /*1d40*/  MOV R8, R6 ;  /* 0x0000000600087202 */ /* 0x000fd20000000f00 */
[----:B------:R-:W-:Y:S05]  /*1d50*/  @P0 BRA `(.L_x_620) ;  /* 0x0000000000740947 */ /* 0x000fea0003800000 */
[----:B------:R-:W-:Y:S01]  /*1d60*/  BSSY.RECONVERGENT B2, `(.L_x_621) ;  /* 0x000001a000027945 */ /* 0x000fe20003800200 */
[----:B------:R-:W-:Y:S01]  /*1d70*/  IMAD.MOV.U32 R7, RZ, RZ, R6 ;  /* 0x000000ffff077224 */ /* 0x000fe200078e0006 */
[----:B------:R-:W-:-:S07]  /*1d80*/  MOV R8, R6 ;  /* 0x0000000600087202 */ /* 0x000fce0000000f00 */
.L_x_622:
[----:B------:R-:W-:Y:S01]  /*1d90*/  IADD3 R11, PT, PT, R23, R4, RZ ;  /* 0x00000004170b7210 */ /* 0x000fe20007ffe0ff */
[----:B------:R-:W-:-:S04]  /*1da0*/  IMAD R19, R0, R23, RZ ;  /* 0x0000001700137224 */ /* 0x000fc800078e02ff */
[----:B------:R-:W-:Y:S02]  /*1db0*/  IMAD.IADD R13, R11, 0x1, R4 ;  /* 0x000000010b0d7824 */ /* 0x000fe400078e0204 */
[----:B------:R-:W-:Y:S02]  /*1dc0*/  IMAD R11, R0, R11, RZ ;  /* 0x0000000b000b7224 */ /* 0x000fe400078e02ff */
[----:B------:R-:W-:Y:S01]  /*1dd0*/  IMAD.WIDE.U32 R18, R19, 0x4, R2 ;  /* 0x0000000413127825 */ /* 0x000fe200078e0002 */
[----:B------:R-:W-:-:S03]  /*1de0*/  IADD3 R9, PT, PT, R13, R4, RZ ;  /* 0x000000040d097210 */ /* 0x000fc60007ffe0ff */
[C---:B------:R-:W-:Y:S02]  /*1df0*/  IMAD R13, R0.reuse, R13, RZ ;  /* 0x0000000d000d7224 */ /* 0x040fe400078e02ff */
[----:B------:R-:W-:Y:S01]  /*1e00*/  IMAD R15, R0, R9, RZ ;  /* 0x00000009000f7224 */ /* 0x000fe200078e02ff */
[----:B------:R-:W2:Y:S01]  /*1e10*/  LDG.E R19, desc[UR36][R18.64] ;  /* 0x0000002412137981 */ /* 0x000ea2000c1e1900 */
[----:B------:R-:W-:-:S04]  /*1e20*/  IMAD.WIDE.U32 R12, R13, 0x4, R2 ;  /* 0x000000040d0c7825 */ /* 0x000fc800078e0002 */
[--C-:B------:R-:W-:Y:S02]  /*1e30*/  IMAD.WIDE.U32 R10, R11, 0x4, R2.reuse ;  /* 0x000000040b0a7825 */ /* 0x100fe400078e0002 */
[----:B------:R-:W3:Y:S02]  /*1e40*/  LDG.E R13, desc[UR36][R12.64] ;  /* 0x000000240c0d7981 */ /* 0x000ee4000c1e1900 */
[----:B------:R-:W-:Y:S02]  /*1e50*/  IMAD.WIDE.U32 R14, R15, 0x4, R2 ;  /* 0x000000040f0e7825 */ /* 0x000fe400078e0002 */
        /* <DEDUP_REMOVED lines=11> */
.L_x_621:
[----:B------:R-:W-:Y:S01]  /*1f10*/  IMAD.MOV.U32 R9, RZ, RZ, R19 ;  /* 0x000000ffff097224 */ /* 0x000fe200078e0013 */
[----:B------:R-:W-:-:S07]  /*1f20*/  MOV R14, R10 ;  /* 0x0000000a000e7202 */ /* 0x000fce0000000f00 */
.L_x_620:
[----:B------:R-:W-:Y:S05]  /*1f30*/  BSYNC.RECONVERGENT B1 ;  /* 0x0000000000017941 */ /* 0x000fea0003800200 */
.L_x_619:
[----:B------:R-:W-:Y:S01]  /*1f40*/  ISETP.GE.U32.AND P0, PT, R23, R22, PT ;  /* 0x000000161700720c */ /* 0x000fe20003f06070 */
[----:B------:R-:W-:-:S12]  /*1f50*/  BSSY.RECONVERGENT B1, `(.L_x_623) ;  /* 0x0000016000017945 */ /* 0x000fd80003800200 */
[----:B------:R-:W-:Y:S05]  /*1f60*/  @P0 BRA `(.L_x_624) ;  /* 0x0000000000500947 */ /* 0x000fea0003800000 */
[----:B------:R-:W-:-:S04]  /*1f70*/  IMAD R11, R0, R23, RZ ;  /* 0x00000017000b7224 */ /* 0x000fc800078e02ff */
[----:B------:R-:W-:-:S05]  /*1f80*/  IMAD.WIDE.U32 R10, R11, 0x4, R2 ;  /* 0x000000040b0a7825 */ /* 0x000fca00078e0002 */
[----:B------:R0:W5:Y:S01]  /*1f90*/  LDG.E R9, desc[UR36][R10.64] ;  /* 0x000000240a097981 */ /* 0x000162000c1e1900 */
[----:B------:R-:W-:-:S04]  /*1fa0*/  IADD3 R15, PT, PT, R23, R4, RZ ;  /* 0x00000004170f7210 */ /* 0x000fc80007ffe0ff */
[----:B------:R-:W-:-:S13]  /*1fb0*/  ISETP.GE.U32.AND P1, PT, R15, R22, PT ;  /* 0x000000160f00720c */ /* 0x000fda0003f26070 */
[----:B0-----:R-:W-:Y:S05]  /*1fc0*/  @P1 BRA `(.L_x_624) ;  /* 0x0000000000381947 */ /* 0x001fea0003800000 */
[----:B------:R-:W-:-:S04]  /*1fd0*/  IMAD R11, R0, R15, RZ ;  /* 0x0000000f000b7224 */ /* 0x000fc800078e02ff */
[----:B------:R-:W-:-:S05]  /*1fe0*/  IMAD.WIDE.U32 R10, R11, 0x4, R2 ;  /* 0x000000040b0a7825 */ /* 0x000fca00078e0002 */
[----:B------:R0:W5:Y:S01]  /*1ff0*/  LDG.E R14, desc[UR36][R10.64] ;  /* 0x000000240a0e7981 */ /* 0x000162000c1e1900 */
[----:B------:R-:W-:-:S05]  /*2000*/  IMAD.IADD R15, R15, 0x1, R4 ;  /* 0x000000010f0f7824 */ /* 0x000fca00078e0204 */
[----:B------:R-:W-:-:S13]  /*2010*/  ISETP.GE.U32.AND P1, PT, R15, R22, PT ;  /* 0x000000160f00720c */ /* 0x000fda0003f26070 */
[----:B0-----:R-:W-:Y:S05]  /*2020*/  @P1 BRA `(.L_x_624) ;  /* 0x0000000000201947 */ /* 0x001fea0003800000 */
[----:B------:R-:W-:Y:S01]  /*2030*/  IADD3 R13, PT, PT, R15, R4, RZ ;  /* 0x000000040f0d7210 */ /* 0x000fe20007ffe0ff */
[----:B------:R-:W-:-:S03]  /*2040*/  IMAD R11, R0, R15, RZ ;  /* 0x0000000f000b7224 */ /* 0x000fc600078e02ff */
[----:B------:R-:W-:Y:S01]  /*2050*/  ISETP.GE.U32.AND P1, PT, R13, R22, PT ;  /* 0x000000160d00720c */ /* 0x000fe20003f26070 */
[----:B------:R-:W-:-:S12]  /*2060*/  IMAD.WIDE.U32 R10, R11, 0x4, R2 ;  /* 0x000000040b0a7825 */ /* 0x000fd800078e0002 */
[----:B------:R-:W-:-:S04]  /*2070*/  @!P1 IMAD R13, R0, R13, RZ ;  /* 0x0000000d000d9224 */ /* 0x000fc800078e02ff */
[----:B------:R-:W-:Y:S02]  /*2080*/  @!P1 IMAD.WIDE.U32 R2, R13, 0x4, R2 ;  /* 0x000000040d029825 */ /* 0x000fe400078e0002 */
[----:B------:R0:W5:Y:S04]  /*2090*/  LDG.E R13, desc[UR36][R10.64] ;  /* 0x000000240a0d7981 */ /* 0x000168000c1e1900 */
[----:B------:R0:W5:Y:S02]  /*20a0*/  @!P1 LDG.E R12, desc[UR36][R2.64] ;  /* 0x00000024020c9981 */ /* 0x000164000c1e1900 */
.L_x_624:
[----:B------:R-:W-:Y:S05]  /*20b0*/  BSYNC.RECONVERGENT B1 ;  /* 0x0000000000017941 */ /* 0x000fea0003800200 */
.L_x_623:
[----:B------:R-:W-:Y:S04]  /*20c0*/  BSSY.RECONVERGENT B1, `(.L_x_625) ;  /* 0x000000d000017945 */ /* 0x000fe80003800200 */
[----:B------:R-:W-:Y:S05]  /*20d0*/  @P0 BRA `(.L_x_626) ;  /* 0x00000000002c0947 */ /* 0x000fea0003800000 */
[----:B0-----:R-:W-:Y:S01]  /*20e0*/  IADD3 R3, PT, PT, R23, R4, RZ ;  /* 0x0000000417037210 */ /* 0x001fe20007ffe0ff */
[----:B-----5:R-:W-:-:S03]  /*20f0*/  FADD.FTZ R8, R8, R9 ;  /* 0x0000000908087221 */ /* 0x020fc60000010000 */
[----:B------:R-:W-:-:S13]  /*2100*/  ISETP.GE.U32.AND P0, PT, R3, R22, PT ;  /* 0x000000160300720c */ /* 0x000fda0003f06070 */
[----:B------:R-:W-:Y:S05]  /*2110*/  @P0 BRA `(.L_x_626) ;  /* 0x00000000001c0947 */ /* 0x000fea0003800000 */
[----:B------:R-:W-:Y:S02]  /*2120*/  IMAD.IADD R3, R3, 0x1, R4 ;  /* 0x0000000103037824 */ /* 0x000fe400078e0204 */
[----:B------:R-:W-:-:S03]  /*2130*/  FADD.FTZ R7, R7, R14 ;  /* 0x0000000e07077221 */ /* 0x000fc60000010000 */
[----:B------:R-:W-:-:S13]  /*2140*/  ISETP.GE.U32.AND P0, PT, R3, R22, PT ;  /* 0x000000160300720c */ /* 0x000fda0003f06070 */
[----:B------:R-:W-:Y:S01]  /*2150*/  @!P0 IADD3 R3, PT, PT, R3, R4, RZ ;  /* 0x0000000403038210 */ /* 0x000fe20007ffe0ff */
[----:B------:R-:W-:-:S03]  /*2160*/  @!P0 FADD.FTZ R6, R6, R13 ;  /* 0x0000000d06068221 */ /* 0x000fc60000010000 */
[----:B------:R-:W-:-:S13]  /*2170*/  ISETP.GE.U32.OR P1, PT, R3, R22, P0 ;  /* 0x000000160300720c */ /* 0x000fda0000726470 */
[----:B------:R-:W-:-:S07]  /*2180*/  @!P1 FADD.FTZ R5, R5, R12 ;  /* 0x0000000c05059221 */ /* 0x000fce0000010000 */
.L_x_626:
[----:B------:R-:W-:Y:S05]  /*2190*/  BSYNC.RECONVERGENT B1 ;  /* 0x0000000000017941 */ /* 0x000fea0003800200 */
.L_x_625:
[----:B------:R-:W-:-:S04]  /*21a0*/  FADD.FTZ R7, R8, R7 ;  /* 0x0000000708077221 */ /* 0x000fc80000010000 */
[----:B------:R-:W-:-:S04]  /*21b0*/  FADD.FTZ R6, R7, R6 ;  /* 0x0000000607067221 */ /* 0x000fc80000010000 */
[----:B------:R-:W-:Y:S01]  /*21c0*/  FADD.FTZ R21, R6, R5 ;  /* 0x0000000506157221 */ /* 0x000fe20000010000 */
[----:B------:R-:W-:Y:S06]  /*21d0*/  BRA `(.L_x_598) ;  /* 0x0000008800647947 */ /* 0x000fec0003800000 */
.L_x_618:
[----:B------:R-:W0:Y:S01]  /*21e0*/  LDCU UR4, c[0x0][0x394] ;  /* 0x00007280ff0477ac */ /* 0x000e220008000800 */
[----:B------:R-:W1:Y:S01]  /*21f0*/  LDC R9, c[0x0][0x384] ;  /* 0x0000e100ff097b82 */ /* 0x000e620000000800 */
[----:B------:R-:W-:Y:S01]  /*2200*/  BSSY.RECONVERGENT B1, `(.L_x_627) ;  /* 0x000040e000017945 */ /* 0x000fe20003800200 */
[----:B0-----:R-:W-:-:S05]  /*2210*/  MOV R20, UR4 ;  /* 0x0000000400147c02 */ /* 0x001fca0008000f00 */
[----:B------:R-:W-:Y:S02]  /*2220*/  IMAD R3, R20, 0x3, R23 ;  /* 0x0000000314037824 */ /* 0x000fe400078e0217 */
[----:B-1----:R-:W-:Y:S01]  /*2230*/  IMAD.MOV.U32 R21, RZ, RZ, R9 ;  /* 0x000000ffff157224 */ /* 0x002fe200078e0009 */
[-C--:B------:R-:W-:Y:S02]  /*2240*/  MOV R11, R9.reuse ;  /* 0x00000009000b7202 */ /* 0x080fe40000000f00 */
[----:B------:R-:W-:Y:S02]  /*2250*/  ISETP.GE.U32.AND P0, PT, R3, R22, PT ;  /* 0x000000160300720c */ /* 0x000fe40003f06070 */
[----:B------:R-:W-:-:S11]  /*2260*/  MOV R10, R9 ;  /* 0x00000009000a7202 */ /* 0x000fd60000000f00 */
[----:B------:R-:W-:Y:S05]  /*2270*/  @P0 BRA `(.L_x_628) ;  /* 0x0000004000180947 */ /* 0x000fea0003800000 */
[----:B------:R-:W-:-:S13]  /*2280*/  ISETP.NE.AND P0, PT, R6, RZ, PT ;  /* 0x000000ff0600720c */ /* 0x000fda0003f05270 */
[----:B------:R0:W5:Y:S01]  /*2290*/  @!P0 LDG.E R3, desc[UR36][R4.64] ;  /* 0x0000002404038981 */ /* 0x000162000c1e1900 */
[----:B------:R-:W-:Y:S01]  /*22a0*/  VIADD R0, R6, 0xffffffff ;  /* 0xffffffff06007836 */ /* 0x000fe20000000000 */
[-C--:B------:R-:W-:Y:S01]  /*22b0*/  MOV R21, R9.reuse ;  /* 0x0000000900157202 */ /* 0x080fe20000000f00 */
[----:B------:R-:W-:Y:S01]  /*22c0*/  IMAD.MOV.U32 R10, RZ, RZ, R9 ;  /* 0x000000ffff0a7224 */ /* 0x000fe200078e0009 */
[----:B------:R-:W-:Y:S02]  /*22d0*/  MOV R11, R9 ;  /* 0x00000009000b7202 */ /* 0x000fe40000000f00 */
[----:B------:R-:W-:-:S04]  /*22e0*/  VIMNMX.U32 R0, PT, PT, R0, 0x18, PT ;  /* 0x0000001800007848 */ /* 0x000fc80003fe0000 */
[----:B0-----:R-:W-:-:S07]  /*22f0*/  IADD3 R2, PT, PT, R0, 0x1, RZ ;  /* 0x0000000100027810 */ /* 0x001fce0007ffe0ff */
.L_x_634:
[----:B------:R-:W0:Y:S01]  /*2300*/  LDCU UR4, c[0x0][0x394] ;  /* 0x00007280ff0477ac */ /* 0x000e220008000800 */
[-C--:B-----5:R-:W-:Y:S01]  /*2310*/  @!P0 MOV R8, R3.reuse ;  /* 0x0000000300088202 */ /* 0x0a0fe20000000f00 */
[----:B------:R-:W-:Y:S01]  /*2320*/  @!P0 IMAD.MOV.U32 R0, RZ, RZ, R3 ;  /* 0x000000ffff008224 */ /* 0x000fe200078e0003 */
[-C--:B------:R-:W-:Y:S02]  /*2330*/  @!P0 MOV R7, R3.reuse ;  /* 0x0000000300078202 */ /* 0x080fe40000000f00 */
[----:B------:R-:W-:Y:S01]  /*2340*/  @!P0 MOV R6, R3 ;  /* 0x0000000300068202 */ /* 0x000fe20000000f00 */
[----:B------:R-:W-:Y:S06]  /*2350*/  @!P0 BRA `(.L_x_629) ;  /* 0x0000003c00b48947 */ /* 0x000fec0003800000 */
[----:B------:R-:W1:Y:S01]  /*2360*/  LDCU.64 UR30, c[0x0][0x3d0] ;  /* 0x00007a00ff1e77ac */ /* 0x000e620008000a00 */
[----:B------:R-:W-:Y:S01]  /*2370*/  IMAD.MOV.U32 R22, RZ, RZ, RZ ;  /* 0x000000ffff167224 */ /* 0x000fe200078e00ff */
[----:B------:R-:W2:Y:S01]  /*2380*/  LDCU.64 UR28, c[0x0][0x3c8] ;  /* 0x00007900ff1c77ac */ /* 0x000ea20008000a00 */
[----:B------:R-:W3:Y:S01]  /*2390*/  LDCU UR5, c[0x0][0x4f8] ;  /* 0x00009f00ff0577ac */ /* 0x000ee20008000800 */
[----:B------:R-:W4:Y:S01]  /*23a0*/  LDCU UR77, c[0x0][0x3e4] ;  /* 0x00007c80ff4d77ac */ /* 0x000f220008000800 */
[----:B------:R-:W0:Y:S01]  /*23b0*/  LDCU UR76, c[0x0][0x500] ;  /* 0x0000a000ff4c77ac */ /* 0x000e220008000800 */
[----:B-1----:R-:W-:Y:S01]  /*23c0*/  IMAD.HI.U32 R0, R23, UR30, R22 ;  /* 0x0000001e17007c27 */ /* 0x002fe2000f8e0016 */
[----:B------:R-:W1:Y:S04]  /*23d0*/  LDCU UR75, c[0x0][0x3f8] ;  /* 0x00007f00ff4b77ac */ /* 0x000e680008000800 */
[----:B------:R-:W-:Y:S01]  /*23e0*/  SHF.R.U32.HI R8, RZ, UR31, R0 ;  /* 0x0000001fff087c19 */ /* 0x000fe20008011600 */
[----:B--2---:R-:W-:Y:S01]  /*23f0*/  UISETP.NE.AND UP0, UPT, UR28, 0x1, UPT ;  /* 0x000000011c00788c */ /* 0x004fe2000bf05270 */
[----:B------:R-:W2:Y:S02]  /*2400*/  LDCU UR74, c[0x0][0x504] ;  /* 0x0000a080ff4a77ac */ /* 0x000ea40008000800 */
[----:B------:R-:W-:Y:S01]  /*2410*/  IADD3 R0, PT, PT, -R8, RZ, RZ ;  /* 0x000000ff08007210 */ /* 0x000fe20007ffe1ff */
[----:B------:R-:W0:Y:S04]  /*2420*/  LDCU UR73, c[0x0][0x3fc] ;  /* 0x00007f80ff4977ac */ /* 0x000e280008000800 */
[----:B------:R-:W-:Y:S01]  /*2430*/  IMAD R0, R0, UR29, R23 ;  /* 0x0000001d00007c24 */ /* 0x000fe2000f8e0217 */
[----:B------:R-:W0:Y:S03]  /*2440*/  LDCU UR72, c[0x0][0x508] ;  /* 0x0000a100ff4877ac */ /* 0x000e260008000800 */
        /* <DEDUP_REMOVED lines=50> */
[----:B------:R-:W-:Y:S02]  /*2770*/  HFMA2 R6, -RZ, RZ, 0, 0 ;  /* 0x00000000ff067431 */ /* 0x000fe400000001ff */
[----:B------:R-:W-:Y:S01]  /*2780*/  IMAD.MOV.U32 R7, RZ, RZ, R8 ;  /* 0x000000ffff077224 */ /* 0x000fe200078e0008 */
[----:B------:R-:W-:Y:S02]  /*2790*/  ISETP.NE.AND P1, PT, R2, 0x2, PT ;  /* 0x000000020200780c */ /* 0x000fe40003f25270 */
[----:B0-----:R-:W-:-:S05]  /*27a0*/  IMAD.HI.U32 R6, R8, UR33, R6 ;  /* 0x0000002108067c27 */ /* 0x001fca000f8e0006 */
[----:B-1----:R-:W-:Y:S01]  /*27b0*/  SHF.R.U32.HI R12, RZ, UR28, R6 ;  /* 0x0000001cff0c7c19 */ /* 0x002fe20008011606 */
[----:B------:R-:W0:Y:S03]  /*27c0*/  LDCU UR28, c[0x0][0x4fc] ;  /* 0x00009f80ff1c77ac */ /* 0x000e260008000800 */
[----:B------:R-:W-:-:S05]  /*27d0*/  IADD3 R7, PT, PT, -R12, RZ, RZ ;  /* 0x000000ff0c077210 */ /* 0x000fca0007ffe1ff */
[----:B------:R-:W-:-:S04]  /*27e0*/  IMAD R7, R7, UR32, R8 ;  /* 0x0000002007077c24 */ /* 0x000fc8000f8e0208 */
[----:B0-----:R-:W-:Y:S01]  /*27f0*/  IMAD R0, R7, UR28, R0 ;  /* 0x0000001c07007c24 */ /* 0x001fe2000f8e0200 */
        /* <DEDUP_REMOVED lines=205> */
[----:B------:R-:W-:Y:S01]  /*34d0*/  IMAD.MOV.U32 R7, RZ, RZ, R8 ;  /* 0x000000ffff077224 */ /* 0x000fe200078e0008 */
[----:B------:R-:W-:-:S11]  /*34e0*/  MOV R6, RZ ;  /* 0x000000ff00067202 */ /* 0x000fd60000000f00 */
[----:B------:R-:W1:Y:S01]  /*34f0*/  @P1 LDC.64 R12, c[0x0][0x4f0] ;  /* 0x00013c00ff0c1b82 */ /* 0x000e620000000a00 */
[----:B0-----:R-:W-:-:S07]  /*3500*/  IMAD.HI.U32 R6, R8, UR53, R6 ;  /* 0x0000003508067c27 */ /* 0x001fce000f8e0006 */
[----:B------:R-:W0:Y:S01]  /*3510*/  @P1 LDC R19, c[0x0][0x4ec] ;  /* 0x00013b00ff131b82 */ /* 0x000e220000000800 */
[----:B------:R-:W-:Y:S02]  /*3520*/  SHF.R.U32.HI R7, RZ, UR26, R6 ;  /* 0x0000001aff077c19 */ /* 0x000fe40008011606 */
[----:B------:R-:W-:Y:S02]  /*3530*/  @P1 MOV R6, RZ ;  /* 0x000000ff00061202 */ /* 0x000fe40000000f00 */
[----:B------:R-:W-:-:S05]  /*3540*/  IADD3 R15, PT, PT, -R7, RZ, RZ ;  /* 0x000000ff070f7210 */ /* 0x000fca0007ffe1ff */
[----:B------:R-:W-:Y:S02]  /*3550*/  IMAD R15, R15, UR52, R8 ;  /* 0x000000340f0f7c24 */ /* 0x000fe4000f8e0208 */
[----:B------:R-:W2:Y:S02]  /*3560*/  @P1 LDC R8, c[0x0][0x558] ;  /* 0x00015600ff081b82 */ /* 0x000ea40000000800 */
[----:B------:R-:W-:Y:S02]  /*3570*/  IMAD R0, R15, UR27, R0 ;  /* 0x0000001b0f007c24 */ /* 0x000fe4000f8e0200 */
[----:B-1----:R-:W-:-:S05]  /*3580*/  @P1 IMAD.HI.U32 R12, R7, R12, R6 ;  /* 0x0000000c070c1227 */ /* 0x002fca00078e0006 */
[----:B------:R-:W-:-:S05]  /*3590*/  @P1 SHF.R.U32.HI R12, RZ, R13, R12 ;  /* 0x0000000dff0c1219 */ /* 0x000fca000001160c */
[----:B------:R-:W-:-:S04]  /*35a0*/  @P1 IMAD.MOV R6, RZ, RZ, -R12 ;  /* 0x000000ffff061224 */ /* 0x000fc800078e0a0c */
[----:B0-----:R-:W-:-:S04]  /*35b0*/  @P1 IMAD R7, R6, R19, R7 ;  /* 0x0000001306071224 */ /* 0x001fc800078e0207 */
[----:B--2---:R-:W-:-:S07]  /*35c0*/  @P1 IMAD R0, R7, R8, R0 ;  /* 0x0000000807001224 */ /* 0x004fce00078e0200 */
.L_x_630:
[----:B------:R-:W-:-:S04]  /*35d0*/  LOP3.LUT R7, R0, 0xfffffffc, RZ, 0xc0, !PT ;  /* 0xfffffffc00077812 */ /* 0x000fc800078ec0ff */
[----:B------:R-:W-:-:S04]  /*35e0*/  IADD3 R6, P1, PT, R7, R4, RZ ;  /* 0x0000000407067210 */ /* 0x000fc80007f3e0ff */
[----:B------:R-:W-:-:S05]  /*35f0*/  IADD3.X R7, PT, PT, RZ, R5, RZ, P1, !PT ;  /* 0x00000005ff077210 */ /* 0x000fca0000ffe4ff */
[----:B------:R1:W5:Y:S01]  /*3600*/  LDG.E R6, desc[UR36][R6.64] ;  /* 0x0000002406067981 */ /* 0x000362000c1e1900 */
[----:B0-----:R-:W-:Y:S01]  /*3610*/  IADD3 R13, PT, PT, R23, UR4, RZ ;  /* 0x00000004170d7c10 */ /* 0x001fe2000fffe0ff */
[----:B------:R-:W-:-:S04]  /*3620*/  IMAD.MOV.U32 R12, RZ, RZ, RZ ;  /* 0x000000ffff0c7224 */ /* 0x000fc800078e00ff */
[----:B------:R-:W-:-:S05]  /*3630*/  IMAD.HI.U32 R0, R13, UR30, R12 ;  /* 0x0000001e0d007c27 */ /* 0x000fca000f8e000c */
[----:B------:R-:W-:-:S04]  /*3640*/  SHF.R.U32.HI R19, RZ, UR31, R0 ;  /* 0x0000001fff137c19 */ /* 0x000fc80008011600 */
[----:B------:R-:W-:-:S05]  /*3650*/  IADD3 R15, PT, PT, -R19, RZ, RZ ;  /* 0x000000ff130f7210 */ /* 0x000fca0007ffe1ff */
[----:B------:R-:W-:-:S04]  /*3660*/  IMAD R0, R15, UR29, R13 ;  /* 0x0000001d0f007c24 */ /* 0x000fc8000f8e020d */
[----:B------:R-:W-:Y:S01]  /*3670*/  IMAD R0, R0, UR5, RZ ;  /* 0x0000000500007c24 */ /* 0x000fe2000f8e02ff */
[----:B-1----:R-:W-:Y:S06]  /*3680*/  BRA.U !UP0, `(.L_x_631) ;  /* 0x0000000d08707547 */ /* 0x002fec000b800000 */
[----:B------:R-:W0:Y:S01]  /*3690*/  LDCU UR28, c[0x0][0x3e0] ;  /* 0x00007c00ff1c77ac */ /* 0x000e220008000800 */
[----:B------:R-:W-:Y:S02]  /*36a0*/  MOV R18, RZ ;  /* 0x000000ff00127202 */ /* 0x000fe40000000f00 */
[----:B------:R-:W-:-:S03]  /*36b0*/  ISETP.NE.AND P1, PT, R2, 0x2, PT ;  /* 0x000000020200780c */ /* 0x000fc60003f25270 */
[----:B------:R-:W-:-:S05]  /*36c0*/  IMAD.HI.U32 R7, R19, UR33, R18 ;  /* 0x0000002113077c27 */ /* 0x000fca000f8e0012 */
[----:B0-----:R-:W-:Y:S01]  /*36d0*/  SHF.R.U32.HI R8, RZ, UR28, R7 ;  /* 0x0000001cff087c19 */ /* 0x001fe20008011607 */
        /* <DEDUP_REMOVED lines=215> */
.L_x_631:
[----:B------:R-:W-:Y:S01]  /*4450*/  LOP3.LUT R19, R0, 0xfffffffc, RZ, 0xc0, !PT ;  /* 0xfffffffc00137812 */ /* 0x000fe200078ec0ff */
[----:B------:R-:W-:Y:S01]  /*4460*/  VIADD R13, R13, UR4 ;  /* 0x000000040d0d7c36 */ /* 0x000fe20008000000 */
[----:B------:R-:W-:Y:S02]  /*4470*/  MOV R12, RZ ;  /* 0x000000ff000c7202 */ /* 0x000fe40000000f00 */
[----:B------:R-:W-:-:S03]  /*4480*/  IADD3 R18, P1, PT, R19, R4, RZ ;  /* 0x0000000413127210 */ /* 0x000fc60007f3e0ff */
[----:B------:R-:W-:Y:S01]  /*4490*/  IMAD.HI.U32 R0, R13, UR30, R12 ;  /* 0x0000001e0d007c27 */ /* 0x000fe2000f8e000c */
[----:B------:R-:W-:-:S05]  /*44a0*/  IADD3.X R19, PT, PT, RZ, R5, RZ, P1, !PT ;  /* 0x00000005ff137210 */ /* 0x000fca0000ffe4ff */
[----:B------:R0:W5:Y:S02]  /*44b0*/  LDG.E R7, desc[UR36][R18.64] ;  /* 0x0000002412077981 */ /* 0x000164000c1e1900 */
[----:B0-----:R-:W-:-:S04]  /*44c0*/  SHF.R.U32.HI R19, RZ, UR31, R0 ;  /* 0x0000001fff137c19 */ /* 0x001fc80008011600 */
[----:B------:R-:W-:-:S05]  /*44d0*/  IADD3 R15, PT, PT, -R19, RZ, RZ ;  /* 0x000000ff130f7210 */ /* 0x000fca0007ffe1ff */
[----:B------:R-:W-:-:S04]  /*44e0*/  IMAD R0, R15, UR29, R13 ;  /* 0x0000001d0f007c24 */ /* 0x000fc8000f8e020d */
[----:B------:R-:W-:Y:S01]  /*44f0*/  IMAD R0, R0, UR5, RZ ;  /* 0x0000000500007c24 */ /* 0x000fe2000f8e02ff */
[----:B------:R-:W-:Y:S06]  /*4500*/  BRA.U !UP0, `(.L_x_632) ;  /* 0x0000000d086c7547 */ /* 0x000fec000b800000 */
[----:B------:R-:W0:Y:S01]  /*4510*/  LDCU UR28, c[0x0][0x3e0] ;  /* 0x00007c00ff1c77ac */ /* 0x000e220008000800 */
[----:B------:R-:W-:Y:S01]  /*4520*/  IMAD.MOV.U32 R18, RZ, RZ, RZ ;  /* 0x000000ffff127224 */ /* 0x000fe200078e00ff */
        /* <DEDUP_REMOVED lines=202> */
[----:B------:R-:W-:-:S13]  /*51d0*/  ISETP.NE.AND P1, PT, R2, 0x18, PT ;  /* 0x000000180200780c */ /* 0x000fda0003f25270 */
[----:B------:R-:W1:Y:S01]  /*51e0*/  @P1 LDC R8, c[0x0][0x4ec] ;  /* 0x00013b00ff081b82 */ /* 0x000e620000000800 */
[----:B0-----:R-:W-:-:S05]  /*51f0*/  IMAD.HI.U32 R24, R19, UR53, R18 ;  /* 0x0000003513187c27 */ /* 0x001fca000f8e0012 */
[----:B------:R-:W-:Y:S02]  /*5200*/  SHF.R.U32.HI R25, RZ, UR26, R24 ;  /* 0x0000001aff197c19 */ /* 0x000fe40008011618 */
[----:B------:R-:W0:Y:S01]  /*5210*/  @P1 LDC R20, c[0x0][0x558] ;  /* 0x00015600ff141b82 */ /* 0x000e220000000800 */
[----:B------:R-:W-:Y:S01]  /*5220*/  @P1 IMAD.MOV.U32 R24, RZ, RZ, RZ ;  /* 0x000000ffff181224 */ /* 0x000fe200078e00ff */
[----:B------:R-:W-:-:S05]  /*5230*/  IADD3 R15, PT, PT, -R25, RZ, RZ ;  /* 0x000000ff190f7210 */ /* 0x000fca0007ffe1ff */
[----:B------:R-:W-:Y:S02]  /*5240*/  IMAD R15, R15, UR52, R19 ;  /* 0x000000340f0f7c24 */ /* 0x000fe4000f8e0213 */
[----:B------:R-:W2:Y:S02]  /*5250*/  @P1 LDC.64 R18, c[0x0][0x4f0] ;  /* 0x00013c00ff121b82 */ /* 0x000ea40000000a00 */
[----:B------:R-:W-:Y:S02]  /*5260*/  IMAD R0, R15, UR27, R0 ;  /* 0x0000001b0f007c24 */ /* 0x000fe4000f8e0200 */
[----:B--2---:R-:W-:-:S05]  /*5270*/  @P1 IMAD.HI.U32 R18, R25, R18, R24 ;  /* 0x0000001219121227 */ /* 0x004fca00078e0018 */
[----:B------:R-:W-:-:S04]  /*5280*/  @P1 SHF.R.U32.HI R18, RZ, R19, R18 ;  /* 0x00000013ff121219 */ /* 0x000fc80000011612 */
[----:B------:R-:W-:-:S05]  /*5290*/  @P1 IADD3 R19, PT, PT, -R18, RZ, RZ ;  /* 0x000000ff12131210 */ /* 0x000fca0007ffe1ff */
[----:B-1----:R-:W-:-:S04]  /*52a0*/  @P1 IMAD R25, R8, R19, R25 ;  /* 0x0000001308191224 */ /* 0x002fc800078e0219 */
[----:B0-----:R-:W-:-:S07]  /*52b0*/  @P1 IMAD R0, R25, R20, R0 ;  /* 0x0000001419001224 */ /* 0x001fce00078e0200 */
.L_x_632:
[----:B------:R-:W-:-:S04]  /*52c0*/  LOP3.LUT R19, R0, 0xfffffffc, RZ, 0xc0, !PT ;  /* 0xfffffffc00137812 */ /* 0x000fc800078ec0ff */
[----:B------:R-:W-:-:S04]  /*52d0*/  IADD3 R18, P1, PT, R19, R4, RZ ;  /* 0x0000000413127210 */ /* 0x000fc80007f3e0ff */
[----:B------:R-:W-:-:S05]  /*52e0*/  IADD3.X R19, PT, PT, RZ, R5, RZ, P1, !PT ;  /* 0x00000005ff137210 */ /* 0x000fca0000ffe4ff */
[----:B------:R0:W5:Y:S01]  /*52f0*/  LDG.E R0, desc[UR36][R18.64] ;  /* 0x0000002412007981 */ /* 0x000162000c1e1900 */
[----:B------:R-:W-:Y:S01]  /*5300*/  MOV R12, RZ ;  /* 0x000000ff000c7202 */ /* 0x000fe20000000f00 */
[----:B------:R-:W-:-:S04]  /*5310*/  VIADD R13, R13, UR4 ;  /* 0x000000040d0d7c36 */ /* 0x000fc80008000000 */
[----:B------:R-:W-:-:S05]  /*5320*/  IMAD.HI.U32 R8, R13, UR30, R12 ;  /* 0x0000001e0d087c27 */ /* 0x000fca000f8e000c */
[----:B------:R-:W-:-:S04]  /*5330*/  SHF.R.U32.HI R15, RZ, UR31, R8 ;  /* 0x0000001fff0f7c19 */ /* 0x000fc80008011608 */
[----:B------:R-:W-:-:S05]  /*5340*/  IADD3 R12, PT, PT, -R15, RZ, RZ ;  /* 0x000000ff0f0c7210 */ /* 0x000fca0007ffe1ff */
[----:B------:R-:W-:-:S04]  /*5350*/  IMAD R8, R12, UR29, R13 ;  /* 0x0000001d0c087c24 */ /* 0x000fc8000f8e020d */
[----:B------:R-:W-:Y:S01]  /*5360*/  IMAD R8, R8, UR5, RZ ;  /* 0x0000000508087c24 */ /* 0x000fe2000f8e02ff */
[----:B0-----:R-:W-:Y:S06]  /*5370*/  BRA.U !UP0, `(.L_x_633) ;  /* 0x0000000d089c7547 */ /* 0x001fec000b800000 */
[----:B------:R-:W0:Y:S01]  /*5380*/  LDCU UR5, c[0x0][0x3e0] ;  /* 0x00007c00ff0577ac */ /* 0x000e220008000800 */
[----:B------:R-:W-:Y:S01]  /*5390*/  MOV R13, R15 ;  /* 0x0000000f000d7202 */ /* 0x000fe20000000f00 */
        /* <DEDUP_REMOVED lines=229> */
.L_x_633:
[----:B------:R-:W-:-:S04]  /*61f0*/  LOP3.LUT R13, R8, 0xfffffffc, RZ, 0xc0, !PT ;  /* 0xfffffffc080d7812 */ /* 0x000fc800078ec0ff */
[----:B------:R-:W-:-:S04]  /*6200*/  IADD3 R12, P1, PT, R13, R4, RZ ;  /* 0x000000040d0c7210 */ /* 0x000fc80007f3e0ff */
[----:B------:R-:W-:-:S05]  /*6210*/  IADD3.X R13, PT, PT, RZ, R5, RZ, P1, !PT ;  /* 0x00000005ff0d7210 */ /* 0x000fca0000ffe4ff */
[----:B------:R1:W5:Y:S04]  /*6220*/  LDG.E R8, desc[UR36][R12.64] ;  /* 0x000000240c087981 */ /* 0x000368000c1e1900 */
.L_x_629:
[----:B------:R-:W2:Y:S01]  /*6230*/  LDCU UR5, c[0x0][0x38c] ;  /* 0x00007180ff0577ac */ /* 0x000ea20008000800 */
[----:B0-----:R-:W-:Y:S02]  /*6240*/  IMAD.U32 R20, RZ, RZ, UR4 ;  /* 0x00000004ff147e24 */ /* 0x001fe4000f8e00ff */
[----:B-----5:R-:W-:Y:S01]  /*6250*/  FADD.FTZ R9, R6, R9 ;  /* 0x0000000906097221 */ /* 0x020fe20000010000 */
[----:B------:R-:W-:Y:S01]  /*6260*/  FADD.FTZ R10, R7, R10 ;  /* 0x0000000a070a7221 */ /* 0x000fe20000010000 */
[----:B------:R-:W-:Y:S01]  /*6270*/  FADD.FTZ R11, R0, R11 ;  /* 0x0000000b000b7221 */ /* 0x000fe20000010000 */
[----:B------:R-:W-:Y:S01]  /*6280*/  FADD.FTZ R21, R8, R21 ;  /* 0x0000001508157221 */ /* 0x000fe20000010000 */
[----:B------:R-:W-:-:S05]  /*6290*/  LEA R23, R20, R23, 0x2 ;  /* 0x0000001714177211 */ /* 0x000fca00078e10ff */
[----:B-1----:R-:W-:Y:S01]  /*62a0*/  IMAD R13, R20, 0x3, R23 ;  /* 0x00000003140d7824 */ /* 0x002fe200078e0217 */
[----:B--2---:R-:W-:-:S04]  /*62b0*/  MOV R22, UR5 ;  /* 0x0000000500167c02 */ /* 0x004fc80008000f00 */
[----:B------:R-:W-:-:S13]  /*62c0*/  ISETP.GE.U32.AND P1, PT, R13, R22, PT ;  /* 0x000000160d00720c */ /* 0x000fda0003f26070 */
[----:B------:R-:W-:Y:S05]  /*62d0*/  @!P1 BRA `(.L_x_634) ;  /* 0xffffffc000089947 */ /* 0x000fea000383ffff */
.L_x_628:
[----:B------:R-:W-:Y:S05]  /*62e0*/  BSYNC.RECONVERGENT B1 ;  /* 0x0000000000017941 */ /* 0x000fea0003800200 */
.L_x_627:
        /* <DEDUP_REMOVED lines=284> */
.L_x_638:
[----:B------:R-:W-:Y:S01]  /*74b0*/  SHF.R.U32.HI R12, RZ, 0x2, R6 ;  /* 0x00000002ff0c7819 */ /* 0x000fe20000011606 */
[----:B------:R-:W-:-:S07]  /*74c0*/  IMAD.MOV.U32 R13, RZ, RZ, RZ ;  /* 0x000000ffff0d7224 */ /* 0x000fce00078e00ff */
.L_x_637:
[----:B------:R-:W0:Y:S02]  /*74d0*/  LDCU.64 UR4, c[0x0][0x758] ;  /* 0x0000eb00ff0477ac */ /* 0x000e240008000a00 */
[----:B0-----:R-:W-:-:S04]  /*74e0*/  IADD3 R3, P1, PT, R14, UR4, RZ ;  /* 0x000000040e037c10 */ /* 0x001fc8000ff3e0ff */
[----:B------:R-:W-:Y:S02]  /*74f0*/  IADD3.X R2, PT, PT, RZ, UR5, RZ, P1, !PT ;  /* 0x00000005ff027c10 */ /* 0x000fe40008ffe4ff */
[----:B------:R-:W-:-:S04]  /*7500*/  LEA R18, P1, R12, R3, 0x2 ;  /* 0x000000030c127211 */ /* 0x000fc800078210ff */
[----:B------:R-:W-:-:S05]  /*7510*/  LEA.HI.X R19, R12, R2, R13, 0x2, P1 ;  /* 0x000000020c137211 */ /* 0x000fca00008f140d */
[----:B------:R0:W5:Y:S01]  /*7520*/  LDG.E R6, desc[UR36][R18.64] ;  /* 0x0000002412067981 */ /* 0x000162000c1e1900 */
[----:B------:R-:W-:-:S04]  /*7530*/  IADD3 R15, PT, PT, R23, R20, RZ ;  /* 0x00000014170f7210 */ /* 0x000fc80007ffe0ff */
[----:B------:R-:W-:-:S13]  /*7540*/  ISETP.GE.U32.AND P1, PT, R15, R22, PT ;  /* 0x000000160f00720c */ /* 0x000fda0003f26070 */
[----:B0-----:R-:W-:Y:S05]  /*7550*/  @P1 BRA `(.L_x_636) ;  /* 0x0000003400381947 */ /* 0x001fea0003800000 */
        /* <DEDUP_REMOVED lines=275> */
.L_x_640:
[----:B------:R-:W-:Y:S02]  /*8690*/  SHF.R.U32.HI R18, RZ, 0x2, R7 ;  /* 0x00000002ff127819 */ /* 0x000fe40000011607 */
[----:B------:R-:W-:-:S07]  /*86a0*/  MOV R19, RZ ;  /* 0x000000ff00137202 */ /* 0x000fce0000000f00 */
.L_x_639:
        /* <DEDUP_REMOVED lines=281> */
.L_x_642:
[----:B------:R-:W-:Y:S02]  /*9840*/  SHF.R.U32.HI R18, RZ, 0x2, R0 ;  /* 0x00000002ff127819 */ /* 0x000fe40000011600 */
[----:B------:R-:W-:-:S07]  /*9850*/  MOV R19, RZ ;  /* 0x000000ff00137202 */ /* 0x000fce0000000f00 */
.L_x_641:
        /* <DEDUP_REMOVED lines=281> */
.L_x_644:
[----:B------:R-:W-:Y:S02]  /*a9f0*/  SHF.R.U32.HI R12, RZ, 0x2, R5 ;  /* 0x00000002ff0c7819 */ /* 0x000fe40000011605 */
[----:B------:R-:W-:-:S07]  /*aa00*/  MOV R13, RZ ;  /* 0x000000ff000d7202 */ /* 0x000fce0000000f00 */
.L_x_643:
[----:B------:R-:W-:-:S04]  /*aa10*/  LEA R4, P0, R12, R3, 0x2 ;  /* 0x000000030c047211 */ /* 0x000fc800078010ff */
[----:B------:R-:W-:-:S05]  /*aa20*/  LEA.HI.X R5, R12, R2, R13, 0x2, P0 ;  /* 0x000000020c057211 */ /* 0x000fca00000f140d */
[----:B------:R0:W5:Y:S04]  /*aa30*/  LDG.E R8, desc[UR36][R4.64] ;  /* 0x0000002404087981 */ /* 0x000168000c1e1900 */
.L_x_636:
[----:B------:R-:W-:Y:S05]  /*aa40*/  BSYNC.RECONVERGENT B1 ;  /* 0x0000000000017941 */ /* 0x000fea0003800200 */
.L_x_635:
[----:B------:R-:W-:Y:S01]  /*aa50*/  ISETP.GE.U32.AND P0, PT, R23, R22, PT ;  /* 0x000000161700720c */ /* 0x000fe20003f06070 */
[----:B------:R-:W-:-:S12]  /*aa60*/  BSSY.RECONVERGENT B1, `(.L_x_645) ;  /* 0x000000d000017945 */ /* 0x000fd80003800200 */
[----:B------:R-:W-:Y:S05]  /*aa70*/  @P0 BRA `(.L_x_646) ;  /* 0x00000000002c0947 */ /* 0x000fea0003800000 */
[----:B------:R-:W-:Y:S01]  /*aa80*/  IADD3 R3, PT, PT, R23, R20, RZ ;  /* 0x0000001417037210 */ /* 0x000fe20007ffe0ff */
[----:B-----5:R-:W-:-:S03]  /*aa90*/  FADD.FTZ R9, R9, R6 ;  /* 0x0000000609097221 */ /* 0x020fc60000010000 */
[----:B------:R-:W-:-:S13]  /*aaa0*/  ISETP.GE.U32.AND P0, PT, R3, R22, PT ;  /* 0x000000160300720c */ /* 0x000fda0003f06070 */
[----:B------:R-:W-:Y:S05]  /*aab0*/  @P0 BRA `(.L_x_646) ;  /* 0x00000000001c0947 */ /* 0x000fea0003800000 */
[----:B------:R-:W-:Y:S01]  /*aac0*/  IADD3 R3, PT, PT, R3, R20, RZ ;  /* 0x0000001403037210 */ /* 0x000fe20007ffe0ff */
[----:B------:R-:W-:-:S03]  /*aad0*/  FADD.FTZ R10, R10, R7 ;  /* 0x000000070a0a7221 */ /* 0x000fc60000010000 */
[----:B------:R-:W-:-:S13]  /*aae0*/  ISETP.GE.U32.AND P0, PT, R3, R22, PT ;  /* 0x000000160300720c */ /* 0x000fda0003f06070 */
[----:B------:R-:W-:Y:S02]  /*aaf0*/  @!P0 IMAD.IADD R3, R3, 0x1, R20 ;  /* 0x0000000103038824 */ /* 0x000fe400078e0214 */
[----:B------:R-:W-:-:S03]  /*ab00*/  @!P0 FADD.FTZ R11, R11, R0 ;  /* 0x000000000b0b8221 */ /* 0x000fc60000010000 */
[----:B------:R-:W-:-:S13]  /*ab10*/  ISETP.GE.U32.OR P1, PT, R3, R22, P0 ;  /* 0x000000160300720c */ /* 0x000fda0000726470 */
[----:B------:R-:W-:-:S07]  /*ab20*/  @!P1 FADD.FTZ R21, R21, R8 ;  /* 0x0000000815159221 */ /* 0x000fce0000010000 */
.L_x_646:
[----:B------:R-:W-:Y:S05]  /*ab30*/  BSYNC.RECONVERGENT B1 ;  /* 0x0000000000017941 */ /* 0x000fea0003800200 */
.L_x_645:
[----:B------:R-:W-:-:S04]  /*ab40*/  FADD.FTZ R10, R10, R9 ;  /* 0x000000090a0a7221 */ /* 0x000fc80000010000 */
[----:B------:R-:W-:-:S04]  /*ab50*/  FADD.FTZ R10, R10, R11 ;  /* 0x0000000b0a0a7221 */ /* 0x000fc80000010000 */
[----:B------:R-:W-:-:S07]  /*ab60*/  FADD.FTZ R21, R10, R21 ;  /* 0x000000150a157221 */ /* 0x000fce0000010000 */
.L_x_598:
[----:B------:R-:W-:Y:S05]  /*ab70*/  BSYNC.RECONVERGENT B0 ;  /* 0x0000000000007941 */ /* 0x000fea0003800200 */
.L_x_597:
[----:B------:R-:W1:Y:S01]  /*ab80*/  LDCU UR4, c[0x0][0x3a4] ;  /* 0x00007480ff0477ac */ /* 0x000e620008000800 */
[----:B-----5:R-:W2:Y:S01]  /*ab90*/  S2R R0, SR_TID.X ;  /* 0x0000000000007919 */ /* 0x020ea20000002100 */
[----:B0-----:R-:W0:Y:S01]  /*aba0*/  S2R R5, SR_TID.Y ;  /* 0x0000000000057919 */ /* 0x001e220000002200 */
[----:B-1----:R-:W-:-:S09]  /*abb0*/  UISETP.NE.AND UP0, UPT, UR4, URZ, UPT ;  /* 0x000000ff0400728c */ /* 0x002fd2000bf05270 */
[----:B------:R-:W-:Y:S05]  /*abc0*/  BRA.U !UP0, `(.L_x_647) ;  /* 0x0000000108647547 */ /* 0x000fea000b800000 */
[----:B------:R-:W1:Y:S01]  /*abd0*/  S2UR UR5, SR_CgaCtaId ;  /* 0x00000000000579c3 */ /* 0x000e620000008800 */
[----:B------:R-:W0:Y:S01]  /*abe0*/  LDCU UR8, c[0x0][0x360] ;  /* 0x00006c00ff0877ac */ /* 0x000e220008000800 */
[----:B------:R-:W-:Y:S01]  /*abf0*/  UMOV UR4, 0x400 ;  /* 0x0000040000047882 */ /* 0x000fe20000000000 */
[----:B------:R-:W3:Y:S01]  /*ac00*/  LDCU UR6, c[0x0][0x364] ;  /* 0x00006c80ff0677ac */ /* 0x000ee20008000800 */
[----:B------:R-:W-:Y:S01]  /*ac10*/  UIADD3 UR4, UPT, UPT, UR4, 0x10, URZ ;  /* 0x0000001004047890 */ /* 0x000fe2000fffe0ff */
[----:B0-2---:R-:W-:-:S03]  /*ac20*/  IMAD R2, R5, UR8, R0 ;  /* 0x0000000805027c24 */ /* 0x005fc6000f8e0200 */
[----:B-1----:R-:W-:Y:S02]  /*ac30*/  ULEA UR4, UR5, UR4, 0x18 ;  /* 0x0000000405047291 */ /* 0x002fe4000f8ec0ff */
[----:B---3--:R-:W-:-:S04]  /*ac40*/  UISETP.GE.U32.AND UP0, UPT, UR6, 0x2, UPT ;  /* 0x000000020600788c */ /* 0x008fc8000bf06070 */
[----:B------:R-:W-:-:S05]  /*ac50*/  LEA R2, R2, UR4, 0x2 ;  /* 0x0000000402027c11 */ /* 0x000fca000f8e10ff */
[----:B------:R1:W-:Y:S01]  /*ac60*/  STS [R2], R21 ;  /* 0x0000001502007388 */ /* 0x0003e20000000800 */
[----:B------:R-:W-:Y:S05]  /*ac70*/  BRA.U !UP0, `(.L_x_647) ;  /* 0x0000000108387547 */ /* 0x000fea000b800000 */
[----:B------:R-:W-:-:S05]  /*ac80*/  UMOV UR5, UR6 ;  /* 0x0000000600057c82 */ /* 0x000fca0008000000 */
.L_x_648:
        /* <DEDUP_REMOVED lines=9> */
[----:B------:R-:W1:Y:S02]  /*ad20*/  @!P0 LDS R4, [R3] ;  /* 0x0000000003048984 */ /* 0x000e640000000800 */
[----:B-1-3--:R-:W-:-:S05]  /*ad30*/  @!P0 FADD.FTZ R21, R21, R4 ;  /* 0x0000000415158221 */ /* 0x00afca0000010000 */
[----:B------:R3:W-:Y:S01]  /*ad40*/  @!P0 STS [R2], R21 ;  /* 0x0000001502008388 */ /* 0x0007e20000000800 */
[----:B------:R-:W-:Y:S05]  /*ad50*/  BRA.U UP0, `(.L_x_648) ;  /* 0xfffffffd00cc7547 */ /* 0x000fea000b83ffff */
.L_x_647:
        /* <DEDUP_REMOVED lines=9> */
[----:B0123--:R-:W-:Y:S01]  /*adf0*/  IMAD R2, R5, UR5, R0 ;  /* 0x0000000505027c24 */ /* 0x00ffe2000f8e0200 */
[----:B------:R-:W-:Y:S02]  /*ae00*/  UIADD3 UR4, UPT, UPT, UR4, 0x10, URZ ;  /* 0x0000001004047890 */ /* 0x000fe4000fffe0ff */
[----:B------:R-:W-:Y:S02]  /*ae10*/  UISETP.GE.U32.AND UP0, UPT, UR5, 0x40, UPT ;  /* 0x000000400500788c */ /* 0x000fe4000bf06070 */
[----:B----4-:R-:W-:-:S06]  /*ae20*/  ULEA UR4, UR6, UR4, 0x18 ;  /* 0x0000000406047291 */ /* 0x010fcc000f8ec0ff */
[----:B------:R-:W-:Y:S01]  /*ae30*/  LEA R2, R2, UR4, 0x2 ;  /* 0x0000000402027c11 */ /* 0x000fe2000f8e10ff */
[----:B------:R-:W-:-:S04]  /*ae40*/  UMOV UR4, 0x20 ;  /* 0x0000002000047882 */ /* 0x000fc80000000000 */
[----:B------:R4:W-:Y:S01]  /*ae50*/  STS [R2], R21 ;  /* 0x0000001502007388 */ /* 0x0009e20000000800 */
[----:B------:R-:W-:Y:S05]  /*ae60*/  BRA.U !UP0, `(.L_x_650) ;  /* 0x0000000108347547 */ /* 0x000fea000b800000 */
[----:B------:R-:W-:-:S07]  /*ae70*/  MOV R3, UR5 ;  /* 0x0000000500037c02 */ /* 0x000fce0008000f00 */
.L_x_651:
[----:B------:R-:W-:Y:S01]  /*ae80*/  SHF.R.U32.HI R7, RZ, 0x1, R3 ;  /* 0x00000001ff077819 */ /* 0x000fe20000011603 */
[----:B------:R-:W-:Y:S03]  /*ae90*/  BAR.SYNC.DEFER_BLOCKING 0x0 ;  /* 0x0000000000007b1d */ /* 0x000fe60000010000 */
[----:B------:R-:W-:-:S04]  /*aea0*/  IADD3 R4, PT, PT, R7, R0, RZ ;  /* 0x0000000007047210 */ /* 0x000fc80007ffe0ff */
[----:B------:R-:W-:-:S04]  /*aeb0*/  ISETP.GE.U32.AND P0, PT, R4, UR5, PT ;  /* 0x0000000504007c0c */ /* 0x000fc8000bf06070 */
[----:B------:R-:W-:-:S13]  /*aec0*/  ISETP.GE.U32.OR P0, PT, R0, R7, P0 ;  /* 0x000000070000720c */ /* 0x000fda0000706470 */
[----:B------:R-:W-:-:S06]  /*aed0*/  @!P0 IMAD R4, R7, 0x4, R2 ;  /* 0x0000000407048824 */ /* 0x000fcc00078e0202 */
[----:B------:R-:W4:Y:S02]  /*aee0*/  @!P0 LDS R4, [R4] ;  /* 0x0000000004048984 */ /* 0x000f240000000800 */
[----:B----4-:R-:W-:-:S05]  /*aef0*/  @!P0 FADD.FTZ R21, R21, R4 ;  /* 0x0000000415158221 */ /* 0x010fca0000010000 */
[----:B------:R0:W-:Y:S01]  /*af00*/  @!P0 STS [R2], R21 ;  /* 0x0000001502008388 */ /* 0x0001e20000000800 */
[----:B------:R-:W-:Y:S02]  /*af10*/  ISETP.GT.U32.AND P0, PT, R3, 0x7f, PT ;  /* 0x0000007f0300780c */ /* 0x000fe40003f04070 */
[----:B------:R-:W-:-:S11]  /*af20*/  MOV R3, R7 ;  /* 0x0000000700037202 */ /* 0x000fd60000000f00 */
[----:B0-----:R-:W-:Y:S05]  /*af30*/  @P0 BRA `(.L_x_651) ;  /* 0xfffffffc00d00947 */ /* 0x001fea000383ffff */
.L_x_650:
[----:B------:R-:W-:Y:S01]  /*af40*/  BAR.SYNC.DEFER_BLOCKING 0x0 ;  /* 0x0000000000007b1d */ /* 0x000fe20000010000 */
[----:B------:R-:W-:-:S09]  /*af50*/  UISETP.GE.U32.AND UP0, UPT, UR4, 0x2, UPT ;  /* 0x000000020400788c */ /* 0x000fd2000bf06070 */
[----:B------:R-:W-:Y:S05]  /*af60*/  BRA.U !UP0, `(.L_x_649) ;  /* 0x0000000108187547 */ /* 0x000fea000b800000 */
[----:B-1-34-:R-:W-:-:S07]  /*af70*/  HFMA2 R2, -RZ, RZ, 0, 5.9604644775390625e-08 ;  /* 0x00000001ff027431 */ /* 0x01afce00000001ff */
.L_x_652:
[----:B------:R1:W3:Y:S02]  /*af80*/  SHFL.DOWN PT, R4, R21, R2, 0x1f ;  /* 0x08001f0215047589 */ /* 0x0002e400000e0000 */
[----:B-1----:R-:W-:-:S04]  /*af90*/  SHF.L.U32 R2, R2, 0x1, RZ ;  /* 0x0000000102027819 */ /* 0x002fc800000006ff */
[----:B------:R-:W-:Y:S01]  /*afa0*/  ISETP.GE.AND P0, PT, R2, UR4, PT ;  /* 0x0000000402007c0c */ /* 0x000fe2000bf06270 */
[----:B---3--:R-:W-:-:S12]  /*afb0*/  FADD.FTZ R21, R4, R21 ;  /* 0x0000001504157221 */ /* 0x008fd80000010000 */
[----:B------:R-:W-:Y:S05]  /*afc0*/  @!P0 BRA `(.L_x_652) ;  /* 0xfffffffc00ec8947 */ /* 0x000fea000383ffff */
.L_x_649:
[----:B------:R-:W5:Y:S01]  /*afd0*/  LDCU UR4, c[0x0][0x55c] ;  /* 0x0000ab80ff0477ac */ /* 0x000f620008000800 */
[----:B------:R-:W-:Y:S01]  /*afe0*/  IMAD.MOV.U32 R18, RZ, RZ, RZ ;  /* 0x000000ffff127224 */ /* 0x000fe200078e00ff */
[----:B-----5:R-:W-:-:S09]  /*aff0*/  UISETP.NE.AND UP0, UPT, UR4, URZ, UPT ;  /* 0x000000ff0400728c */ /* 0x020fd2000bf05270 */
[----:B------:R-:W-:Y:S05]  /*b000*/  BRA.U !UP0, `(.L_x_653) ;  /* 0x0000001108587547 */ /* 0x000fea000b800000 */
[----:B------:R-:W5:Y:S01]  /*b010*/  LDCU.64 UR8, c[0x0][0x560] ;  /* 0x0000ac00ff0877ac */ /* 0x000f620008000a00 */
[----:B-1-34-:R-:W-:Y:S02]  /*b020*/  MOV R2, RZ ;  /* 0x000000ff00027202 */ /* 0x01afe40000000f00 */
[----:B------:R-:W-:Y:S01]  /*b030*/  MOV R3, R17 ;  /* 0x0000001100037202 */ /* 0x000fe20000000f00 */
[----:B------:R-:W1:Y:S01]  /*b040*/  LDCU UR5, c[0x0][0x568] ;  /* 0x0000ad00ff0577ac */ /* 0x000e620008000800 */
[----:B------:R-:W3:Y:S01]  /*b050*/  LDCU UR6, c[0x0][0x68c] ;  /* 0x0000d180ff0677ac */ /* 0x000ee20008000800 */
[----:B-----5:R-:W-:-:S05]  /*b060*/  IMAD.HI.U32 R2, R17, UR9, R2 ;  /* 0x0000000911027c27 */ /* 0x020fca000f8e0002 */
[----:B-1----:R-:W-:Y:S01]  /*b070*/  SHF.R.U32.HI R3, RZ, UR5, R2 ;  /* 0x00000005ff037c19 */ /* 0x002fe20008011602 */
[----:B------:R-:W-:-:S03]  /*b080*/  UIADD3 UR5, UPT, UPT, UR4, -0x1, URZ ;  /* 0xffffffff04057890 */ /* 0x000fc6000fffe0ff */
[----:B------:R-:W-:Y:S01]  /*b090*/  IADD3 R7, PT, PT, -R3, RZ, RZ ;  /* 0x000000ff03077210 */ /* 0x000fe20007ffe1ff */
[----:B------:R-:W-:-:S04]  /*b0a0*/  UISETP.NE.AND UP1, UPT, UR5, URZ, UPT ;  /* 0x000000ff0500728c */ /* 0x000fc8000bf25270 */
[----:B------:R-:W-:-:S04]  /*b0b0*/  IMAD R7, R7, UR8, R17 ;  /* 0x0000000807077c24 */ /* 0x000fc8000f8e0211 */
[----:B---3--:R-:W-:Y:S01]  /*b0c0*/  IMAD R18, R7, UR6, RZ ;  /* 0x0000000607127c24 */ /* 0x008fe2000f8e02ff */
[----:B------:R-:W-:Y:S06]  /*b0d0*/  BRA.U !UP1, `(.L_x_653) ;  /* 0x0000001109247547 */ /* 0x000fec000b800000 */
[----:B------:R-:W1:Y:S01]  /*b0e0*/  LDCU.64 UR6, c[0x0][0x570] ;  /* 0x0000ae00ff0677ac */ /* 0x000e620008000a00 */
[----:B------:R-:W-:Y:S01]  /*b0f0*/  IMAD.MOV.U32 R2, RZ, RZ, RZ ;  /* 0x000000ffff027224 */ /* 0x000fe200078e00ff */
[----:B------:R-:W-:Y:S01]  /*b100*/  UISETP.LT.U32.AND UP1, UPT, UR5, 0x18, UPT ;  /* 0x000000180500788c */ /* 0x000fe2000bf21070 */
[----:B------:R-:W3:Y:S03]  /*b110*/  LDCU UR8, c[0x0][0x56c] ;  /* 0x0000ad80ff0877ac */ /* 0x000ee60008000800 */
[----:B------:R-:W-:-:S04]  /*b120*/  USEL UR5, UR5, 0x18, UP1 ;  /* 0x0000001805057887 */ /* 0x000fc80008800000 */
[----:B------:R-:W-:Y:S01]  /*b130*/  UIADD3 UR5, UPT, UPT, UR5, 0x1, URZ ;  /* 0x0000000105057890 */ /* 0x000fe2000fffe0ff */
[----:B-1----:R-:W-:Y:S01]  /*b140*/  IMAD.HI.U32 R6, R3, UR6, R2 ;  /* 0x0000000603067c27 */ /* 0x002fe2000f8e0002 */
[----:B------:R-:W1:Y:S04]  /*b150*/  LDCU UR6, c[0x0][0x694] ;  /* 0x0000d280ff0677ac */ /* 0x000e680008000800 */
[----:B------:R-:W-:Y:S01]  /*b160*/  SHF.R.U32.HI R7, RZ, UR7, R6 ;  /* 0x00000007ff077c19 */ /* 0x000fe20008011606 */
[----:B------:R-:W-:-:S03]  /*b170*/  UISETP.NE.AND UP1, UPT, UR5, 0x2, UPT ;  /* 0x000000020500788c */ /* 0x000fc6000bf25270 */
[----:B------:R-:W-:-:S05]  /*b180*/  IADD3 R2, PT, PT, -R7, RZ, RZ ;  /* 0x000000ff07027210 */ /* 0x000fca0007ffe1ff */
[----:B---3--:R-:W-:-:S04]  /*b190*/  IMAD R3, R2, UR8, R3 ;  /* 0x0000000802037c24 */ /* 0x008fc8000f8e0203 */
[----:B-1----:R-:W-:Y:S01]  /*b1a0*/  IMAD R18, R3, UR6, R18 ;  /* 0x0000000603127c24 */ /* 0x002fe2000f8e0212 */
[----:B------:R-:W-:Y:S06]  /*b1b0*/  BRA.U !UP1, `(.L_x_653) ;  /* 0x0000000d09ec7547 */ /* 0x000fec000b800000 */
[----:B------:R-:W1:Y:S01]  /*b1c0*/  LDCU.64 UR8, c[0x0][0x578] ;  /* 0x0000af00ff0877ac */ /* 0x000e620008000a00 */
[----:B------:R-:W-:Y:S01]  /*b1d0*/  HFMA2 R6, -RZ, RZ, 0, 0 ;  /* 0x00000000ff067431 */ /* 0x000fe200000001ff */
[----:B------:R-:W3:Y:S01]  /*b1e0*/  LDCU UR7, c[0x0][0x580] ;  /* 0x0000b000ff0777ac */ /* 0x000ee20008000800 */
[----:B------:R-:W4:Y:S01]  /*b1f0*/  LDCU UR6, c[0x0][0x69c] ;  /* 0x0000d380ff0677ac */ /* 0x000f220008000800 */
[----:B------:R-:W-:Y:S02]  /*b200*/  UISETP.NE.AND UP1, UPT, UR5, 0x3, UPT ;  /* 0x000000030500788c */ /* 0x000fe4000bf25270 */
[----:B-1----:R-:W-:-:S05]  /*b210*/  IMAD.HI.U32 R2, R7, UR9, R6 ;  /* 0x0000000907027c27 */ /* 0x002fca000f8e0006 */
[----:B---3--:R-:W-:-:S04]  /*b220*/  SHF.R.U32.HI R3, RZ, UR7, R2 ;  /* 0x00000007ff037c19 */ /* 0x008fc80008011602 */
[----:B------:R-:W-:-:S05]  /*b230*/  IADD3 R6, PT, PT, -R3, RZ, RZ ;  /* 0x000000ff03067210 */ /* 0x000fca0007ffe1ff */
[----:B------:R-:W-:-:S04]  /*b240*/  IMAD R7, R6, UR8, R7 ;  /* 0x0000000806077c24 */ /* 0x000fc8000f8e0207 */
[----:B----4-:R-:W-:Y:S01]  /*b250*/  IMAD R18, R7, UR6, R18 ;  /* 0x0000000607127c24 */ /* 0x010fe2000f8e0212 */
[----:B------:R-:W-:Y:S06]  /*b260*/  BRA.U !UP1, `(.L_x_653) ;  /* 0x0000000d09c07547 */ /* 0x000fec000b800000 */
[----:B------:R-:W1:Y:S01]  /*b270*/  LDCU.64 UR8, c[0x0][0x588] ;  /* 0x0000b100ff0877ac */ /* 0x000e620008000a00 */
[----:B------:R-:W-:Y:S01]  /*b280*/  IMAD.MOV.U32 R2, RZ, RZ, RZ ;  /* 0x000000ffff027224 */ /* 0x000fe200078e00ff */
[----:B------:R-:W3:Y:S01]  /*b290*/  LDCU UR7, c[0x0][0x584] ;  /* 0x0000b080ff0777ac */ /* 0x000ee20008000800 */
[----:B------:R-:W4:Y:S01]  /*b2a0*/  LDCU UR6, c[0x0][0x6a4] ;  /* 0x0000d480ff0677ac */ /* 0x000f220008000800 */
[----:B------:R-:W-:Y:S01]  /*b2b0*/  UISETP.NE.AND UP1, UPT, UR5, 0x4, UPT ;  /* 0x000000040500788c */ /* 0x000fe2000bf25270 */
[----:B-1----:R-:W-:-:S05]  /*b2c0*/  IMAD.HI.U32 R6, R3, UR8, R2 ;  /* 0x0000000803067c27 */ /* 0x002fca000f8e0002 */
[----:B------:R-:W-:-:S04]  /*b2d0*/  SHF.R.U32.HI R7, RZ, UR9, R6 ;  /* 0x00000009ff077c19 */ /* 0x000fc80008011606 */
[----:B------:R-:W-:-:S05]  /*b2e0*/  IADD3 R2, PT, PT, -R7, RZ, RZ ;  /* 0x000000ff07027210 */ /* 0x000fca0007ffe1ff */
[----:B---3--:R-:W-:-:S04]  /*b2f0*/  IMAD R3, R2, UR7, R3 ;  /* 0x0000000702037c24 */ /* 0x008fc8000f8e0203 */
[----:B----4-:R-:W-:Y:S01]  /*b300*/  IMAD R18, R3, UR6, R18 ;  /* 0x0000000603127c24 */ /* 0x010fe2000f8e0212 */
[----:B------:R-:W-:Y:S06]  /*b310*/  BRA.U !UP1, `(.L_x_653) ;  /* 0x0000000d09947547 */ /* 0x000fec000b800000 */
[----:B------:R-:W1:Y:S01]  /*b320*/  LDCU.64 UR8, c[0x0][0x590] ;  /* 0x0000b200ff0877ac */ /* 0x000e620008000a00 */
[----:B------:R-:W-:Y:S01]  /*b330*/  MOV R6, RZ ;  /* 0x000000ff00067202 */ /* 0x000fe20000000f00 */
        /* <DEDUP_REMOVED lines=221> */
[----:B------:R-:W4:Y:S03]  /*c110*/  LDCU UR5, c[0x0][0x74c] ;  /* 0x0000e980ff0577ac */ /* 0x000f260008000800 */
[----:B-1----:R-:W-:-:S05]  /*c120*/  IMAD.HI.U32 R2, R7, UR9, R6 ;  /* 0x0000000907027c27 */ /* 0x002fca000f8e0006 */
[----:B---3--:R-:W-:-:S04]  /*c130*/  SHF.R.U32.HI R2, RZ, UR6, R2 ;  /* 0x00000006ff027c19 */ /* 0x008fc80008011602 */
[----:B------:R-:W-:-:S05]  /*c140*/  IADD3 R3, PT, PT, -R2, RZ, RZ ;  /* 0x000000ff02037210 */ /* 0x000fca0007ffe1ff */
[----:B------:R-:W-:-:S04]  /*c150*/  IMAD R3, R3, UR8, R7 ;  /* 0x0000000803037c24 */ /* 0x000fc8000f8e0207 */
[----:B----4-:R-:W-:-:S07]  /*c160*/  IMAD R18, R3, UR5, R18 ;  /* 0x0000000503127c24 */ /* 0x010fce000f8e0212 */
.L_x_653:
[----:B------:R-:W5:Y:S01]  /*c170*/  LDCU UR5, c[0x0][0x3a8] ;  /* 0x00007500ff0577ac */ /* 0x000f620008000800 */
[----:B------:R-:W1:Y:S01]  /*c180*/  LDCU.64 UR6, c[0x0][0x770] ;  /* 0x0000ee00ff0677ac */ /* 0x000e620008000a00 */
[----:B-----5:R-:W-:Y:S01]  /*c190*/  UISETP.NE.AND UP1, UPT, UR5, URZ, UPT ;  /* 0x000000ff0500728c */ /* 0x020fe2000bf25270 */
[----:B-1-34-:R-:W-:Y:S02]  /*c1a0*/  IADD3 R2, P1, PT, R18, UR6, RZ ;  /* 0x0000000612027c10 */ /* 0x01afe4000ff3e0ff */
[----:B------:R-:W-:-:S03]  /*c1b0*/  ISETP.NE.U32.AND P0, PT, RZ, UR6, PT ;  /* 0x00000006ff007c0c */ /* 0x000fc6000bf05070 */
[----:B------:R-:W-:Y:S01]  /*c1c0*/  IMAD.X R3, RZ, RZ, UR7, P1 ;  /* 0x00000007ff037e24 */ /* 0x000fe200088e06ff */
[----:B------:R-:W-:-:S04]  /*c1d0*/  ISETP.NE.AND.EX P0, PT, RZ, UR7, PT, P0 ;  /* 0x00000007ff007c0c */ /* 0x000fc8000bf05300 */
[----:B------:R-:W-:Y:S02]  /*c1e0*/  SEL R2, R2, RZ, P0 ;  /* 0x000000ff02027207 */ /* 0x000fe40000000000 */
[----:B------:R-:W-:Y:S01]  /*c1f0*/  SEL R3, R3, RZ, P0 ;  /* 0x000000ff03037207 */ /* 0x000fe20000000000 */
[----:B------:R-:W-:Y:S06]  /*c200*/  BRA.U !UP1, `(.L_x_654) ;  /* 0x0000002109707547 */ /* 0x000fec000b800000 */
[----:B------:R-:W1:Y:S01]  /*c210*/  S2R R4, SR_CTAID.X ;  /* 0x0000000000047919 */ /* 0x000e620000002500 */
[----:B------:R-:W2:Y:S01]  /*c220*/  LDCU UR5, c[0x0][0x3ac] ;  /* 0x00007580ff0577ac */ /* 0x000ea20008000800 */
[----:B------:R-:W-:Y:S01]  /*c230*/  HFMA2 R16, -RZ, RZ, 0, 0 ;  /* 0x00000000ff107431 */ /* 0x000fe200000001ff */
[----:B------:R-:W0:Y:S01]  /*c240*/  LDCU UR6, c[0x0][0x3b0] ;  /* 0x00007600ff0677ac */ /* 0x000e220008000800 */
[----:B------:R-:W1:Y:S01]  /*c250*/  LDCU UR7, c[0x0][0x398] ;  /* 0x00007300ff0777ac */ /* 0x000e620008000800 */
[----:B--2---:R-:W-:-:S04]  /*c260*/  IMAD R6, R0, UR5, RZ ;  /* 0x0000000500067c24 */ /* 0x004fc8000f8e02ff */
[----:B0-----:R-:W-:-:S04]  /*c270*/  IMAD R7, R5, UR6, R6 ;  /* 0x0000000605077c24 */ /* 0x001fc8000f8e0206 */
[----:B-1----:R-:W-:Y:S01]  /*c280*/  IMAD R7, R4, UR7, R7 ;  /* 0x0000000704077c24 */ /* 0x002fe2000f8e0207 */
[----:B------:R-:W-:Y:S06]  /*c290*/  BRA.U !UP0, `(.L_x_655) ;  /* 0x0000001108547547 */ /* 0x000fec000b800000 */
[----:B------:R-:W0:Y:S01]  /*c2a0*/  LDCU.64 UR6, c[0x0][0x560] ;  /* 0x0000ac00ff0677ac */ /* 0x000e220008000a00 */
[----:B------:R-:W-:Y:S01]  /*c2b0*/  MOV R6, RZ ;  /* 0x000000ff00067202 */ /* 0x000fe20000000f00 */
        /* <DEDUP_REMOVED lines=275> */
.L_x_655:
        /* <DEDUP_REMOVED lines=23> */
[----:B------:R0:W-:Y:S05]  /*d560*/  STG.E desc[UR36][R6.64], R21 ;  /* 0x0000001506007986 */ /* 0x0001ea000c101924 */
.L_x_657:
[----:B------:R-:W-:Y:S05]  /*d570*/  BSYNC.RECONVERGENT B0 ;  /* 0x0000000000007941 */ /* 0x000fea0003800200 */
.L_x_656:
        /* <DEDUP_REMOVED lines=35> */
.L_x_659:
[----:B------:R-:W-:Y:S05]  /*d7b0*/  BSYNC.RECONVERGENT B0 ;  /* 0x0000000000007941 */ /* 0x000fea0003800200 */
.L_x_658:
        /* <DEDUP_REMOVED lines=16> */
[----:B------:R-:W1:Y:S01]  /*d8c0*/  LDCU UR5, c[0x0][0x384] ;  /* 0x00007080ff0577ac */ /* 0x000e620008000800 */
[----:B0-----:R-:W-:Y:S01]  /*d8d0*/  UISETP.NE.AND UP0, UPT, UR4, URZ, UPT ;  /* 0x000000ff0400728c */ /* 0x001fe2000bf05270 */
[----:B-1----:R-:W-:-:S08]  /*d8e0*/  MOV R7, UR5 ;  /* 0x0000000500077c02 */ /* 0x002fd00008000f00 */
        /* <DEDUP_REMOVED lines=8> */
[----:B------:R-:W-:Y:S07]  /*d970*/  BSSY.RECONVERGENT B1, `(.L_x_663) ;  /* 0x000000b000017945 */ /* 0x000fee0003800200 */
[----:B------:R-:W2:Y:S01]  /*d980*/  LDC.64 R8, c[0x0][0x778] ;  /* 0x0001de00ff087b82 */ /* 0x000ea20000000a00 */
[----:B0-----:R-:W-:-:S02]  /*d990*/  IMAD R13, R4, UR5, RZ ;  /* 0x00000005040d7c24 */ /* 0x001fc4000f8e02ff */
[----:B-1----:R-:W-:-:S07]  /*d9a0*/  IMAD R15, R15, UR4, RZ ;  /* 0x000000040f0f7c24 */ /* 0x002fce000f8e02ff */
.L_x_664:
[----:B------:R-:W-:-:S05]  /*d9b0*/  IADD3 R11, PT, PT, R13, R6, RZ ;  /* 0x000000060d0b7210 */ /* 0x000fca0007ffe0ff */
[----:B--2---:R-:W-:-:S06]  /*d9c0*/  IMAD.WIDE.U32 R10, R11, 0x4, R8 ;  /* 0x000000040b0a7825 */ /* 0x004fcc00078e0008 */
[----:B------:R-:W2:Y:S01]  /*d9d0*/  LDG.E R10, desc[UR36][R10.64] ;  /* 0x000000240a0a7981 */ /* 0x000ea2000c1e1900 */
[----:B------:R-:W-:-:S04]  /*d9e0*/  IADD3 R6, PT, PT, R15, R6, RZ ;  /* 0x000000060f067210 */ /* 0x000fc80007ffe0ff */
[----:B------:R-:W-:Y:S01]  /*d9f0*/  ISETP.GE.U32.AND P1, PT, R6, UR6, PT ;  /* 0x0000000606007c0c */ /* 0x000fe2000bf26070 */
[----:B--2---:R-:W-:-:S12]  /*da00*/  FADD.FTZ R7, R10, R7 ;  /* 0x000000070a077221 */ /* 0x004fd80000010000 */
[----:B------:R-:W-:Y:S05]  /*da10*/  @!P1 BRA `(.L_x_664) ;  /* 0xfffffffc00e49947 */ /* 0x000fea000383ffff */
[----:B------:R-:W-:Y:S05]  /*da20*/  BSYNC.RECONVERGENT B1 ;  /* 0x0000000000017941 */ /* 0x000fea0003800200 */
.L_x_663:
[----:B------:R-:W-:Y:S05]  /*da30*/  BRA `(.L_x_662) ;  /* 0x0000000000447947 */ /* 0x000fea0003800000 */
.L_x_661:
        /* <DEDUP_REMOVED lines=9> */
.L_x_665:
[----:B------:R-:W-:-:S05]  /*dad0*/  IADD3 R11, PT, PT, R4, R13, RZ ;  /* 0x0000000d040b7210 */ /* 0x000fca0007ffe0ff */
[----:B-1----:R-:W-:-:S04]  /*dae0*/  IMAD R11, R11, R6, R0 ;  /* 0x000000060b0b7224 */ /* 0x002fc800078e0200 */
[----:B--2---:R-:W-:-:S06]  /*daf0*/  IMAD.WIDE.U32 R10, R11, 0x4, R8 ;  /* 0x000000040b0a7825 */ /* 0x004fcc00078e0008 */
[----:B------:R-:W2:Y:S01]  /*db00*/  LDG.E R10, desc[UR36][R10.64] ;  /* 0x000000240a0a7981 */ /* 0x000ea2000c1e1900 */
[----:B---3--:R-:W-:-:S04]  /*db10*/  IADD3 R13, PT, PT, R12, R13, RZ ;  /* 0x0000000d0c0d7210 */ /* 0x008fc80007ffe0ff */
[----:B------:R-:W-:Y:S01]  /*db20*/  ISETP.GE.U32.AND P1, PT, R13, UR5, PT ;  /* 0x000000050d007c0c */ /* 0x000fe2000bf26070 */
[----:B--2---:R-:W-:-:S12]  /*db30*/  FADD.FTZ R7, R10, R7 ;  /* 0x000000070a077221 */ /* 0x004fd80000010000 */
[----:B------:R-:W-:Y:S05]  /*db40*/  @!P1 BRA `(.L_x_665) ;  /* 0xfffffffc00e09947 */ /* 0x000fea000383ffff */
.L_x_662:
[----:B------:R-:W-:Y:S05]  /*db50*/  BSYNC.RECONVERGENT B0 ;  /* 0x0000000000007941 */ /* 0x000fea0003800200 */
.L_x_660:
        /* <DEDUP_REMOVED lines=8> */
[----:B------:R0:W-:Y:S01]  /*dbe0*/  STS [R4], R7 ;  /* 0x0000000704007388 */ /* 0x0001e20000000800 */
[----:B--2---:R-:W-:-:S04]  /*dbf0*/  UISETP.NE.AND UP0, UPT, UR4, URZ, UPT ;  /* 0x000000ff0400728c */ /* 0x004fc8000bf05270 */
[----:B------:R-:W-:Y:S07]  /*dc00*/  BRA.U !UP1, `(.L_x_666) ;  /* 0x0000000109387547 */ /* 0x000fee000b800000 */
[----:B------:R-:W-:-:S05]  /*dc10*/  UMOV UR4, UR6 ;  /* 0x0000000600047c82 */ /* 0x000fca0008000000 */
.L_x_667:
        /* <DEDUP_REMOVED lines=9> */
[----:B------:R-:W0:Y:S02]  /*dcb0*/  @!P1 LDS R6, [R6] ;  /* 0x0000000006069984 */ /* 0x000e240000000800 */
[----:B01----:R-:W-:-:S05]  /*dcc0*/  @!P1 FADD.FTZ R7, R7, R6 ;  /* 0x0000000607079221 */ /* 0x003fca0000010000 */
[----:B------:R1:W-:Y:S01]  /*dcd0*/  @!P1 STS [R4], R7 ;  /* 0x0000000704009388 */ /* 0x0003e20000000800 */
[----:B------:R-:W-:Y:S05]  /*dce0*/  BRA.U UP1, `(.L_x_667) ;  /* 0xfffffffd01cc7547 */ /* 0x000fea000b83ffff */
.L_x_666:
[----:B------:R-:W-:Y:S05]  /*dcf0*/  BRA.U !UP0, `(.L_x_668) ;  /* 0x0000000108747547 */ /* 0x000fea000b800000 */
[----:B------:R-:W-:Y:S02]  /*dd00*/  UISETP.GE.U32.AND UP0, UPT, UR5, 0x21, UPT ;  /* 0x000000210500788c */ /* 0x000fe4000bf06070 */
[----:B------:R-:W-:-:S07]  /*dd10*/  UMOV UR4, UR5 ;  /* 0x0000000500047c82 */ /* 0x000fce0008000000 */
[----:B------:R-:W-:Y:S05]  /*dd20*/  BRA.U !UP0, `(.L_x_669) ;  /* 0x0000000108447547 */ /* 0x000fea000b800000 */
[----:B------:R2:W-:Y:S01]  /*dd30*/  STS [R4], R7 ;  /* 0x0000000704007388 */ /* 0x0005e20000000800 */
[----:B------:R-:W-:Y:S01]  /*dd40*/  UISETP.GE.U32.AND UP0, UPT, UR5, 0x40, UPT ;  /* 0x000000400500788c */ /* 0x000fe2000bf06070 */
[----:B------:R-:W-:-:S08]  /*dd50*/  UMOV UR4, 0x20 ;  /* 0x0000002000047882 */ /* 0x000fd00000000000 */
[----:B--2---:R-:W-:Y:S05]  /*dd60*/  BRA.U !UP0, `(.L_x_669) ;  /* 0x0000000108347547 */ /* 0x004fea000b800000 */
[----:B------:R-:W-:-:S07]  /*dd70*/  IMAD.U32 R5, RZ, RZ, UR5 ;  /* 0x00000005ff057e24 */ /* 0x000fce000f8e00ff */
.L_x_670:
[----:B------:R-:W-:Y:S01]  /*dd80*/  SHF.R.U32.HI R9, RZ, 0x1, R5 ;  /* 0x00000001ff097819 */ /* 0x000fe20000011605 */
[----:B------:R-:W-:Y:S03]  /*dd90*/  BAR.SYNC.DEFER_BLOCKING 0x0 ;  /* 0x0000000000007b1d */ /* 0x000fe60000010000 */
[----:B------:R-:W-:-:S04]  /*dda0*/  IADD3 R6, PT, PT, R9, R0, RZ ;  /* 0x0000000009067210 */ /* 0x000fc80007ffe0ff */
[----:B------:R-:W-:-:S04]  /*ddb0*/  ISETP.GE.U32.AND P1, PT, R6, UR5, PT ;  /* 0x0000000506007c0c */ /* 0x000fc8000bf26070 */
[----:B------:R-:W-:-:S13]  /*ddc0*/  ISETP.GE.U32.OR P1, PT, R0, R9, P1 ;  /* 0x000000090000720c */ /* 0x000fda0000f26470 */
[----:B------:R-:W-:-:S06]  /*ddd0*/  @!P1 LEA R6, R9, R4, 0x2 ;  /* 0x0000000409069211 */ /* 0x000fcc00078e10ff */
[----:B------:R-:W0:Y:S02]  /*dde0*/  @!P1 LDS R6, [R6] ;  /* 0x0000000006069984 */ /* 0x000e240000000800 */
[----:B01----:R-:W-:-:S05]  /*ddf0*/  @!P1 FADD.FTZ R7, R7, R6 ;  /* 0x0000000607079221 */ /* 0x003fca0000010000 */
[----:B------:R2:W-:Y:S01]  /*de00*/  @!P1 STS [R4], R7 ;  /* 0x0000000704009388 */ /* 0x0005e20000000800 */
[----:B------:R-:W-:Y:S02]  /*de10*/  ISETP.GT.U32.AND P1, PT, R5, 0x7f, PT ;  /* 0x0000007f0500780c */ /* 0x000fe40003f24070 */
[----:B------:R-:W-:-:S11]  /*de20*/  MOV R5, R9 ;  /* 0x0000000900057202 */ /* 0x000fd60000000f00 */
[----:B--2---:R-:W-:Y:S05]  /*de30*/  @P1 BRA `(.L_x_670) ;  /* 0xfffffffc00d01947 */ /* 0x004fea000383ffff */
.L_x_669:
[----:B------:R-:W-:Y:S01]  /*de40*/  BAR.SYNC.DEFER_BLOCKING 0x0 ;  /* 0x0000000000007b1d */ /* 0x000fe20000010000 */
[----:B------:R-:W-:-:S09]  /*de50*/  UISETP.GE.U32.AND UP0, UPT, UR4, 0x2, UPT ;  /* 0x000000020400788c */ /* 0x000fd2000bf06070 */
[----:B------:R-:W-:Y:S05]  /*de60*/  BRA.U !UP0, `(.L_x_668) ;  /* 0x0000000108187547 */ /* 0x000fea000b800000 */
[----:B------:R-:W-:-:S07]  /*de70*/  IMAD.MOV.U32 R0, RZ, RZ, 0x1 ;  /* 0x00000001ff007424 */ /* 0x000fce00078e00ff */
.L_x_671:
[----:B01----:R0:W1:Y:S02]  /*de80*/  SHFL.DOWN PT, R4, R7, R0, 0x1f ;  /* 0x08001f0007047589 */ /* 0x00306400000e0000 */
[----:B0-----:R-:W-:-:S04]  /*de90*/  SHF.L.U32 R0, R0, 0x1, RZ ;  /* 0x0000000100007819 */ /* 0x001fc800000006ff */
[----:B------:R-:W-:Y:S01]  /*dea0*/  ISETP.GE.AND P1, PT, R0, UR4, PT ;  /* 0x0000000400007c0c */ /* 0x000fe2000bf26270 */
[----:B-1----:R-:W-:-:S12]  /*deb0*/  FADD.FTZ R7, R4, R7 ;  /* 0x0000000704077221 */ /* 0x002fd80000010000 */
[----:B------:R-:W-:Y:S05]  /*dec0*/  @!P1 BRA `(.L_x_671) ;  /* 0xfffffffc00ec9947 */ /* 0x000fea000383ffff */
.L_x_668:
[----:B------:R-:W-:Y:S05]  /*ded0*/  @!P0 EXIT ;  /* 0x000000000000894d */ /* 0x000fea0003800000 */
[----:B------:R-:W2:Y:S02]  /*dee0*/  LDCU.64 UR4, c[0x0][0x770] ;  /* 0x0000ee00ff0477ac */ /* 0x000ea40008000a00 */
[----:B--2---:R-:W-:-:S04]  /*def0*/  UISETP.NE.U32.AND UP0, UPT, UR4, URZ, UPT ;  /* 0x000000ff0400728c */ /* 0x004fc8000bf05070 */
[----:B------:R-:W-:-:S09]  /*df00*/  UISETP.NE.AND.EX UP0, UPT, UR5, URZ, UPT, UP0 ;  /* 0x000000ff0500728c */ /* 0x000fd2000bf05300 */
[----:B------:R-:W-:Y:S05]  /*df10*/  BRA.U UP0, `(.L_x_672) ;  /* 0x00000001009c7547 */ /* 0x000fea000b800000 */
[----:B------:R-:W2:Y:S01]  /*df20*/  LDCU.U8 UR6, c[0x0][0x790] ;  /* 0x0000f200ff0677ac */ /* 0x000ea20008000000 */
[----:B------:R-:W3:Y:S01]  /*df30*/  LDCU.64 UR4, c[0x0][0x760] ;  /* 0x0000ec00ff0477ac */ /* 0x000ee20008000a00 */
[----:B------:R-:W4:Y:S01]  /*df40*/  LDCU.U8 UR7, c[0x0][0x791] ;  /* 0x0000f220ff0777ac */ /* 0x000f220008000000 */
[----:B--2---:R-:W-:Y:S01]  /*df50*/  UISETP.NE.AND UP0, UPT, UR6, URZ, UPT ;  /* 0x000000ff0600728c */ /* 0x004fe2000bf05270 */
[----:B---3--:R-:W-:-:S04]  /*df60*/  IADD3 R2, P0, PT, R16, UR4, RZ ;  /* 0x0000000410027c10 */ /* 0x008fc8000ff1e0ff */
[----:B------:R-:W-:Y:S01]  /*df70*/  IADD3.X R3, PT, PT, RZ, UR5, RZ, P0, !PT ;  /* 0x00000005ff037c10 */ /* 0x000fe200087fe4ff */
[----:B----4-:R-:W-:-:S03]  /*df80*/  UISETP.NE.AND UP1, UPT, UR7, URZ, UPT ;  /* 0x000000ff0700728c */ /* 0x010fc6000bf25270 */
[----:B------:R-:W-:Y:S08]  /*df90*/  BRA.U !UP0, `(.L_x_673) ;  /* 0x0000000108087547 */ /* 0x000ff0000b800000 */
[----:B------:R-:W0:Y:S02]  /*dfa0*/  LDG.E R0, desc[UR36][R2.64] ;  /* 0x0000002402007981 */ /* 0x000e24000c1e1900 */
[----:B01----:R-:W-:-:S07]  /*dfb0*/  FADD.FTZ R7, R7, R0 ;  /* 0x0000000007077221 */ /* 0x003fce0000010000 */
.L_x_673:
[----:B------:R-:W-:Y:S05]  /*dfc0*/  BRA.U !UP1, `(.L_x_674) ;  /* 0x0000000109687547 */ /* 0x000fea000b800000 */
[----:B------:R-:W2:Y:S01]  /*dfd0*/  LDCU UR5, c[0x0][0x794] ;  /* 0x0000f280ff0577ac */ /* 0x000ea20008000800 */
[----:B------:R-:W3:Y:S01]  /*dfe0*/  LDCU UR4, c[0x0][0x380] ;  /* 0x00007000ff0477ac */ /* 0x000ee20008000800 */
[----:B--2---:R-:W-:Y:S01]  /*dff0*/  UISETP.NE.AND UP0, UPT, UR5, 0x1, UPT ;  /* 0x000000010500788c */ /* 0x004fe2000bf05270 */
[----:B---3--:R-:W-:-:S08]  /*e000*/  FMUL.FTZ R19, R7, UR4 ;  /* 0x0000000407137c20 */ /* 0x008fd00008410000 */
[----:B------:R-:W-:Y:S05]  /*e010*/  BRA.U !UP0, `(.L_x_675) ;  /* 0x0000000108407547 */ /* 0x000fea000b800000 */
[----:B------:R-:W-:Y:S01]  /*e020*/  MOV R2, 0x0 ;  /* 0x0000000000027802 */ /* 0x000fe20000000f00 */
[----:B------:R-:W0:Y:S01]  /*e030*/  LDCU.64 UR4, c[0x4][0x590] ;  /* 0x0100b200ff0477ac */ /* 0x000e220008000a00 */
[----:B------:R-:W-:Y:S01]  /*e040*/  HFMA2 R8, -RZ, RZ, 0, 4.4763088226318359375e-05 ;  /* 0x000002efff087431 */ /* 0x000fe200000001ff */
[----:B------:R-:W-:Y:S01]  /*e050*/  MOV R12, 0x1 ;  /* 0x00000001000c7802 */ /* 0x000fe20000000f00 */
[----:B------:R-:W-:Y:S01]  /*e060*/  HFMA2 R13, -RZ, RZ, 0, 0 ;  /* 0x00000000ff0d7431 */ /* 0x000fe200000001ff */
[----:B------:R-:W2:Y:S01]  /*e070*/  LDCU.64 UR6, c[0x4][0x578] ;  /* 0x0100af00ff0677ac */ /* 0x000ea20008000a00 */
[----:B------:R-:W3:Y:S01]  /*e080*/  LDC.64 R2, c[0x4][R2] ;  /* 0x0100000002027b82 */ /* 0x000ee20000000a00 */
[----:B------:R-:W4:Y:S01]  /*e090*/  LDCU.64 UR8, c[0x4][0x3f8] ;  /* 0x01007f00ff0877ac */ /* 0x000f220008000a00 */
[----:B01----:R-:W-:Y:S01]  /*e0a0*/  MOV R4, UR4 ;  /* 0x0000000400047c02 */ /* 0x003fe20008000f00 */
[----:B------:R-:W-:Y:S01]  /*e0b0*/  IMAD.U32 R5, RZ, RZ, UR5 ;  /* 0x00000005ff057e24 */ /* 0x000fe2000f8e00ff */
[----:B--2---:R-:W-:-:S02]  /*e0c0*/  MOV R6, UR6 ;  /* 0x0000000600067c02 */ /* 0x004fc40008000f00 */
[----:B------:R-:W-:Y:S02]  /*e0d0*/  MOV R7, UR7 ;  /* 0x0000000700077c02 */ /* 0x000fe40008000f00 */
[----:B----4-:R-:W-:Y:S01]  /*e0e0*/  MOV R10, UR8 ;  /* 0x00000008000a7c02 */ /* 0x010fe20008000f00 */
[----:B------:R-:W-:-:S07]  /*e0f0*/  IMAD.U32 R11, RZ, RZ, UR9 ;  /* 0x00000009ff0b7e24 */ /* 0x000fce000f8e00ff */
[----:B------:R-:W-:-:S07]  /*e100*/  LEPC R20, `(.L_x_675) ;  /* 0x000000001014794e */ /* 0x000fce0000000000 */
[----:B---3--:R-:W-:Y:S05]  /*e110*/  CALL.ABS.NOINC R2 ;  /* 0x0000000002007343 */ /* 0x008fea0003c00000 */
.L_x_675:
[----:B------:R-:W2:Y:S02]  /*e120*/  LDCU.64 UR4, c[0x0][0x760] ;  /* 0x0000ec00ff0477ac */ /* 0x000ea40008000a00 */
[----:B--2---:R-:W-:-:S05]  /*e130*/  IADD3 R16, P0, PT, R16, UR4, RZ ;  /* 0x0000000410107c10 */ /* 0x004fca000ff1e0ff */
[----:B------:R-:W-:-:S05]  /*e140*/  IMAD.X R17, RZ, RZ, UR5, P0 ;  /* 0x00000005ff117e24 */ /* 0x000fca00080e06ff */
[----:B------:R-:W-:Y:S01]  /*e150*/  STG.E desc[UR36][R16.64], R19 ;  /* 0x0000001310007986 */ /* 0x000fe2000c101924 */
[----:B------:R-:W-:Y:S05]  /*e160*/  EXIT ;  /* 0x000000000000794d */ /* 0x000fea0003800000 */
.L_x_674:
[----:B------:R-:W-:Y:S01]  /*e170*/  STG.E desc[UR36][R2.64], R7 ;  /* 0x0000000702007986 */ /* 0x000fe2000c101924 */
[----:B------:R-:W-:Y:S05]  /*e180*/  EXIT ;  /* 0x000000000000794d */ /* 0x000fea0003800000 */
.L_x_672:
[----:B------:R-:W2:Y:S01]  /*e190*/  LDCU.U8 UR4, c[0x0][0x790] ;  /* 0x0000f200ff0477ac */ /* 0x000ea20008000000 */
[----:B------:R-:W3:Y:S01]  /*e1a0*/  LDCU.U8 UR5, c[0x0][0x791] ;  /* 0x0000f220ff0577ac */ /* 0x000ee20008000000 */
[----:B--2---:R-:W-:Y:S02]  /*e1b0*/  UISETP.NE.AND UP0, UPT, UR4, URZ, UPT ;  /* 0x000000ff0400728c */ /* 0x004fe4000bf05270 */
[----:B---3--:R-:W-:-:S07]  /*e1c0*/  UISETP.NE.AND UP1, UPT, UR5, URZ, UPT ;  /* 0x000000ff0500728c */ /* 0x008fce000bf25270 */
[----:B------:R-:W-:Y:S05]  /*e1d0*/  BRA.U !UP0, `(.L_x_676) ;  /* 0x0000000108087547 */ /* 0x000fea000b800000 */
[----:B------:R-:W0:Y:S02]  /*e1e0*/  LDG.E R0, desc[UR36][R2.64] ;  /* 0x0000002402007981 */ /* 0x000e24000c1e1900 */
[----:B01----:R-:W-:-:S07]  /*e1f0*/  FADD.FTZ R7, R7, R0 ;  /* 0x0000000007077221 */ /* 0x003fce0000010000 */
.L_x_676:
        /* <DEDUP_REMOVED lines=8> */
[----:B------:R-:W-:Y:S02]  /*e280*/  HFMA2 R8, -RZ, RZ, 0, 4.4763088226318359375e-05 ;  /* 0x000002efff087431 */ /* 0x000fe400000001ff */
[----:B------:R-:W-:Y:S01]  /*e290*/  IMAD.MOV.U32 R12, RZ, RZ, 0x1 ;  /* 0x00000001ff0c7424 */ /* 0x000fe200078e00ff */
[----:B------:R-:W-:Y:S01]  /*e2a0*/  MOV R13, RZ ;  /* 0x000000ff000d7202 */ /* 0x000fe20000000f00 */
[----:B------:R-:W2:Y:S01]  /*e2b0*/  LDCU.64 UR6, c[0x4][0x578] ;  /* 0x0100af00ff0677ac */ /* 0x000ea20008000a00 */
[----:B------:R-:W3:Y:S01]  /*e2c0*/  LDC.64 R2, c[0x4][R2] ;  /* 0x0100000002027b82 */ /* 0x000ee20000000a00 */
[----:B------:R-:W4:Y:S01]  /*e2d0*/  LDCU.64 UR8, c[0x4][0x3f8] ;  /* 0x01007f00ff0877ac */ /* 0x000f220008000a00 */
[----:B01----:R-:W-:Y:S02]  /*e2e0*/  MOV R4, UR4 ;  /* 0x0000000400047c02 */ /* 0x003fe40008000f00 */
[----:B------:R-:W-:-:S02]  /*e2f0*/  MOV R5, UR5 ;  /* 0x0000000500057c02 */ /* 0x000fc40008000f00 */
[----:B--2---:R-:W-:Y:S01]  /*e300*/  MOV R6, UR6 ;  /* 0x0000000600067c02 */ /* 0x004fe20008000f00 */
[----:B------:R-:W-:Y:S01]  /*e310*/  IMAD.U32 R7, RZ, RZ, UR7 ;  /* 0x00000007ff077e24 */ /* 0x000fe2000f8e00ff */
[----:B----4-:R-:W-:Y:S02]  /*e320*/  MOV R10, UR8 ;  /* 0x00000008000a7c02 */ /* 0x010fe40008000f00 */
[----:B------:R-:W-:-:S07]  /*e330*/  MOV R11, UR9 ;  /* 0x00000009000b7c02 */ /* 0x000fce0008000f00 */
[----:B------:R-:W-:-:S07]  /*e340*/  LEPC R20, `(.L_x_678) ;  /* 0x000000001014794e */ /* 0x000fce0000000000 */
[----:B---3--:R-:W-:Y:S05]  /*e350*/  CALL.ABS.NOINC R2 ;  /* 0x0000000002007343 */ /* 0x008fea0003c00000 */
.L_x_678:
[----:B------:R-:W2:Y:S02]  /*e360*/  LDCU.64 UR4, c[0x0][0x760] ;  /* 0x0000ec00ff0477ac */ /* 0x000ea40008000a00 */
[----:B--2---:R-:W-:-:S04]  /*e370*/  IADD3 R16, P0, PT, R16, UR4, RZ ;  /* 0x0000000410107c10 */ /* 0x004fc8000ff1e0ff */
[----:B------:R-:W-:-:S05]  /*e380*/  IADD3.X R17, PT, PT, RZ, UR5, RZ, P0, !PT ;  /* 0x00000005ff117c10 */ /* 0x000fca00087fe4ff */
[----:B------:R-:W-:Y:S01]  /*e390*/  STG.E desc[UR36][R16.64], R19 ;  /* 0x0000001310007986 */ /* 0x000fe2000c101924 */
[----:B------:R-:W-:Y:S05]  /*e3a0*/  EXIT ;  /* 0x000000000000794d */ /* 0x000fea0003800000 */
.L_x_677:
[----:B------:R-:W-:Y:S01]  /*e3b0*/  STG.E desc[UR36][R2.64], R7 ;  /* 0x0000000702007986 */ /* 0x000fe2000c101924 */
[----:B------:R-:W-:Y:S05]  /*e3c0*/  EXIT ;  /* 0x000000000000794d */ /* 0x000fea0003800000 */
.L_x_654:
[----:B------:R-:W1:Y:S02]  /*e3d0*/  LDCU UR4, c[0x0][0x390] ;  /* 0x00007200ff0477ac */ /* 0x000e640008000800 */
[----:B-1----:R-:W-:-:S13]  /*e3e0*/  ISETP.GE.AND P0, PT, R17, UR4, PT ;  /* 0x0000000411007c0c */ /* 0x002fda000bf06270 */
[----:B------:R-:W-:Y:S05]  /*e3f0*/  @P0 EXIT ;  /* 0x000000000000094d */ /* 0x000fea0003800000 */
[----:B------:R-:W1:Y:S01]  /*e400*/  LDCU UR4, c[0x0][0x3a0] ;  /* 0x00007400ff0477ac */ /* 0x000e620008000800 */
[----:B--2---:R-:W-:Y:S02]  /*e410*/  ISETP.NE.AND P1, PT, R0, RZ, PT ;  /* 0x000000ff0000720c */ /* 0x004fe40003f25270 */
[----:B-1----:R-:W-:-:S13]  /*e420*/  ISETP.NE.AND P0, PT, RZ, UR4, PT ;  /* 0x00000004ff007c0c */ /* 0x002fda000bf05270 */
[----:B------:R-:W-:Y:S05]  /*e430*/  @P0 EXIT P1 ;  /* 0x000000000000094d */ /* 0x000fea0000800000 */
[----:B------:R-:W1:Y:S01]  /*e440*/  LDCU UR4, c[0x0][0x3a4] ;  /* 0x00007480ff0477ac */ /* 0x000e620008000800 */
[----:B0-----:R-:W-:Y:S02]  /*e450*/  ISETP.NE.AND P1, PT, R5, RZ, PT ;  /* 0x000000ff0500720c */ /* 0x001fe40003f25270 */
[----:B-1----:R-:W-:-:S13]  /*e460*/  ISETP.NE.AND P0, PT, RZ, UR4, PT ;  /* 0x00000004ff007c0c */ /* 0x002fda000bf05270 */
        /* <DEDUP_REMOVED lines=12> */
[----:B------:R-:W2:Y:S02]  /*e530*/  LDG.E R0, desc[UR36][R2.64] ;  /* 0x0000002402007981 */ /* 0x000ea4000c1e1900 */
[----:B--2---:R-:W-:-:S07]  /*e540*/  FADD.FTZ R21, R21, R0 ;  /* 0x0000000015157221 */ /* 0x004fce0000010000 */
.L_x_680:
[----:B------:R-:W-:Y:S05]  /*e550*/  BRA.U !UP1, `(.L_x_681) ;  /* 0x0000000109687547 */ /* 0x000fea000b800000 */
[----:B------:R-:W0:Y:S01]  /*e560*/  LDCU UR5, c[0x0][0x794] ;  /* 0x0000f280ff0577ac */ /* 0x000e220008000800 */
[----:B------:R-:W1:Y:S01]  /*e570*/  LDCU UR4, c[0x0][0x380] ;  /* 0x00007000ff0477ac */ /* 0x000e620008000800 */
[----:B0-----:R-:W-:Y:S01]  /*e580*/  UISETP.NE.AND UP0, UPT, UR5, 0x1, UPT ;  /* 0x000000010500788c */ /* 0x001fe2000bf05270 */
[----:B-1----:R-:W-:-:S08]  /*e590*/  FMUL.FTZ R17, R21, UR4 ;  /* 0x0000000415117c20 */ /* 0x002fd00008410000 */
        /* <DEDUP_REMOVED lines=17> */
.L_x_682:
[----:B------:R-:W0:Y:S02]  /*e6b0*/  LDCU.64 UR4, c[0x0][0x760] ;  /* 0x0000ec00ff0477ac */ /* 0x000e240008000a00 */
[----:B0-----:R-:W-:-:S04]  /*e6c0*/  IADD3 R18, P0, PT, R18, UR4, RZ ;  /* 0x0000000412127c10 */ /* 0x001fc8000ff1e0ff */
[----:B------:R-:W-:-:S05]  /*e6d0*/  IADD3.X R19, PT, PT, RZ, UR5, RZ, P0, !PT ;  /* 0x00000005ff137c10 */ /* 0x000fca00087fe4ff */
[----:B------:R-:W-:Y:S01]  /*e6e0*/  STG.E desc[UR36][R18.64], R17 ;  /* 0x0000001112007986 */ /* 0x000fe2000c101924 */
[----:B------:R-:W-:Y:S05]  /*e6f0*/  EXIT ;  /* 0x000000000000794d */ /* 0x000fea0003800000 */
.L_x_681:
[----:B------:R-:W-:Y:S01]  /*e700*/  STG.E desc[UR36][R2.64], R21 ;  /* 0x0000001502007986 */ /* 0x000fe2000c101924 */
[----:B------:R-:W-:Y:S05]  /*e710*/  EXIT ;  /* 0x000000000000794d */ /* 0x000fea0003800000 */
.L_x_679:
[----:B------:R-:W0:Y:S01]  /*e720*/  LDCU.U8 UR4, c[0x0][0x790] ;  /* 0x0000f200ff0477ac */ /* 0x000e220008000000 */
[----:B------:R-:W1:Y:S01]  /*e730*/  LDCU.U8 UR5, c[0x0][0x791] ;  /* 0x0000f220ff0577ac */ /* 0x000e620008000000 */
[----:B0-----:R-:W-:Y:S02]  /*e740*/  UISETP.NE.AND UP0, UPT, UR4, URZ, UPT ;  /* 0x000000ff0400728c */ /* 0x001fe4000bf05270 */
[----:B-1----:R-:W-:-:S07]  /*e750*/  UISETP.NE.AND UP1, UPT, UR5, URZ, UPT ;  /* 0x000000ff0500728c */ /* 0x002fce000bf25270 */
[----:B------:R-:W-:Y:S05]  /*e760*/  BRA.U !UP0, `(.L_x_683) ;  /* 0x0000000108087547 */ /* 0x000fea000b800000 */
[----:B------:R-:W2:Y:S02]  /*e770*/  LDG.E R0, desc[UR36][R2.64] ;  /* 0x0000002402007981 */ /* 0x000ea4000c1e1900 */
[----:B--2---:R-:W-:-:S07]  /*e780*/  FADD.FTZ R21, R21, R0 ;  /* 0x0000000015157221 */ /* 0x004fce0000010000 */
.L_x_683:
        /* <DEDUP_REMOVED lines=22> */
.L_x_685:
[----:B------:R-:W0:Y:S02]  /*e8f0*/  LDCU.64 UR4, c[0x0][0x760] ;  /* 0x0000ec00ff0477ac */ /* 0x000e240008000a00 */
[----:B0-----:R-:W-:-:S04]  /*e900*/  IADD3 R18, P0, PT, R18, UR4, RZ ;  /* 0x0000000412127c10 */ /* 0x001fc8000ff1e0ff */
[----:B------:R-:W-:-:S05]  /*e910*/  IADD3.X R19, PT, PT, RZ, UR5, RZ, P0, !PT ;  /* 0x00000005ff137c10 */ /* 0x000fca00087fe4ff */
[----:B------:R-:W-:Y:S01]  /*e920*/  STG.E desc[UR36][R18.64], R17 ;  /* 0x0000001112007986 */ /* 0x000fe2000c101924 */
[----:B------:R-:W-:Y:S05]  /*e930*/  EXIT ;  /* 0x000000000000794d */ /* 0x000fea0003800000 */
.L_x_684:
[----:B------:R-:W-:Y:S01]  /*e940*/  STG.E desc[UR36][R2.64], R21 ;  /* 0x0000001502007986 */ /* 0x000fe2000c101924 */
[----:B------:R-:W-:Y:S05]  /*e950*/  EXIT ;  /* 0x000000000000794d */ /* 0x000fea0003800000 */
.L_x_686:
        /* <DEDUP_REMOVED lines=10> */
.L_x_7268:


//--------------------- .text._ZN2at6native13reduce_kernelILi256ELi2ENS0_8ReduceOpIfNS0_7MeanOpsIffffEEjfLi4ELi4EEEEEvT1_ --------------------------
	.section	.text._ZN2at6native13reduce_kernelILi256ELi2ENS0_8ReduceOpIfNS0_7MeanOpsIffffEEjfLi4ELi4EEEEEvT1_,"ax",@progbits
	.align	128
        .global         _ZN2at6native13reduce_kernelILi256ELi2ENS0_8ReduceOpIfNS0_7MeanOpsIffffEEjfLi4ELi4EEEEEvT1_
        .type           _ZN2at6native13reduce_kernelILi256ELi2ENS0_8ReduceOpIfNS0_7MeanOpsIffffEEjfLi4ELi4EEEEEvT1_,@function
        .size           _ZN2at6native13reduce_kernelILi256ELi2ENS0_8ReduceOpIfNS0_7MeanOpsIffffEEjfLi4ELi4EEEEEvT1_,(.L_x_7269 - _ZN2at6native13reduce_kernelILi256ELi2ENS0_8ReduceOpIfNS0_7MeanOpsIffffEEjfLi4ELi4EEEEEvT1_)
        .other          _ZN2at6native13reduce_kernelILi256ELi2ENS0_8ReduceOpIfNS0_7MeanOpsIffffEEjfLi4ELi4EEEEEvT1_,@"STO_CUDA_ENTRY STV_DEFAULT"
_ZN2at6native13reduce_kernelILi256ELi2ENS0_8ReduceOpIfNS0_7MeanOpsIffffEEjfLi4ELi4EEEEEvT1_:
.text._ZN2at6native13reduce_kernelILi256ELi2ENS0_8ReduceOpIfNS0_7MeanOpsIffffEEjfLi4ELi4EEEEEvT1_:
[----:B------:R-:W0:Y:S01]  /*0000*/  LDC R1, c[0x0][0x37c] ;  /* 0x0000df00ff017b82 */ /* 0x000e220000000800 */
[----:B------:R-:W1:Y:S01]  /*0010*/  S2R R23, SR_TID.X ;  /* 0x0000000000177919 */ /* 0x000e620000002100 */
[----:B------:R-:W1:Y:S01]  /*0020*/  LDCU.128 UR8, c[0x0][0x3a0] ;  /* 0x00007400ff0877ac */ /* 0x000e620008000c00 */
[----:B------:R-:W-:Y:S01]  /*0030*/  HFMA2 R26, -RZ, RZ, 0, 0 ;  /* 0x00000000ff1a7431 */ /* 0x000fe200000001ff */
[----:B------:R-:W2:Y:S01]  /*0040*/  S2R R22, SR_TID.Y ;  /* 0x0000000000167919 */ /* 0x000ea20000002200 */
[----:B------:R-:W3:Y:S01]  /*0050*/  LDCU UR4, c[0x0][0x55c] ;  /* 0x0000ab80ff0477ac */ /* 0x000ee20008000800 */
[----:B------:R-:W4:Y:S01]  /*0060*/  S2R R2, SR_CTAID.X ;  /* 0x0000000000027919 */ /* 0x000f220000002500 */
[----:B------:R-:W2:Y:S01]  /*0070*/  LDCU UR5, c[0x0][0x3b0] ;  /* 0x00007600ff0577ac */ /* 0x000ea20008000800 */
[----:B------:R-:W5:Y:S01]  /*0080*/  S2R R24, SR_CTAID.Y ;  /* 0x0000000000187919 */ /* 0x000f620000002600 */
[----:B------:R-:W4:Y:S01]  /*0090*/  LDCU UR6, c[0x0][0x398] ;  /* 0x00007300ff0677ac */ /* 0x000f220008000800 */
[----:B---3--:R-:W-:Y:S01]  /*00a0*/  UISETP.NE.AND UP0, UPT, UR4, URZ, UPT ;  /* 0x000000ff0400728c */ /* 0x008fe2000bf05270 */
[----:B-1----:R-:W-:-:S02]  /*00b0*/  IMAD R3, R23, UR11, RZ ;  /* 0x0000000b17037c24 */ /* 0x002fc4000f8e02ff */
[----:B------:R-:W-:Y:S02]  /*00c0*/  IMAD R5, R23, UR8, RZ ;  /* 0x0000000817057c24 */ /* 0x000fe4000f8e02ff */
[C---:B--2---:R-:W-:Y:S02]  /*00d0*/  IMAD R3, R22.reuse, UR5, R3 ;  /* 0x0000000516037c24 */ /* 0x044fe4000f8e0203 */
[----:B------:R-:W-:Y:S02]  /*00e0*/  IMAD R5, R22, UR9, R5 ;  /* 0x0000000916057c24 */ /* 0x000fe4000f8e0205 */
[----:B----4-:R-:W-:Y:S02]  /*00f0*/  IMAD R3, R2, UR6, R3 ;  /* 0x0000000602037c24 */ /* 0x010fe4000f8e0203 */
[----:B-----5:R-:W-:-:S03]  /*0100*/  IMAD R27, R24, UR10, R5 ;  /* 0x0000000a181b7c24 */ /* 0x020fc6000f8e0205 */
        /* <DEDUP_REMOVED lines=279> */
.L_x_687:
[----:B------:R-:W1:Y:S01]  /*1280*/  LDCU UR5, c[0x0][0x38c] ;  /* 0x00007180ff0577ac */ /* 0x000e620008000800 */
[----:B------:R-:W-:Y:S01]  /*1290*/  BSSY.RECONVERGENT B6, `(.L_x_688) ;  /* 0x0000a0b000067945 */ /* 0x000fe20003800200 */
        /* <DEDUP_REMOVED lines=9> */
[----:B--2---:R-:W-:-:S05]  /*1330*/  IADD3 R18, P0, PT, R26, UR4, RZ ;  /* 0x000000041a127c10 */ /* 0x004fca000ff1e0ff */
[----:B------:R-:W-:-:S03]  /*1340*/  IMAD.X R19, RZ, RZ, UR5, P0 ;  /* 0x00000005ff137e24 */ /* 0x000fc600080e06ff */
[----:B------:R-:W-:Y:S05]  /*1350*/  BRA.U !UP0, `(.L_x_690) ;  /* 0x00000005087c7547 */ /* 0x000fea000b800000 */
[----:B------:R-:W-:Y:S01]  /*1360*/  MOV R14, 0x0 ;  /* 0x00000000000e7802 */ /* 0x000fe20000000f00 */
[----:B------:R-:W1:Y:S01]  /*1370*/  LDCU.64 UR6, c[0x4][0x570] ;  /* 0x0100ae00ff0677ac */ /* 0x000e620008000a00 */
[----:B------:R-:W-:Y:S01]  /*1380*/  HFMA2 R8, -RZ, RZ, 0, 2.8789043426513671875e-05 ;  /* 0x000001e3ff087431 */ /* 0x000fe200000001ff */
[----:B------:R-:W-:Y:S01]  /*1390*/  MOV R12, 0x1 ;  /* 0x00000001000c7802 */ /* 0x000fe20000000f00 */
[----:B------:R-:W-:Y:S01]  /*13a0*/  IMAD.MOV.U32 R13, RZ, RZ, RZ ;  /* 0x000000ffff0d7224 */ /* 0x000fe200078e00ff */
[----:B------:R-:W2:Y:S01]  /*13b0*/  LDCU.64 UR8, c[0x4][0x578] ;  /* 0x0100af00ff0877ac */ /* 0x000ea20008000a00 */
[----:B------:R-:W3:Y:S01]  /*13c0*/  LDC.64 R14, c[0x4][R14] ;  /* 0x010000000e0e7b82 */ /* 0x000ee20000000a00 */
[----:B------:R-:W4:Y:S01]  /*13d0*/  LDCU.64 UR10, c[0x4][0x408] ;  /* 0x01008100ff0a77ac */ /* 0x000f220008000a00 */
[----:B------:R-:W5:Y:S01]  /*13e0*/  LDCU UR4, c[0x0][0x38c] ;  /* 0x00007180ff0477ac */ /* 0x000f620008000800 */
[----:B-1----:R-:W-:Y:S02]  /*13f0*/  MOV R4, UR6 ;  /* 0x0000000600047c02 */ /* 0x002fe40008000f00 */
[----:B------:R-:W-:Y:S01]  /*1400*/  MOV R5, UR7 ;  /* 0x0000000700057c02 */ /* 0x000fe20008000f00 */
[----:B--2---:R-:W-:Y:S01]  /*1410*/  IMAD.U32 R6, RZ, RZ, UR8 ;  /* 0x00000008ff067e24 */ /* 0x004fe2000f8e00ff */
[----:B------:R-:W-:-:S02]  /*1420*/  MOV R7, UR9 ;  /* 0x0000000900077c02 */ /* 0x000fc40008000f00 */
[----:B----4-:R-:W-:Y:S01]  /*1430*/  MOV R10, UR10 ;  /* 0x0000000a000a7c02 */ /* 0x010fe20008000f00 */
[----:B------:R-:W-:Y:S01]  /*1440*/  IMAD.U32 R11, RZ, RZ, UR11 ;  /* 0x0000000bff0b7e24 */ /* 0x000fe2000f8e00ff */
[----:B-----5:R-:W-:-:S07]  /*1450*/  MOV R25, UR4 ;  /* 0x0000000400197c02 */ /* 0x020fce0008000f00 */
[----:B------:R-:W-:-:S07]  /*1460*/  LEPC R20, `(.L_x_691) ;  /* 0x000000001014794e */ /* 0x000fce0000000000 */
[----:B0--3--:R-:W-:Y:S05]  /*1470*/  CALL.ABS.NOINC R14 ;  /* 0x000000000e007343 */ /* 0x009fea0003c00000 */
.L_x_691:
[----:B------:R-:W0:Y:S01]  /*1480*/  LDC R8, c[0x0][0x384] ;  /* 0x0000e100ff087b82 */ /* 0x000e220000000800 */
[----:B------:R-:W-:Y:S01]  /*1490*/  SHF.R.U32.HI R0, RZ, 0x2, R18 ;  /* 0x00000002ff007819 */ /* 0x000fe20000011612 */
[----:B------:R-:W-:Y:S03]  /*14a0*/  BSSY.RECONVERGENT B0, `(.L_x_692) ;  /* 0x000001f000007945 */ /* 0x000fe60003800200 */
[----:B------:R-:W-:Y:S02]  /*14b0*/  LOP3.LUT P0, R6, R0, 0x3, RZ, 0xc0, !PT ;  /* 0x0000000300067812 */ /* 0x000fe4000780c0ff */
[----:B0-----:R-:W-:Y:S01]  /*14c0*/  MOV R0, R8 ;  /* 0x0000000800007202 */ /* 0x001fe20000000f00 */
[----:B------:R-:W-:-:S10]  /*14d0*/  IMAD.MOV.U32 R3, RZ, RZ, R8 ;  /* 0x000000ffff037224 */ /* 0x000fd400078e0008 */
[----:B------:R-:W-:Y:S05]  /*14e0*/  @!P0 BRA `(.L_x_693) ;  /* 0x0000000000688947 */ /* 0x000fea0003800000 */
[C---:B------:R-:W-:Y:S01]  /*14f0*/  ISETP.GT.U32.AND P0, PT, R23.reuse, 0x3, PT ;  /* 0x000000031700780c */ /* 0x040fe20003f04070 */
[----:B------:R-:W-:Y:S01]  /*1500*/  BSSY.RECONVERGENT B1, `(.L_x_694) ;  /* 0x0000014000017945 */ /* 0x000fe20003800200 */
[----:B------:R-:W-:Y:S02]  /*1510*/  IADD3 R5, PT, PT, -R6, RZ, RZ ;  /* 0x000000ff06057210 */ /* 0x000fe40007ffe1ff */
[----:B------:R-:W-:Y:S02]  /*1520*/  ISETP.LT.U32.OR P0, PT, R23, R6, P0 ;  /* 0x000000061700720c */ /* 0x000fe40000701470 */
[----:B------:R-:W-:Y:S01]  /*1530*/  MOV R3, R8 ;  /* 0x0000000800037202 */ /* 0x000fe20000000f00 */
[----:B------:R-:W-:-:S10]  /*1540*/  IMAD.WIDE R18, R5, 0x4, R18 ;  /* 0x0000000405127825 */ /* 0x000fd400078e0212 */
[----:B------:R-:W-:Y:S05]  /*1550*/  @P0 BRA `(.L_x_695) ;  /* 0x0000000000380947 */ /* 0x000fea0003800000 */
[----:B------:R-:W0:Y:S01]  /*1560*/  LDCU UR4, c[0x0][0x3a4] ;  /* 0x00007480ff0477ac */ /* 0x000e220008000800 */
[----:B------:R-:W-:Y:S01]  /*1570*/  ISETP.NE.AND P1, PT, R22, RZ, PT ;  /* 0x000000ff1600720c */ /* 0x000fe20003f25270 */
[----:B------:R-:W-:Y:S01]  /*1580*/  IMAD.MOV.U32 R3, RZ, RZ, R8 ;  /* 0x000000ffff037224 */ /* 0x000fe200078e0008 */
[----:B0-----:R-:W-:-:S13]  /*1590*/  ISETP.NE.AND P0, PT, RZ, UR4, PT ;  /* 0x00000004ff007c0c */ /* 0x001fda000bf05270 */
[----:B------:R-:W-:Y:S05]  /*15a0*/  @P0 BRA P1, `(.L_x_695) ;  /* 0x0000000000240947 */ /* 0x000fea0000800000 */
[----:B------:R-:W0:Y:S01]  /*15b0*/  LDCU UR4, c[0x0][0x3a8] ;  /* 0x00007500ff0477ac */ /* 0x000e220008000800 */
[----:B------:R-:W-:Y:S02]  /*15c0*/  ISETP.NE.AND P1, PT, R24, RZ, PT ;  /* 0x000000ff1800720c */ /* 0x000fe40003f25270 */
[----:B------:R-:W-:Y:S02]  /*15d0*/  MOV R3, R8 ;  /* 0x0000000800037202 */ /* 0x000fe40000000f00 */
[----:B0-----:R-:W-:-:S13]  /*15e0*/  ISETP.NE.AND P0, PT, RZ, UR4, PT ;  /* 0x00000004ff007c0c */ /* 0x001fda000bf05270 */
[----:B------:R-:W-:Y:S05]  /*15f0*/  @P0 BRA P1, `(.L_x_695) ;  /* 0x0000000000100947 */ /* 0x000fea0000800000 */
[----:B------:R-:W-:Y:S01]  /*1600*/  IMAD.WIDE.U32 R4, R23, 0x4, R18 ;  /* 0x0000000417047825 */ /* 0x000fe200078e0012 */
[----:B------:R-:W0:Y:S05]  /*1610*/  LDCU UR4, c[0x0][0x384] ;  /* 0x00007080ff0477ac */ /* 0x000e2a0008000800 */
[----:B------:R-:W0:Y:S02]  /*1620*/  LDG.E R4, desc[UR36][R4.64] ;  /* 0x0000002404047981 */ /* 0x000e24000c1e1900 */
[----:B0-----:R-:W-:-:S07]  /*1630*/  FADD.FTZ R3, R4, UR4 ;  /* 0x0000000404037e21 */ /* 0x001fce0008010000 */
.L_x_695:
[----:B------:R-:W-:Y:S05]  /*1640*/  BSYNC.RECONVERGENT B1 ;  /* 0x0000000000017941 */ /* 0x000fea0003800200 */
.L_x_694:
[----:B------:R-:W0:Y:S01]  /*1650*/  LDC R25, c[0x0][0x38c] ;  /* 0x0000e300ff197b82 */ /* 0x000e220000000800 */
[----:B------:R-:W-:-:S04]  /*1660*/  IADD3 R18, P0, PT, R18, 0x10, RZ ;  /* 0x0000001012127810 */ /* 0x000fc80007f1e0ff */
[----:B------:R-:W-:Y:S02]  /*1670*/  IADD3.X R19, PT, PT, RZ, R19, RZ, P0, !PT ;  /* 0x00000013ff137210 */ /* 0x000fe400007fe4ff */
[----:B0-----:R-:W-:-:S07]  /*1680*/  IADD3 R25, PT, PT, R6, -0x4, R25 ;  /* 0xfffffffc06197810 */ /* 0x001fce0007ffe019 */
.L_x_693:
[----:B------:R-:W-:Y:S05]  /*1690*/  BSYNC.RECONVERGENT B0 ;  /* 0x0000000000007941 */ /* 0x000fea0003800200 */
.L_x_692:
        /* <DEDUP_REMOVED lines=13> */
[----:B------:R-:W-:-:S11]  /*1770*/  PLOP3.LUT P0, PT, P0, P1, PT, 0xf8, 0x8f ;  /* 0x00000000008f781c */ /* 0x000fd60000703f70 */
[----:B------:R-:W-:Y:S05]  /*1780*/  @P2 BRA `(.L_x_697) ;  /* 0x0000000000302947 */ /* 0x000fea0003800000 */
[----:B------:R-:W-:-:S07]  /*1790*/  MOV R11, R8 ;  /* 0x00000008000b7202 */ /* 0x000fce0000000f00 */
.L_x_698:
[C---:B------:R-:W-:Y:S01]  /*17a0*/  IMAD.WIDE.U32 R4, R9.reuse, 0x10, R18 ;  /* 0x0000001009047825 */ /* 0x040fe200078e0012 */
[----:B------:R-:W0:Y:S05]  /*17b0*/  LDCU UR4, c[0x0][0x394] ;  /* 0x00007280ff0477ac */ /* 0x000e2a0008000800 */
[----:B------:R-:W2:Y:S01]  /*17c0*/  LDG.E.128 R4, desc[UR36][R4.64] ;  /* 0x0000002404047981 */ /* 0x000ea2000c1e1d00 */
[----:B0-----:R-:W-:-:S04]  /*17d0*/  IADD3 R9, PT, PT, R9, UR4, RZ ;  /* 0x0000000409097c10 */ /* 0x001fc8000fffe0ff */
[----:B------:R-:W-:-:S04]  /*17e0*/  LEA R10, R9, 0x3, 0x2 ;  /* 0x00000003090a7811 */ /* 0x000fc800078e10ff */
[----:B------:R-:W-:Y:S01]  /*17f0*/  ISETP.GE.U32.AND P1, PT, R10, R25, PT ;  /* 0x000000190a00720c */ /* 0x000fe20003f26070 */
[----:B--2---:R-:W-:Y:S01]  /*1800*/  FADD.FTZ R3, R4, R3 ;  /* 0x0000000304037221 */ /* 0x004fe20000010000 */
[----:B------:R-:W-:Y:S01]  /*1810*/  FADD.FTZ R8, R5, R8 ;  /* 0x0000000805087221 */ /* 0x000fe20000010000 */
[----:B------:R-:W-:Y:S01]  /*1820*/  FADD.FTZ R11, R6, R11 ;  /* 0x0000000b060b7221 */ /* 0x000fe20000010000 */
[----:B------:R-:W-:-:S09]  /*1830*/  FADD.FTZ R0, R7, R0 ;  /* 0x0000000007007221 */ /* 0x000fd20000010000 */
[----:B------:R-:W-:Y:S05]  /*1840*/  @!P1 BRA `(.L_x_698) ;  /* 0xfffffffc00d49947 */ /* 0x000fea000383ffff */
.L_x_697:
[----:B------:R-:W-:Y:S05]  /*1850*/  BSYNC.RECONVERGENT B0 ;  /* 0x0000000000007941 */ /* 0x000fea0003800200 */
.L_x_696:
[----:B------:R-:W-:Y:S04]  /*1860*/  BSSY.RECONVERGENT B0, `(.L_x_699) ;  /* 0x0000009000007945 */ /* 0x000fe80003800200 */
[----:B------:R-:W-:Y:S05]  /*1870*/  @P0 BRA `(.L_x_700) ;  /* 0x00000000001c0947 */ /* 0x000fea0003800000 */
[----:B------:R-:W-:-:S05]  /*1880*/  LOP3.LUT R4, R25, 0xfffffffc, RZ, 0xc0, !PT ;  /* 0xfffffffc19047812 */ /* 0x000fca00078ec0ff */
[----:B------:R-:W-:-:S05]  /*1890*/  IMAD.IADD R4, R4, 0x1, R23 ;  /* 0x0000000104047824 */ /* 0x000fca00078e0217 */
[----:B------:R-:W-:-:S13]  /*18a0*/  ISETP.GE.U32.AND P0, PT, R4, R25, PT ;  /* 0x000000190400720c */ /* 0x000fda0003f06070 */
[----:B------:R-:W-:Y:S05]  /*18b0*/  @P0 BRA `(.L_x_700) ;  /* 0x00000000000c0947 */ /* 0x000fea0003800000 */
[----:B------:R-:W-:-:S06]  /*18c0*/  IMAD.WIDE R18, R4, 0x4, R18 ;  /* 0x0000000404127825 */ /* 0x000fcc00078e0212 */
[----:B------:R-:W2:Y:S02]  /*18d0*/  LDG.E R18, desc[UR36][R18.64] ;  /* 0x0000002412127981 */ /* 0x000ea4000c1e1900 */
[----:B--2---:R-:W-:-:S07]  /*18e0*/  FADD.FTZ R3, R3, R18 ;  /* 0x0000001203037221 */ /* 0x004fce0000010000 */
.L_x_700:
[----:B------:R-:W-:Y:S05]  /*18f0*/  BSYNC.RECONVERGENT B0 ;  /* 0x0000000000007941 */ /* 0x000fea0003800200 */
.L_x_699:
[----:B------:R-:W-:Y:S01]  /*1900*/  FADD.FTZ R8, R8, R3 ;  /* 0x0000000308087221 */ /* 0x000fe20000010000 */
[----:B------:R-:W-:-:S03]  /*1910*/  HFMA2 R19, -RZ, RZ, 0, 0 ;  /* 0x00000000ff137431 */ /* 0x000fc600000001ff */
[----:B------:R-:W-:-:S04]  /*1920*/  FADD.FTZ R11, R8, R11 ;  /* 0x0000000b080b7221 */ /* 0x000fc80000010000 */
[----:B------:R-:W-:Y:S01]  /*1930*/  FADD.FTZ R18, R11, R0 ;  /* 0x000000000b127221 */ /* 0x000fe20000010000 */
[----:B------:R-:W-:Y:S06]  /*1940*/  BRA `(.L_x_689) ;  /* 0x00000098007c7947 */ /* 0x000fec0003800000 */
.L_x_690:
        /* <DEDUP_REMOVED lines=8> */
[----:B------:R-:W-:-:S06]  /*19d0*/  MOV R3, R27 ;  /* 0x0000001b00037202 */ /* 0x000fcc0000000f00 */
[----:B------:R-:W2:Y:S01]  /*19e0*/  LDC R6, c[0x0][0x384] ;  /* 0x0000e100ff067b82 */ /* 0x000ea20000000800 */
[----:B-1----:R-:W-:-:S05]  /*19f0*/  IMAD R5, R0, 0x3, R27 ;  /* 0x0000000300057824 */ /* 0x002fca00078e021b */
[----:B------:R-:W-:Y:S01]  /*1a00*/  ISETP.GE.U32.AND P0, PT, R5, R30, PT ;  /* 0x0000001e0500720c */ /* 0x000fe20003f06070 */
[--C-:B--2---:R-:W-:Y:S01]  /*1a10*/  IMAD.MOV.U32 R4, RZ, RZ, R6.reuse ;  /* 0x000000ffff047224 */ /* 0x104fe200078e0006 */
[-C--:B------:R-:W-:Y:S01]  /*1a20*/  MOV R5, R6.reuse ;  /* 0x0000000600057202 */ /* 0x080fe20000000f00 */
[--C-:B------:R-:W-:Y:S01]  /*1a30*/  IMAD.MOV.U32 R8, RZ, RZ, R6.reuse ;  /* 0x000000ffff087224 */ /* 0x100fe200078e0006 */
[-C--:B------:R-:W-:Y:S01]  /*1a40*/  MOV R7, R6.reuse ;  /* 0x0000000600077202 */ /* 0x080fe20000000f00 */
[----:B------:R-:W-:Y:S01]  /*1a50*/  IMAD.MOV.U32 R25, RZ, RZ, R6 ;  /* 0x000000ffff197224 */ /* 0x000fe200078e0006 */
[-C--:B------:R-:W-:Y:S02]  /*1a60*/  MOV R9, R6.reuse ;  /* 0x0000000600097202 */ /* 0x080fe40000000f00 */
[----:B------:R-:W-:-:S05]  /*1a70*/  MOV R24, R6 ;  /* 0x0000000600187202 */ /* 0x000fca0000000f00 */
[----:B------:R-:W-:Y:S05]  /*1a80*/  @P0 BRA `(.L_x_703) ;  /* 0x00000000009c0947 */ /* 0x000fea0003800000 */
[----:B------:R-:W-:Y:S01]  /*1a90*/  BSSY.RECONVERGENT B1, `(.L_x_703) ;  /* 0x0000026000017945 */ /* 0x000fe20003800200 */
[-C--:B------:R-:W-:Y:S01]  /*1aa0*/  MOV R5, R6.reuse ;  /* 0x0000000600057202 */ /* 0x080fe20000000f00 */
[--C-:B------:R-:W-:Y:S01]  /*1ab0*/  IMAD.MOV.U32 R8, RZ, RZ, R6.reuse ;  /* 0x000000ffff087224 */ /* 0x100fe200078e0006 */
[-C--:B------:R-:W-:Y:S01]  /*1ac0*/  MOV R7, R6.reuse ;  /* 0x0000000600077202 */ /* 0x080fe20000000f00 */
[----:B------:R-:W-:Y:S01]  /*1ad0*/  IMAD.MOV.U32 R25, RZ, RZ, R6 ;  /* 0x000000ffff197224 */ /* 0x000fe200078e0006 */
[-C--:B------:R-:W-:Y:S02]  /*1ae0*/  MOV R9, R6.reuse ;  /* 0x0000000600097202 */ /* 0x080fe40000000f00 */
[----:B------:R-:W-:-:S07]  /*1af0*/  MOV R24, R6 ;  /* 0x0000000600187202 */ /* 0x000fce0000000f00 */
.L_x_704:
[----:B------:R-:W-:Y:S02]  /*1b00*/  SHF.R.U32.HI R13, RZ, 0x1, R3 ;  /* 0x00000001ff0d7819 */ /* 0x000fe40000011603 */
[-C--:B------:R-:W-:Y:S02]  /*1b10*/  IADD3 R3, PT, PT, R3, R0.reuse, RZ ;  /* 0x0000000003037210 */ /* 0x080fe40007ffe0ff */
[----:B------:R-:W-:Y:S02]  /*1b20*/  IADD3 R10, PT, PT, R13, R0, RZ ;  /* 0x000000000d0a7210 */ /* 0x000fe40007ffe0ff */
[----:B------:R-:W-:Y:S02]  /*1b30*/  SHF.R.U32.HI R11, RZ, 0x1, R3 ;  /* 0x00000001ff0b7819 */ /* 0x000fe40000011603 */
[----:B------:R-:W-:Y:S01]  /*1b40*/  LEA R3, R0, R3, 0x1 ;  /* 0x0000000300037211 */ /* 0x000fe200078e08ff */
[----:B------:R-:W-:Y:S01]  /*1b50*/  IMAD.SHL.U32 R12, R10, 0x8, RZ ;  /* 0x000000080a0c7824 */ /* 0x000fe200078e00ff */
[----:B------:R-:W-:-:S02]  /*1b60*/  SHF.R.U32.HI R10, RZ, 0x1d, R10 ;  /* 0x0000001dff0a7819 */ /* 0x000fc4000001160a */
[----:B------:R-:W-:Y:S02]  /*1b70*/  SHF.R.U32.HI R15, RZ, 0x1, R3 ;  /* 0x00000001ff0f7819 */ /* 0x000fe40000011603 */
[----:B------:R-:W-:Y:S01]  /*1b80*/  LOP3.LUT R21, R12, 0xfffffff8, RZ, 0xc0, !PT ;  /* 0xfffffff80c157812 */ /* 0x000fe200078ec0ff */
[--C-:B------:R-:W-:Y:S01]  /*1b90*/  IMAD.WIDE.U32 R12, R13, 0x8, R18.reuse ;  /* 0x000000080d0c7825 */ /* 0x100fe200078e0012 */
[----:B------:R-:W-:Y:S02]  /*1ba0*/  LOP3.LUT R27, R10, 0x3, RZ, 0xc0, !PT ;  /* 0x000000030a1b7812 */ /* 0x000fe400078ec0ff */
[----:B------:R-:W-:Y:S01]  /*1bb0*/  IADD3 R20, P0, PT, R18, R21, RZ ;  /* 0x0000001512147210 */ /* 0x000fe20007f1e0ff */
[--C-:B------:R-:W-:Y:S02]  /*1bc0*/  IMAD.WIDE.U32 R10, R11, 0x8, R18.reuse ;  /* 0x000000080b0a7825 */ /* 0x100fe400078e0012 */
[----:B------:R-:W2:Y:S01]  /*1bd0*/  LDG.E.64 R12, desc[UR36][R12.64] ;  /* 0x000000240c0c7981 */ /* 0x000ea2000c1e1b00 */
[----:B------:R-:W-:Y:S01]  /*1be0*/  IADD3.X R21, PT, PT, R19, R27, RZ, P0, !PT ;  /* 0x0000001b13157210 */ /* 0x000fe200007fe4ff */
[----:B------:R-:W-:-:S02]  /*1bf0*/  IMAD.WIDE.U32 R14, R15, 0x8, R18 ;  /* 0x000000080f0e7825 */ /* 0x000fc400078e0012 */
[----:B------:R-:W3:Y:S04]  /*1c00*/  LDG.E.64 R10, desc[UR36][R10.64] ;  /* 0x000000240a0a7981 */ /* 0x000ee8000c1e1b00 */
        /* <DEDUP_REMOVED lines=15> */
.L_x_703:
[----:B------:R-:W-:Y:S05]  /*1d00*/  BSYNC.RECONVERGENT B0 ;  /* 0x0000000000007941 */ /* 0x000fea0003800200 */
.L_x_702:
[----:B------:R-:W-:Y:S01]  /*1d10*/  ISETP.GE.U32.AND P0, PT, R3, R30, PT ;  /* 0x0000001e0300720c */ /* 0x000fe20003f06070 */
[----:B------:R-:W-:-:S12]  /*1d20*/  BSSY.RECONVERGENT B0, `(.L_x_705) ;  /* 0x0000016000007945 */ /* 0x000fd80003800200 */
[----:B------:R-:W-:Y:S05]  /*1d30*/  @P0 BRA `(.L_x_706) ;  /* 0x0000000000500947 */ /* 0x000fea0003800000 */
[----:B------:R-:W-:-:S05]  /*1d40*/  SHF.R.U32.HI R13, RZ, 0x1, R3 ;  /* 0x00000001ff0d7819 */ /* 0x000fca0000011603 */
[----:B------:R-:W-:-:S06]  /*1d50*/  IMAD.WIDE.U32 R12, R13, 0x8, R18 ;  /* 0x000000080d0c7825 */ /* 0x000fcc00078e0012 */
[----:B------:R-:W5:Y:S01]  /*1d60*/  LDG.E.64 R12, desc[UR36][R12.64] ;  /* 0x000000240c0c7981 */ /* 0x000f62000c1e1b00 */
[----:B------:R-:W-:-:S04]  /*1d70*/  IADD3 R27, PT, PT, R3, R0, RZ ;  /* 0x00000000031b7210 */ /* 0x000fc80007ffe0ff */
[----:B------:R-:W-:-:S13]  /*1d80*/  ISETP.GE.U32.AND P1, PT, R27, R30, PT ;  /* 0x0000001e1b00720c */ /* 0x000fda0003f26070 */
[----:B------:R-:W-:Y:S05]  /*1d90*/  @P1 BRA `(.L_x_706) ;  /* 0x0000000000381947 */ /* 0x000fea0003800000 */
[----:B------:R-:W-:-:S05]  /*1da0*/  SHF.R.U32.HI R11, RZ, 0x1, R27 ;  /* 0x00000001ff0b7819 */ /* 0x000fca000001161b */
[----:B------:R-:W-:-:S06]  /*1db0*/  IMAD.WIDE.U32 R10, R11, 0x8, R18 ;  /* 0x000000080b0a7825 */ /* 0x000fcc00078e0012 */
[----:B------:R-:W5:Y:S01]  /*1dc0*/  LDG.E.64 R10, desc[UR36][R10.64] ;  /* 0x000000240a0a7981 */ /* 0x000f62000c1e1b00 */
[----:B------:R-:W-:-:S04]  /*1dd0*/  IADD3 R27, PT, PT, R27, R0, RZ ;  /* 0x000000001b1b7210 */ /* 0x000fc80007ffe0ff */
[----:B------:R-:W-:-:S13]  /*1de0*/  ISETP.GE.U32.AND P1, PT, R27, R30, PT ;  /* 0x0000001e1b00720c */ /* 0x000fda0003f26070 */
[----:B------:R-:W-:Y:S05]  /*1df0*/  @P1 BRA `(.L_x_706) ;  /* 0x0000000000201947 */ /* 0x000fea0003800000 */
[----:B------:R-:W-:Y:S01]  /*1e00*/  IMAD.IADD R29, R27, 0x1, R0 ;  /* 0x000000011b1d7824 */ /* 0x000fe200078e0200 */
[----:B------:R-:W-:-:S04]  /*1e10*/  SHF.R.U32.HI R21, RZ, 0x1, R27 ;  /* 0x00000001ff157819 */ /* 0x000fc8000001161b */
[----:B------:R-:W-:Y:S01]  /*1e20*/  ISETP.GE.U32.AND P1, PT, R29, R30, PT ;  /* 0x0000001e1d00720c */ /* 0x000fe20003f26070 */
[----:B------:R-:W-:-:S06]  /*1e30*/  IMAD.WIDE.U32 R20, R21, 0x8, R18 ;  /* 0x0000000815147825 */ /* 0x000fcc00078e0012 */
[----:B------:R-:W5:Y:S06]  /*1e40*/  LDG.E.64 R20, desc[UR36][R20.64] ;  /* 0x0000002414147981 */ /* 0x000f6c000c1e1b00 */
[----:B------:R-:W-:-:S05]  /*1e50*/  @!P1 SHF.R.U32.HI R27, RZ, 0x1, R29 ;  /* 0x00000001ff1b9819 */ /* 0x000fca000001161d */
[----:B------:R-:W-:-:S05]  /*1e60*/  @!P1 IMAD.WIDE.U32 R18, R27, 0x8, R18 ;  /* 0x000000081b129825 */ /* 0x000fca00078e0012 */
[----:B------:R1:W5:Y:S02]  /*1e70*/  @!P1 LDG.E.64 R14, desc[UR36][R18.64] ;  /* 0x00000024120e9981 */ /* 0x000364000c1e1b00 */
.L_x_706:
[----:B------:R-:W-:Y:S05]  /*1e80*/  BSYNC.RECONVERGENT B0 ;  /* 0x0000000000007941 */ /* 0x000fea0003800200 */
.L_x_705:
        /* <DEDUP_REMOVED lines=18> */
.L_x_708:
[----:B------:R-:W-:Y:S05]  /*1fb0*/  BSYNC.RECONVERGENT B0 ;  /* 0x0000000000007941 */ /* 0x000fea0003800200 */
.L_x_707:
[----:B------:R-:W-:Y:S01]  /*1fc0*/  FADD.FTZ R0, R25, R9 ;  /* 0x0000000919007221 */ /* 0x000fe20000010000 */
[----:B------:R-:W-:-:S03]  /*1fd0*/  FADD.FTZ R3, R24, R8 ;  /* 0x0000000818037221 */ /* 0x000fc60000010000 */
[----:B------:R-:W-:Y:S01]  /*1fe0*/  FADD.FTZ R0, R0, R7 ;  /* 0x0000000700007221 */ /* 0x000fe20000010000 */
[----:B------:R-:W-:-:S03]  /*1ff0*/  FADD.FTZ R3, R3, R6 ;  /* 0x0000000603037221 */ /* 0x000fc60000010000 */
[----:B-1----:R-:W-:Y:S01]  /*2000*/  FADD.FTZ R18, R0, R5 ;  /* 0x0000000500127221 */ /* 0x002fe20000010000 */
[----:B------:R-:W-:Y:S01]  /*2010*/  FADD.FTZ R19, R3, R4 ;  /* 0x0000000403137221 */ /* 0x000fe20000010000 */
[----:B------:R-:W-:Y:S06]  /*2020*/  BRA `(.L_x_689) ;  /* 0x0000009000c47947 */ /* 0x000fec0003800000 */
.L_x_701:
[----:B------:R-:W-:-:S13]  /*2030*/  ISETP.NE.AND P0, PT, R12, 0x1, PT ;  /* 0x000000010c00780c */ /* 0x000fda0003f05270 */
[----:B------:R-:W-:Y:S05]  /*2040*/  @P0 BRA `(.L_x_709) ;  /* 0x0000000400b00947 */ /* 0x000fea0003800000 */
[----:B------:R-:W1:Y:S01]  /*2050*/  LDC R3, c[0x0][0x394] ;  /* 0x0000e500ff037b82 */ /* 0x000e620000000800 */
[----:B------:R-:W-:Y:S01]  /*2060*/  BSSY.RECONVERGENT B0, `(.L_x_710) ;  /* 0x0000034000007945 */ /* 0x000fe20003800200 */
[----:B------:R-:W-:-:S06]  /*2070*/  MOV R4, R27 ;  /* 0x0000001b00047202 */ /* 0x000fcc0000000f00 */
[----:B------:R-:W2:Y:S01]  /*2080*/  LDC R7, c[0x0][0x384] ;  /* 0x0000e100ff077b82 */ /* 0x000ea20000000800 */
        /* <DEDUP_REMOVED lines=8> */
[----:B------:R-:W-:-:S03]  /*2110*/  MOV R11, R7 ;  /* 0x00000007000b7202 */ /* 0x000fc60000000f00 */
[----:B------:R-:W-:Y:S05]  /*2120*/  @P0 BRA `(.L_x_711) ;  /* 0x00000000009c0947 */ /* 0x000fea0003800000 */
[----:B------:R-:W-:Y:S01]  /*2130*/  BSSY.RECONVERGENT B1, `(.L_x_711) ;  /* 0x0000026000017945 */ /* 0x000fe20003800200 */
[--C-:B------:R-:W-:Y:S01]  /*2140*/  IMAD.MOV.U32 R5, RZ, RZ, R7.reuse ;  /* 0x000000ffff057224 */ /* 0x100fe200078e0007 */
[-C--:B------:R-:W-:Y:S01]  /*2150*/  MOV R8, R7.reuse ;  /* 0x0000000700087202 */ /* 0x080fe20000000f00 */
[----:B------:R-:W-:Y:S01]  /*2160*/  IMAD.MOV.U32 R9, RZ, RZ, R7 ;  /* 0x000000ffff097224 */ /* 0x000fe200078e0007 */
[-C--:B------:R-:W-:Y:S02]  /*2170*/  MOV R10, R7.reuse ;  /* 0x00000007000a7202 */ /* 0x080fe40000000f00 */
[-C--:B------:R-:W-:Y:S02]  /*2180*/  MOV R26, R7.reuse ;  /* 0x00000007001a7202 */ /* 0x080fe40000000f00 */
[----:B------:R-:W-:-:S07]  /*2190*/  MOV R11, R7 ;  /* 0x00000007000b7202 */ /* 0x000fce0000000f00 */
.L_x_712:
[----:B------:R-:W-:Y:S02]  /*21a0*/  IMAD.IADD R13, R4, 0x1, R3 ;  /* 0x00000001040d7824 */ /* 0x000fe400078e0203 */
[----:B------:R-:W-:-:S03]  /*21b0*/  IMAD R12, R0, R4, RZ ;  /* 0x00000004000c7224 */ /* 0x000fc600078e02ff */
[----:B------:R-:W-:Y:S01]  /*21c0*/  IADD3 R14, PT, PT, R13, R3, RZ ;  /* 0x000000030d0e7210 */ /* 0x000fe20007ffe0ff */
[----:B------:R-:W-:Y:S01]  /*21d0*/  IMAD R13, R0, R13, RZ ;  /* 0x0000000d000d7224 */ /* 0x000fe200078e02ff */
        /* <DEDUP_REMOVED lines=8> */
[----:B------:R-:W2:Y:S02]  /*2260*/  LDG.E.64 R20, desc[UR36][R20.64] ;  /* 0x0000002414147981 */ /* 0x000ea4000c1e1b00 */
[----:B------:R-:W-:Y:S01]  /*2270*/  SHF.R.U32.HI R27, RZ, 0x1, R12 ;  /* 0x00000001ff1b7819 */ /* 0x000fe2000001160c */
[--C-:B------:R-:W-:Y:S02]  /*2280*/  IMAD.WIDE.U32 R12, R15, 0x8, R18.reuse ;  /* 0x000000080f0c7825 */ /* 0x100fe400078e0012 */
[----:B------:R-:W3:Y:S02]  /*2290*/  LDG.E.64 R24, desc[UR36][R24.64] ;  /* 0x0000002418187981 */ /* 0x000ee4000c1e1b00 */
        /* <DEDUP_REMOVED lines=16> */
.L_x_711:
[----:B------:R-:W-:Y:S05]  /*23a0*/  BSYNC.RECONVERGENT B0 ;  /* 0x0000000000007941 */ /* 0x000fea0003800200 */
.L_x_710:
[----:B------:R-:W-:Y:S01]  /*23b0*/  ISETP.GE.U32.AND P0, PT, R4, R30, PT ;  /* 0x0000001e0400720c */ /* 0x000fe20003f06070 */
[----:B------:R-:W-:-:S12]  /*23c0*/  BSSY.RECONVERGENT B0, `(.L_x_713) ;  /* 0x000001a000007945 */ /* 0x000fd80003800200 */
[----:B------:R-:W-:Y:S05]  /*23d0*/  @P0 BRA `(.L_x_714) ;  /* 0x0000000000600947 */ /* 0x000fea0003800000 */
[----:B------:R-:W-:-:S05]  /*23e0*/  IMAD R20, R0, R4, RZ ;  /* 0x0000000400147224 */ /* 0x000fca00078e02ff */
[----:B------:R-:W-:-:S05]  /*23f0*/  SHF.R.U32.HI R21, RZ, 0x1, R20 ;  /* 0x00000001ff157819 */ /* 0x000fca0000011614 */
[----:B------:R-:W-:-:S06]  /*2400*/  IMAD.WIDE.U32 R20, R21, 0x8, R18 ;  /* 0x0000000815147825 */ /* 0x000fcc00078e0012 */
[----:B------:R-:W5:Y:S01]  /*2410*/  LDG.E.64 R20, desc[UR36][R20.64] ;  /* 0x0000002414147981 */ /* 0x000f62000c1e1b00 */
[----:B------:R-:W-:-:S04]  /*2420*/  IADD3 R27, PT, PT, R4, R3, RZ ;  /* 0x00000003041b7210 */ /* 0x000fc80007ffe0ff */
[----:B------:R-:W-:-:S13]  /*2430*/  ISETP.GE.U32.AND P1, PT, R27, R30, PT ;  /* 0x0000001e1b00720c */ /* 0x000fda0003f26070 */
        /* <DEDUP_REMOVED lines=16> */
[----:B------:R-:W5:Y:S04]  /*2540*/  LDG.E.64 R12, desc[UR36][R12.64] ;  /* 0x000000240c0c7981 */ /* 0x000f68000c1e1b00 */
[----:B------:R1:W5:Y:S02]  /*2550*/  @!P1 LDG.E.64 R14, desc[UR36][R18.64] ;  /* 0x00000024120e9981 */ /* 0x000364000c1e1b00 */
.L_x_714:
[----:B------:R-:W-:Y:S05]  /*2560*/  BSYNC.RECONVERGENT B0 ;  /* 0x0000000000007941 */ /* 0x000fea0003800200 */
.L_x_713:
        /* <DEDUP_REMOVED lines=18> */
.L_x_716:
[----:B------:R-:W-:Y:S05]  /*2690*/  BSYNC.RECONVERGENT B0 ;  /* 0x0000000000007941 */ /* 0x000fea0003800200 */
.L_x_715:
[----:B------:R-:W-:Y:S01]  /*26a0*/  FADD.FTZ R0, R11, R9 ;  /* 0x000000090b007221 */ /* 0x000fe20000010000 */
[----:B------:R-:W-:-:S03]  /*26b0*/  FADD.FTZ R3, R26, R10 ;  /* 0x0000000a1a037221 */ /* 0x000fc60000010000 */
[----:B------:R-:W-:Y:S01]  /*26c0*/  FADD.FTZ R0, R0, R7 ;  /* 0x0000000700007221 */ /* 0x000fe20000010000 */
[----:B------:R-:W-:-:S03]  /*26d0*/  FADD.FTZ R3, R3, R8 ;  /* 0x0000000803037221 */ /* 0x000fc60000010000 */
[----:B-1----:R-:W-:Y:S01]  /*26e0*/  FADD.FTZ R18, R0, R5 ;  /* 0x0000000500127221 */ /* 0x002fe20000010000 */
[----:B------:R-:W-:Y:S01]  /*26f0*/  FADD.FTZ R19, R3, R6 ;  /* 0x0000000603137221 */ /* 0x000fe20000010000 */
[----:B------:R-:W-:Y:S06]  /*2700*/  BRA `(.L_x_689) ;  /* 0x0000008c000c7947 */ /* 0x000fec0003800000 */
.L_x_709:
[----:B------:R-:W1:Y:S01]  /*2710*/  LDCU UR4, c[0x0][0x394] ;  /* 0x00007280ff0477ac */ /* 0x000e620008000800 */
[----:B------:R-:W2:Y:S01]  /*2720*/  LDC R4, c[0x0][0x384] ;  /* 0x0000e100ff047b82 */ /* 0x000ea20000000800 */
[----:B------:R-:W-:Y:S01]  /*2730*/  BSSY.RECONVERGENT B0, `(.L_x_717) ;  /* 0x0000430000007945 */ /* 0x000fe20003800200 */
[----:B-1----:R-:W-:-:S05]  /*2740*/  MOV R28, UR4 ;  /* 0x00000004001c7c02 */ /* 0x002fca0008000f00 */
[----:B------:R-:W-:Y:S01]  /*2750*/  IMAD R3, R28, 0x3, R27 ;  /* 0x000000031c037824 */ /* 0x000fe200078e021b */
[-C--:B--2---:R-:W-:Y:S01]  /*2760*/  MOV R8, R4.reuse ;  /* 0x0000000400087202 */ /* 0x084fe20000000f00 */
[--C-:B------:R-:W-:Y:S01]  /*2770*/  IMAD.MOV.U32 R9, RZ, RZ, R4.reuse ;  /* 0x000000ffff097224 */ /* 0x100fe200078e0004 */
[----:B------:R-:W-:Y:S01]  /*2780*/  MOV R6, R4 ;  /* 0x0000000400067202 */ /* 0x000fe20000000f00 */
[----:B------:R-:W-:Y:S01]  /*2790*/  IMAD.MOV.U32 R5, RZ, RZ, R4 ;  /* 0x000000ffff057224 */ /* 0x000fe200078e0004 */
[----:B------:R-:W-:Y:S02]  /*27a0*/  ISETP.GE.U32.AND P0, PT, R3, R30, PT ;  /* 0x0000001e0300720c */ /* 0x000fe40003f06070 */
[-C--:B------:R-:W-:Y:S02]  /*27b0*/  MOV R7, R4.reuse ;  /* 0x0000000400077202 */ /* 0x080fe40000000f00 */
[-C--:B------:R-:W-:Y:S02]  /*27c0*/  MOV R0, R4.reuse ;  /* 0x0000000400007202 */ /* 0x080fe40000000f00 */
[----:B------:R-:W-:-:S07]  /*27d0*/  MOV R3, R4 ;  /* 0x0000000400037202 */ /* 0x000fce0000000f00 */
[----:B------:R-:W-:Y:S05]  /*27e0*/  @P0 BRA `(.L_x_718) ;  /* 0x0000004000900947 */ /* 0x000fea0003800000 */
[----:B------:R-:W-:-:S13]  /*27f0*/  ISETP.NE.AND P0, PT, R12, RZ, PT ;  /* 0x000000ff0c00720c */ /* 0x000fda0003f05270 */
[----:B------:R1:W5:Y:S01]  /*2800*/  @!P0 LDG.E.64 R10, desc[UR36][R18.64] ;  /* 0x00000024120a8981 */ /* 0x000362000c1e1b00 */
[----:B------:R-:W-:Y:S01]  /*2810*/  VIADD R0, R12, 0xffffffff ;  /* 0xffffffff0c007836 */ /* 0x000fe20000000000 */
[-C--:B------:R-:W-:Y:S01]  /*2820*/  MOV R8, R4.reuse ;  /* 0x0000000400087202 */ /* 0x080fe20000000f00 */
[--C-:B------:R-:W-:Y:S01]  /*2830*/  IMAD.MOV.U32 R6, RZ, RZ, R4.reuse ;  /* 0x000000ffff067224 */ /* 0x100fe200078e0004 */
[-C--:B------:R-:W-:Y:S02]  /*2840*/  MOV R9, R4.reuse ;  /* 0x0000000400097202 */ /* 0x080fe40000000f00 */
[----:B------:R-:W-:Y:S01]  /*2850*/  VIMNMX.U32 R29, PT, PT, R0, 0x18, PT ;  /* 0x00000018001d7848 */ /* 0x000fe20003fe0000 */
[----:B------:R-:W-:Y:S01]  /*2860*/  IMAD.MOV.U32 R0, RZ, RZ, R4 ;  /* 0x000000ffff007224 */ /* 0x000fe200078e0004 */
[-C--:B------:R-:W-:Y:S02]  /*2870*/  MOV R7, R4.reuse ;  /* 0x0000000400077202 */ /* 0x080fe40000000f00 */
[----:B------:R-:W-:-:S02]  /*2880*/  MOV R5, R4 ;  /* 0x0000000400057202 */ /* 0x000fc40000000f00 */
[----:B------:R-:W-:Y:S02]  /*2890*/  MOV R3, R4 ;  /* 0x0000000400037202 */ /* 0x000fe40000000f00 */
[----:B-1----:R-:W-:-:S07]  /*28a0*/  IADD3 R29, PT, PT, R29, 0x1, RZ ;  /* 0x000000011d1d7810 */ /* 0x002fce0007ffe0ff */
.L_x_724:
[----:B------:R-:W1:Y:S01]  /*28b0*/  LDCU UR4, c[0x0][0x394] ;  /* 0x00007280ff0477ac */ /* 0x000e620008000800 */
[--C-:B-----5:R-:W-:Y:S01]  /*28c0*/  @!P0 IMAD.MOV.U32 R24, RZ, RZ, R10.reuse ;  /* 0x000000ffff188224 */ /* 0x120fe200078e000a */
[-C--:B------:R-:W-:Y:S01]  /*28d0*/  @!P0 MOV R25, R11.reuse ;  /* 0x0000000b00198202 */ /* 0x080fe20000000f00 */
[----:B------:R-:W-:Y:S01]  /*28e0*/  @!P0 IMAD.MOV.U32 R12, RZ, RZ, R10 ;  /* 0x000000ffff0c8224 */ /* 0x000fe200078e000a */
[-C--:B------:R-:W-:Y:S01]  /*28f0*/  @!P0 MOV R13, R11.reuse ;  /* 0x0000000b000d8202 */ /* 0x080fe20000000f00 */
[----:B------:R-:W-:Y:S01]  /*2900*/  @!P0 IMAD.MOV.U32 R21, RZ, RZ, R11 ;  /* 0x000000ffff158224 */ /* 0x000fe200078e000b */
[----:B------:R-:W-:Y:S02]  /*2910*/  @!P0 MOV R15, R11 ;  /* 0x0000000b000f8202 */ /* 0x000fe40000000f00 */
[-C--:B------:R-:W-:Y:S02]  /*2920*/  @!P0 MOV R14, R10.reuse ;  /* 0x0000000a000e8202 */ /* 0x080fe40000000f00 */
[----:B------:R-:W-:Y:S01]  /*2930*/  @!P0 MOV R20, R10 ;  /* 0x0000000a00148202 */ /* 0x000fe20000000f00 */
[----:B0-----:R-:W-:Y:S06]  /*2940*/  @!P0 BRA `(.L_x_719) ;  /* 0x0000003c00fc8947 */ /* 0x001fec0003800000 */
[----:B------:R-:W2:Y:S01]  /*2950*/  LDCU.64 UR30, c[0x0][0x3d0] ;  /* 0x00007a00ff1e77ac */ /* 0x000ea20008000a00 */
[----:B------:R-:W-:Y:S02]  /*2960*/  HFMA2 R12, -RZ, RZ, 0, 0 ;  /* 0x00000000ff0c7431 */ /* 0x000fe400000001ff */
[----:B------:R-:W-:Y:S01]  /*2970*/  IMAD.MOV.U32 R13, RZ, RZ, R27 ;  /* 0x000000ffff0d7224 */ /* 0x000fe200078e001b */
[----:B------:R-:W3:Y:S01]  /*2980*/  LDCU.64 UR28, c[0x0][0x3c8] ;  /* 0x00007900ff1c77ac */ /* 0x000ee20008000a00 */
[----:B------:R-:W4:Y:S01]  /*2990*/  LDCU UR5, c[0x0][0x4f8] ;  /* 0x00009f00ff0577ac */ /* 0x000f220008000800 */
[----:B------:R-:W0:Y:S01]  /*29a0*/  LDCU UR77, c[0x0][0x3e0] ;  /* 0x00007c00ff4d77ac */ /* 0x000e220008000800 */
[----:B------:R-:W0:Y:S01]  /*29b0*/  LDCU UR76, c[0x0][0x4fc] ;  /* 0x00009f80ff4c77ac */ /* 0x000e220008000800 */
[----:B--2---:R-:W-:Y:S01]  /*29c0*/  IMAD.HI.U32 R12, R27, UR30, R12 ;  /* 0x0000001e1b0c7c27 */ /* 0x004fe2000f8e000c */
[----:B------:R-:W2:Y:S04]  /*29d0*/  LDCU UR75, c[0x0][0x3e4] ;  /* 0x00007c80ff4b77ac */ /* 0x000ea80008000800 */
[----:B------:R-:W-:Y:S01]  /*29e0*/  SHF.R.U32.HI R14, RZ, UR31, R12 ;  /* 0x0000001fff0e7c19 */ /* 0x000fe2000801160c */
[----:B---3--:R-:W-:Y:S01]  /*29f0*/  UISETP.NE.AND UP0, UPT, UR28, 0x1, UPT ;  /* 0x000000011c00788c */ /* 0x008fe2000bf05270 */
[----:B------:R-:W3:Y:S02]  /*2a00*/  LDCU UR74, c[0x0][0x500] ;  /* 0x0000a000ff4a77ac */ /* 0x000ee40008000800 */
[----:B------:R-:W-:Y:S01]  /*2a10*/  IADD3 R20, PT, PT, -R14, RZ, RZ ;  /* 0x000000ff0e147210 */ /* 0x000fe20007ffe1ff */
[----:B------:R-:W0:Y:S04]  /*2a20*/  LDCU UR73, c[0x0][0x3f8] ;  /* 0x00007f00ff4977ac */ /* 0x000e280008000800 */
[----:B------:R-:W-:Y:S01]  /*2a30*/  IMAD R20, R20, UR29, R27 ;  /* 0x0000001d14147c24 */ /* 0x000fe2000f8e021b */
[----:B------:R-:W0:Y:S03]  /*2a40*/  LDCU UR72, c[0x0][0x504] ;  /* 0x0000a080ff4877ac */ /* 0x000e260008000800 */
[----:B----4-:R-:W-:Y:S01]  /*2a50*/  IMAD R20, R20, UR5, RZ ;  /* 0x0000000514147c24 */ /* 0x010fe2000f8e02ff */
[----:B------:R-:W4:Y:S01]  /*2a60*/  LDCU UR71, c[0x0][0x3fc] ;  /* 0x00007f80ff4777ac */ /* 0x000f220008000800 */
        /* <DEDUP_REMOVED lines=48> */
[----:B--234-:R-:W-:Y:S05]  /*2d70*/  BRA.U !UP0, `(.L_x_720) ;  /* 0x0000000d08947547 */ /* 0x01cfea000b800000 */
        /* <DEDUP_REMOVED lines=213> */
[----:B------:R-:W-:Y:S01]  /*3ad0*/  MOV R14, RZ ;  /* 0x000000ff000e7202 */ /* 0x000fe20000000f00 */
[----:B------:R-:W-:-:S10]  /*3ae0*/  IMAD.MOV.U32 R15, RZ, RZ, R25 ;  /* 0x000000ffff0f7224 */ /* 0x000fd400078e0019 */
[----:B------:R-:W2:Y:S01]  /*3af0*/  @P1 LDC.64 R12, c[0x0][0x4f0] ;  /* 0x00013c00ff0c1b82 */ /* 0x000ea20000000a00 */
[----:B0-----:R-:W-:-:S07]  /*3b00*/  IMAD.HI.U32 R14, R25, UR53, R14 ;  /* 0x00000035190e7c27 */ /* 0x001fce000f8e000e */
[----:B------:R-:W0:Y:S01]  /*3b10*/  @P1 LDC R21, c[0x0][0x4ec] ;  /* 0x00013b00ff151b82 */ /* 0x000e220000000800 */
[----:B------:R-:W-:Y:S02]  /*3b20*/  SHF.R.U32.HI R15, RZ, UR26, R14 ;  /* 0x0000001aff0f7c19 */ /* 0x000fe4000801160e */
[----:B------:R-:W-:-:S05]  /*3b30*/  @P1 MOV R14, RZ ;  /* 0x000000ff000e1202 */ /* 0x000fca0000000f00 */
[----:B------:R-:W3:Y:S01]  /*3b40*/  @P1 LDC R24, c[0x0][0x558] ;  /* 0x00015600ff181b82 */ /* 0x000ee20000000800 */
[C---:B--2---:R-:W-:Y:S01]  /*3b50*/  @P1 IMAD.HI.U32 R12, R15.reuse, R12, R14 ;  /* 0x0000000c0f0c1227 */ /* 0x044fe200078e000e */
[----:B------:R-:W-:-:S04]  /*3b60*/  IADD3 R14, PT, PT, -R15, RZ, RZ ;  /* 0x000000ff0f0e7210 */ /* 0x000fc80007ffe1ff */
[----:B------:R-:W-:Y:S01]  /*3b70*/  @P1 SHF.R.U32.HI R12, RZ, R13, R12 ;  /* 0x0000000dff0c1219 */ /* 0x000fe2000001160c */
[----:B------:R-:W-:-:S04]  /*3b80*/  IMAD R13, R14, UR52, R25 ;  /* 0x000000340e0d7c24 */ /* 0x000fc8000f8e0219 */
[----:B------:R-:W-:Y:S02]  /*3b90*/  @P1 IMAD.MOV R14, RZ, RZ, -R12 ;  /* 0x000000ffff0e1224 */ /* 0x000fe400078e0a0c */
[----:B------:R-:W-:Y:S02]  /*3ba0*/  IMAD R20, R13, UR27, R20 ;  /* 0x0000001b0d147c24 */ /* 0x000fe4000f8e0214 */
[----:B0-----:R-:W-:-:S04]  /*3bb0*/  @P1 IMAD R15, R14, R21, R15 ;  /* 0x000000150e0f1224 */ /* 0x001fc800078e020f */
[----:B---3--:R-:W-:-:S07]  /*3bc0*/  @P1 IMAD R20, R15, R24, R20 ;  /* 0x000000180f141224 */ /* 0x008fce00078e0214 */
.L_x_720:
[----:B------:R-:W-:-:S04]  /*3bd0*/  LOP3.LUT R21, R20, 0xfffffff8, RZ, 0xc0, !PT ;  /* 0xfffffff814157812 */ /* 0x000fc800078ec0ff */
[----:B------:R-:W-:-:S04]  /*3be0*/  IADD3 R20, P1, PT, R21, R18, RZ ;  /* 0x0000001215147210 */ /* 0x000fc80007f3e0ff */
[----:B------:R-:W-:-:S06]  /*3bf0*/  IADD3.X R21, PT, PT, RZ, R19, RZ, P1, !PT ;  /* 0x00000013ff157210 */ /* 0x000fcc0000ffe4ff */
[----:B------:R-:W5:Y:S01]  /*3c00*/  LDG.E.64 R20, desc[UR36][R20.64] ;  /* 0x0000002414147981 */ /* 0x000f62000c1e1b00 */
[----:B-1----:R-:W-:Y:S01]  /*3c10*/  IADD3 R25, PT, PT, R27, UR4, RZ ;  /* 0x000000041b197c10 */ /* 0x002fe2000fffe0ff */
[----:B------:R-:W-:-:S04]  /*3c20*/  IMAD.MOV.U32 R24, RZ, RZ, RZ ;  /* 0x000000ffff187224 */ /* 0x000fc800078e00ff */
[----:B------:R-:W-:-:S05]  /*3c30*/  IMAD.HI.U32 R12, R25, UR30, R24 ;  /* 0x0000001e190c7c27 */ /* 0x000fca000f8e0018 */
[----:B------:R-:W-:-:S04]  /*3c40*/  SHF.R.U32.HI R14, RZ, UR31, R12 ;  /* 0x0000001fff0e7c19 */ /* 0x000fc8000801160c */
[----:B------:R-:W-:-:S05]  /*3c50*/  IADD3 R13, PT, PT, -R14, RZ, RZ ;  /* 0x000000ff0e0d7210 */ /* 0x000fca0007ffe1ff */
[----:B------:R-:W-:-:S04]  /*3c60*/  IMAD R28, R13, UR29, R25 ;  /* 0x0000001d0d1c7c24 */ /* 0x000fc8000f8e0219 */
[----:B------:R-:W-:Y:S01]  /*3c70*/  IMAD R28, R28, UR5, RZ ;  /* 0x000000051c1c7c24 */ /* 0x000fe2000f8e02ff */
[----:B------:R-:W-:Y:S06]  /*3c80*/  BRA.U !UP0, `(.L_x_721) ;  /* 0x0000000d08947547 */ /* 0x000fec000b800000 */
        /* <DEDUP_REMOVED lines=229> */
.L_x_721:
[----:B------:R-:W-:-:S04]  /*4ae0*/  LOP3.LUT R15, R28, 0xfffffff8, RZ, 0xc0, !PT ;  /* 0xfffffff81c0f7812 */ /* 0x000fc800078ec0ff */
[----:B------:R-:W-:-:S04]  /*4af0*/  IADD3 R14, P1, PT, R15, R18, RZ ;  /* 0x000000120f0e7210 */ /* 0x000fc80007f3e0ff */
[----:B------:R-:W-:-:S06]  /*4b00*/  IADD3.X R15, PT, PT, RZ, R19, RZ, P1, !PT ;  /* 0x00000013ff0f7210 */ /* 0x000fcc0000ffe4ff */
[----:B------:R-:W5:Y:S01]  /*4b10*/  LDG.E.64 R14, desc[UR36][R14.64] ;  /* 0x000000240e0e7981 */ /* 0x000f62000c1e1b00 */
        /* <DEDUP_REMOVED lines=237> */
.L_x_722:
        /* <DEDUP_REMOVED lines=241> */
.L_x_723:
[----:B------:R-:W-:-:S04]  /*6900*/  LOP3.LUT R25, R28, 0xfffffff8, RZ, 0xc0, !PT ;  /* 0xfffffff81c197812 */ /* 0x000fc800078ec0ff */
[----:B------:R-:W-:-:S04]  /*6910*/  IADD3 R24, P1, PT, R25, R18, RZ ;  /* 0x0000001219187210 */ /* 0x000fc80007f3e0ff */
[----:B------:R-:W-:-:S06]  /*6920*/  IADD3.X R25, PT, PT, RZ, R19, RZ, P1, !PT ;  /* 0x00000013ff197210 */ /* 0x000fcc0000ffe4ff */
[----:B------:R-:W5:Y:S03]  /*6930*/  LDG.E.64 R24, desc[UR36][R24.64] ;  /* 0x0000002418187981 */ /* 0x000f66000c1e1b00 */
.L_x_719:
[----:B------:R-:W2:Y:S01]  /*6940*/  LDCU UR5, c[0x0][0x38c] ;  /* 0x00007180ff0577ac */ /* 0x000ea20008000800 */
[----:B-1----:R-:W-:Y:S01]  /*6950*/  MOV R28, UR4 ;  /* 0x00000004001c7c02 */ /* 0x002fe20008000f00 */
        /* <DEDUP_REMOVED lines=10> */
[----:B--2---:R-:W-:-:S05]  /*6a00*/  IMAD.U32 R30, RZ, RZ, UR5 ;  /* 0x00000005ff1e7e24 */ /* 0x004fca000f8e00ff */
[----:B------:R-:W-:-:S13]  /*6a10*/  ISETP.GE.U32.AND P1, PT, R31, R30, PT ;  /* 0x0000001e1f00720c */ /* 0x000fda0003f26070 */
[----:B------:R-:W-:Y:S05]  /*6a20*/  @!P1 BRA `(.L_x_724) ;  /* 0xffffffbc00a09947 */ /* 0x000fea000383ffff */
.L_x_718:
[----:B0-----:R-:W-:Y:S05]  /*6a30*/  BSYNC.RECONVERGENT B0 ;  /* 0x0000000000007941 */ /* 0x001fea0003800200 */
.L_x_717:
        /* <DEDUP_REMOVED lines=11> */
[----:B------:R-:W-:Y:S02]  /*6af0*/  HFMA2 R10, -RZ, RZ, 0, 0 ;  /* 0x00000000ff0a7431 */ /* 0x000fe400000001ff */
        /* <DEDUP_REMOVED lines=272> */
.L_x_728:
[----:B------:R-:W-:Y:S02]  /*7c00*/  SHF.R.U32.HI R20, RZ, 0x3, R20 ;  /* 0x00000003ff147819 */ /* 0x000fe40000011614 */
[----:B------:R-:W-:-:S07]  /*7c10*/  MOV R21, RZ ;  /* 0x000000ff00157202 */ /* 0x000fce0000000f00 */
.L_x_727:
[----:B------:R-:W0:Y:S02]  /*7c20*/  LDCU.64 UR4, c[0x0][0x758] ;  /* 0x0000eb00ff0477ac */ /* 0x000e240008000a00 */
[----:B0-----:R-:W-:-:S04]  /*7c30*/  IADD3 R32, P1, PT, R26, UR4, RZ ;  /* 0x000000041a207c10 */ /* 0x001fc8000ff3e0ff */
[----:B------:R-:W-:Y:S02]  /*7c40*/  IADD3.X R26, PT, PT, RZ, UR5, RZ, P1, !PT ;  /* 0x00000005ff1a7c10 */ /* 0x000fe40008ffe4ff */
        /* <DEDUP_REMOVED lines=281> */
.L_x_730:
[----:B------:R-:W-:Y:S02]  /*8de0*/  SHF.R.U32.HI R18, RZ, 0x3, R33 ;  /* 0x00000003ff127819 */ /* 0x000fe40000011621 */
[----:B------:R-:W-:-:S07]  /*8df0*/  MOV R19, RZ ;  /* 0x000000ff00137202 */ /* 0x000fce0000000f00 */
.L_x_729:
        /* <DEDUP_REMOVED lines=281> */
.L_x_732:
[----:B------:R-:W-:Y:S02]  /*9f90*/  SHF.R.U32.HI R18, RZ, 0x3, R33 ;  /* 0x00000003ff127819 */ /* 0x000fe40000011621 */
[----:B------:R-:W-:-:S07]  /*9fa0*/  MOV R19, RZ ;  /* 0x000000ff00137202 */ /* 0x000fce0000000f00 */
.L_x_731:
        /* <DEDUP_REMOVED lines=281> */
.L_x_734:
[----:B------:R-:W-:Y:S02]  /*b140*/  SHF.R.U32.HI R24, RZ, 0x3, R24 ;  /* 0x00000003ff187819 */ /* 0x000fe40000011618 */
[----:B------:R-:W-:-:S07]  /*b150*/  MOV R25, RZ ;  /* 0x000000ff00197202 */ /* 0x000fce0000000f00 */
.L_x_733:
[----:B------:R-:W-:-:S04]  /*b160*/  LEA R32, P0, R24, R32, 0x3 ;  /* 0x0000002018207211 */ /* 0x000fc800078018ff */
[----:B------:R-:W-:-:S05]  /*b170*/  LEA.HI.X R33, R24, R26, R25, 0x3, P0 ;  /* 0x0000001a18217211 */ /* 0x000fca00000f1c19 */
[----:B------:R0:W5:Y:S04]  /*b180*/  LDG.E.64 R24, desc[UR36][R32.64] ;  /* 0x0000002420187981 */ /* 0x000168000c1e1b00 */
.L_x_726:
[----:B------:R-:W-:Y:S05]  /*b190*/  BSYNC.RECONVERGENT B0 ;  /* 0x0000000000007941 */ /* 0x000fea0003800200 */
.L_x_725:
        /* <DEDUP_REMOVED lines=19> */
.L_x_736:
[----:B------:R-:W-:Y:S05]  /*b2d0*/  BSYNC.RECONVERGENT B0 ;  /* 0x0000000000007941 */ /* 0x000fea0003800200 */
.L_x_735:
[----:B------:R-:W-:Y:S01]  /*b2e0*/  FADD.FTZ R10, R5, R3 ;  /* 0x00000003050a7221 */ /* 0x000fe20000010000 */
[----:B------:R-:W-:-:S03]  /*b2f0*/  FADD.FTZ R3, R4, R0 ;  /* 0x0000000004037221 */ /* 0x000fc60000010000 */
[----:B------:R-:W-:Y:S01]  /*b300*/  FADD.FTZ R10, R10, R7 ;  /* 0x000000070a0a7221 */ /* 0x000fe20000010000 */
[----:B------:R-:W-:-:S03]  /*b310*/  FADD.FTZ R3, R3, R6 ;  /* 0x0000000603037221 */ /* 0x000fc60000010000 */
[----:B------:R-:W-:Y:S01]  /*b320*/  FADD.FTZ R18, R10, R9 ;  /* 0x000000090a127221 */ /* 0x000fe20000010000 */
[----:B------:R-:W-:-:S07]  /*b330*/  FADD.FTZ R19, R3, R8 ;  /* 0x0000000803137221 */ /* 0x000fce0000010000 */
.L_x_689:
[----:B------:R-:W-:Y:S05]  /*b340*/  BSYNC.RECONVERGENT B6 ;  /* 0x0000000000067941 */ /* 0x000fea0003800200 */
.L_x_688:
        /* <DEDUP_REMOVED lines=12> */
[----:B------:R1:W-:Y:S05]  /*b410*/  STS.64 [R0], R18 ;  /* 0x0000001200007388 */ /* 0x0003ea0000000a00 */
[----:B------:R-:W-:Y:S05]  /*b420*/  @!P0 BRA `(.L_x_737) ;  /* 0x0000000000408947 */ /* 0x000fea0003800000 */
[----:B------:R-:W-:-:S07]  /*b430*/  MOV R4, R5 ;  /* 0x0000000500047202 */ /* 0x000fce0000000f00 */
.L_x_738:
[----:B------:R-:W-:Y:S01]  /*b440*/  SHF.R.U32.HI R9, RZ, 0x1, R4 ;  /* 0x00000001ff097819 */ /* 0x000fe20000011604 */
[----:B------:R-:W-:Y:S05]  /*b450*/  WARPSYNC.ALL ;  /* 0x0000000000007948 */ /* 0x000fea0003800000 */
[----:B------:R-:W-:Y:S01]  /*b460*/  IADD3 R6, PT, PT, R9, R22, RZ ;  /* 0x0000001609067210 */ /* 0x000fe20007ffe0ff */
[----:B------:R-:W-:Y:S03]  /*b470*/  BAR.SYNC.DEFER_BLOCKING 0x0 ;  /* 0x0000000000007b1d */ /* 0x000fe60000010000 */
[----:B------:R-:W-:-:S04]  /*b480*/  ISETP.GE.U32.AND P0, PT, R6, R5, PT ;  /* 0x000000050600720c */ /* 0x000fc80003f06070 */
[----:B------:R-:W-:-:S13]  /*b490*/  ISETP.GE.U32.OR P0, PT, R22, R9, P0 ;  /* 0x000000091600720c */ /* 0x000fda0000706470 */
[----:B------:R-:W-:-:S05]  /*b4a0*/  @!P0 IMAD R6, R6, R8, R23 ;  /* 0x0000000806068224 */ /* 0x000fca00078e0217 */
[----:B------:R-:W-:-:S06]  /*b4b0*/  @!P0 LEA R6, R6, R3, 0x3 ;  /* 0x0000000306068211 */ /* 0x000fcc00078e18ff */
[----:B------:R-:W1:Y:S02]  /*b4c0*/  @!P0 LDS.64 R6, [R6] ;  /* 0x0000000006068984 */ /* 0x000e640000000a00 */
[----:B-1----:R-:W-:Y:S01]  /*b4d0*/  @!P0 FADD.FTZ R18, R18, R6 ;  /* 0x0000000612128221 */ /* 0x002fe20000010000 */
[----:B------:R-:W-:-:S05]  /*b4e0*/  @!P0 FADD.FTZ R19, R19, R7 ;  /* 0x0000000713138221 */ /* 0x000fca0000010000 */
[----:B------:R2:W-:Y:S01]  /*b4f0*/  @!P0 STS.64 [R0], R18 ;  /* 0x0000001200008388 */ /* 0x0005e20000000a00 */
[----:B------:R-:W-:Y:S01]  /*b500*/  ISETP.GT.U32.AND P0, PT, R4, 0x3, PT ;  /* 0x000000030400780c */ /* 0x000fe20003f04070 */
[----:B------:R-:W-:-:S12]  /*b510*/  IMAD.MOV.U32 R4, RZ, RZ, R9 ;  /* 0x000000ffff047224 */ /* 0x000fd800078e0009 */
[----:B--2---:R-:W-:Y:S05]  /*b520*/  @P0 BRA `(.L_x_738) ;  /* 0xfffffffc00c40947 */ /* 0x004fea000383ffff */
.L_x_737:
[----:B------:R-:W2:Y:S02]  /*b530*/  LDCU UR4, c[0x0][0x3a0] ;  /* 0x00007400ff0477ac */ /* 0x000ea40008000800 */
[----:B--2---:R-:W-:-:S09]  /*b540*/  UISETP.NE.AND UP0, UPT, UR4, URZ, UPT ;  /* 0x000000ff0400728c */ /* 0x004fd2000bf05270 */
[----:B------:R-:W-:Y:S05]  /*b550*/  BRA.U !UP0, `(.L_x_739) ;  /* 0x0000000108a47547 */ /* 0x000fea000b800000 */
[----:B------:R-:W2:Y:S02]  /*b560*/  LDC R8, c[0x0][0x360] ;  /* 0x0000d800ff087b82 */ /* 0x000ea40000000800 */
[----:B--2---:R-:W-:Y:S02]  /*b570*/  ISETP.GE.U32.AND P0, PT, R8, 0x21, PT ;  /* 0x000000210800780c */ /* 0x004fe40003f06070 */
[----:B-1----:R-:W-:-:S11]  /*b580*/  MOV R0, R8 ;  /* 0x0000000800007202 */ /* 0x002fd60000000f00 */
        /* <DEDUP_REMOVED lines=9> */
[----:B------:R1:W-:Y:S01]  /*b620*/  STS.64 [R3], R18 ;  /* 0x0000001203007388 */ /* 0x0003e20000000a00 */
[----:B------:R-:W-:Y:S05]  /*b630*/  @!P0 BRA `(.L_x_740) ;  /* 0x00000000003c8947 */ /* 0x000fea0003800000 */
[----:B------:R-:W-:-:S07]  /*b640*/  MOV R4, R8 ;  /* 0x0000000800047202 */ /* 0x000fce0000000f00 */
.L_x_741:
[----:B-----5:R-:W-:Y:S01]  /*b650*/  SHF.R.U32.HI R10, RZ, 0x1, R4 ;  /* 0x00000001ff0a7819 */ /* 0x020fe20000011604 */
[----:B------:R-:W-:Y:S05]  /*b660*/  WARPSYNC.ALL ;  /* 0x0000000000007948 */ /* 0x000fea0003800000 */
[----:B------:R-:W-:Y:S01]  /*b670*/  IMAD.IADD R5, R10, 0x1, R23 ;  /* 0x000000010a057824 */ /* 0x000fe200078e0217 */
[----:B------:R-:W-:Y:S04]  /*b680*/  BAR.SYNC.DEFER_BLOCKING 0x0 ;  /* 0x0000000000007b1d */ /* 0x000fe80000010000 */
[----:B------:R-:W-:-:S04]  /*b690*/  ISETP.GE.U32.AND P0, PT, R5, R8, PT ;  /* 0x000000080500720c */ /* 0x000fc80003f06070 */
[----:B------:R-:W-:-:S13]  /*b6a0*/  ISETP.GE.U32.OR P0, PT, R23, R10, P0 ;  /* 0x0000000a1700720c */ /* 0x000fda0000706470 */
[----:B------:R-:W-:-:S05]  /*b6b0*/  @!P0 LEA R5, R10, R3, 0x3 ;  /* 0x000000030a058211 */ /* 0x000fca00078e18ff */
[----:B------:R-:W1:Y:S02]  /*b6c0*/  @!P0 LDS.64 R6, [R5] ;  /* 0x0000000005068984 */ /* 0x000e640000000a00 */
[----:B-1----:R-:W-:Y:S01]  /*b6d0*/  @!P0 FADD.FTZ R18, R18, R6 ;  /* 0x0000000612128221 */ /* 0x002fe20000010000 */
[----:B------:R-:W-:-:S05]  /*b6e0*/  @!P0 FADD.FTZ R19, R19, R7 ;  /* 0x0000000713138221 */ /* 0x000fca0000010000 */
[----:B------:R2:W-:Y:S01]  /*b6f0*/  @!P0 STS.64 [R3], R18 ;  /* 0x0000001203008388 */ /* 0x0005e20000000a00 */
[----:B------:R-:W-:Y:S02]  /*b700*/  ISETP.GT.U32.AND P0, PT, R4, 0x7f, PT ;  /* 0x0000007f0400780c */ /* 0x000fe40003f04070 */
[----:B------:R-:W-:-:S11]  /*b710*/  MOV R4, R10 ;  /* 0x0000000a00047202 */ /* 0x000fd60000000f00 */
[----:B--2---:R-:W-:Y:S05]  /*b720*/  @P0 BRA `(.L_x_741) ;  /* 0xfffffffc00c80947 */ /* 0x004fea000383ffff */
.L_x_740:
[----:B------:R-:W-:Y:S01]  /*b730*/  ISETP.GE.U32.AND P0, PT, R0, 0x2, PT ;  /* 0x000000020000780c */ /* 0x000fe20003f06070 */
[----:B------:R-:W-:Y:S05]  /*b740*/  WARPSYNC.ALL ;  /* 0x0000000000007948 */ /* 0x000fea0003800000 */
[----:B------:R-:W-:Y:S07]  /*b750*/  BAR.SYNC.DEFER_BLOCKING 0x0 ;  /* 0x0000000000007b1d */ /* 0x000fee0000010000 */
[----:B------:R-:W-:Y:S05]  /*b760*/  @!P0 BRA `(.L_x_739) ;  /* 0x0000000000208947 */ /* 0x000fea0003800000 */
[----:B-1----:R-:W-:-:S07]  /*b770*/  HFMA2 R3, -RZ, RZ, 0, 5.9604644775390625e-08 ;  /* 0x00000001ff037431 */ /* 0x002fce00000001ff */
.L_x_742:
[----:B------:R-:W1:Y:S04]  /*b780*/  SHFL.DOWN PT, R5, R18, R3, 0x1f ;  /* 0x08001f0312057589 */ /* 0x000e6800000e0000 */
[----:B------:R2:W3:Y:S02]  /*b790*/  SHFL.DOWN PT, R4, R19, R3, 0x1f ;  /* 0x08001f0313047589 */ /* 0x0004e400000e0000 */
[----:B--2---:R-:W-:-:S05]  /*b7a0*/  IMAD.SHL.U32 R3, R3, 0x2, RZ ;  /* 0x0000000203037824 */ /* 0x004fca00078e00ff */
[----:B------:R-:W-:Y:S01]  /*b7b0*/  ISETP.GE.AND P0, PT, R3, R0, PT ;  /* 0x000000000300720c */ /* 0x000fe20003f06270 */
[----:B-1----:R-:W-:Y:S01]  /*b7c0*/  FADD.FTZ R18, R5, R18 ;  /* 0x0000001205127221 */ /* 0x002fe20000010000 */
[----:B---3--:R-:W-:-:S11]  /*b7d0*/  FADD.FTZ R19, R4, R19 ;  /* 0x0000001304137221 */ /* 0x008fd60000010000 */
[----:B------:R-:W-:Y:S05]  /*b7e0*/  @!P0 BRA `(.L_x_742) ;  /* 0xfffffffc00e48947 */ /* 0x000fea000383ffff */
.L_x_739:
[----:B------:R-:W2:Y:S01]  /*b7f0*/  LDCU UR6, c[0x0][0x55c] ;  /* 0x0000ab80ff0677ac */ /* 0x000ea20008000800 */
[----:B-----5:R-:W-:Y:S01]  /*b800*/  MOV R25, RZ ;  /* 0x000000ff00197202 */ /* 0x020fe20000000f00 */
[----:B--2---:R-:W-:-:S04]  /*b810*/  UIADD3 UR5, UPT, UPT, UR6, -0x1, URZ ;  /* 0xffffffff06057890 */ /* 0x004fc8000fffe0ff */
[----:B------:R-:W-:-:S04]  /*b820*/  UISETP.LT.U32.AND UP0, UPT, UR5, 0x18, UPT ;  /* 0x000000180500788c */ /* 0x000fc8000bf01070 */
[----:B------:R-:W-:Y:S02]  /*b830*/  USEL UR4, UR5, 0x18, UP0 ;  /* 0x0000001805047887 */ /* 0x000fe40008000000 */
[----:B------:R-:W-:Y:S02]  /*b840*/  UISETP.NE.AND UP0, UPT, UR6, URZ, UPT ;  /* 0x000000ff0600728c */ /* 0x000fe4000bf05270 */
[----:B------:R-:W-:-:S07]  /*b850*/  UIADD3 UR4, UPT, UPT, UR4, 0x1, URZ ;  /* 0x0000000104047890 */ /* 0x000fce000fffe0ff */
[----:B------:R-:W-:Y:S05]  /*b860*/  BRA.U !UP0, `(.L_x_743) ;  /* 0x0000001108487547 */ /* 0x000fea000b800000 */
[----:B------:R-:W2:Y:S01]  /*b870*/  LDCU.64 UR8, c[0x0][0x560] ;  /* 0x0000ac00ff0877ac */ /* 0x000ea20008000a00 */
[----:B------:R-:W-:Y:S01]  /*b880*/  HFMA2 R4, -RZ, RZ, 0, 0 ;  /* 0x00000000ff047431 */ /* 0x000fe200000001ff */
[----:B------:R-:W-:Y:S01]  /*b890*/  MOV R5, R17 ;  /* 0x0000001100057202 */ /* 0x000fe20000000f00 */
[----:B------:R-:W3:Y:S01]  /*b8a0*/  LDCU UR7, c[0x0][0x568] ;  /* 0x0000ad00ff0777ac */ /* 0x000ee20008000800 */
[----:B------:R-:W4:Y:S01]  /*b8b0*/  LDCU UR6, c[0x0][0x68c] ;  /* 0x0000d180ff0677ac */ /* 0x000f220008000800 */
[----:B------:R-:W-:Y:S01]  /*b8c0*/  UISETP.NE.AND UP1, UPT, UR5, URZ, UPT ;  /* 0x000000ff0500728c */ /* 0x000fe2000bf25270 */
[----:B--2---:R-:W-:-:S05]  /*b8d0*/  IMAD.HI.U32 R4, R17, UR9, R4 ;  /* 0x0000000911047c27 */ /* 0x004fca000f8e0004 */
[----:B---3--:R-:W-:-:S05]  /*b8e0*/  SHF.R.U32.HI R5, RZ, UR7, R4 ;  /* 0x00000007ff057c19 */ /* 0x008fca0008011604 */
[----:B-1----:R-:W-:-:S04]  /*b8f0*/  IMAD.MOV R3, RZ, RZ, -R5 ;  /* 0x000000ffff037224 */ /* 0x002fc800078e0a05 */
[----:B------:R-:W-:-:S04]  /*b900*/  IMAD R3, R3, UR8, R17 ;  /* 0x0000000803037c24 */ /* 0x000fc8000f8e0211 */
[----:B----4-:R-:W-:Y:S01]  /*b910*/  IMAD R25, R3, UR6, RZ ;  /* 0x0000000603197c24 */ /* 0x010fe2000f8e02ff */
        /* <DEDUP_REMOVED lines=263> */
.L_x_743:
[----:B------:R-:W-:Y:S01]  /*c990*/  MOV R24, RZ ;  /* 0x000000ff00187202 */ /* 0x000fe20000000f00 */
[----:B------:R-:W-:Y:S06]  /*c9a0*/  BRA.U !UP0, `(.L_x_744) ;  /* 0x0000001108487547 */ /* 0x000fec000b800000 */
[----:B------:R-:W2:Y:S01]  /*c9b0*/  LDCU.64 UR8, c[0x0][0x560] ;  /* 0x0000ac00ff0877ac */ /* 0x000ea20008000a00 */
[----:B------:R-:W-:Y:S02]  /*c9c0*/  IADD3 R5, PT, PT, R17, 0x1, RZ ;  /* 0x0000000111057810 */ /* 0x000fe40007ffe0ff */
[----:B------:R-:W-:Y:S01]  /*c9d0*/  MOV R4, RZ ;  /* 0x000000ff00047202 */ /* 0x000fe20000000f00 */
[----:B------:R-:W3:Y:S01]  /*c9e0*/  LDCU UR6, c[0x0][0x568] ;  /* 0x0000ad00ff0677ac */ /* 0x000ee20008000800 */
[----:B------:R-:W4:Y:S01]  /*c9f0*/  LDCU UR7, c[0x0][0x68c] ;  /* 0x0000d180ff0777ac */ /* 0x000f220008000800 */
[----:B------:R-:W-:Y:S02]  /*ca00*/  UISETP.NE.AND UP1, UPT, UR5, URZ, UPT ;  /* 0x000000ff0500728c */ /* 0x000fe4000bf25270 */
[----:B--2---:R-:W-:-:S05]  /*ca10*/  IMAD.HI.U32 R6, R5, UR9, R4 ;  /* 0x0000000905067c27 */ /* 0x004fca000f8e0004 */
[----:B---3--:R-:W-:-:S05]  /*ca20*/  SHF.R.U32.HI R7, RZ, UR6, R6 ;  /* 0x00000006ff077c19 */ /* 0x008fca0008011606 */
[----:B------:R-:W-:-:S04]  /*ca30*/  IMAD.MOV R4, RZ, RZ, -R7 ;  /* 0x000000ffff047224 */ /* 0x000fc800078e0a07 */
[----:B------:R-:W-:-:S04]  /*ca40*/  IMAD R4, R4, UR8, R5 ;  /* 0x0000000804047c24 */ /* 0x000fc8000f8e0205 */
[----:B----4-:R-:W-:Y:S01]  /*ca50*/  IMAD R24, R4, UR7, RZ ;  /* 0x0000000704187c24 */ /* 0x010fe2000f8e02ff */
[----:B------:R-:W-:Y:S06]  /*ca60*/  BRA.U !UP1, `(.L_x_744) ;  /* 0x0000001109187547 */ /* 0x000fec000b800000 */
[----:B------:R-:W2:Y:S01]  /*ca70*/  LDCU.64 UR6, c[0x0][0x570] ;  /* 0x0000ae00ff0677ac */ /* 0x000ea20008000a00 */
[----:B------:R-:W-:Y:S01]  /*ca80*/  HFMA2 R6, -RZ, RZ, 0, 0 ;  /* 0x00000000ff067431 */ /* 0x000fe200000001ff */
[----:B------:R-:W3:Y:S01]  /*ca90*/  LDCU UR8, c[0x0][0x56c] ;  /* 0x0000ad80ff0877ac */ /* 0x000ee20008000800 */
[----:B------:R-:W4:Y:S01]  /*caa0*/  LDCU UR9, c[0x0][0x694] ;  /* 0x0000d280ff0977ac */ /* 0x000f220008000800 */
[----:B------:R-:W-:Y:S02]  /*cab0*/  UISETP.NE.AND UP1, UPT, UR4, 0x2, UPT ;  /* 0x000000020400788c */ /* 0x000fe4000bf25270 */
[----:B--2---:R-:W-:-:S05]  /*cac0*/  IMAD.HI.U32 R4, R7, UR6, R6 ;  /* 0x0000000607047c27 */ /* 0x004fca000f8e0006 */
[----:B------:R-:W-:-:S04]  /*cad0*/  SHF.R.U32.HI R5, RZ, UR7, R4 ;  /* 0x00000007ff057c19 */ /* 0x000fc80008011604 */
[----:B-1----:R-:W-:-:S05]  /*cae0*/  IADD3 R3, PT, PT, -R5, RZ, RZ ;  /* 0x000000ff05037210 */ /* 0x002fca0007ffe1ff */
[----:B---3--:R-:W-:-:S04]  /*caf0*/  IMAD R7, R3, UR8, R7 ;  /* 0x0000000803077c24 */ /* 0x008fc8000f8e0207 */
[----:B----4-:R-:W-:Y:S01]  /*cb00*/  IMAD R24, R7, UR9, R24 ;  /* 0x0000000907187c24 */ /* 0x010fe2000f8e0218 */
        /* <DEDUP_REMOVED lines=252> */
.L_x_744:
[----:B------:R-:W2:Y:S01]  /*dad0*/  LDC.64 R6, c[0x0][0x770] ;  /* 0x0001dc00ff067b82 */ /* 0x000ea20000000a00 */
[----:B------:R-:W3:Y:S02]  /*dae0*/  LDCU UR6, c[0x0][0x3a8] ;  /* 0x00007500ff0677ac */ /* 0x000ee40008000800 */
[----:B---3--:R-:W-:Y:S01]  /*daf0*/  UISETP.NE.AND UP1, UPT, UR6, URZ, UPT ;  /* 0x000000ff0600728c */ /* 0x008fe2000bf25270 */
[----:B--2---:R-:W-:Y:S02]  /*db00*/  ISETP.NE.U32.AND P0, PT, R6, RZ, PT ;  /* 0x000000ff0600720c */ /* 0x004fe40003f05070 */
[----:B------:R-:W-:Y:S02]  /*db10*/  IADD3 R4, P1, PT, R25, R6, RZ ;  /* 0x0000000619047210 */ /* 0x000fe40007f3e0ff */
[----:B------:R-:W-:Y:S02]  /*db20*/  ISETP.NE.AND.EX P0, PT, R7, RZ, PT, P0 ;  /* 0x000000ff0700720c */ /* 0x000fe40003f05300 */
[----:B-1----:R-:W-:-:S02]  /*db30*/  IADD3.X R0, PT, PT, RZ, R7, RZ, P1, !PT ;  /* 0x00000007ff007210 */ /* 0x002fc40000ffe4ff */
[----:B------:R-:W-:Y:S02]  /*db40*/  SEL R4, R4, RZ, P0 ;  /* 0x000000ff04047207 */ /* 0x000fe40000000000 */
[----:B------:R-:W-:Y:S01]  /*db50*/  SEL R5, R0, RZ, P0 ;  /* 0x000000ff00057207 */ /* 0x000fe20000000000 */
[----:B------:R-:W-:Y:S06]  /*db60*/  BRA.U !UP1, `(.L_x_745) ;  /* 0x0000003509c07547 */ /* 0x000fec000b800000 */
[----:B------:R-:W1:Y:S01]  /*db70*/  LDCU UR6, c[0x0][0x3ac] ;  /* 0x00007580ff0677ac */ /* 0x000e620008000800 */
[----:B------:R-:W-:Y:S01]  /*db80*/  HFMA2 R17, -RZ, RZ, 0, 0 ;  /* 0x00000000ff117431 */ /* 0x000fe200000001ff */
        /* <DEDUP_REMOVED lines=8> */
[----:B------:R-:W-:Y:S01]  /*dc10*/  IMAD.MOV.U32 R6, RZ, RZ, RZ ;  /* 0x000000ffff067224 */ /* 0x000fe200078e00ff */
        /* <DEDUP_REMOVED lines=271> */
.L_x_746:
[----:B------:R-:W-:Y:S01]  /*ed10*/  MOV R16, RZ ;  /* 0x000000ff00107202 */ /* 0x000fe20000000f00 */
[----:B------:R-:W-:Y:S06]  /*ed20*/  BRA.U !UP0, `(.L_x_747) ;  /* 0x0000001108487547 */ /* 0x000fec000b800000 */
[----:B------:R-:W1:Y:S01]  /*ed30*/  LDCU.64 UR8, c[0x0][0x560] ;  /* 0x0000ac00ff0877ac */ /* 0x000e620008000a00 */
[----:B------:R-:W-:Y:S01]  /*ed40*/  IADD3 R9, PT, PT, R7, 0x1, RZ ;  /* 0x0000000107097810 */ /* 0x000fe20007ffe0ff */
        /* <DEDUP_REMOVED lines=272> */
.L_x_747:
        /* <DEDUP_REMOVED lines=22> */
[----:B------:R1:W-:Y:S04]  /*ffb0*/  STG.E desc[UR36][R6.64], R18 ;  /* 0x0000001206007986 */ /* 0x0003e8000c101924 */
[----:B------:R1:W-:Y:S02]  /*ffc0*/  STG.E desc[UR36][R6.64+0x4], R19 ;  /* 0x0000041306007986 */ /* 0x0003e4000c101924 */
.L_x_749:
[----:B------:R-:W-:Y:S05]  /*ffd0*/  BSYNC.RECONVERGENT B0 ;  /* 0x0000000000007941 */ /* 0x000fea0003800200 */
.L_x_748:
        /* <DEDUP_REMOVED lines=35> */
.L_x_751:
[----:B------:R-:W-:Y:S05]  /*10210*/  BSYNC.RECONVERGENT B0 ;  /* 0x0000000000007941 */ /* 0x000fea0003800200 */
.L_x_750:
        /* <DEDUP_REMOVED lines=18> */
[----:B------:R-:W1:Y:S01]  /*10340*/  LDCU UR9, c[0x0][0x384] ;  /* 0x00007080ff0977ac */ /* 0x000e620008000800 */
[----:B--2---:R-:W-:Y:S01]  /*10350*/  UISETP.NE.AND UP0, UPT, UR5, URZ, UPT ;  /* 0x000000ff0500728c */ /* 0x004fe2000bf05270 */
[----:B-1----:R-:W-:-:S08]  /*10360*/  MOV R18, UR9 ;  /* 0x0000000900127c02 */ /* 0x002fd00008000f00 */
[----:B------:R-:W-:Y:S05]  /*10370*/  BRA.U !UP0, `(.L_x_753) ;  /* 0x0000000108607547 */ /* 0x000fea000b800000 */
[----:B------:R-:W1:Y:S01]  /*10380*/  LDCU UR5, c[0x0][0x360] ;  /* 0x00006c00ff0577ac */ /* 0x000e620008000800 */
[----:B------:R-:W-:Y:S01]  /*10390*/  IMAD.U32 R19, RZ, RZ, UR9 ;  /* 0x00000009ff137e24 */ /* 0x000fe2000f8e00ff */
[----:B------:R-:W2:Y:S01]  /*103a0*/  LDCU UR8, c[0x0][0x39c] ;  /* 0x00007380ff0877ac */ /* 0x000ea20008000800 */
[----:B-1----:R-:W-:-:S05]  /*103b0*/  IMAD R0, R22, UR5, R23 ;  /* 0x0000000516007c24 */ /* 0x002fca000f8e0217 */
[----:B--2---:R-:W-:-:S13]  /*103c0*/  ISETP.GE.U32.AND P1, PT, R0, UR8, PT ;  /* 0x0000000800007c0c */ /* 0x004fda000bf26070 */
[----:B------:R-:W-:Y:S05]  /*103d0*/  @P1 BRA `(.L_x_754) ;  /* 0x00000000009c1947 */ /* 0x000fea0003800000 */
[----:B------:R-:W1:Y:S01]  /*103e0*/  LDCU UR6, c[0x0][0x374] ;  /* 0x00006e80ff0677ac */ /* 0x000e620008000800 */
[----:B------:R-:W2:Y:S01]  /*103f0*/  LDC R11, c[0x0][0x364] ;  /* 0x0000d900ff0b7b82 */ /* 0x000ea20000000800 */
[----:B------:R-:W-:Y:S01]  /*10400*/  BSSY.RECONVERGENT B1, `(.L_x_755) ;  /* 0x000000e000017945 */ /* 0x000fe20003800200 */
[----:B------:R-:W-:-:S06]  /*10410*/  MOV R19, UR9 ;  /* 0x0000000900137c02 */ /* 0x000fcc0008000f00 */
[----:B------:R-:W3:Y:S01]  /*10420*/  LDC.64 R6, c[0x0][0x778] ;  /* 0x0001de00ff067b82 */ /* 0x000ee20000000a00 */
[----:B-1----:R-:W-:Y:S02]  /*10430*/  IMAD R9, R2, UR6, RZ ;  /* 0x0000000602097c24 */ /* 0x002fe4000f8e02ff */
[----:B--2---:R-:W-:-:S07]  /*10440*/  IMAD R11, R11, UR5, RZ ;  /* 0x000000050b0b7c24 */ /* 0x004fce000f8e02ff */
.L_x_756:
[----:B------:R-:W-:-:S05]  /*10450*/  IADD3 R3, PT, PT, R9, R0, RZ ;  /* 0x0000000009037210 */ /* 0x000fca0007ffe0ff */
[----:B---3--:R-:W-:-:S05]  /*10460*/  IMAD.WIDE.U32 R2, R3, 0x8, R6 ;  /* 0x0000000803027825 */ /* 0x008fca00078e0006 */
[----:B------:R-:W2:Y:S04]  /*10470*/  LDG.E R13, desc[UR36][R2.64] ;  /* 0x00000024020d7981 */ /* 0x000ea8000c1e1900 */
[----:B------:R-:W3:Y:S01]  /*10480*/  LDG.E R8, desc[UR36][R2.64+0x4] ;  /* 0x0000042402087981 */ /* 0x000ee2000c1e1900 */
[----:B------:R-:W-:-:S04]  /*10490*/  IADD3 R0, PT, PT, R11, R0, RZ ;  /* 0x000000000b007210 */ /* 0x000fc80007ffe0ff */
[----:B------:R-:W-:Y:S01]  /*104a0*/  ISETP.GE.U32.AND P1, PT, R0, UR8, PT ;  /* 0x0000000800007c0c */ /* 0x000fe2000bf26070 */
[----:B--2---:R-:W-:Y:S01]  /*104b0*/  FADD.FTZ R18, R13, R18 ;  /* 0x000000120d127221 */ /* 0x004fe20000010000 */
[----:B---3--:R-:W-:-:S11]  /*104c0*/  FADD.FTZ R19, R8, R19 ;  /* 0x0000001308137221 */ /* 0x008fd60000010000 */
[----:B------:R-:W-:Y:S05]  /*104d0*/  @!P1 BRA `(.L_x_756) ;  /* 0xfffffffc00dc9947 */ /* 0x000fea000383ffff */
[----:B------:R-:W-:Y:S05]  /*104e0*/  BSYNC.RECONVERGENT B1 ;  /* 0x0000000000017941 */ /* 0x000fea0003800200 */
.L_x_755:
[----:B------:R-:W-:Y:S05]  /*104f0*/  BRA `(.L_x_754) ;  /* 0x0000000000547947 */ /* 0x000fea0003800000 */
.L_x_753:
[----:B------:R-:W1:Y:S01]  /*10500*/  LDCU UR6, c[0x0][0x39c] ;  /* 0x00007380ff0677ac */ /* 0x000e620008000800 */
[----:B------:R-:W-:Y:S01]  /*10510*/  IMAD.U32 R19, RZ, RZ, UR9 ;  /* 0x00000009ff137e24 */ /* 0x000fe2000f8e00ff */
[----:B-1----:R-:W-:-:S13]  /*10520*/  ISETP.GE.U32.AND P1, PT, R22, UR6, PT ;  /* 0x0000000616007c0c */ /* 0x002fda000bf26070 */
[----:B------:R-:W-:Y:S05]  /*10530*/  @P1 BRA `(.L_x_754) ;  /* 0x0000000000441947 */ /* 0x000fea0003800000 */
[----:B------:R-:W1:Y:S01]  /*10540*/  LDCU UR5, c[0x0][0x374] ;  /* 0x00006e80ff0577ac */ /* 0x000e620008000800 */
[----:B------:R-:W2:Y:S01]  /*10550*/  LDC R10, c[0x0][0x360] ;  /* 0x0000d800ff0a7b82 */ /* 0x000ea20000000800 */
[----:B------:R-:W-:Y:S02]  /*10560*/  MOV R9, R22 ;  /* 0x0000001600097202 */ /* 0x000fe40000000f00 */
[----:B------:R-:W-:-:S05]  /*10570*/  MOV R19, UR9 ;  /* 0x0000000900137c02 */ /* 0x000fca0008000f00 */
[----:B------:R-:W3:Y:S08]  /*10580*/  LDC.64 R6, c[0x0][0x778] ;  /* 0x0001de00ff067b82 */ /* 0x000ef00000000a00 */
[----:B------:R-:W4:Y:S01]  /*10590*/  LDC R12, c[0x0][0x364] ;  /* 0x0000d900ff0c7b82 */ /* 0x000f220000000800 */
[----:B-1----:R-:W-:-:S07]  /*105a0*/  IMAD R0, R2, UR5, RZ ;  /* 0x0000000502007c24 */ /* 0x002fce000f8e02ff */
.L_x_757:
[----:B------:R-:W-:-:S05]  /*105b0*/  IADD3 R2, PT, PT, R0, R9, RZ ;  /* 0x0000000900027210 */ /* 0x000fca0007ffe0ff */
[----:B--2---:R-:W-:-:S04]  /*105c0*/  IMAD R3, R2, R10, R23 ;  /* 0x0000000a02037224 */ /* 0x004fc800078e0217 */
[----:B---3--:R-:W-:-:S05]  /*105d0*/  IMAD.WIDE.U32 R2, R3, 0x8, R6 ;  /* 0x0000000803027825 */ /* 0x008fca00078e0006 */
[----:B------:R-:W2:Y:S04]  /*105e0*/  LDG.E R11, desc[UR36][R2.64] ;  /* 0x00000024020b7981 */ /* 0x000ea8000c1e1900 */
[----:B------:R-:W3:Y:S01]  /*105f0*/  LDG.E R8, desc[UR36][R2.64+0x4] ;  /* 0x0000042402087981 */ /* 0x000ee2000c1e1900 */
[----:B----4-:R-:W-:-:S05]  /*10600*/  IMAD.IADD R9, R12, 0x1, R9 ;  /* 0x000000010c097824 */ /* 0x010fca00078e0209 */
[----:B------:R-:W-:Y:S01]  /*10610*/  ISETP.GE.U32.AND P1, PT, R9, UR6, PT ;  /* 0x0000000609007c0c */ /* 0x000fe2000bf26070 */
[----:B--2---:R-:W-:Y:S01]  /*10620*/  FADD.FTZ R18, R11, R18 ;  /* 0x000000120b127221 */ /* 0x004fe20000010000 */
[----:B---3--:R-:W-:-:S11]  /*10630*/  FADD.FTZ R19, R8, R19 ;  /* 0x0000001308137221 */ /* 0x008fd60000010000 */
[----:B------:R-:W-:Y:S05]  /*10640*/  @!P1 BRA `(.L_x_757) ;  /* 0xfffffffc00d89947 */ /* 0x000fea000383ffff */
.L_x_754:
[----:B------:R-:W-:Y:S05]  /*10650*/  BSYNC.RECONVERGENT B0 ;  /* 0x0000000000007941 */ /* 0x000fea0003800200 */
.L_x_752:
        /* <DEDUP_REMOVED lines=8> */
[----:B------:R1:W-:Y:S01]  /*106e0*/  STS.64 [R0], R18 ;  /* 0x0000001200007388 */ /* 0x0003e20000000a00 */
[----:B---3--:R-:W-:-:S04]  /*106f0*/  UISETP.NE.AND UP0, UPT, UR9, URZ, UPT ;  /* 0x000000ff0900728c */ /* 0x008fc8000bf05270 */
[----:B------:R-:W-:Y:S07]  /*10700*/  BRA.U !UP1, `(.L_x_758) ;  /* 0x00000001093c7547 */ /* 0x000fee000b800000 */
[----:B------:R-:W-:-:S05]  /*10710*/  UMOV UR4, UR6 ;  /* 0x0000000600047c82 */ /* 0x000fca0008000000 */
.L_x_759:
        /* <DEDUP_REMOVED lines=9> */
[----:B------:R-:W1:Y:S02]  /*107b0*/  @!P1 LDS.64 R2, [R2] ;  /* 0x0000000002029984 */ /* 0x000e640000000a00 */
[----:B-12---:R-:W-:Y:S01]  /*107c0*/  @!P1 FADD.FTZ R18, R18, R2 ;  /* 0x0000000212129221 */ /* 0x006fe20000010000 */
[----:B------:R-:W-:-:S05]  /*107d0*/  @!P1 FADD.FTZ R19, R19, R3 ;  /* 0x0000000313139221 */ /* 0x000fca0000010000 */
[----:B------:R2:W-:Y:S01]  /*107e0*/  @!P1 STS.64 [R0], R18 ;  /* 0x0000001200009388 */ /* 0x0005e20000000a00 */
[----:B------:R-:W-:Y:S05]  /*107f0*/  BRA.U UP1, `(.L_x_759) ;  /* 0xfffffffd01c87547 */ /* 0x000fea000b83ffff */
.L_x_758:
        /* <DEDUP_REMOVED lines=8> */
[----:B------:R-:W-:-:S07]  /*10880*/  MOV R2, UR5 ;  /* 0x0000000500027c02 */ /* 0x000fce0008000f00 */
.L_x_762:
[----:B------:R-:W-:Y:S01]  /*10890*/  SHF.R.U32.HI R8, RZ, 0x1, R2 ;  /* 0x00000001ff087819 */ /* 0x000fe20000011602 */
[----:B------:R-:W-:Y:S03]  /*108a0*/  BAR.SYNC.DEFER_BLOCKING 0x0 ;  /* 0x0000000000007b1d */ /* 0x000fe60000010000 */
[----:B------:R-:W-:-:S04]  /*108b0*/  IADD3 R3, PT, PT, R8, R23, RZ ;  /* 0x0000001708037210 */ /* 0x000fc80007ffe0ff */
[----:B------:R-:W-:-:S04]  /*108c0*/  ISETP.GE.U32.AND P1, PT, R3, UR5, PT ;  /* 0x0000000503007c0c */ /* 0x000fc8000bf26070 */
[----:B------:R-:W-:-:S13]  /*108d0*/  ISETP.GE.U32.OR P1, PT, R23, R8, P1 ;  /* 0x000000081700720c */ /* 0x000fda0000f26470 */
[----:B------:R-:W-:-:S05]  /*108e0*/  @!P1 IMAD R3, R8, 0x8, R0 ;  /* 0x0000000808039824 */ /* 0x000fca00078e0200 */
[----:B------:R-:W1:Y:S02]  /*108f0*/  @!P1 LDS.64 R6, [R3] ;  /* 0x0000000003069984 */ /* 0x000e640000000a00 */
[----:B-123--:R-:W-:Y:S01]  /*10900*/  @!P1 FADD.FTZ R18, R18, R6 ;  /* 0x0000000612129221 */ /* 0x00efe20000010000 */
[----:B------:R-:W-:-:S05]  /*10910*/  @!P1 FADD.FTZ R19, R19, R7 ;  /* 0x0000000713139221 */ /* 0x000fca0000010000 */
[----:B------:R4:W-:Y:S01]  /*10920*/  @!P1 STS.64 [R0], R18 ;  /* 0x0000001200009388 */ /* 0x0009e20000000a00 */
[----:B------:R-:W-:Y:S02]  /*10930*/  ISETP.GT.U32.AND P1, PT, R2, 0x7f, PT ;  /* 0x0000007f0200780c */ /* 0x000fe40003f24070 */
[----:B------:R-:W-:-:S11]  /*10940*/  MOV R2, R8 ;  /* 0x0000000800027202 */ /* 0x000fd60000000f00 */
[----:B----4-:R-:W-:Y:S05]  /*10950*/  @P1 BRA `(.L_x_762) ;  /* 0xfffffffc00cc1947 */ /* 0x010fea000383ffff */
.L_x_761:
[----:B------:R-:W-:Y:S01]  /*10960*/  BAR.SYNC.DEFER_BLOCKING 0x0 ;  /* 0x0000000000007b1d */ /* 0x000fe20000010000 */
[----:B------:R-:W-:-:S09]  /*10970*/  UISETP.GE.U32.AND UP0, UPT, UR4, 0x2, UPT ;  /* 0x000000020400788c */ /* 0x000fd2000bf06070 */
[----:B------:R-:W-:Y:S05]  /*10980*/  BRA.U !UP0, `(.L_x_760) ;  /* 0x0000000108207547 */ /* 0x000fea000b800000 */
[----:B-123--:R-:W-:-:S07]  /*10990*/  HFMA2 R0, -RZ, RZ, 0, 5.9604644775390625e-08 ;  /* 0x00000001ff007431 */ /* 0x00efce00000001ff */
.L_x_763:
[----:B------:R-:W1:Y:S04]  /*109a0*/  SHFL.DOWN PT, R3, R18, R0, 0x1f ;  /* 0x08001f0012037589 */ /* 0x000e6800000e0000 */
[----:B------:R2:W3:Y:S02]  /*109b0*/  SHFL.DOWN PT, R2, R19, R0, 0x1f ;  /* 0x08001f0013027589 */ /* 0x0004e400000e0000 */
[----:B--2---:R-:W-:-:S04]  /*109c0*/  SHF.L.U32 R0, R0, 0x1, RZ ;  /* 0x0000000100007819 */ /* 0x004fc800000006ff */
[----:B------:R-:W-:Y:S01]  /*109d0*/  ISETP.GE.AND P1, PT, R0, UR4, PT ;  /* 0x0000000400007c0c */ /* 0x000fe2000bf26270 */
[----:B-1----:R-:W-:Y:S01]  /*109e0*/  FADD.FTZ R18, R3, R18 ;  /* 0x0000001203127221 */ /* 0x002fe20000010000 */
[----:B---3--:R-:W-:-:S11]  /*109f0*/  FADD.FTZ R19, R2, R19 ;  /* 0x0000001302137221 */ /* 0x008fd60000010000 */
[----:B------:R-:W-:Y:S05]  /*10a00*/  @!P1 BRA `(.L_x_763) ;  /* 0xfffffffc00e49947 */ /* 0x000fea000383ffff */
.L_x_760:
[----:B------:R-:W-:Y:S05]  /*10a10*/  @!P0 EXIT ;  /* 0x000000000000894d */ /* 0x000fea0003800000 */
[----:B------:R-:W4:Y:S02]  /*10a20*/  LDCU.64 UR4, c[0x0][0x770] ;  /* 0x0000ee00ff0477ac */ /* 0x000f240008000a00 */
[----:B----4-:R-:W-:-:S04]  /*10a30*/  UISETP.NE.U32.AND UP0, UPT, UR4, URZ, UPT ;  /* 0x000000ff0400728c */ /* 0x010fc8000bf05070 */
[----:B------:R-:W-:-:S09]  /*10a40*/  UISETP.NE.AND.EX UP0, UPT, UR5, URZ, UPT, UP0 ;  /* 0x000000ff0500728c */ /* 0x000fd2000bf05300 */
[----:B------:R-:W-:Y:S05]  /*10a50*/  BRA.U UP0, `(.L_x_764) ;  /* 0x0000000500087547 */ /* 0x000fea000b800000 */
[----:B------:R-:W4:Y:S01]  /*10a60*/  LDCU.U8 UR6, c[0x0][0x790] ;  /* 0x0000f200ff0677ac */ /* 0x000f220008000000 */
[----:B------:R-:W5:Y:S01]  /*10a70*/  LDCU.64 UR4, c[0x0][0x760] ;  /* 0x0000ec00ff0477ac */ /* 0x000f620008000a00 */
[----:B----4-:R-:W-:Y:S02]  /*10a80*/  ISETP.NE.AND P0, PT, RZ, UR6, PT ;  /* 0x00000006ff007c0c */ /* 0x010fe4000bf05270 */
[----:B-----5:R-:W-:Y:S02]  /*10a90*/  IADD3 R4, P2, PT, R17, UR4, RZ ;  /* 0x0000000411047c10 */ /* 0x020fe4000ff5e0ff */
[----:B------:R-:W-:-:S03]  /*10aa0*/  IADD3 R2, P1, PT, R16, UR4, RZ ;  /* 0x0000000410027c10 */ /* 0x000fc6000ff3e0ff */
[----:B------:R-:W-:Y:S01]  /*10ab0*/  IMAD.X R5, RZ, RZ, UR5, P2 ;  /* 0x00000005ff057e24 */ /* 0x000fe200090e06ff */
[----:B------:R-:W-:-:S05]  /*10ac0*/  IADD3.X R3, PT, PT, RZ, UR5, RZ, P1, !PT ;  /* 0x00000005ff037c10 */ /* 0x000fca0008ffe4ff */
[----:B------:R-:W4:Y:S04]  /*10ad0*/  @P0 LDG.E R7, desc[UR36][R4.64] ;  /* 0x0000002404070981 */ /* 0x000f28000c1e1900 */
[----:B-123--:R-:W2:Y:S01]  /*10ae0*/  @P0 LDG.E R0, desc[UR36][R2.64] ;  /* 0x0000002402000981 */ /* 0x00eea2000c1e1900 */
[----:B------:R-:W1:Y:S02]  /*10af0*/  LDCU.U8 UR4, c[0x0][0x791] ;  /* 0x0000f220ff0477ac */ /* 0x000e640008000000 */
[----:B-1----:R-:W-:Y:S01]  /*10b00*/  ISETP.NE.AND P1, PT, RZ, UR4, PT ;  /* 0x00000004ff007c0c */ /* 0x002fe2000bf25270 */
[----:B----4-:R-:W-:Y:S01]  /*10b10*/  @P0 FADD.FTZ R18, R18, R7 ;  /* 0x0000000712120221 */ /* 0x010fe20000010000 */
[----:B--2---:R-:W-:-:S11]  /*10b20*/  @P0 FADD.FTZ R19, R19, R0 ;  /* 0x0000000013130221 */ /* 0x004fd60000010000 */
[----:B------:R1:W-:Y:S04]  /*10b30*/  @!P1 STG.E desc[UR36][R4.64], R18 ;  /* 0x0000001204009986 */ /* 0x0003e8000c101924 */
[----:B------:R1:W-:Y:S01]  /*10b40*/  @!P1 STG.E desc[UR36][R2.64], R19 ;  /* 0x0000001302009986 */ /* 0x0003e2000c101924 */
[----:B------:R-:W-:Y:S05]  /*10b50*/  @!P1 EXIT ;  /* 0x000000000000994d */ /* 0x000fea0003800000 */
[----:B------:R-:W2:Y:S02]  /*10b60*/  LDCU UR4, c[0x0][0x794] ;  /* 0x0000f280ff0477ac */ /* 0x000ea40008000800 */
[----:B--2---:R-:W-:-:S09]  /*10b70*/  UISETP.NE.AND UP0, UPT, UR4, 0x1, UPT ;  /* 0x000000010400788c */ /* 0x004fd2000bf05270 */
[----:B------:R-:W-:Y:S05]  /*10b80*/  BRA.U !UP0, `(.L_x_765) ;  /* 0x0000000108407547 */ /* 0x000fea000b800000 */
[----:B------:R-:W-:Y:S01]  /*10b90*/  MOV R0, 0x0 ;  /* 0x0000000000007802 */ /* 0x000fe20000000f00 */
[----:B------:R-:W2:Y:S01]  /*10ba0*/  LDCU.64 UR4, c[0x4][0x590] ;  /* 0x0100b200ff0477ac */ /* 0x000ea20008000a00 */
[----:B------:R-:W-:Y:S02]  /*10bb0*/  HFMA2 R12, -RZ, RZ, 0, 5.9604644775390625e-08 ;  /* 0x00000001ff0c7431 */ /* 0x000fe400000001ff */
[----:B------:R-:W-:Y:S01]  /*10bc0*/  IMAD.MOV.U32 R8, RZ, RZ, 0x2ef ;  /* 0x000002efff087424 */ /* 0x000fe200078e00ff */
[----:B-1----:R1:W3:Y:S01]  /*10bd0*/  LDC.64 R2, c[0x4][R0] ;  /* 0x0100000000027b82 */ /* 0x0022e20000000a00 */
[----:B------:R-:W4:Y:S01]  /*10be0*/  LDCU.64 UR8, c[0x4][0x578] ;  /* 0x0100af00ff0877ac */ /* 0x000f220008000a00 */
[----:B------:R-:W-:Y:S01]  /*10bf0*/  MOV R13, RZ ;  /* 0x000000ff000d7202 */ /* 0x000fe20000000f00 */
[----:B------:R-:W5:Y:S01]  /*10c00*/  LDCU.64 UR6, c[0x4][0x3f8] ;  /* 0x01007f00ff0677ac */ /* 0x000f620008000a00 */
[----:B--2---:R-:W-:Y:S02]  /*10c10*/  MOV R4, UR4 ;  /* 0x0000000400047c02 */ /* 0x004fe40008000f00 */
[----:B------:R-:W-:Y:S01]  /*10c20*/  MOV R5, UR5 ;  /* 0x0000000500057c02 */ /* 0x000fe20008000f00 */
[----:B----4-:R-:W-:Y:S01]  /*10c30*/  IMAD.U32 R6, RZ, RZ, UR8 ;  /* 0x00000008ff067e24 */ /* 0x010fe2000f8e00ff */
[----:B------:R-:W-:-:S02]  /*10c40*/  MOV R7, UR9 ;  /* 0x0000000900077c02 */ /* 0x000fc40008000f00 */
[----:B-----5:R-:W-:Y:S02]  /*10c50*/  MOV R10, UR6 ;  /* 0x00000006000a7c02 */ /* 0x020fe40008000f00 */
[----:B-1----:R-:W-:-:S07]  /*10c60*/  MOV R11, UR7 ;  /* 0x00000007000b7c02 */ /* 0x002fce0008000f00 */
[----:B------:R-:W-:-:S07]  /*10c70*/  LEPC R20, `(.L_x_765) ;  /* 0x000000001014794e */ /* 0x000fce0000000000 */
[----:B0--3--:R-:W-:Y:S05]  /*10c80*/  CALL.ABS.NOINC R2 ;  /* 0x0000000002007343 */ /* 0x009fea0003c00000 */
.L_x_765:
[----:B------:R-:W1:Y:S01]  /*10c90*/  LDCU.64 UR6, c[0x0][0x760] ;  /* 0x0000ec00ff0677ac */ /* 0x000e620008000a00 */
[----:B------:R-:W2:Y:S01]  /*10ca0*/  LDCU UR4, c[0x0][0x380] ;  /* 0x00007000ff0477ac */ /* 0x000ea20008000800 */
[----:B------:R-:W3:Y:S01]  /*10cb0*/  LDCU UR5, c[0x0][0x794] ;  /* 0x0000f280ff0577ac */ /* 0x000ee20008000800 */
[----:B-1----:R-:W-:-:S04]  /*10cc0*/  IADD3 R2, P0, PT, R17, UR6, RZ ;  /* 0x0000000611027c10 */ /* 0x002fc8000ff1e0ff */
[----:B------:R-:W-:Y:S01]  /*10cd0*/  IADD3.X R3, PT, PT, RZ, UR7, RZ, P0, !PT ;  /* 0x00000007ff037c10 */ /* 0x000fe200087fe4ff */
[----:B--2---:R-:W-:Y:S01]  /*10ce0*/  FMUL.FTZ R5, R18, UR4 ;  /* 0x0000000412057c20 */ /* 0x004fe20008410000 */
[----:B------:R-:W-:Y:S01]  /*10cf0*/  FMUL.FTZ R19, R19, UR4 ;  /* 0x0000000413137c20 */ /* 0x000fe20008410000 */
[----:B---3--:R-:W-:-:S03]  /*10d00*/  UISETP.NE.AND UP0, UPT, UR5, 0x1, UPT ;  /* 0x000000010500788c */ /* 0x008fc6000bf05270 */
[----:B------:R1:W-:Y:S06]  /*10d10*/  STG.E desc[UR36][R2.64], R5 ;  /* 0x0000000502007986 */ /* 0x0003ec000c101924 */
        /* <DEDUP_REMOVED lines=17> */
.L_x_766:
[----:B------:R-:W2:Y:S02]  /*10e30*/  LDCU.64 UR4, c[0x0][0x760] ;  /* 0x0000ec00ff0477ac */ /* 0x000ea40008000a00 */
[----:B--2---:R-:W-:-:S04]  /*10e40*/  IADD3 R16, P0, PT, R16, UR4, RZ ;  /* 0x0000000410107c10 */ /* 0x004fc8000ff1e0ff */
[----:B------:R-:W-:-:S05]  /*10e50*/  IADD3.X R17, PT, PT, RZ, UR5, RZ, P0, !PT ;  /* 0x00000005ff117c10 */ /* 0x000fca00087fe4ff */
[----:B------:R-:W-:Y:S01]  /*10e60*/  STG.E desc[UR36][R16.64], R19 ;  /* 0x0000001310007986 */ /* 0x000fe2000c101924 */
[----:B------:R-:W-:Y:S05]  /*10e70*/  EXIT ;  /* 0x000000000000794d */ /* 0x000fea0003800000 */
.L_x_764:
[----:B------:R-:W4:Y:S01]  /*10e80*/  LDCU.U8 UR4, c[0x0][0x790] ;  /* 0x0000f200ff0477ac */ /* 0x000f220008000000 */
[----:B------:R-:W5:Y:S01]  /*10e90*/  LDCU.U8 UR5, c[0x0][0x791] ;  /* 0x0000f220ff0577ac */ /* 0x000f620008000000 */
[----:B----4-:R-:W-:Y:S02]  /*10ea0*/  UISETP.NE.AND UP1, UPT, UR4, URZ, UPT ;  /* 0x000000ff0400728c */ /* 0x010fe4000bf25270 */
[----:B-----5:R-:W-:-:S07]  /*10eb0*/  UISETP.NE.AND UP0, UPT, UR5, URZ, UPT ;  /* 0x000000ff0500728c */ /* 0x020fce000bf05270 */
[----:B------:R-:W-:Y:S05]  /*10ec0*/  BRA.U !UP1, `(.L_x_767) ;  /* 0x0000000109107547 */ /* 0x000fea000b800000 */
[----:B------:R-:W4:Y:S04]  /*10ed0*/  LDG.E R3, desc[UR36][R4.64] ;  /* 0x0000002404037981 */ /* 0x000f28000c1e1900 */
[----:B-123--:R-:W2:Y:S01]  /*10ee0*/  LDG.E R0, desc[UR36][R4.64+0x4] ;  /* 0x0000042404007981 */ /* 0x00eea2000c1e1900 */
[----:B----4-:R-:W-:Y:S01]  /*10ef0*/  FADD.FTZ R18, R18, R3 ;  /* 0x0000000312127221 */ /* 0x010fe20000010000 */
[----:B--2---:R-:W-:-:S07]  /*10f00*/  FADD.FTZ R19, R19, R0 ;  /* 0x0000000013137221 */ /* 0x004fce0000010000 */
.L_x_767:
[----:B------:R-:W-:Y:S05]  /*10f10*/  BRA.U !UP0, `(.L_x_768) ;  /* 0x0000000108c87547 */ /* 0x000fea000b800000 */
[----:B------:R-:W4:Y:S02]  /*10f20*/  LDCU UR4, c[0x0][0x794] ;  /* 0x0000f280ff0477ac */ /* 0x000f240008000800 */
[----:B----4-:R-:W-:-:S09]  /*10f30*/  UISETP.NE.AND UP0, UPT, UR4, 0x1, UPT ;  /* 0x000000010400788c */ /* 0x010fd2000bf05270 */
[----:B------:R-:W-:Y:S05]  /*10f40*/  BRA.U !UP0, `(.L_x_769) ;  /* 0x0000000108407547 */ /* 0x000fea000b800000 */
[----:B-123--:R-:W-:Y:S01]  /*10f50*/  MOV R0, 0x0 ;  /* 0x0000000000007802 */ /* 0x00efe20000000f00 */
        /* <DEDUP_REMOVED lines=15> */
.L_x_769:
[----:B------:R-:W4:Y:S01]  /*11050*/  LDCU.64 UR4, c[0x0][0x760] ;  /* 0x0000ec00ff0477ac */ /* 0x000f220008000a00 */
[----:B------:R-:W5:Y:S01]  /*11060*/  LDCU UR6, c[0x0][0x380] ;  /* 0x00007000ff0677ac */ /* 0x000f620008000800 */
[----:B----4-:R-:W-:Y:S01]  /*11070*/  IADD3 R2, P0, PT, R17, UR4, RZ ;  /* 0x0000000411027c10 */ /* 0x010fe2000ff1e0ff */
[----:B------:R-:W4:Y:S03]  /*11080*/  LDCU UR4, c[0x0][0x794] ;  /* 0x0000f280ff0477ac */ /* 0x000f260008000800 */
[----:B------:R-:W-:Y:S01]  /*11090*/  IADD3.X R3, PT, PT, RZ, UR5, RZ, P0, !PT ;  /* 0x00000005ff037c10 */ /* 0x000fe200087fe4ff */
[----:B-----5:R-:W-:Y:S01]  /*110a0*/  FMUL.FTZ R5, R18, UR6 ;  /* 0x0000000612057c20 */ /* 0x020fe20008410000 */
[----:B-123--:R-:W-:-:S04]  /*110b0*/  FMUL.FTZ R19, R19, UR6 ;  /* 0x0000000613137c20 */ /* 0x00efc80008410000 */
[----:B------:R1:W-:Y:S01]  /*110c0*/  STG.E desc[UR36][R2.64], R5 ;  /* 0x0000000502007986 */ /* 0x0003e2000c101924 */
[----:B----4-:R-:W-:-:S09]  /*110d0*/  UISETP.NE.AND UP0, UPT, UR4, 0x1, UPT ;  /* 0x000000010400788c */ /* 0x010fd2000bf05270 */
[----:B-1----:R-:W-:Y:S05]  /*110e0*/  BRA.U !UP0, `(.L_x_770) ;  /* 0x0000000108407547 */ /* 0x002fea000b800000 */
        /* <DEDUP_REMOVED lines=16> */
.L_x_770:
[----:B------:R-:W1:Y:S02]  /*111f0*/  LDCU.64 UR4, c[0x0][0x760] ;  /* 0x0000ec00ff0477ac */ /* 0x000e640008000a00 */
[----:B-1----:R-:W-:-:S04]  /*11200*/  IADD3 R16, P0, PT, R16, UR4, RZ ;  /* 0x0000000410107c10 */ /* 0x002fc8000ff1e0ff */
[----:B------:R-:W-:-:S05]  /*11210*/  IADD3.X R17, PT, PT, RZ, UR5, RZ, P0, !PT ;  /* 0x00000005ff117c10 */ /* 0x000fca00087fe4ff */
[----:B------:R-:W-:Y:S01]  /*11220*/  STG.E desc[UR36][R16.64], R19 ;  /* 0x0000001310007986 */ /* 0x000fe2000c101924 */
[----:B------:R-:W-:Y:S05]  /*11230*/  EXIT ;  /* 0x000000000000794d */ /* 0x000fea0003800000 */
.L_x_768:
[----:B------:R-:W-:Y:S04]  /*11240*/  STG.E desc[UR36][R4.64], R18 ;  /* 0x0000001204007986 */ /* 0x000fe8000c101924 */
[----:B------:R-:W-:Y:S01]  /*11250*/  STG.E desc[UR36][R4.64+0x4], R19 ;  /* 0x0000041304007986 */ /* 0x000fe2000c101924 */
[----:B------:R-:W-:Y:S05]  /*11260*/  EXIT ;  /* 0x000000000000794d */ /* 0x000fea0003800000 */
.L_x_745:
        /* <DEDUP_REMOVED lines=21> */
[----:B------:R-:W2:Y:S04]  /*113c0*/  @P2 LDG.E R7, desc[UR36][R4.64] ;  /* 0x0000002404072981 */ /* 0x000ea8000c1e1900 */
[----:B------:R-:W3:Y:S01]  /*113d0*/  @P2 LDG.E R0, desc[UR36][R2.64] ;  /* 0x0000002402002981 */ /* 0x000ee2000c1e1900 */
[----:B------:R-:W1:Y:S02]  /*113e0*/  LDCU.U8 UR4, c[0x0][0x791] ;  /* 0x0000f220ff0477ac */ /* 0x000e640008000000 */
[----:B-1----:R-:W-:Y:S01]  /*113f0*/  ISETP.NE.AND P0, PT, RZ, UR4, PT ;  /* 0x00000004ff007c0c */ /* 0x002fe2000bf05270 */
[----:B--2---:R-:W-:Y:S01]  /*11400*/  @P2 FADD.FTZ R18, R18, R7 ;  /* 0x0000000712122221 */ /* 0x004fe20000010000 */
[----:B---3--:R-:W-:-:S11]  /*11410*/  @P2 FADD.FTZ R19, R19, R0 ;  /* 0x0000000013132221 */ /* 0x008fd60000010000 */
        /* <DEDUP_REMOVED lines=22> */
.L_x_772:
[----:B------:R-:W1:Y:S01]  /*11580*/  LDCU.64 UR4, c[0x0][0x760] ;  /* 0x0000ec00ff0477ac */ /* 0x000e620008000a00 */
[----:B------:R-:W2:Y:S01]  /*11590*/  LDCU UR6, c[0x0][0x380] ;  /* 0x00007000ff0677ac */ /* 0x000ea20008000800 */
[----:B-1----:R-:W-:Y:S01]  /*115a0*/  IADD3 R2, P0, PT, R25, UR4, RZ ;  /* 0x0000000419027c10 */ /* 0x002fe2000ff1e0ff */
[----:B------:R-:W1:Y:S03]  /*115b0*/  LDCU UR4, c[0x0][0x794] ;  /* 0x0000f280ff0477ac */ /* 0x000e660008000800 */
[----:B------:R-:W-:Y:S01]  /*115c0*/  IADD3.X R3, PT, PT, RZ, UR5, RZ, P0, !PT ;  /* 0x00000005ff037c10 */ /* 0x000fe200087fe4ff */
[----:B--2---:R-:W-:Y:S01]  /*115d0*/  FMUL.FTZ R5, R18, UR6 ;  /* 0x0000000612057c20 */ /* 0x004fe20008410000 */
[----:B------:R-:W-:-:S04]  /*115e0*/  FMUL.FTZ R19, R19, UR6 ;  /* 0x0000000613137c20 */ /* 0x000fc80008410000 */
[----:B------:R2:W-:Y:S01]  /*115f0*/  STG.E desc[UR36][R2.64], R5 ;  /* 0x0000000502007986 */ /* 0x0005e2000c101924 */
        /* <DEDUP_REMOVED lines=18> */
.L_x_773:
[----:B------:R-:W1:Y:S02]  /*11720*/  LDCU.64 UR4, c[0x0][0x760] ;  /* 0x0000ec00ff0477ac */ /* 0x000e640008000a00 */
[----:B-1----:R-:W-:-:S04]  /*11730*/  IADD3 R24, P0, PT, R24, UR4, RZ ;  /* 0x0000000418187c10 */ /* 0x002fc8000ff1e0ff */
[----:B------:R-:W-:-:S05]  /*11740*/  IADD3.X R25, PT, PT, RZ, UR5, RZ, P0, !PT ;  /* 0x00000005ff197c10 */ /* 0x000fca00087fe4ff */
[----:B------:R-:W-:Y:S01]  /*11750*/  STG.E desc[UR36][R24.64], R19 ;  /* 0x0000001318007986 */ /* 0x000fe2000c101924 */
[----:B------:R-:W-:Y:S05]  /*11760*/  EXIT ;  /* 0x000000000000794d */ /* 0x000fea0003800000 */
.L_x_771:
[----:B------:R-:W1:Y:S01]  /*11770*/  LDCU.U8 UR4, c[0x0][0x790] ;  /* 0x0000f200ff0477ac */ /* 0x000e620008000000 */
[----:B------:R-:W2:Y:S01]  /*11780*/  LDCU.U8 UR5, c[0x0][0x791] ;  /* 0x0000f220ff0577ac */ /* 0x000ea20008000000 */
[----:B-1----:R-:W-:Y:S02]  /*11790*/  UISETP.NE.AND UP0, UPT, UR4, URZ, UPT ;  /* 0x000000ff0400728c */ /* 0x002fe4000bf05270 */
[----:B--2---:R-:W-:-:S07]  /*117a0*/  UISETP.NE.AND UP1, UPT, UR5, URZ, UPT ;  /* 0x000000ff0500728c */ /* 0x004fce000bf25270 */
[----:B------:R-:W-:Y:S05]  /*117b0*/  BRA.U !UP0, `(.L_x_774) ;  /* 0x0000000108107547 */ /* 0x000fea000b800000 */
[----:B------:R-:W2:Y:S04]  /*117c0*/  LDG.E R3, desc[UR36][R4.64] ;  /* 0x0000002404037981 */ /* 0x000ea8000c1e1900 */
[----:B------:R-:W3:Y:S01]  /*117d0*/  LDG.E R0, desc[UR36][R4.64+0x4] ;  /* 0x0000042404007981 */ /* 0x000ee2000c1e1900 */
[----:B--2---:R-:W-:Y:S01]  /*117e0*/  FADD.FTZ R18, R18, R3 ;  /* 0x0000000312127221 */ /* 0x004fe20000010000 */
[----:B---3--:R-:W-:-:S07]  /*117f0*/  FADD.FTZ R19, R19, R0 ;  /* 0x0000000013137221 */ /* 0x008fce0000010000 */
.L_x_774:
        /* <DEDUP_REMOVED lines=20> */
.L_x_776:
        /* <DEDUP_REMOVED lines=26> */
.L_x_777:
[----:B------:R-:W1:Y:S02]  /*11ae0*/  LDCU.64 UR4, c[0x0][0x760] ;  /* 0x0000ec00ff0477ac */ /* 0x000e640008000a00 */
[----:B-1----:R-:W-:-:S04]  /*11af0*/  IADD3 R24, P0, PT, R24, UR4, RZ ;  /* 0x0000000418187c10 */ /* 0x002fc8000ff1e0ff */
[----:B------:R-:W-:-:S05]  /*11b00*/  IADD3.X R25, PT, PT, RZ, UR5, RZ, P0, !PT ;  /* 0x00000005ff197c10 */ /* 0x000fca00087fe4ff */
[----:B------:R-:W-:Y:S01]  /*11b10*/  STG.E desc[UR36][R24.64], R19 ;  /* 0x0000001318007986 */ /* 0x000fe2000c101924 */
[----:B------:R-:W-:Y:S05]  /*11b20*/  EXIT ;  /* 0x000000000000794d */ /* 0x000fea0003800000 */
.L_x_775:
[----:B------:R-:W-:Y:S04]  /*11b30*/  STG.E desc[UR36][R4.64], R18 ;  /* 0x0000001204007986 */ /* 0x000fe8000c101924 */
[----:B------:R-:W-:Y:S01]  /*11b40*/  STG.E desc[UR36][R4.64+0x4], R19 ;  /* 0x0000041304007986 */ /* 0x000fe2000c101924 */
[----:B------:R-:W-:Y:S05]  /*11b50*/  EXIT ;  /* 0x000000000000794d */ /* 0x000fea0003800000 */
.L_x_778:
        /* <DEDUP_REMOVED lines=10> */
.L_x_7269:


//--------------------- .text._ZN2at6native13reduce_kernelILi128ELi4ENS0_8ReduceOpIfNS0_7MeanOpsIffffEEjfLi4ELi4EEEEEvT1_ --------------------------
	.section	.text._ZN2at6native13reduce_kernelILi128ELi4ENS0_8ReduceOpIfNS0_7MeanOpsIffffEEjfLi4ELi4EEEEEvT1_,"ax",@progbits
	.align	128
        .global         _ZN2at6native13reduce_kernelILi128ELi4ENS0_8ReduceOpIfNS0_7MeanOpsIffffEEjfLi4ELi4EEEEEvT1_
        .type           _ZN2at6native13reduce_kernelILi128ELi4ENS0_8ReduceOpIfNS0_7MeanOpsIffffEEjfLi4ELi4EEEEEvT1_,@function
        .size           _ZN2at6native13reduce_kernelILi128ELi4ENS0_8ReduceOpIfNS0_7MeanOpsIffffEEjfLi4ELi4EEEEEvT1_,(.L_x_7270 - _ZN2at6native13reduce_kernelILi128ELi4ENS0_8ReduceOpIfNS0_7MeanOpsIffffEEjfLi4ELi4EEEEEvT1_)
        .other          _ZN2at6native13reduce_kernelILi128ELi4ENS0_8ReduceOpIfNS0_7MeanOpsIffffEEjfLi4ELi4EEEEEvT1_,@"STO_CUDA_ENTRY STV_DEFAULT"
_ZN2at6native13reduce_kernelILi128ELi4ENS0_8ReduceOpIfNS0_7MeanOpsIffffEEjfLi4ELi4EEEEEvT1_:
.text._ZN2at6native13reduce_kernelILi128ELi4ENS0_8ReduceOpIfNS0_7MeanOpsIffffEEjfLi4ELi4EEEEEvT1_:
        /* <DEDUP_REMOVED lines=20> */
[----:B------:R-:W-:Y:S01]  /*0140*/  MOV R44, RZ ;  /* 0x000000ff002c7202 */ /* 0x000fe20000000f00 */
[----:B------:R-:W2:Y:S01]  /*0150*/  LDCU UR5, c[0x0][0x568] ;  /* 0x0000ad00ff0577ac */ /* 0x000ea20008000800 */
[----:B------:R-:W3:Y:S01]  /*0160*/  LDCU UR8, c[0x0][0x690] ;  /* 0x0000d200ff0877ac */ /* 0x000ee20008000800 */
[----:B------:R-:W-:-:S04]  /*0170*/  UIADD3 UR4, UPT, UPT, UR4, -0x1, URZ ;  /* 0xffffffff04047890 */ /* 0x000fc8000fffe0ff */
[----:B------:R-:W-:Y:S01]  /*0180*/  UISETP.NE.AND UP0, UPT, UR4, URZ, UPT ;  /* 0x000000ff0400728c */ /* 0x000fe2000bf05270 */
        /* <DEDUP_REMOVED lines=271> */
.L_x_779:
        /* <DEDUP_REMOVED lines=12> */
[----:B------:R-:W-:Y:S02]  /*1340*/  IADD3.X R49, PT, PT, RZ, UR5, RZ, P0, !PT ;  /* 0x00000005ff317c10 */ /* 0x000fe400087fe4ff */
[----:B------:R-:W-:-:S03]  /*1350*/  MOV R42, R48 ;  /* 0x00000030002a7202 */ /* 0x000fc60000000f00 */
[----:B------:R-:W-:Y:S01]  /*1360*/  IMAD.MOV.U32 R43, RZ, RZ, R49 ;  /* 0x000000ffff2b7224 */ /* 0x000fe200078e0031 */
[----:B------:R-:W-:Y:S06]  /*1370*/  BRA.U !UP0, `(.L_x_782) ;  /* 0x0000000508807547 */ /* 0x000fec000b800000 */
[----:B------:R-:W-:Y:S01]  /*1380*/  MOV R0, 0x0 ;  /* 0x0000000000007802 */ /* 0x000fe20000000f00 */
[----:B------:R-:W1:Y:S01]  /*1390*/  LDCU.64 UR6, c[0x4][0x570] ;  /* 0x0100ae00ff0677ac */ /* 0x000e620008000a00 */
[----:B------:R-:W-:Y:S02]  /*13a0*/  HFMA2 R8, -RZ, RZ, 0, 2.8789043426513671875e-05 ;  /* 0x000001e3ff087431 */ /* 0x000fe400000001ff */
[----:B------:R-:W-:Y:S01]  /*13b0*/  IMAD.MOV.U32 R12, RZ, RZ, 0x1 ;  /* 0x00000001ff0c7424 */ /* 0x000fe200078e00ff */
[----:B------:R2:W3:Y:S01]  /*13c0*/  LDC.64 R14, c[0x4][R0] ;  /* 0x01000000000e7b82 */ /* 0x0004e20000000a00 */
[----:B------:R-:W4:Y:S01]  /*13d0*/  LDCU.64 UR8, c[0x4][0x578] ;  /* 0x0100af00ff0877ac */ /* 0x000f220008000a00 */
[----:B------:R-:W-:Y:S01]  /*13e0*/  MOV R13, RZ ;  /* 0x000000ff000d7202 */ /* 0x000fe20000000f00 */
[----:B------:R-:W5:Y:S01]  /*13f0*/  LDCU.64 UR10, c[0x4][0x3e8] ;  /* 0x01007d00ff0a77ac */ /* 0x000f620008000a00 */
[----:B------:R-:W0:Y:S01]  /*1400*/  LDCU UR4, c[0x0][0x38c] ;  /* 0x00007180ff0477ac */ /* 0x000e220008000800 */
[----:B-1----:R-:W-:-:S02]  /*1410*/  MOV R4, UR6 ;  /* 0x0000000600047c02 */ /* 0x002fc40008000f00 */
[----:B------:R-:W-:Y:S02]  /*1420*/  MOV R5, UR7 ;  /* 0x0000000700057c02 */ /* 0x000fe40008000f00 */
[----:B----4-:R-:W-:Y:S01]  /*1430*/  MOV R6, UR8 ;  /* 0x0000000800067c02 */ /* 0x010fe20008000f00 */
[----:B------:R-:W-:Y:S01]  /*1440*/  IMAD.U32 R7, RZ, RZ, UR9 ;  /* 0x00000009ff077e24 */ /* 0x000fe2000f8e00ff */
[----:B-----5:R-:W-:Y:S02]  /*1450*/  MOV R10, UR10 ;  /* 0x0000000a000a7c02 */ /* 0x020fe40008000f00 */
[----:B------:R-:W-:Y:S02]  /*1460*/  MOV R11, UR11 ;  /* 0x0000000b000b7c02 */ /* 0x000fe40008000f00 */
[----:B0-2---:R-:W-:-:S07]  /*1470*/  MOV R18, UR4 ;  /* 0x0000000400127c02 */ /* 0x005fce0008000f00 */
[----:B------:R-:W-:-:S07]  /*1480*/  LEPC R20, `(.L_x_783) ;  /* 0x000000001014794e */ /* 0x000fce0000000000 */
[----:B---3--:R-:W-:Y:S05]  /*1490*/  CALL.ABS.NOINC R14 ;  /* 0x000000000e007343 */ /* 0x008fea0003c00000 */
.L_x_783:
        /* <DEDUP_REMOVED lines=15> */
[----:B------:R-:W-:Y:S02]  /*1590*/  ISETP.NE.AND P1, PT, R16, RZ, PT ;  /* 0x000000ff1000720c */ /* 0x000fe40003f25270 */
[----:B------:R-:W-:Y:S02]  /*15a0*/  MOV R3, R0 ;  /* 0x0000000000037202 */ /* 0x000fe40000000f00 */
[----:B0-----:R-:W-:-:S13]  /*15b0*/  ISETP.NE.AND P0, PT, RZ, UR4, PT ;  /* 0x00000004ff007c0c */ /* 0x001fda000bf05270 */
[----:B------:R-:W-:Y:S05]  /*15c0*/  @P0 BRA P1, `(.L_x_787) ;  /* 0x0000000000240947 */ /* 0x000fea0000800000 */
[----:B------:R-:W0:Y:S01]  /*15d0*/  LDCU UR4, c[0x0][0x3a8] ;  /* 0x00007500ff0477ac */ /* 0x000e220008000800 */
[----:B------:R-:W-:Y:S01]  /*15e0*/  ISETP.NE.AND P1, PT, R2, RZ, PT ;  /* 0x000000ff0200720c */ /* 0x000fe20003f25270 */
[----:B------:R-:W-:Y:S01]  /*15f0*/  IMAD.MOV.U32 R3, RZ, RZ, R0 ;  /* 0x000000ffff037224 */ /* 0x000fe200078e0000 */
[----:B0-----:R-:W-:-:S13]  /*1600*/  ISETP.NE.AND P0, PT, RZ, UR4, PT ;  /* 0x00000004ff007c0c */ /* 0x001fda000bf05270 */
[----:B------:R-:W-:Y:S05]  /*1610*/  @P0 BRA P1, `(.L_x_787) ;  /* 0x0000000000100947 */ /* 0x000fea0000800000 */
[----:B------:R-:W-:Y:S01]  /*1620*/  IMAD.WIDE.U32 R4, R19, 0x4, R42 ;  /* 0x0000000413047825 */ /* 0x000fe200078e002a */
[----:B------:R-:W0:Y:S05]  /*1630*/  LDCU UR4, c[0x0][0x384] ;  /* 0x00007080ff0477ac */ /* 0x000e2a0008000800 */
[----:B------:R-:W0:Y:S02]  /*1640*/  LDG.E R4, desc[UR36][R4.64] ;  /* 0x0000002404047981 */ /* 0x000e24000c1e1900 */
[----:B0-----:R-:W-:-:S07]  /*1650*/  FADD.FTZ R3, R4, UR4 ;  /* 0x0000000404037e21 */ /* 0x001fce0008010000 */
.L_x_787:
[----:B------:R-:W-:Y:S05]  /*1660*/  BSYNC.RECONVERGENT B1 ;  /* 0x0000000000017941 */ /* 0x000fea0003800200 */
.L_x_786:
[----:B------:R-:W0:Y:S01]  /*1670*/  LDC R5, c[0x0][0x38c] ;  /* 0x0000e300ff057b82 */ /* 0x000e220000000800 */
[----:B------:R-:W-:-:S04]  /*1680*/  IADD3 R42, P0, PT, R42, 0x10, RZ ;  /* 0x000000102a2a7810 */ /* 0x000fc80007f1e0ff */
[----:B------:R-:W-:Y:S02]  /*1690*/  IADD3.X R43, PT, PT, RZ, R43, RZ, P0, !PT ;  /* 0x0000002bff2b7210 */ /* 0x000fe400007fe4ff */
[----:B0-----:R-:W-:-:S07]  /*16a0*/  IADD3 R18, PT, PT, R48, -0x4, R5 ;  /* 0xfffffffc30127810 */ /* 0x001fce0007ffe005 */
.L_x_785:
[----:B------:R-:W-:Y:S05]  /*16b0*/  BSYNC.RECONVERGENT B0 ;  /* 0x0000000000007941 */ /* 0x000fea0003800200 */
.L_x_784:
[----:B------:R-:W0:Y:S01]  /*16c0*/  LDC.64 R4, c[0x0][0x3a0] ;  /* 0x0000e800ff047b82 */ /* 0x000e220000000a00 */
[----:B------:R-:W-:Y:S01]  /*16d0*/  BSSY.RECONVERGENT B0, `(.L_x_788) ;  /* 0x000001a000007945 */ /* 0x000fe20003800200 */
[----:B------:R-:W-:-:S06]  /*16e0*/  MOV R11, R0 ;  /* 0x00000000000b7202 */ /* 0x000fcc0000000f00 */
        /* <DEDUP_REMOVED lines=13> */
.L_x_790:
        /* <DEDUP_REMOVED lines=11> */
.L_x_789:
[----:B------:R-:W-:Y:S05]  /*1870*/  BSYNC.RECONVERGENT B0 ;  /* 0x0000000000007941 */ /* 0x000fea0003800200 */
.L_x_788:
        /* <DEDUP_REMOVED lines=9> */
.L_x_792:
[----:B------:R-:W-:Y:S05]  /*1910*/  BSYNC.RECONVERGENT B0 ;  /* 0x0000000000007941 */ /* 0x000fea0003800200 */
.L_x_791:
[----:B------:R-:W-:Y:S01]  /*1920*/  FADD.FTZ R0, R0, R3 ;  /* 0x0000000300007221 */ /* 0x000fe20000010000 */
[----:B------:R-:W-:Y:S01]  /*1930*/  HFMA2 R25, -RZ, RZ, 0, 0 ;  /* 0x00000000ff197431 */ /* 0x000fe200000001ff */
[----:B------:R-:W-:Y:S02]  /*1940*/  CS2R R26, SRZ ;  /* 0x00000000001a7805 */ /* 0x000fe4000001ff00 */
[----:B------:R-:W-:-:S04]  /*1950*/  FADD.FTZ R11, R0, R11 ;  /* 0x0000000b000b7221 */ /* 0x000fc80000010000 */
[----:B------:R-:W-:Y:S01]  /*1960*/  FADD.FTZ R24, R11, R24 ;  /* 0x000000180b187221 */ /* 0x000fe20000010000 */
[----:B------:R-:W-:Y:S06]  /*1970*/  BRA `(.L_x_781) ;  /* 0x000000a000247947 */ /* 0x000fec0003800000 */
.L_x_782:
[----:B------:R-:W1:Y:S08]  /*1980*/  LDC R24, c[0x0][0x4f8] ;  /* 0x00013e00ff187b82 */ /* 0x000e700000000800 */
[----:B------:R-:W2:Y:S01]  /*1990*/  LDC R50, c[0x0][0x3c8] ;  /* 0x0000f200ff327b82 */ /* 0x000ea20000000800 */
[----:B-1----:R-:W-:-:S04]  /*19a0*/  SHF.R.U32.HI R24, RZ, 0x2, R24 ;  /* 0x00000002ff187819 */ /* 0x002fc80000011618 */
[----:B------:R-:W-:-:S04]  /*19b0*/  ISETP.NE.AND P0, PT, R24, 0x1, PT ;  /* 0x000000011800780c */ /* 0x000fc80003f05270 */
[----:B--2---:R-:W-:-:S13]  /*19c0*/  ISETP.NE.OR P0, PT, R50, 0x1, P0 ;  /* 0x000000013200780c */ /* 0x004fda0000705670 */
[----:B------:R-:W-:Y:S05]  /*19d0*/  @P0 BRA `(.L_x_793) ;  /* 0x0000000800240947 */ /* 0x000fea0003800000 */
[----:B------:R-:W1:Y:S01]  /*19e0*/  LDC R24, c[0x0][0x394] ;  /* 0x0000e500ff187b82 */ /* 0x000e620000000800 */
[----:B------:R-:W-:Y:S07]  /*19f0*/  BSSY.RECONVERGENT B0, `(.L_x_794) ;  /* 0x0000047000007945 */ /* 0x000fee0003800200 */
[----:B------:R-:W2:Y:S01]  /*1a00*/  LDC R18, c[0x0][0x384] ;  /* 0x0000e100ff127b82 */ /* 0x000ea20000000800 */
[----:B-1----:R-:W-:-:S05]  /*1a10*/  IMAD R3, R24, 0x3, R39 ;  /* 0x0000000318037824 */ /* 0x002fca00078e0227 */
[----:B------:R-:W-:Y:S02]  /*1a20*/  ISETP.GE.U32.AND P0, PT, R3, R46, PT ;  /* 0x0000002e0300720c */ /* 0x000fe40003f06070 */
[-C--:B--2---:R-:W-:Y:S01]  /*1a30*/  MOV R0, R18.reuse ;  /* 0x0000001200007202 */ /* 0x084fe20000000f00 */
        /* <DEDUP_REMOVED lines=15> */
[----:B------:R-:W-:Y:S01]  /*1b30*/  BSSY.RECONVERGENT B1, `(.L_x_795) ;  /* 0x0000032000017945 */ /* 0x000fe20003800200 */
[-C--:B------:R-:W-:Y:S01]  /*1b40*/  MOV R3, R18.reuse ;  /* 0x0000001200037202 */ /* 0x080fe20000000f00 */
[--C-:B------:R-:W-:Y:S01]  /*1b50*/  IMAD.MOV.U32 R36, RZ, RZ, R18.reuse ;  /* 0x000000ffff247224 */ /* 0x100fe200078e0012 */
[-C--:B------:R-:W-:Y:S01]  /*1b60*/  MOV R37, R18.reuse ;  /* 0x0000001200257202 */ /* 0x080fe20000000f00 */
[--C-:B------:R-:W-:Y:S01]  /*1b70*/  IMAD.MOV.U32 R26, RZ, RZ, R18.reuse ;  /* 0x000000ffff1a7224 */ /* 0x100fe200078e0012 */
[-C--:B------:R-:W-:Y:S01]  /*1b80*/  MOV R35, R18.reuse ;  /* 0x0000001200237202 */ /* 0x080fe20000000f00 */
[----:B------:R-:W-:Y:S01]  /*1b90*/  IMAD.MOV.U32 R30, RZ, RZ, R18 ;  /* 0x000000ffff1e7224 */ /* 0x000fe200078e0012 */
        /* <DEDUP_REMOVED lines=8> */
.L_x_796:
[----:B------:R-:W-:Y:S01]  /*1c20*/  IMAD.IADD R5, R39, 0x1, R24 ;  /* 0x0000000127057824 */ /* 0x000fe200078e0218 */
[----:B------:R-:W-:-:S04]  /*1c30*/  SHF.R.U32.HI R13, RZ, 0x2, R39 ;  /* 0x00000002ff0d7819 */ /* 0x000fc80000011627 */
[-C--:B------:R-:W-:Y:S01]  /*1c40*/  IADD3 R39, PT, PT, R5, R24.reuse, RZ ;  /* 0x0000001805277210 */ /* 0x080fe20007ffe0ff */
[----:B------:R-:W-:Y:S01]  /*1c50*/  IMAD.WIDE.U32 R12, R13, 0x10, R42 ;  /* 0x000000100d0c7825 */ /* 0x000fe200078e002a */
[----:B------:R-:W-:Y:S02]  /*1c60*/  SHF.R.U32.HI R21, RZ, 0x2, R5 ;  /* 0x00000002ff157819 */ /* 0x000fe40000011605 */
[----:B------:R-:W-:Y:S02]  /*1c70*/  SHF.R.U32.HI R5, RZ, 0x2, R39 ;  /* 0x00000002ff057819 */ /* 0x000fe40000011627 */
[----:B------:R-:W-:Y:S01]  /*1c80*/  IADD3 R39, PT, PT, R39, R24, RZ ;  /* 0x0000001827277210 */ /* 0x000fe20007ffe0ff */
[----:B------:R-:W-:Y:S01]  /*1c90*/  IMAD.WIDE.U32 R20, R21, 0x10, R42 ;  /* 0x0000001015147825 */ /* 0x000fe200078e002a */
[----:B------:R-:W2:Y:S02]  /*1ca0*/  LDG.E.128 R12, desc[UR36][R12.64] ;  /* 0x000000240c0c7981 */ /* 0x000ea4000c1e1d00 */
[----:B------:R-:W-:Y:S01]  /*1cb0*/  SHF.R.U32.HI R9, RZ, 0x2, R39 ;  /* 0x00000002ff097819 */ /* 0x000fe20000011627 */
[----:B------:R-:W-:-:S02]  /*1cc0*/  IMAD.WIDE.U32 R4, R5, 0x10, R42 ;  /* 0x0000001005047825 */ /* 0x000fc400078e002a */
[----:B------:R-:W3:Y:S02]  /*1cd0*/  LDG.E.128 R20, desc[UR36][R20.64] ;  /* 0x0000002414147981 */ /* 0x000ee4000c1e1d00 */
[----:B------:R-:W-:Y:S02]  /*1ce0*/  IMAD.WIDE.U32 R8, R9, 0x10, R42 ;  /* 0x0000001009087825 */ /* 0x000fe400078e002a */
        /* <DEDUP_REMOVED lines=23> */
.L_x_795:
[----:B------:R-:W-:Y:S05]  /*1e60*/  BSYNC.RECONVERGENT B0 ;  /* 0x0000000000007941 */ /* 0x000fea0003800200 */
.L_x_794:
[----:B------:R-:W-:Y:S01]  /*1e70*/  ISETP.GE.U32.AND P0, PT, R39, R46, PT ;  /* 0x0000002e2700720c */ /* 0x000fe20003f06070 */
[----:B------:R-:W-:-:S12]  /*1e80*/  BSSY.RECONVERGENT B0, `(.L_x_797) ;  /* 0x0000016000007945 */ /* 0x000fd80003800200 */
[----:B------:R-:W-:Y:S05]  /*1e90*/  @P0 BRA `(.L_x_798) ;  /* 0x0000000000500947 */ /* 0x000fea0003800000 */
[----:B------:R-:W-:-:S05]  /*1ea0*/  SHF.R.U32.HI R13, RZ, 0x2, R39 ;  /* 0x00000002ff0d7819 */ /* 0x000fca0000011627 */
[----:B------:R-:W-:-:S06]  /*1eb0*/  IMAD.WIDE.U32 R12, R13, 0x10, R42 ;  /* 0x000000100d0c7825 */ /* 0x000fcc00078e002a */
[----:B------:R-:W5:Y:S01]  /*1ec0*/  LDG.E.128 R12, desc[UR36][R12.64] ;  /* 0x000000240c0c7981 */ /* 0x000f62000c1e1d00 */
[----:B------:R-:W-:-:S05]  /*1ed0*/  IMAD.IADD R41, R39, 0x1, R24 ;  /* 0x0000000127297824 */ /* 0x000fca00078e0218 */
[----:B------:R-:W-:-:S13]  /*1ee0*/  ISETP.GE.U32.AND P1, PT, R41, R46, PT ;  /* 0x0000002e2900720c */ /* 0x000fda0003f26070 */
[----:B------:R-:W-:Y:S05]  /*1ef0*/  @P1 BRA `(.L_x_798) ;  /* 0x0000000000381947 */ /* 0x000fea0003800000 */
[----:B------:R-:W-:-:S05]  /*1f00*/  SHF.R.U32.HI R21, RZ, 0x2, R41 ;  /* 0x00000002ff157819 */ /* 0x000fca0000011629 */
[----:B------:R-:W-:-:S06]  /*1f10*/  IMAD.WIDE.U32 R20, R21, 0x10, R42 ;  /* 0x0000001015147825 */ /* 0x000fcc00078e002a */
[----:B------:R-:W5:Y:S01]  /*1f20*/  LDG.E.128 R20, desc[UR36][R20.64] ;  /* 0x0000002414147981 */ /* 0x000f62000c1e1d00 */
        /* <DEDUP_REMOVED lines=11> */
.L_x_798:
[----:B------:R-:W-:Y:S05]  /*1fe0*/  BSYNC.RECONVERGENT B0 ;  /* 0x0000000000007941 */ /* 0x000fea0003800200 */
.L_x_797:
        /* <DEDUP_REMOVED lines=26> */
.L_x_800:
[----:B------:R-:W-:Y:S05]  /*2190*/  BSYNC.RECONVERGENT B0 ;  /* 0x0000000000007941 */ /* 0x000fea0003800200 */
.L_x_799:
        /* <DEDUP_REMOVED lines=13> */
.L_x_793:
        /* <DEDUP_REMOVED lines=39> */
.L_x_804:
        /* <DEDUP_REMOVED lines=40> */
.L_x_803:
[----:B------:R-:W-:Y:S05]  /*2760*/  BSYNC.RECONVERGENT B0 ;  /* 0x0000000000007941 */ /* 0x000fea0003800200 */
.L_x_802:
        /* <DEDUP_REMOVED lines=27> */
.L_x_806:
[----:B------:R-:W-:Y:S05]  /*2920*/  BSYNC.RECONVERGENT B0 ;  /* 0x0000000000007941 */ /* 0x000fea0003800200 */
.L_x_805:
        /* <DEDUP_REMOVED lines=26> */
.L_x_808:
[----:B------:R-:W-:Y:S05]  /*2ad0*/  BSYNC.RECONVERGENT B0 ;  /* 0x0000000000007941 */ /* 0x000fea0003800200 */
.L_x_807:
        /* <DEDUP_REMOVED lines=13> */
.L_x_801:
[----:B------:R-:W1:Y:S01]  /*2bb0*/  LDCU UR4, c[0x0][0x394] ;  /* 0x00007280ff0477ac */ /* 0x000e620008000800 */
[----:B------:R-:W2:Y:S01]  /*2bc0*/  LDC R0, c[0x0][0x384] ;  /* 0x0000e100ff007b82 */ /* 0x000ea20000000800 */
[----:B------:R-:W-:Y:S01]  /*2bd0*/  BSSY.RECONVERGENT B0, `(.L_x_809) ;  /* 0x0000445000007945 */ /* 0x000fe20003800200 */
[----:B------:R-:W-:Y:S02]  /*2be0*/  MOV R43, R39 ;  /* 0x00000027002b7202 */ /* 0x000fe40000000f00 */
[----:B-1----:R-:W-:-:S05]  /*2bf0*/  MOV R42, UR4 ;  /* 0x00000004002a7c02 */ /* 0x002fca0008000f00 */
[----:B------:R-:W-:Y:S01]  /*2c00*/  IMAD R3, R42, 0x3, R39 ;  /* 0x000000032a037824 */ /* 0x000fe200078e0227 */
[-C--:B--2---:R-:W-:Y:S01]  /*2c10*/  MOV R4, R0.reuse ;  /* 0x0000000000047202 */ /* 0x084fe20000000f00 */
[--C-:B------:R-:W-:Y:S01]  /*2c20*/  IMAD.MOV.U32 R39, RZ, RZ, R0.reuse ;  /* 0x000000ffff277224 */ /* 0x100fe200078e0000 */
[----:B------:R-:W-:Y:S01]  /*2c30*/  MOV R41, R0 ;  /* 0x0000000000297202 */ /* 0x000fe20000000f00 */
[--C-:B------:R-:W-:Y:S01]  /*2c40*/  IMAD.MOV.U32 R7, RZ, RZ, R0.reuse ;  /* 0x000000ffff077224 */ /* 0x100fe200078e0000 */
[----:B------:R-:W-:Y:S01]  /*2c50*/  ISETP.GE.U32.AND P0, PT, R3, R46, PT ;  /* 0x0000002e0300720c */ /* 0x000fe20003f06070 */
[--C-:B------:R-:W-:Y:S01]  /*2c60*/  IMAD.MOV.U32 R3, RZ, RZ, R0.reuse ;  /* 0x000000ffff037224 */ /* 0x100fe200078e0000 */
[-C--:B------:R-:W-:Y:S01]  /*2c70*/  MOV R38, R0.reuse ;  /* 0x0000000000267202 */ /* 0x080fe20000000f00 */
[----:B------:R-:W-:Y:S01]  /*2c80*/  IMAD.MOV.U32 R35, RZ, RZ, R0 ;  /* 0x000000ffff237224 */ /* 0x000fe200078e0000 */
        /* <DEDUP_REMOVED lines=14> */
[--C-:B------:R-:W-:Y:S01]  /*2d70*/  IMAD.MOV.U32 R39, RZ, RZ, R0.reuse ;  /* 0x000000ffff277224 */ /* 0x100fe200078e0000 */
[----:B------:R-:W-:Y:S01]  /*2d80*/  VIMNMX.U32 R47, PT, PT, R50, 0x18, PT ;  /* 0x00000018322f7848 */ /* 0x000fe20003fe0000 */
        /* <DEDUP_REMOVED lines=11> */
[----:B------:R-:W-:Y:S02]  /*2e40*/  MOV R37, R0 ;  /* 0x0000000000257202 */ /* 0x000fe40000000f00 */
[----:B-1----:R-:W-:-:S07]  /*2e50*/  IADD3 R47, PT, PT, R47, 0x1, RZ ;  /* 0x000000012f2f7810 */ /* 0x002fce0007ffe0ff */
.L_x_816:
[----:B------:R-:W1:Y:S01]  /*2e60*/  LDCU UR4, c[0x0][0x394] ;  /* 0x00007280ff0477ac */ /* 0x000e620008000800 */
[----:B-----5:R-:W-:Y:S01]  /*2e70*/  @!P0 IMAD.MOV.U32 R12, RZ, RZ, R8 ;  /* 0x000000ffff0c8224 */ /* 0x020fe200078e0008 */
        /* <DEDUP_REMOVED lines=8> */
[----:B------:R-:W-:Y:S02]  /*2f00*/  @!P0 MOV R20, R8 ;  /* 0x0000000800148202 */ /* 0x000fe40000000f00 */
[----:B------:R-:W-:Y:S02]  /*2f10*/  @!P0 MOV R26, R10 ;  /* 0x0000000a001a8202 */ /* 0x000fe40000000f00 */
[-C--:B------:R-:W-:Y:S02]  /*2f20*/  @!P0 MOV R25, R9.reuse ;  /* 0x0000000900198202 */ /* 0x080fe40000000f00 */
[----:B------:R-:W-:Y:S02]  /*2f30*/  @!P0 MOV R24, R8 ;  /* 0x0000000800188202 */ /* 0x000fe40000000f00 */
[----:B------:R-:W-:Y:S02]  /*2f40*/  @!P0 MOV R30, R10 ;  /* 0x0000000a001e8202 */ /* 0x000fe40000000f00 */
[----:B------:R-:W-:-:S02]  /*2f50*/  @!P0 MOV R29, R9 ;  /* 0x00000009001d8202 */ /* 0x000fc40000000f00 */
[----:B------:R-:W-:Y:S01]  /*2f60*/  @!P0 MOV R28, R8 ;  /* 0x00000008001c8202 */ /* 0x000fe20000000f00 */
[----:B01----:R-:W-:Y:S06]  /*2f70*/  @!P0 BRA `(.L_x_811) ;  /* 0x0000003c00cc8947 */ /* 0x003fec0003800000 */
[----:B------:R-:W1:Y:S01]  /*2f80*/  LDCU.64 UR30, c[0x0][0x3d0] ;  /* 0x00007a00ff1e77ac */ /* 0x000e620008000a00 */
[----:B------:R-:W-:Y:S01]  /*2f90*/  IMAD.MOV.U32 R42, RZ, RZ, RZ ;  /* 0x000000ffff2a7224 */ /* 0x000fe200078e00ff */
[----:B------:R-:W-:Y:S01]  /*2fa0*/  ISETP.NE.AND P1, PT, R50, RZ, PT ;  /* 0x000000ff3200720c */ /* 0x000fe20003f25270 */
[----:B------:R-:W2:Y:S01]  /*2fb0*/  LDCU UR76, c[0x0][0x3cc] ;  /* 0x00007980ff4c77ac */ /* 0x000ea20008000800 */
[----:B------:R-:W3:Y:S01]  /*2fc0*/  LDCU UR5, c[0x0][0x4f8] ;  /* 0x00009f00ff0577ac */ /* 0x000ee20008000800 */
[----:B------:R-:W4:Y:S01]  /*2fd0*/  LDCU UR75, c[0x0][0x3e0] ;  /* 0x00007c00ff4b77ac */ /* 0x000f220008000800 */
[----:B------:R-:W0:Y:S01]  /*2fe0*/  LDCU UR74, c[0x0][0x4fc] ;  /* 0x00009f80ff4a77ac */ /* 0x000e220008000800 */
[----:B-1----:R-:W-:Y:S01]  /*2ff0*/  IMAD.HI.U32 R12, R43, UR30, R42 ;  /* 0x0000001e2b0c7c27 */ /* 0x002fe2000f8e002a */
[----:B------:R-:W1:Y:S04]  /*3000*/  LDCU UR73, c[0x0][0x3e4] ;  /* 0x00007c80ff4977ac */ /* 0x000e680008000800 */
[----:B------:R-:W-:Y:S01]  /*3010*/  SHF.R.U32.HI R14, RZ, UR31, R12 ;  /* 0x0000001fff0e7c19 */ /* 0x000fe2000801160c */
[----:B------:R-:W0:Y:S03]  /*3020*/  LDCU UR72, c[0x0][0x500] ;  /* 0x0000a000ff4877ac */ /* 0x000e260008000800 */
[----:B------:R-:W-:Y:S01]  /*3030*/  IADD3 R20, PT, PT, -R14, RZ, RZ ;  /* 0x000000ff0e147210 */ /* 0x000fe20007ffe1ff */
[----:B------:R-:W0:Y:S04]  /*3040*/  LDCU UR71, c[0x0][0x3f8] ;  /* 0x00007f00ff4777ac */ /* 0x000e280008000800 */
        /* <DEDUP_REMOVED lines=282> */
.L_x_812:
        /* <DEDUP_REMOVED lines=11> */
[----:B------:R-:W-:Y:S06]  /*42a0*/  @!P1 BRA `(.L_x_813) ;  /* 0x0000000c00949947 */ /* 0x000fec0003800000 */
        /* <DEDUP_REMOVED lines=229> */
.L_x_813:
[----:B------:R-:W-:-:S04]  /*5100*/  LOP3.LUT R25, R22, 0xfffffff0, RZ, 0xc0, !PT ;  /* 0xfffffff016197812 */ /* 0x000fc800078ec0ff */
[----:B------:R-:W-:-:S05]  /*5110*/  IADD3 R24, P2, PT, R25, R48, RZ ;  /* 0x0000003019187210 */ /* 0x000fca0007f5e0ff */
[----:B------:R-:W-:-:S06]  /*5120*/  IMAD.X R25, RZ, RZ, R49, P2 ;  /* 0x000000ffff197224 */ /* 0x000fcc00010e0631 */
[----:B------:R-:W5:Y:S01]  /*5130*/  LDG.E.128 R24, desc[UR36][R24.64] ;  /* 0x0000002418187981 */ /* 0x000f62000c1e1d00 */
[----:B------:R-:W-:Y:S02]  /*5140*/  IADD3 R15, PT, PT, R15, UR4, RZ ;  /* 0x000000040f0f7c10 */ /* 0x000fe4000fffe0ff */
[----:B------:R-:W-:-:S05]  /*5150*/  MOV R14, RZ ;  /* 0x000000ff000e7202 */ /* 0x000fca0000000f00 */
[----:B------:R-:W-:-:S05]  /*5160*/  IMAD.HI.U32 R12, R15, UR30, R14 ;  /* 0x0000001e0f0c7c27 */ /* 0x000fca000f8e000e */
[----:B------:R-:W-:-:S04]  /*5170*/  SHF.R.U32.HI R20, RZ, UR31, R12 ;  /* 0x0000001fff147c19 */ /* 0x000fc8000801160c */
[----:B------:R-:W-:-:S05]  /*5180*/  IADD3 R13, PT, PT, -R20, RZ, RZ ;  /* 0x000000ff140d7210 */ /* 0x000fca0007ffe1ff */
[----:B------:R-:W-:-:S04]  /*5190*/  IMAD R22, R13, UR76, R15 ;  /* 0x0000004c0d167c24 */ /* 0x000fc8000f8e020f */
[----:B------:R-:W-:Y:S01]  /*51a0*/  IMAD R22, R22, UR5, RZ ;  /* 0x0000000516167c24 */ /* 0x000fe2000f8e02ff */
[----:B------:R-:W-:Y:S06]  /*51b0*/  @!P1 BRA `(.L_x_814) ;  /* 0x0000000c00949947 */ /* 0x000fec0003800000 */
        /* <DEDUP_REMOVED lines=229> */
.L_x_814:
        /* <DEDUP_REMOVED lines=11> */
[----:B------:R-:W-:Y:S06]  /*60c0*/  @!P1 BRA `(.L_x_815) ;  /* 0x0000000c00689947 */ /* 0x000fec0003800000 */
        /* <DEDUP_REMOVED lines=218> */
.L_x_815:
[----:B------:R-:W-:-:S04]  /*6e70*/  LOP3.LUT R13, R42, 0xfffffff0, RZ, 0xc0, !PT ;  /* 0xfffffff02a0d7812 */ /* 0x000fc800078ec0ff */
[----:B------:R-:W-:-:S04]  /*6e80*/  IADD3 R12, P1, PT, R13, R48, RZ ;  /* 0x000000300d0c7210 */ /* 0x000fc80007f3e0ff */
[----:B------:R-:W-:-:S06]  /*6e90*/  IADD3.X R13, PT, PT, RZ, R49, RZ, P1, !PT ;  /* 0x00000031ff0d7210 */ /* 0x000fcc0000ffe4ff */
[----:B------:R-:W5:Y:S03]  /*6ea0*/  LDG.E.128 R12, desc[UR36][R12.64] ;  /* 0x000000240c0c7981 */ /* 0x000f66000c1e1d00 */
.L_x_811:
[----:B------:R-:W1:Y:S01]  /*6eb0*/  LDCU UR5, c[0x0][0x38c] ;  /* 0x00007180ff0577ac */ /* 0x000e620008000800 */
[----:B------:R-:W-:Y:S02]  /*6ec0*/  IMAD.U32 R42, RZ, RZ, UR4 ;  /* 0x00000004ff2a7e24 */ /* 0x000fe4000f8e00ff */
        /* <DEDUP_REMOVED lines=21> */
.L_x_810:
[----:B0-----:R-:W-:Y:S05]  /*7020*/  BSYNC.RECONVERGENT B0 ;  /* 0x0000000000007941 */ /* 0x001fea0003800200 */
.L_x_809:
        /* <DEDUP_REMOVED lines=284> */
.L_x_820:
[----:B------:R-:W-:Y:S01]  /*81f0*/  SHF.R.U32.HI R28, RZ, 0x4, R28 ;  /* 0x00000004ff1c7819 */ /* 0x000fe2000001161c */
[----:B------:R-:W-:-:S07]  /*8200*/  IMAD.MOV.U32 R29, RZ, RZ, RZ ;  /* 0x000000ffff1d7224 */ /* 0x000fce00078e00ff */
.L_x_819:
        /* <DEDUP_REMOVED lines=284> */
.L_x_822:
[----:B------:R-:W-:Y:S02]  /*93d0*/  SHF.R.U32.HI R26, RZ, 0x4, R26 ;  /* 0x00000004ff1a7819 */ /* 0x000fe4000001161a */
[----:B------:R-:W-:-:S07]  /*93e0*/  MOV R27, RZ ;  /* 0x000000ff001b7202 */ /* 0x000fce0000000f00 */
.L_x_821:
        /* <DEDUP_REMOVED lines=281> */
.L_x_824:
[----:B------:R-:W-:Y:S02]  /*a580*/  SHF.R.U32.HI R22, RZ, 0x4, R22 ;  /* 0x00000004ff167819 */ /* 0x000fe40000011616 */
[----:B------:R-:W-:-:S07]  /*a590*/  MOV R23, RZ ;  /* 0x000000ff00177202 */ /* 0x000fce0000000f00 */
.L_x_823:
        /* <DEDUP_REMOVED lines=281> */
.L_x_826:
[----:B------:R-:W-:Y:S02]  /*b730*/  SHF.R.U32.HI R12, RZ, 0x4, R12 ;  /* 0x00000004ff0c7819 */ /* 0x000fe4000001160c */
[----:B------:R-:W-:-:S07]  /*b740*/  MOV R13, RZ ;  /* 0x000000ff000d7202 */ /* 0x000fce0000000f00 */
.L_x_825:
[----:B------:R-:W-:-:S04]  /*b750*/  LEA R14, P0, R12, R49, 0x4 ;  /* 0x000000310c0e7211 */ /* 0x000fc800078020ff */
[----:B------:R-:W-:-:S06]  /*b760*/  LEA.HI.X R15, R12, R40, R13, 0x4, P0 ;  /* 0x000000280c0f7211 */ /* 0x000fcc00000f240d */
[----:B------:R-:W5:Y:S03]  /*b770*/  LDG.E.128 R12, desc[UR36][R14.64] ;  /* 0x000000240e0c7981 */ /* 0x000f66000c1e1d00 */
.L_x_818:
[----:B------:R-:W-:Y:S05]  /*b780*/  BSYNC.RECONVERGENT B0 ;  /* 0x0000000000007941 */ /* 0x000fea0003800200 */
.L_x_817:
        /* <DEDUP_REMOVED lines=27> */
.L_x_828:
[----:B------:R-:W-:Y:S05]  /*b940*/  BSYNC.RECONVERGENT B0 ;  /* 0x0000000000007941 */ /* 0x000fea0003800200 */
.L_x_827:
        /* <DEDUP_REMOVED lines=11> */
[----:B------:R-:W-:-:S07]  /*ba00*/  FADD.FTZ R27, R7, R0 ;  /* 0x00000000071b7221 */ /* 0x000fce0000010000 */
.L_x_781:
[----:B------:R-:W-:Y:S05]  /*ba10*/  BSYNC.RECONVERGENT B6 ;  /* 0x0000000000067941 */ /* 0x000fea0003800200 */
.L_x_780:
        /* <DEDUP_REMOVED lines=14> */
[----:B------:R-:W-:-:S07]  /*bb00*/  MOV R8, R9 ;  /* 0x0000000900087202 */ /* 0x000fce0000000f00 */
.L_x_830:
[----:B------:R-:W-:Y:S01]  /*bb10*/  SHF.R.U32.HI R11, RZ, 0x1, R8 ;  /* 0x00000001ff0b7819 */ /* 0x000fe20000011608 */
[----:B------:R-:W-:Y:S05]  /*bb20*/  WARPSYNC.ALL ;  /* 0x0000000000007948 */ /* 0x000fea0003800000 */
[----:B------:R-:W-:Y:S01]  /*bb30*/  IMAD.IADD R4, R11, 0x1, R16 ;  /* 0x000000010b047824 */ /* 0x000fe200078e0210 */
[----:B------:R-:W-:Y:S04]  /*bb40*/  BAR.SYNC.DEFER_BLOCKING 0x0 ;  /* 0x0000000000007b1d */ /* 0x000fe80000010000 */
[----:B------:R-:W-:-:S04]  /*bb50*/  ISETP.GE.U32.AND P0, PT, R4, R9, PT ;  /* 0x000000090400720c */ /* 0x000fc80003f06070 */
[----:B------:R-:W-:-:S13]  /*bb60*/  ISETP.GE.U32.OR P0, PT, R16, R11, P0 ;  /* 0x0000000b1000720c */ /* 0x000fda0000706470 */
[----:B------:R-:W-:-:S05]  /*bb70*/  @!P0 IMAD R4, R4, R10, R19 ;  /* 0x0000000a04048224 */ /* 0x000fca00078e0213 */
[----:B------:R-:W-:-:S06]  /*bb80*/  @!P0 LEA R4, R4, R3, 0x4 ;  /* 0x0000000304048211 */ /* 0x000fcc00078e20ff */
        /* <DEDUP_REMOVED lines=9> */
.L_x_829:
[----:B------:R-:W4:Y:S02]  /*bc20*/  LDCU UR4, c[0x0][0x3a0] ;  /* 0x00007400ff0477ac */ /* 0x000f240008000800 */
[----:B----4-:R-:W-:-:S09]  /*bc30*/  UISETP.NE.AND UP0, UPT, UR4, URZ, UPT ;  /* 0x000000ff0400728c */ /* 0x010fd2000bf05270 */
[----:B------:R-:W-:Y:S05]  /*bc40*/  BRA.U !UP0, `(.L_x_831) ;  /* 0x0000000108bc7547 */ /* 0x000fea000b800000 */
[----:B------:R-:W4:Y:S02]  /*bc50*/  LDC R6, c[0x0][0x360] ;  /* 0x0000d800ff067b82 */ /* 0x000f240000000800 */
[----:B----4-:R-:W-:Y:S02]  /*bc60*/  ISETP.GE.U32.AND P0, PT, R6, 0x21, PT ;  /* 0x000000210600780c */ /* 0x010fe40003f06070 */
[----:B--23--:R-:W-:-:S11]  /*bc70*/  MOV R0, R6 ;  /* 0x0000000600007202 */ /* 0x00cfd60000000f00 */
        /* <DEDUP_REMOVED lines=8> */
[----:B------:R-:W-:-:S04]  /*bd00*/  IMAD.MOV.U32 R0, RZ, RZ, 0x20 ;  /* 0x00000020ff007424 */ /* 0x000fc800078e00ff */
[----:B------:R2:W-:Y:S01]  /*bd10*/  STS.128 [R3], R24 ;  /* 0x0000001803007388 */ /* 0x0005e20000000c00 */
[----:B------:R-:W-:Y:S05]  /*bd20*/  @!P0 BRA `(.L_x_832) ;  /* 0x0000000000448947 */ /* 0x000fea0003800000 */
[----:B------:R-:W-:-:S07]  /*bd30*/  MOV R4, R6 ;  /* 0x0000000600047202 */ /* 0x000fce0000000f00 */
.L_x_833:
[----:B------:R-:W-:Y:S01]  /*bd40*/  SHF.R.U32.HI R12, RZ, 0x1, R4 ;  /* 0x00000001ff0c7819 */ /* 0x000fe20000011604 */
[----:B------:R-:W-:Y:S05]  /*bd50*/  WARPSYNC.ALL ;  /* 0x0000000000007948 */ /* 0x000fea0003800000 */
[----:B------:R-:W-:Y:S01]  /*bd60*/  IADD3 R5, PT, PT, R12, R19, RZ ;  /* 0x000000130c057210 */ /* 0x000fe20007ffe0ff */
[----:B------:R-:W-:Y:S03]  /*bd70*/  BAR.SYNC.DEFER_BLOCKING 0x0 ;  /* 0x0000000000007b1d */ /* 0x000fe60000010000 */
[----:B------:R-:W-:-:S04]  /*bd80*/  ISETP.GE.U32.AND P0, PT, R5, R6, PT ;  /* 0x000000060500720c */ /* 0x000fc80003f06070 */
[----:B------:R-:W-:-:S13]  /*bd90*/  ISETP.GE.U32.OR P0, PT, R19, R12, P0 ;  /* 0x0000000c1300720c */ /* 0x000fda0000706470 */
[----:B------:R-:W-:-:S05]  /*bda0*/  @!P0 LEA R5, R12, R3, 0x4 ;  /* 0x000000030c058211 */ /* 0x000fca00078e20ff */
[----:B------:R-:W2:Y:S02]  /*bdb0*/  @!P0 LDS.128 R8, [R5] ;  /* 0x0000000005088984 */ /* 0x000ea40000000c00 */
[----:B--23--:R-:W-:Y:S01]  /*bdc0*/  @!P0 FADD.FTZ R24, R24, R8 ;  /* 0x0000000818188221 */ /* 0x00cfe20000010000 */
[----:B------:R-:W-:Y:S01]  /*bdd0*/  @!P0 FADD.FTZ R25, R25, R9 ;  /* 0x0000000919198221 */ /* 0x000fe20000010000 */
[----:B------:R-:W-:Y:S01]  /*bde0*/  @!P0 FADD.FTZ R26, R26, R10 ;  /* 0x0000000a1a1a8221 */ /* 0x000fe20000010000 */
[----:B------:R-:W-:-:S05]  /*bdf0*/  @!P0 FADD.FTZ R27, R27, R11 ;  /* 0x0000000b1b1b8221 */ /* 0x000fca0000010000 */
[----:B------:R3:W-:Y:S01]  /*be00*/  @!P0 STS.128 [R3], R24 ;  /* 0x0000001803008388 */ /* 0x0007e20000000c00 */
[----:B------:R-:W-:Y:S01]  /*be10*/  ISETP.GT.U32.AND P0, PT, R4, 0x7f, PT ;  /* 0x0000007f0400780c */ /* 0x000fe20003f04070 */
[----:B------:R-:W-:-:S12]  /*be20*/  IMAD.MOV.U32 R4, RZ, RZ, R12 ;  /* 0x000000ffff047224 */ /* 0x000fd800078e000c */
[----:B------:R-:W-:Y:S05]  /*be30*/  @P0 BRA `(.L_x_833) ;  /* 0xfffffffc00c00947 */ /* 0x000fea000383ffff */
.L_x_832:
[----:B------:R-:W-:Y:S01]  /*be40*/  ISETP.GE.U32.AND P0, PT, R0, 0x2, PT ;  /* 0x000000020000780c */ /* 0x000fe20003f06070 */
[----:B------:R-:W-:Y:S05]  /*be50*/  WARPSYNC.ALL ;  /* 0x0000000000007948 */ /* 0x000fea0003800000 */
[----:B------:R-:W-:Y:S07]  /*be60*/  BAR.SYNC.DEFER_BLOCKING 0x0 ;  /* 0x0000000000007b1d */ /* 0x000fee0000010000 */
[----:B------:R-:W-:Y:S05]  /*be70*/  @!P0 BRA `(.L_x_831) ;  /* 0x0000000000308947 */ /* 0x000fea0003800000 */
[----:B--23--:R-:W-:-:S07]  /*be80*/  HFMA2 R3, -RZ, RZ, 0, 5.9604644775390625e-08 ;  /* 0x00000001ff037431 */ /* 0x00cfce00000001ff */
.L_x_834:
        /* <DEDUP_REMOVED lines=11> */
.L_x_831:
[----:B------:R-:W4:Y:S01]  /*bf40*/  LDCU UR6, c[0x0][0x55c] ;  /* 0x0000ab80ff0677ac */ /* 0x000f220008000800 */
[----:B------:R-:W-:Y:S01]  /*bf50*/  MOV R29, RZ ;  /* 0x000000ff001d7202 */ /* 0x000fe20000000f00 */
[----:B----4-:R-:W-:-:S04]  /*bf60*/  UIADD3 UR5, UPT, UPT, UR6, -0x1, URZ ;  /* 0xffffffff06057890 */ /* 0x010fc8000fffe0ff */
[----:B------:R-:W-:-:S04]  /*bf70*/  UISETP.LT.U32.AND UP0, UPT, UR5, 0x18, UPT ;  /* 0x000000180500788c */ /* 0x000fc8000bf01070 */
[----:B------:R-:W-:Y:S02]  /*bf80*/  USEL UR4, UR5, 0x18, UP0 ;  /* 0x0000001805047887 */ /* 0x000fe40008000000 */
[----:B------:R-:W-:Y:S02]  /*bf90*/  UISETP.NE.AND UP0, UPT, UR6, URZ, UPT ;  /* 0x000000ff0600728c */ /* 0x000fe4000bf05270 */
[----:B------:R-:W-:-:S07]  /*bfa0*/  UIADD3 UR4, UPT, UPT, UR4, 0x1, URZ ;  /* 0x0000000104047890 */ /* 0x000fce000fffe0ff */
[----:B------:R-:W-:Y:S05]  /*bfb0*/  BRA.U !UP0, `(.L_x_835) ;  /* 0x0000001108487547 */ /* 0x000fea000b800000 */
[----:B------:R-:W4:Y:S01]  /*bfc0*/  LDCU.64 UR8, c[0x0][0x560] ;  /* 0x0000ac00ff0877ac */ /* 0x000f220008000a00 */
[----:B------:R-:W-:Y:S01]  /*bfd0*/  MOV R5, R45 ;  /* 0x0000002d00057202 */ /* 0x000fe20000000f00 */
[----:B------:R-:W-:Y:S01]  /*bfe0*/  IMAD.MOV.U32 R4, RZ, RZ, RZ ;  /* 0x000000ffff047224 */ /* 0x000fe200078e00ff */
[----:B------:R-:W5:Y:S01]  /*bff0*/  LDCU UR7, c[0x0][0x568] ;  /* 0x0000ad00ff0777ac */ /* 0x000f620008000800 */
[----:B------:R-:W0:Y:S01]  /*c000*/  LDCU UR6, c[0x0][0x68c] ;  /* 0x0000d180ff0677ac */ /* 0x000e220008000800 */
[----:B------:R-:W-:Y:S01]  /*c010*/  UISETP.NE.AND UP1, UPT, UR5, URZ, UPT ;  /* 0x000000ff0500728c */ /* 0x000fe2000bf25270 */
[----:B----4-:R-:W-:-:S05]  /*c020*/  IMAD.HI.U32 R4, R45, UR9, R4 ;  /* 0x000000092d047c27 */ /* 0x010fca000f8e0004 */
[----:B-----5:R-:W-:-:S04]  /*c030*/  SHF.R.U32.HI R5, RZ, UR7, R4 ;  /* 0x00000007ff057c19 */ /* 0x020fc80008011604 */
[----:B--23--:R-:W-:-:S05]  /*c040*/  IADD3 R3, PT, PT, -R5, RZ, RZ ;  /* 0x000000ff05037210 */ /* 0x00cfca0007ffe1ff */
[----:B------:R-:W-:-:S04]  /*c050*/  IMAD R3, R3, UR8, R45 ;  /* 0x0000000803037c24 */ /* 0x000fc8000f8e022d */
[----:B0-----:R-:W-:Y:S01]  /*c060*/  IMAD R29, R3, UR6, RZ ;  /* 0x00000006031d7c24 */ /* 0x001fe2000f8e02ff */
[----:B------:R-:W-:Y:S06]  /*c070*/  BRA.U !UP1, `(.L_x_835) ;  /* 0x0000001109187547 */ /* 0x000fec000b800000 */
[----:B------:R-:W0:Y:S01]  /*c080*/  LDCU.64 UR8, c[0x0][0x570] ;  /* 0x0000ae00ff0877ac */ /* 0x000e220008000a00 */
[----:B------:R-:W-:Y:S01]  /*c090*/  HFMA2 R4, -RZ, RZ, 0, 0 ;  /* 0x00000000ff047431 */ /* 0x000fe200000001ff */
[----:B------:R-:W2:Y:S01]  /*c0a0*/  LDCU UR7, c[0x0][0x56c] ;  /* 0x0000ad80ff0777ac */ /* 0x000ea20008000800 */
[----:B------:R-:W3:Y:S01]  /*c0b0*/  LDCU UR6, c[0x0][0x694] ;  /* 0x0000d280ff0677ac */ /* 0x000ee20008000800 */
[----:B------:R-:W-:Y:S02]  /*c0c0*/  UISETP.NE.AND UP1, UPT, UR4, 0x2, UPT ;  /* 0x000000020400788c */ /* 0x000fe4000bf25270 */
[----:B0-----:R-:W-:-:S05]  /*c0d0*/  IMAD.HI.U32 R6, R5, UR8, R4 ;  /* 0x0000000805067c27 */ /* 0x001fca000f8e0004 */
[----:B------:R-:W-:-:S05]  /*c0e0*/  SHF.R.U32.HI R7, RZ, UR9, R6 ;  /* 0x00000009ff077c19 */ /* 0x000fca0008011606 */
[----:B------:R-:W-:-:S04]  /*c0f0*/  IMAD.MOV R3, RZ, RZ, -R7 ;  /* 0x000000ffff037224 */ /* 0x000fc800078e0a07 */
[----:B--2---:R-:W-:-:S04]  /*c100*/  IMAD R4, R3, UR7, R5 ;  /* 0x0000000703047c24 */ /* 0x004fc8000f8e0205 */
[----:B---3--:R-:W-:Y:S01]  /*c110*/  IMAD R29, R4, UR6, R29 ;  /* 0x00000006041d7c24 */ /* 0x008fe2000f8e021d */
[----:B------:R-:W-:Y:S06]  /*c120*/  BRA.U !UP1, `(.L_x_835) ;  /* 0x0000000d09ec7547 */ /* 0x000fec000b800000 */
[----:B------:R-:W0:Y:S01]  /*c130*/  LDCU.64 UR8, c[0x0][0x578] ;  /* 0x0000af00ff0877ac */ /* 0x000e220008000a00 */
[----:B------:R-:W-:Y:S01]  /*c140*/  MOV R6, RZ ;  /* 0x000000ff00067202 */ /* 0x000fe20000000f00 */
[----:B------:R-:W2:Y:S01]  /*c150*/  LDCU UR7, c[0x0][0x580] ;  /* 0x0000b000ff0777ac */ /* 0x000ea20008000800 */
[----:B------:R-:W3:Y:S01]  /*c160*/  LDCU UR6, c[0x0][0x69c] ;  /* 0x0000d380ff0677ac */ /* 0x000ee20008000800 */
[----:B------:R-:W-:Y:S02]  /*c170*/  UISETP.NE.AND UP1, UPT, UR4, 0x3, UPT ;  /* 0x000000030400788c */ /* 0x000fe4000bf25270 */
[----:B0-----:R-:W-:-:S05]  /*c180*/  IMAD.HI.U32 R4, R7, UR9, R6 ;  /* 0x0000000907047c27 */ /* 0x001fca000f8e0006 */
[----:B--2---:R-:W-:-:S04]  /*c190*/  SHF.R.U32.HI R5, RZ, UR7, R4 ;  /* 0x00000007ff057c19 */ /* 0x004fc80008011604 */
[----:B------:R-:W-:-:S05]  /*c1a0*/  IADD3 R3, PT, PT, -R5, RZ, RZ ;  /* 0x000000ff05037210 */ /* 0x000fca0007ffe1ff */
[----:B------:R-:W-:-:S04]  /*c1b0*/  IMAD R6, R3, UR8, R7 ;  /* 0x0000000803067c24 */ /* 0x000fc8000f8e0207 */
        /* <DEDUP_REMOVED lines=14> */
[----:B------:R-:W-:Y:S01]  /*c2a0*/  HFMA2 R6, -RZ, RZ, 0, 0 ;  /* 0x00000000ff067431 */ /* 0x000fe200000001ff */
        /* <DEDUP_REMOVED lines=221> */
[----:B------:R-:W3:Y:S03]  /*d080*/  LDCU UR6, c[0x0][0x74c] ;  /* 0x0000e980ff0677ac */ /* 0x000ee60008000800 */
[----:B0-----:R-:W-:-:S05]  /*d090*/  IMAD.HI.U32 R0, R7, UR9, R6 ;  /* 0x0000000907007c27 */ /* 0x001fca000f8e0006 */
[----:B--2---:R-:W-:-:S04]  /*d0a0*/  SHF.R.U32.HI R0, RZ, UR7, R0 ;  /* 0x00000007ff007c19 */ /* 0x004fc80008011600 */
[----:B------:R-:W-:-:S05]  /*d0b0*/  IADD3 R3, PT, PT, -R0, RZ, RZ ;  /* 0x000000ff00037210 */ /* 0x000fca0007ffe1ff */
[----:B------:R-:W-:-:S04]  /*d0c0*/  IMAD R6, R3, UR8, R7 ;  /* 0x0000000803067c24 */ /* 0x000fc8000f8e0207 */
[----:B---3--:R-:W-:-:S07]  /*d0d0*/  IMAD R29, R6, UR6, R29 ;  /* 0x00000006061d7c24 */ /* 0x008fce000f8e021d */
.L_x_835:
[----:B------:R-:W-:Y:S01]  /*d0e0*/  MOV R23, RZ ;  /* 0x000000ff00177202 */ /* 0x000fe20000000f00 */
[----:B------:R-:W-:Y:S06]  /*d0f0*/  BRA.U !UP0, `(.L_x_836) ;  /* 0x0000001108487547 */ /* 0x000fec000b800000 */
[----:B------:R-:W4:Y:S01]  /*d100*/  LDCU.64 UR8, c[0x0][0x560] ;  /* 0x0000ac00ff0877ac */ /* 0x000f220008000a00 */
[----:B------:R-:W-:Y:S02]  /*d110*/  HFMA2 R4, -RZ, RZ, 0, 0 ;  /* 0x00000000ff047431 */ /* 0x000fe400000001ff */
[----:B------:R-:W-:Y:S01]  /*d120*/  VIADD R5, R45, 0x1 ;  /* 0x000000012d057836 */ /* 0x000fe20000000000 */
[----:B------:R-:W5:Y:S01]  /*d130*/  LDCU UR6, c[0x0][0x568] ;  /* 0x0000ad00ff0677ac */ /* 0x000f620008000800 */
[----:B------:R-:W0:Y:S01]  /*d140*/  LDCU UR7, c[0x0][0x68c] ;  /* 0x0000d180ff0777ac */ /* 0x000e220008000800 */
[----:B------:R-:W-:Y:S01]  /*d150*/  UISETP.NE.AND UP1, UPT, UR5, URZ, UPT ;  /* 0x000000ff0500728c */ /* 0x000fe2000bf25270 */
[----:B----4-:R-:W-:-:S05]  /*d160*/  IMAD.HI.U32 R6, R5, UR9, R4 ;  /* 0x0000000905067c27 */ /* 0x010fca000f8e0004 */
[----:B-----5:R-:W-:-:S04]  /*d170*/  SHF.R.U32.HI R7, RZ, UR6, R6 ;  /* 0x00000006ff077c19 */ /* 0x020fc80008011606 */
[----:B------:R-:W-:-:S05]  /*d180*/  IADD3 R4, PT, PT, -R7, RZ, RZ ;  /* 0x000000ff07047210 */ /* 0x000fca0007ffe1ff */
[----:B------:R-:W-:-:S04]  /*d190*/  IMAD R4, R4, UR8, R5 ;  /* 0x0000000804047c24 */ /* 0x000fc8000f8e0205 */
[----:B0-----:R-:W-:Y:S01]  /*d1a0*/  IMAD R23, R4, UR7, RZ ;  /* 0x0000000704177c24 */ /* 0x001fe2000f8e02ff */
[----:B------:R-:W-:Y:S06]  /*d1b0*/  BRA.U !UP1, `(.L_x_836) ;  /* 0x0000001109187547 */ /* 0x000fec000b800000 */
[----:B------:R-:W0:Y:S01]  /*d1c0*/  LDCU.64 UR6, c[0x0][0x570] ;  /* 0x0000ae00ff0677ac */ /* 0x000e220008000a00 */
[----:B------:R-:W-:Y:S01]  /*d1d0*/  MOV R6, RZ ;  /* 0x000000ff00067202 */ /* 0x000fe20000000f00 */
[----:B------:R-:W4:Y:S01]  /*d1e0*/  LDCU UR8, c[0x0][0x56c] ;  /* 0x0000ad80ff0877ac */ /* 0x000f220008000800 */
[----:B------:R-:W5:Y:S01]  /*d1f0*/  LDCU UR9, c[0x0][0x694] ;  /* 0x0000d280ff0977ac */ /* 0x000f620008000800 */
[----:B------:R-:W-:Y:S02]  /*d200*/  UISETP.NE.AND UP1, UPT, UR4, 0x2, UPT ;  /* 0x000000020400788c */ /* 0x000fe4000bf25270 */
[----:B0-----:R-:W-:-:S05]  /*d210*/  IMAD.HI.U32 R4, R7, UR6, R6 ;  /* 0x0000000607047c27 */ /* 0x001fca000f8e0006 */
[----:B------:R-:W-:-:S05]  /*d220*/  SHF.R.U32.HI R5, RZ, UR7, R4 ;  /* 0x00000007ff057c19 */ /* 0x000fca0008011604 */
[----:B------:R-:W-:-:S04]  /*d230*/  IMAD.MOV R6, RZ, RZ, -R5 ;  /* 0x000000ffff067224 */ /* 0x000fc800078e0a05 */
[----:B----4-:R-:W-:-:S04]  /*d240*/  IMAD R6, R6, UR8, R7 ;  /* 0x0000000806067c24 */ /* 0x010fc8000f8e0207 */
[----:B-----5:R-:W-:Y:S01]  /*d250*/  IMAD R23, R6, UR9, R23 ;  /* 0x0000000906177c24 */ /* 0x020fe2000f8e0217 */
[----:B------:R-:W-:Y:S06]  /*d260*/  BRA.U !UP1, `(.L_x_836) ;  /* 0x0000000d09ec7547 */ /* 0x000fec000b800000 */
[----:B------:R-:W0:Y:S01]  /*d270*/  LDCU.64 UR8, c[0x0][0x578] ;  /* 0x0000af00ff0877ac */ /* 0x000e220008000a00 */
[----:B------:R-:W-:Y:S01]  /*d280*/  MOV R4, RZ ;  /* 0x000000ff00047202 */ /* 0x000fe20000000f00 */
[----:B------:R-:W4:Y:S01]  /*d290*/  LDCU UR6, c[0x0][0x580] ;  /* 0x0000b000ff0677ac */ /* 0x000f220008000800 */
[----:B------:R-:W5:Y:S01]  /*d2a0*/  LDCU UR7, c[0x0][0x69c] ;  /* 0x0000d380ff0777ac */ /* 0x000f620008000800 */
[----:B------:R-:W-:Y:S02]  /*d2b0*/  UISETP.NE.AND UP1, UPT, UR4, 0x3, UPT ;  /* 0x000000030400788c */ /* 0x000fe4000bf25270 */
[----:B0-----:R-:W-:-:S05]  /*d2c0*/  IMAD.HI.U32 R6, R5, UR9, R4 ;  /* 0x0000000905067c27 */ /* 0x001fca000f8e0004 */
[----:B----4-:R-:W-:-:S04]  /*d2d0*/  SHF.R.U32.HI R7, RZ, UR6, R6 ;  /* 0x00000006ff077c19 */ /* 0x010fc80008011606 */
[----:B------:R-:W-:-:S05]  /*d2e0*/  IADD3 R4, PT, PT, -R7, RZ, RZ ;  /* 0x000000ff07047210 */ /* 0x000fca0007ffe1ff */
[----:B------:R-:W-:-:S04]  /*d2f0*/  IMAD R4, R4, UR8, R5 ;  /* 0x0000000804047c24 */ /* 0x000fc8000f8e0205 */
[----:B-----5:R-:W-:Y:S01]  /*d300*/  IMAD R23, R4, UR7, R23 ;  /* 0x0000000704177c24 */ /* 0x020fe2000f8e0217 */
[----:B------:R-:W-:Y:S06]  /*d310*/  BRA.U !UP1, `(.L_x_836) ;  /* 0x0000000d09c07547 */ /* 0x000fec000b800000 */
[----:B------:R-:W0:Y:S01]  /*d320*/  LDCU.64 UR6, c[0x0][0x588] ;  /* 0x0000b100ff0677ac */ /* 0x000e220008000a00 */
[----:B------:R-:W-:Y:S01]  /*d330*/  HFMA2 R6, -RZ, RZ, 0, 0 ;  /* 0x00000000ff067431 */ /* 0x000fe200000001ff */
        /* <DEDUP_REMOVED lines=229> */
[----:B------:R-:W2:Y:S01]  /*e190*/  LDCU.64 UR8, c[0x0][0x680] ;  /* 0x0000d000ff0877ac */ /* 0x000ea20008000a00 */
[----:B------:R-:W-:Y:S01]  /*e1a0*/  HFMA2 R4, -RZ, RZ, 0, 0 ;  /* 0x00000000ff047431 */ /* 0x000fe200000001ff */
[----:B------:R-:W0:Y:S01]  /*e1b0*/  LDCU UR6, c[0x0][0x688] ;  /* 0x0000d100ff0677ac */ /* 0x000e220008000800 */
[----:B------:R-:W4:Y:S03]  /*e1c0*/  LDCU UR7, c[0x0][0x74c] ;  /* 0x0000e980ff0777ac */ /* 0x000f260008000800 */
[----:B--23--:R-:W-:-:S05]  /*e1d0*/  IMAD.HI.U32 R0, R5, UR9, R4 ;  /* 0x0000000905007c27 */ /* 0x00cfca000f8e0004 */
[----:B0-----:R-:W-:-:S04]  /*e1e0*/  SHF.R.U32.HI R0, RZ, UR6, R0 ;  /* 0x00000006ff007c19 */ /* 0x001fc80008011600 */
[----:B------:R-:W-:-:S05]  /*e1f0*/  IADD3 R4, PT, PT, -R0, RZ, RZ ;  /* 0x000000ff00047210 */ /* 0x000fca0007ffe1ff */
[----:B------:R-:W-:-:S04]  /*e200*/  IMAD R4, R4, UR8, R5 ;  /* 0x0000000804047c24 */ /* 0x000fc8000f8e0205 */
[----:B----4-:R-:W-:-:S07]  /*e210*/  IMAD R23, R4, UR7, R23 ;  /* 0x0000000704177c24 */ /* 0x010fce000f8e0217 */
.L_x_836:
[----:B------:R-:W-:Y:S01]  /*e220*/  MOV R22, RZ ;  /* 0x000000ff00167202 */ /* 0x000fe20000000f00 */
[----:B------:R-:W-:Y:S06]  /*e230*/  BRA.U !UP0, `(.L_x_837) ;  /* 0x0000001108487547 */ /* 0x000fec000b800000 */
[----:B------:R-:W4:Y:S01]  /*e240*/  LDCU.64 UR8, c[0x0][0x560] ;  /* 0x0000ac00ff0877ac */ /* 0x000f220008000a00 */
[----:B------:R-:W-:Y:S01]  /*e250*/  MOV R4, RZ ;  /* 0x000000ff00047202 */ /* 0x000fe20000000f00 */
        /* <DEDUP_REMOVED lines=17> */
[----:B--23--:R-:W-:-:S04]  /*e370*/  IMAD.MOV R3, RZ, RZ, -R5 ;  /* 0x000000ffff037224 */ /* 0x00cfc800078e0a05 */
[----:B----4-:R-:W-:-:S04]  /*e380*/  IMAD R7, R3, UR8, R7 ;  /* 0x0000000803077c24 */ /* 0x010fc8000f8e0207 */
[----:B-----5:R-:W-:Y:S01]  /*e390*/  IMAD R22, R7, UR9, R22 ;  /* 0x0000000907167c24 */ /* 0x020fe2000f8e0216 */
        /* <DEDUP_REMOVED lines=252> */
.L_x_837:
        /* <DEDUP_REMOVED lines=270> */
[----:B------:R-:W3:Y:S03]  /*10440*/  LDCU UR7, c[0x0][0x74c] ;  /* 0x0000e980ff0777ac */ /* 0x000ee60008000800 */
[----:B0-----:R-:W-:-:S05]  /*10450*/  IMAD.HI.U32 R0, R5, UR9, R4 ;  /* 0x0000000905007c27 */ /* 0x001fca000f8e0004 */
[----:B--2---:R-:W-:-:S04]  /*10460*/  SHF.R.U32.HI R0, RZ, UR6, R0 ;  /* 0x00000006ff007c19 */ /* 0x004fc80008011600 */
[----:B------:R-:W-:-:S05]  /*10470*/  IADD3 R3, PT, PT, -R0, RZ, RZ ;  /* 0x000000ff00037210 */ /* 0x000fca0007ffe1ff */
[----:B------:R-:W-:-:S04]  /*10480*/  IMAD R5, R3, UR8, R5 ;  /* 0x0000000803057c24 */ /* 0x000fc8000f8e0205 */
[----:B---3--:R-:W-:-:S07]  /*10490*/  IMAD R18, R5, UR7, R18 ;  /* 0x0000000705127c24 */ /* 0x008fce000f8e0212 */
.L_x_838:
[----:B------:R-:W4:Y:S01]  /*104a0*/  LDC.64 R6, c[0x0][0x770] ;  /* 0x0001dc00ff067b82 */ /* 0x000f220000000a00 */
[----:B------:R-:W5:Y:S02]  /*104b0*/  LDCU UR6, c[0x0][0x3a8] ;  /* 0x00007500ff0677ac */ /* 0x000f640008000800 */
[----:B-----5:R-:W-:Y:S01]  /*104c0*/  UISETP.NE.AND UP1, UPT, UR6, URZ, UPT ;  /* 0x000000ff0600728c */ /* 0x020fe2000bf25270 */
[----:B----4-:R-:W-:Y:S02]  /*104d0*/  ISETP.NE.U32.AND P0, PT, R6, RZ, PT ;  /* 0x000000ff0600720c */ /* 0x010fe40003f05070 */
[----:B------:R-:W-:Y:S02]  /*104e0*/  IADD3 R4, P1, PT, R29, R6, RZ ;  /* 0x000000061d047210 */ /* 0x000fe40007f3e0ff */
[----:B------:R-:W-:Y:S02]  /*104f0*/  ISETP.NE.AND.EX P0, PT, R7, RZ, PT, P0 ;  /* 0x000000ff0700720c */ /* 0x000fe40003f05300 */
[----:B--23--:R-:W-:-:S02]  /*10500*/  IADD3.X R0, PT, PT, RZ, R7, RZ, P1, !PT ;  /* 0x00000007ff007210 */ /* 0x00cfc40000ffe4ff */
[----:B------:R-:W-:Y:S02]  /*10510*/  SEL R4, R4, RZ, P0 ;  /* 0x000000ff04047207 */ /* 0x000fe40000000000 */
[----:B------:R-:W-:Y:S01]  /*10520*/  SEL R5, R0, RZ, P0 ;  /* 0x000000ff00057207 */ /* 0x000fe20000000000 */
[----:B------:R-:W-:Y:S06]  /*10530*/  BRA.U !UP1, `(.L_x_839) ;  /* 0x0000006109947547 */ /* 0x000fec000b800000 */
[----:B------:R-:W2:Y:S01]  /*10540*/  LDCU UR6, c[0x0][0x3ac] ;  /* 0x00007580ff0677ac */ /* 0x000ea20008000800 */
[----:B------:R-:W-:Y:S01]  /*10550*/  IMAD.MOV.U32 R28, RZ, RZ, RZ ;  /* 0x000000ffff1c7224 */ /* 0x000fe200078e00ff */
[----:B------:R-:W3:Y:S01]  /*10560*/  LDCU UR7, c[0x0][0x3b0] ;  /* 0x00007600ff0777ac */ /* 0x000ee20008000800 */
[----:B------:R-:W4:Y:S01]  /*10570*/  LDCU UR8, c[0x0][0x398] ;  /* 0x00007300ff0877ac */ /* 0x000f220008000800 */
[----:B--2---:R-:W-:-:S04]  /*10580*/  IMAD R3, R19, UR6, RZ ;  /* 0x0000000613037c24 */ /* 0x004fc8000f8e02ff */
[----:B---3--:R-:W-:-:S04]  /*10590*/  IMAD R0, R16, UR7, R3 ;  /* 0x0000000710007c24 */ /* 0x008fc8000f8e0203 */
[----:B----4-:R-:W-:-:S05]  /*105a0*/  IMAD R0, R17, UR8, R0 ;  /* 0x0000000811007c24 */ /* 0x010fca000f8e0200 */
[----:B------:R-:W-:Y:S01]  /*105b0*/  SHF.L.U32 R7, R0, 0x2, RZ ;  /* 0x0000000200077819 */ /* 0x000fe200000006ff */
[----:B------:R-:W-:Y:S06]  /*105c0*/  BRA.U !UP0, `(.L_x_840) ;  /* 0x0000001108447547 */ /* 0x000fec000b800000 */
[----:B------:R-:W2:Y:S01]  /*105d0*/  LDCU.64 UR8, c[0x0][0x560] ;  /* 0x0000ac00ff0877ac */ /* 0x000ea20008000a00 */
[----:B------:R-:W-:Y:S01]  /*105e0*/  MOV R6, RZ ;  /* 0x000000ff00067202 */ /* 0x000fe20000000f00 */
[----:B------:R-:W3:Y:S01]  /*105f0*/  LDCU UR6, c[0x0][0x568] ;  /* 0x0000ad00ff0677ac */ /* 0x000ee20008000800 */
[----:B------:R-:W4:Y:S01]  /*10600*/  LDCU UR7, c[0x0][0x68c] ;  /* 0x0000d180ff0777ac */ /* 0x000f220008000800 */
[----:B------:R-:W-:Y:S02]  /*10610*/  UISETP.NE.AND UP1, UPT, UR5, URZ, UPT ;  /* 0x000000ff0500728c */ /* 0x000fe4000bf25270 */
[----:B--2---:R-:W-:-:S05]  /*10620*/  IMAD.HI.U32 R8, R7, UR9, R6 ;  /* 0x0000000907087c27 */ /* 0x004fca000f8e0006 */
[----:B---3--:R-:W-:-:S04]  /*10630*/  SHF.R.U32.HI R9, RZ, UR6, R8 ;  /* 0x00000006ff097c19 */ /* 0x008fc80008011608 */
[----:B------:R-:W-:-:S05]  /*10640*/  IADD3 R3, PT, PT, -R9, RZ, RZ ;  /* 0x000000ff09037210 */ /* 0x000fca0007ffe1ff */
[----:B------:R-:W-:-:S04]  /*10650*/  IMAD R3, R3, UR8, R7 ;  /* 0x0000000803037c24 */ /* 0x000fc8000f8e0207 */
[----:B----4-:R-:W-:Y:S01]  /*10660*/  IMAD R28, R3, UR7, RZ ;  /* 0x00000007031c7c24 */ /* 0x010fe2000f8e02ff */
[----:B------:R-:W-:Y:S06]  /*10670*/  BRA.U !UP1, `(.L_x_840) ;  /* 0x0000001109187547 */ /* 0x000fec000b800000 */
[----:B------:R-:W2:Y:S01]  /*10680*/  LDCU.64 UR6, c[0x0][0x570] ;  /* 0x0000ae00ff0677ac */ /* 0x000ea20008000a00 */
[----:B------:R-:W-:Y:S01]  /*10690*/  IMAD.MOV.U32 R8, RZ, RZ, RZ ;  /* 0x000000ffff087224 */ /* 0x000fe200078e00ff */
[----:B------:R-:W3:Y:S01]  /*106a0*/  LDCU UR8, c[0x0][0x56c] ;  /* 0x0000ad80ff0877ac */ /* 0x000ee20008000800 */
[----:B------:R-:W4:Y:S01]  /*106b0*/  LDCU UR9, c[0x0][0x694] ;  /* 0x0000d280ff0977ac */ /* 0x000f220008000800 */
[----:B------:R-:W-:Y:S01]  /*106c0*/  UISETP.NE.AND UP1, UPT, UR4, 0x2, UPT ;  /* 0x000000020400788c */ /* 0x000fe2000bf25270 */
[----:B--2---:R-:W-:-:S05]  /*106d0*/  IMAD.HI.U32 R10, R9, UR6, R8 ;  /* 0x00000006090a7c27 */ /* 0x004fca000f8e0008 */
[----:B------:R-:W-:-:S04]  /*106e0*/  SHF.R.U32.HI R11, RZ, UR7, R10 ;  /* 0x00000007ff0b7c19 */ /* 0x000fc8000801160a */
[----:B------:R-:W-:-:S05]  /*106f0*/  IADD3 R3, PT, PT, -R11, RZ, RZ ;  /* 0x000000ff0b037210 */ /* 0x000fca0007ffe1ff */
[----:B---3--:R-:W-:-:S04]  /*10700*/  IMAD R3, R3, UR8, R9 ;  /* 0x0000000803037c24 */ /* 0x008fc8000f8e0209 */
[----:B----4-:R-:W-:Y:S01]  /*10710*/  IMAD R28, R3, UR9, R28 ;  /* 0x00000009031c7c24 */ /* 0x010fe2000f8e021c */
[----:B------:R-:W-:Y:S06]  /*10720*/  BRA.U !UP1, `(.L_x_840) ;  /* 0x0000000d09ec7547 */ /* 0x000fec000b800000 */
[----:B------:R-:W2:Y:S01]  /*10730*/  LDCU.64 UR8, c[0x0][0x578] ;  /* 0x0000af00ff0877ac */ /* 0x000ea20008000a00 */
[----:B------:R-:W-:Y:S01]  /*10740*/  HFMA2 R10, -RZ, RZ, 0, 0 ;  /* 0x00000000ff0a7431 */ /* 0x000fe200000001ff */
[----:B------:R-:W3:Y:S01]  /*10750*/  LDCU UR6, c[0x0][0x580] ;  /* 0x0000b000ff0677ac */ /* 0x000ee20008000800 */
[----:B------:R-:W4:Y:S01]  /*10760*/  LDCU UR7, c[0x0][0x69c] ;  /* 0x0000d380ff0777ac */ /* 0x000f220008000800 */
[----:B------:R-:W-:Y:S02]  /*10770*/  UISETP.NE.AND UP1, UPT, UR4, 0x3, UPT ;  /* 0x000000030400788c */ /* 0x000fe4000bf25270 */
[----:B--2---:R-:W-:-:S05]  /*10780*/  IMAD.HI.U32 R8, R11, UR9, R10 ;  /* 0x000000090b087c27 */ /* 0x004fca000f8e000a */
[----:B---3--:R-:W-:-:S04]  /*10790*/  SHF.R.U32.HI R9, RZ, UR6, R8 ;  /* 0x00000006ff097c19 */ /* 0x008fc80008011608 */
[----:B------:R-:W-:-:S05]  /*107a0*/  IADD3 R3, PT, PT, -R9, RZ, RZ ;  /* 0x000000ff09037210 */ /* 0x000fca0007ffe1ff */
[----:B------:R-:W-:-:S04]  /*107b0*/  IMAD R3, R3, UR8, R11 ;  /* 0x0000000803037c24 */ /* 0x000fc8000f8e020b */
[----:B----4-:R-:W-:Y:S01]  /*107c0*/  IMAD R28, R3, UR7, R28 ;  /* 0x00000007031c7c24 */ /* 0x010fe2000f8e021c */
        /* <DEDUP_REMOVED lines=13> */
[----:B------:R-:W-:Y:S01]  /*108a0*/  MOV R10, RZ ;  /* 0x000000ff000a7202 */ /* 0x000fe20000000f00 */
        /* <DEDUP_REMOVED lines=37> */
[----:B------:R-:W-:-:S05]  /*10b00*/  SHF.R.U32.HI R11, RZ, UR7, R10 ;  /* 0x00000007ff0b7c19 */ /* 0x000fca000801160a */
[----:B------:R-:W-:-:S04]  /*10b10*/  IMAD.MOV R3, RZ, RZ, -R11 ;  /* 0x000000ffff037224 */ /* 0x000fc800078e0a0b */
        /* <DEDUP_REMOVED lines=21> */
[----:B------:R-:W-:-:S05]  /*10c70*/  IADD3 R3, PT, PT, -R11, RZ, RZ ;  /* 0x000000ff0b037210 */ /* 0x000fca0007ffe1ff */
[----:B---3--:R-:W-:-:S04]  /*10c80*/  IMAD R3, R3, UR8, R9 ;  /* 0x0000000803037c24 */ /* 0x008fc8000f8e0209 */
        /* <DEDUP_REMOVED lines=30> */
[----:B---3--:R-:W-:-:S05]  /*10e70*/  SHF.R.U32.HI R9, RZ, UR6, R8 ;  /* 0x00000006ff097c19 */ /* 0x008fca0008011608 */
[----:B------:R-:W-:-:S04]  /*10e80*/  IMAD.MOV R3, RZ, RZ, -R9 ;  /* 0x000000ffff037224 */ /* 0x000fc800078e0a09 */
        /* <DEDUP_REMOVED lines=127> */
[----:B------:R-:W4:Y:S03]  /*11680*/  LDCU UR7, c[0x0][0x74c] ;  /* 0x0000e980ff0777ac */ /* 0x000f260008000800 */
[----:B--2---:R-:W-:-:S05]  /*11690*/  IMAD.HI.U32 R0, R11, UR9, R10 ;  /* 0x000000090b007c27 */ /* 0x004fca000f8e000a */
[----:B---3--:R-:W-:-:S04]  /*116a0*/  SHF.R.U32.HI R0, RZ, UR6, R0 ;  /* 0x00000006ff007c19 */ /* 0x008fc80008011600 */
[----:B------:R-:W-:-:S05]  /*116b0*/  IADD3 R3, PT, PT, -R0, RZ, RZ ;  /* 0x000000ff00037210 */ /* 0x000fca0007ffe1ff */
[----:B------:R-:W-:-:S04]  /*116c0*/  IMAD R3, R3, UR8, R11 ;  /* 0x0000000803037c24 */ /* 0x000fc8000f8e020b */
[----:B----4-:R-:W-:-:S07]  /*116d0*/  IMAD R28, R3, UR7, R28 ;  /* 0x00000007031c7c24 */ /* 0x010fce000f8e021c */
.L_x_840:
[----:B------:R-:W-:Y:S01]  /*116e0*/  IMAD.MOV.U32 R23, RZ, RZ, RZ ;  /* 0x000000ffff177224 */ /* 0x000fe200078e00ff */
[----:B------:R-:W-:Y:S06]  /*116f0*/  BRA.U !UP0, `(.L_x_841) ;  /* 0x0000001108487547 */ /* 0x000fec000b800000 */
[----:B------:R-:W2:Y:S01]  /*11700*/  LDCU.64 UR8, c[0x0][0x560] ;  /* 0x0000ac00ff0877ac */ /* 0x000ea20008000a00 */
[----:B------:R-:W-:Y:S01]  /*11710*/  HFMA2 R8, -RZ, RZ, 0, 0 ;  /* 0x00000000ff087431 */ /* 0x000fe200000001ff */
[----:B------:R-:W-:Y:S01]  /*11720*/  IADD3 R9, PT, PT, R7, 0x1, RZ ;  /* 0x0000000107097810 */ /* 0x000fe20007ffe0ff */
        /* <DEDUP_REMOVED lines=265> */
[----:B------:R-:W4:Y:S02]  /*127c0*/  LDCU UR7, c[0x0][0x74c] ;  /* 0x0000e980ff0777ac */ /* 0x000f240008000800 */
[----:B--2---:R-:W-:-:S05]  /*127d0*/  IMAD.HI.U32 R0, R9, UR9, R8 ;  /* 0x0000000909007c27 */ /* 0x004fca000f8e0008 */
[----:B---3--:R-:W-:-:S04]  /*127e0*/  SHF.R.U32.HI R0, RZ, UR6, R0 ;  /* 0x00000006ff007c19 */ /* 0x008fc80008011600 */
[----:B------:R-:W-:-:S05]  /*127f0*/  IADD3 R3, PT, PT, -R0, RZ, RZ ;  /* 0x000000ff00037210 */ /* 0x000fca0007ffe1ff */
[----:B------:R-:W-:-:S04]  /*12800*/  IMAD R8, R3, UR8, R9 ;  /* 0x0000000803087c24 */ /* 0x000fc8000f8e0209 */
[----:B----4-:R-:W-:-:S07]  /*12810*/  IMAD R23, R8, UR7, R23 ;  /* 0x0000000708177c24 */ /* 0x010fce000f8e0217 */
.L_x_841:
        /* <DEDUP_REMOVED lines=276> */
.L_x_842:
[----:B------:R-:W-:Y:S01]  /*13960*/  MOV R18, RZ ;  /* 0x000000ff00127202 */ /* 0x000fe20000000f00 */
[----:B------:R-:W-:Y:S06]  /*13970*/  BRA.U !UP0, `(.L_x_843) ;  /* 0x0000001108487547 */ /* 0x000fec000b800000 */
[----:B------:R-:W2:Y:S01]  /*13980*/  LDCU.64 UR8, c[0x0][0x560] ;  /* 0x0000ac00ff0877ac */ /* 0x000ea20008000a00 */
[----:B------:R-:W-:Y:S02]  /*13990*/  HFMA2 R8, -RZ, RZ, 0, 0 ;  /* 0x00000000ff087431 */ /* 0x000fe400000001ff */
[----:B------:R-:W-:Y:S01]  /*139a0*/  VIADD R9, R7, 0x3 ;  /* 0x0000000307097836 */ /* 0x000fe20000000000 */
[----:B------:R-:W3:Y:S01]  /*139b0*/  LDCU UR6, c[0x0][0x568] ;  /* 0x0000ad00ff0677ac */ /* 0x000ee20008000800 */
[----:B------:R-:W4:Y:S01]  /*139c0*/  LDCU UR7, c[0x0][0x68c] ;  /* 0x0000d180ff0777ac */ /* 0x000f220008000800 */
[----:B------:R-:W-:Y:S01]  /*139d0*/  UISETP.NE.AND UP0, UPT, UR5, URZ, UPT ;  /* 0x000000ff0500728c */ /* 0x000fe2000bf05270 */
        /* <DEDUP_REMOVED lines=262> */
[----:B------:R-:W4:Y:S03]  /*14a40*/  LDCU UR5, c[0x0][0x74c] ;  /* 0x0000e980ff0577ac */ /* 0x000f260008000800 */
[----:B--2---:R-:W-:-:S05]  /*14a50*/  IMAD.HI.U32 R0, R9, UR7, R8 ;  /* 0x0000000709007c27 */ /* 0x004fca000f8e0008 */
[----:B---3--:R-:W-:-:S05]  /*14a60*/  SHF.R.U32.HI R0, RZ, UR4, R0 ;  /* 0x00000004ff007c19 */ /* 0x008fca0008011600 */
[----:B------:R-:W-:-:S04]  /*14a70*/  IMAD.MOV R3, RZ, RZ, -R0 ;  /* 0x000000ffff037224 */ /* 0x000fc800078e0a00 */
[----:B------:R-:W-:-:S04]  /*14a80*/  IMAD R3, R3, UR6, R9 ;  /* 0x0000000603037c24 */ /* 0x000fc8000f8e0209 */
[----:B----4-:R-:W-:-:S07]  /*14a90*/  IMAD R18, R3, UR5, R18 ;  /* 0x0000000503127c24 */ /* 0x010fce000f8e0212 */
.L_x_843:
[----:B------:R-:W2:Y:S01]  /*14aa0*/  LDCU UR4, c[0x0][0x390] ;  /* 0x00007200ff0477ac */ /* 0x000ea20008000800 */
[----:B------:R-:W-:Y:S01]  /*14ab0*/  BSSY.RECONVERGENT B0, `(.L_x_844) ;  /* 0x0000018000007945 */ /* 0x000fe20003800200 */
[----:B------:R-:W-:Y:S02]  /*14ac0*/  LOP3.LUT P2, RZ, R19, R16, RZ, 0xfc, !PT ;  /* 0x0000001013ff7212 */ /* 0x000fe4000784fcff */
[----:B------:R-:W-:Y:S02]  /*14ad0*/  PLOP3.LUT P0, PT, PT, PT, PT, 0x8, 0x80 ;  /* 0x000000000080781c */ /* 0x000fe40003f0e170 */
[----:B--2---:R-:W-:-:S13]  /*14ae0*/  ISETP.GE.AND P1, PT, R7, UR4, PT ;  /* 0x0000000407007c0c */ /* 0x004fda000bf26270 */
[----:B------:R-:W-:Y:S05]  /*14af0*/  @P1 BRA `(.L_x_845) ;  /* 0x00000000004c1947 */ /* 0x000fea0003800000 */
[----:B------:R-:W2:Y:S02]  /*14b00*/  LDC.64 R8, c[0x0][0x3a0] ;  /* 0x0000e800ff087b82 */ /* 0x000ea40000000a00 */
[----:B--2---:R-:W-:Y:S02]  /*14b10*/  ISETP.NE.AND P1, PT, R8, RZ, PT ;  /* 0x000000ff0800720c */ /* 0x004fe40003f25270 */
[----:B------:R-:W-:Y:S02]  /*14b20*/  ISETP.NE.AND P3, PT, R9, RZ, PT ;  /* 0x000000ff0900720c */ /* 0x000fe40003f65270 */
[----:B------:R-:W-:Y:S02]  /*14b30*/  ISETP.NE.AND P1, PT, R19, RZ, P1 ;  /* 0x000000ff1300720c */ /* 0x000fe40000f25270 */
[----:B------:R-:W-:-:S04]  /*14b40*/  ISETP.NE.AND P3, PT, R16, RZ, P3 ;  /* 0x000000ff1000720c */ /* 0x000fc80001f65270 */
[----:B------:R-:W-:-:S13]  /*14b50*/  PLOP3.LUT P1, PT, P1, P3, PT, 0xf8, 0x8f ;  /* 0x00000000008f781c */ /* 0x000fda0000f27f70 */
[----:B------:R-:W-:Y:S05]  /*14b60*/  @P1 BRA `(.L_x_845) ;  /* 0x0000000000301947 */ /* 0x000fea0003800000 */
[----:B------:R-:W2:Y:S01]  /*14b70*/  LDCU UR4, c[0x0][0x374] ;  /* 0x00006e80ff0477ac */ /* 0x000ea20008000800 */
[----:B------:R-:W3:Y:S01]  /*14b80*/  LDC.64 R6, c[0x0][0x778] ;  /* 0x0001de00ff067b82 */ /* 0x000ee20000000a00 */
[----:B------:R-:W-:Y:S01]  /*14b90*/  ISETP.NE.AND P0, PT, R8, RZ, PT ;  /* 0x000000ff0800720c */ /* 0x000fe20003f05270 */
[----:B------:R-:W4:Y:S01]  /*14ba0*/  LDCU UR5, c[0x0][0x360] ;  /* 0x00006c00ff0577ac */ /* 0x000f220008000800 */
[----:B--2---:R-:W-:-:S11]  /*14bb0*/  IMAD R2, R17, UR4, R2 ;  /* 0x0000000411027c24 */ /* 0x004fd6000f8e0202 */
[----:B----4-:R-:W-:Y:S01]  /*14bc0*/  @!P0 IMAD R2, R2, UR5, R19 ;  /* 0x0000000502028c24 */ /* 0x010fe2000f8e0213 */
[----:B------:R-:W-:-:S03]  /*14bd0*/  PLOP3.LUT P0, PT, PT, PT, PT, 0x80, 0x8 ;  /* 0x000000000008781c */ /* 0x000fc60003f0f070 */
[----:B---3--:R-:W-:-:S05]  /*14be0*/  IMAD.WIDE.U32 R2, R2, 0x10, R6 ;  /* 0x0000001002027825 */ /* 0x008fca00078e0006 */
[----:B------:R2:W-:Y:S04]  /*14bf0*/  STG.E desc[UR36][R2.64], R24 ;  /* 0x0000001802007986 */ /* 0x0005e8000c101924 */
[----:B------:R2:W-:Y:S04]  /*14c00*/  STG.E desc[UR36][R2.64+0x4], R25 ;  /* 0x0000041902007986 */ /* 0x0005e8000c101924 */
[----:B------:R2:W-:Y:S04]  /*14c10*/  STG.E desc[UR36][R2.64+0x8], R26 ;  /* 0x0000081a02007986 */ /* 0x0005e8000c101924 */
[----:B------:R2:W-:Y:S02]  /*14c20*/  STG.E desc[UR36][R2.64+0xc], R27 ;  /* 0x00000c1b02007986 */ /* 0x0005e4000c101924 */
.L_x_845:
[----:B------:R-:W-:Y:S05]  /*14c30*/  BSYNC.RECONVERGENT B0 ;  /* 0x0000000000007941 */ /* 0x000fea0003800200 */
.L_x_844:
        /* <DEDUP_REMOVED lines=14> */
[----:B------:R-:W3:Y:S01]  /*14d20*/  S2R R9, SR_LANEID ;  /* 0x0000000000097919 */ /* 0x000ee20000000000 */
[----:B------:R-:W-:Y:S01]  /*14d30*/  VOTEU.ANY UR5, UPT, PT ;  /* 0x0000000000057886 */ /* 0x000fe200038e0100 */
[----:B--2---:R-:W2:Y:S01]  /*14d40*/  LDC.64 R2, c[0x0][0x780] ;  /* 0x0001e000ff027b82 */ /* 0x004ea20000000a00 */
[----:B------:R-:W3:Y:S08]  /*14d50*/  FLO.U32 R6, UR5 ;  /* 0x0000000500067d00 */ /* 0x000ef000080e0000 */
[----:B------:R-:W4:Y:S01]  /*14d60*/  POPC R7, UR5 ;  /* 0x0000000500077d09 */ /* 0x000f220008000000 */
[----:B--2---:R-:W-:Y:S01]  /*14d70*/  IMAD.WIDE.U32 R2, R17, 0x4, R2 ;  /* 0x0000000411027825 */ /* 0x004fe200078e0002 */
[----:B---3--:R-:W-:-:S13]  /*14d80*/  ISETP.EQ.U32.AND P1, PT, R6, R9, PT ;  /* 0x000000090600720c */ /* 0x008fda0003f22070 */
[----:B----4-:R-:W2:Y:S01]  /*14d90*/  @P1 ATOMG.E.ADD.STRONG.GPU PT, R3, desc[UR36][R2.64], R7 ;  /* 0x80000007020319a8 */ /* 0x010ea200081ef124 */
[----:B------:R-:W3:Y:S01]  /*14da0*/  S2UR UR6, SR_CgaCtaId ;  /* 0x00000000000679c3 */ /* 0x000ee20000008800 */
[----:B------:R-:W4:Y:S01]  /*14db0*/  LDCU UR4, c[0x0][0x374] ;  /* 0x00006e80ff0477ac */ /* 0x000f220008000800 */
[----:B------:R-:W5:Y:S01]  /*14dc0*/  S2R R8, SR_LTMASK ;  /* 0x0000000000087919 */ /* 0x000f620000003900 */
[----:B----4-:R-:W-:Y:S01]  /*14dd0*/  UIADD3 UR4, UPT, UPT, UR4, -0x1, URZ ;  /* 0xffffffff04047890 */ /* 0x010fe2000fffe0ff */
[----:B-----5:R-:W-:Y:S01]  /*14de0*/  LOP3.LUT R8, R8, UR5, RZ, 0xc0, !PT ;  /* 0x0000000508087c12 */ /* 0x020fe2000f8ec0ff */
[----:B------:R-:W-:Y:S02]  /*14df0*/  UMOV UR5, 0x400 ;  /* 0x0000040000057882 */ /* 0x000fe40000000000 */
[----:B---3--:R-:W-:Y:S01]  /*14e00*/  ULEA UR5, UR6, UR5, 0x18 ;  /* 0x0000000506057291 */ /* 0x008fe2000f8ec0ff */
[----:B------:R-:W3:Y:S01]  /*14e10*/  POPC R9, R8 ;  /* 0x0000000800097309 */ /* 0x000ee20000000000 */
[----:B--2---:R-:W3:Y:S02]  /*14e20*/  SHFL.IDX PT, R0, R3, R6, 0x1f ;  /* 0x00001f0603007589 */ /* 0x004ee400000e0000 */
[----:B---3--:R-:W-:-:S04]  /*14e30*/  IADD3 R0, PT, PT, R0, R9, RZ ;  /* 0x0000000900007210 */ /* 0x008fc80007ffe0ff */
[----:B------:R-:W-:-:S04]  /*14e40*/  ISETP.NE.AND P1, PT, R0, UR4, PT ;  /* 0x0000000400007c0c */ /* 0x000fc8000bf25270 */
[----:B------:R-:W-:-:S05]  /*14e50*/  SEL R0, RZ, 0x1, P1 ;  /* 0x00000001ff007807 */ /* 0x000fca0000800000 */
[----:B------:R3:W-:Y:S04]  /*14e60*/  STS.U8 [UR5], R0 ;  /* 0x00000000ff007988 */ /* 0x0007e80008000005 */
.L_x_847:
[----:B------:R-:W-:Y:S05]  /*14e70*/  BSYNC.RECONVERGENT B0 ;  /* 0x0000000000007941 */ /* 0x000fea0003800200 */
.L_x_846:
[----:B------:R-:W4:Y:S08]  /*14e80*/  S2UR UR7, SR_CgaCtaId ;  /* 0x00000000000779c3 */ /* 0x000f300000008800 */
[----:B------:R-:W-:Y:S06]  /*14e90*/  BAR.SYNC.DEFER_BLOCKING 0x0 ;  /* 0x0000000000007b1d */ /* 0x000fec0000010000 */
[----:B------:R-:W-:-:S02]  /*14ea0*/  UMOV UR4, 0x400 ;  /* 0x0000040000047882 */ /* 0x000fc40000000000 */
[----:B----4-:R-:W-:-:S09]  /*14eb0*/  ULEA UR5, UR7, UR4, 0x18 ;  /* 0x0000000407057291 */ /* 0x010fd2000f8ec0ff */
[----:B---3--:R-:W3:Y:S02]  /*14ec0*/  LDS.U8 R0, [UR5] ;  /* 0x00000005ff007984 */ /* 0x008ee40008000000 */
[----:B---3--:R-:W-:-:S13]  /*14ed0*/  ISETP.NE.AND P1, PT, R0, RZ, PT ;  /* 0x000000ff0000720c */ /* 0x008fda0003f25270 */
        /* <DEDUP_REMOVED lines=10> */
[----:B------:R-:W3:Y:S01]  /*14f80*/  LDCU UR5, c[0x0][0x3a0] ;  /* 0x00007400ff0577ac */ /* 0x000ee20008000800 */
[----:B------:R-:W-:Y:S01]  /*14f90*/  BSSY.RECONVERGENT B0, `(.L_x_848) ;  /* 0x0000042000007945 */ /* 0x000fe20003800200 */
[----:B------:R-:W2:Y:S01]  /*14fa0*/  LDCU UR9, c[0x0][0x384] ;  /* 0x00007080ff0977ac */ /* 0x000ea20008000800 */
[----:B---3--:R-:W-:Y:S01]  /*14fb0*/  UISETP.NE.AND UP0, UPT, UR5, URZ, UPT ;  /* 0x000000ff0500728c */ /* 0x008fe2000bf05270 */
[----:B--2---:R-:W-:-:S08]  /*14fc0*/  MOV R24, UR9 ;  /* 0x0000000900187c02 */ /* 0x004fd00008000f00 */
[----:B------:R-:W-:Y:S05]  /*14fd0*/  BRA.U !UP0, `(.L_x_849) ;  /* 0x0000000108807547 */ /* 0x000fea000b800000 */
[----:B------:R-:W2:Y:S01]  /*14fe0*/  LDCU UR5, c[0x0][0x360] ;  /* 0x00006c00ff0577ac */ /* 0x000ea20008000800 */
[----:B------:R-:W-:Y:S01]  /*14ff0*/  MOV R25, UR9 ;  /* 0x0000000900197c02 */ /* 0x000fe20008000f00 */
[----:B------:R-:W-:Y:S01]  /*15000*/  IMAD.U32 R27, RZ, RZ, UR9 ;  /* 0x00000009ff1b7e24 */ /* 0x000fe2000f8e00ff */
[----:B------:R-:W-:Y:S01]  /*15010*/  MOV R26, UR9 ;  /* 0x00000009001a7c02 */ /* 0x000fe20008000f00 */
[----:B------:R-:W3:Y:S01]  /*15020*/  LDCU UR8, c[0x0][0x39c] ;  /* 0x00007380ff0877ac */ /* 0x000ee20008000800 */
[----:B--2---:R-:W-:-:S05]  /*15030*/  IMAD R0, R16, UR5, R19 ;  /* 0x0000000510007c24 */ /* 0x004fca000f8e0213 */
[----:B---3--:R-:W-:-:S13]  /*15040*/  ISETP.GE.U32.AND P1, PT, R0, UR8, PT ;  /* 0x0000000800007c0c */ /* 0x008fda000bf26070 */
[----:B------:R-:W-:Y:S05]  /*15050*/  @P1 BRA `(.L_x_850) ;  /* 0x0000000000d41947 */ /* 0x000fea0003800000 */
[----:B------:R-:W2:Y:S01]  /*15060*/  LDCU UR6, c[0x0][0x374] ;  /* 0x00006e80ff0677ac */ /* 0x000ea20008000800 */
[----:B------:R-:W3:Y:S01]  /*15070*/  LDC R7, c[0x0][0x364] ;  /* 0x0000d900ff077b82 */ /* 0x000ee20000000800 */
[----:B------:R-:W-:Y:S01]  /*15080*/  BSSY.RECONVERGENT B1, `(.L_x_851) ;  /* 0x0000014000017945 */ /* 0x000fe20003800200 */
[----:B------:R-:W-:Y:S02]  /*15090*/  MOV R25, UR9 ;  /* 0x0000000900197c02 */ /* 0x000fe40008000f00 */
[----:B------:R-:W-:Y:S02]  /*150a0*/  MOV R26, UR9 ;  /* 0x00000009001a7c02 */ /* 0x000fe40008000f00 */
[----:B------:R-:W-:Y:S01]  /*150b0*/  MOV R27, UR9 ;  /* 0x00000009001b7c02 */ /* 0x000fe20008000f00 */
[----:B--2---:R-:W-:Y:S02]  /*150c0*/  IMAD R17, R17, UR6, RZ ;  /* 0x0000000611117c24 */ /* 0x004fe4000f8e02ff */
[----:B---3--:R-:W-:-:S07]  /*150d0*/  IMAD R7, R7, UR5, RZ ;  /* 0x0000000507077c24 */ /* 0x008fce000f8e02ff */
.L_x_852:
[----:B------:R-:W2:Y:S01]  /*150e0*/  LDC.64 R2, c[0x0][0x778] ;  /* 0x0001de00ff027b82 */ /* 0x000ea20000000a00 */
[----:B------:R-:W-:-:S05]  /*150f0*/  IADD3 R9, PT, PT, R17, R0, RZ ;  /* 0x0000000011097210 */ /* 0x000fca0007ffe0ff */
[----:B--2---:R-:W-:-:S05]  /*15100*/  IMAD.WIDE.U32 R2, R9, 0x10, R2 ;  /* 0x0000001009027825 */ /* 0x004fca00078e0002 */
[----:B------:R-:W2:Y:S04]  /*15110*/  LDG.E R9, desc[UR36][R2.64] ;  /* 0x0000002402097981 */ /* 0x000ea8000c1e1900 */
[----:B------:R-:W3:Y:S04]  /*15120*/  LDG.E R6, desc[UR36][R2.64+0x4] ;  /* 0x0000042402067981 */ /* 0x000ee8000c1e1900 */
[----:B------:R-:W4:Y:S04]  /*15130*/  LDG.E R11, desc[UR36][R2.64+0x8] ;  /* 0x00000824020b7981 */ /* 0x000f28000c1e1900 */
[----:B------:R-:W5:Y:S01]  /*15140*/  LDG.E R8, desc[UR36][R2.64+0xc] ;  /* 0x00000c2402087981 */ /* 0x000f62000c1e1900 */
[----:B------:R-:W-:-:S05]  /*15150*/  IMAD.IADD R0, R7, 0x1, R0 ;  /* 0x0000000107007824 */ /* 0x000fca00078e0200 */
[----:B------:R-:W-:Y:S01]  /*15160*/  ISETP.GE.U32.AND P1, PT, R0, UR8, PT ;  /* 0x0000000800007c0c */ /* 0x000fe2000bf26070 */
[----:B--2---:R-:W-:Y:S01]  /*15170*/  FADD.FTZ R24, R9, R24 ;  /* 0x0000001809187221 */ /* 0x004fe20000010000 */
[----:B---3--:R-:W-:Y:S01]  /*15180*/  FADD.FTZ R25, R6, R25 ;  /* 0x0000001906197221 */ /* 0x008fe20000010000 */
[----:B----4-:R-:W-:Y:S01]  /*15190*/  FADD.FTZ R26, R11, R26 ;  /* 0x0000001a0b1a7221 */ /* 0x010fe20000010000 */
[----:B-----5:R-:W-:-:S09]  /*151a0*/  FADD.FTZ R27, R8, R27 ;  /* 0x0000001b081b7221 */ /* 0x020fd20000010000 */
[----:B------:R-:W-:Y:S05]  /*151b0*/  @!P1 BRA `(.L_x_852) ;  /* 0xfffffffc00c89947 */ /* 0x000fea000383ffff */
[----:B------:R-:W-:Y:S05]  /*151c0*/  BSYNC.RECONVERGENT B1 ;  /* 0x0000000000017941 */ /* 0x000fea0003800200 */
.L_x_851:
[----:B------:R-:W-:Y:S05]  /*151d0*/  BRA `(.L_x_850) ;  /* 0x0000000000747947 */ /* 0x000fea0003800000 */
.L_x_849:
[----:B------:R-:W2:Y:S01]  /*151e0*/  LDCU UR6, c[0x0][0x39c] ;  /* 0x00007380ff0677ac */ /* 0x000ea20008000800 */
[----:B------:R-:W-:Y:S02]  /*151f0*/  MOV R25, UR9 ;  /* 0x0000000900197c02 */ /* 0x000fe40008000f00 */
[----:B------:R-:W-:Y:S02]  /*15200*/  MOV R26, UR9 ;  /* 0x00000009001a7c02 */ /* 0x000fe40008000f00 */
[----:B------:R-:W-:Y:S02]  /*15210*/  MOV R27, UR9 ;  /* 0x00000009001b7c02 */ /* 0x000fe40008000f00 */
[----:B--2---:R-:W-:-:S13]  /*15220*/  ISETP.GE.U32.AND P1, PT, R16, UR6, PT ;  /* 0x0000000610007c0c */ /* 0x004fda000bf26070 */
[----:B------:R-:W-:Y:S05]  /*15230*/  @P1 BRA `(.L_x_850) ;  /* 0x00000000005c1947 */ /* 0x000fea0003800000 */
[----:B------:R-:W2:Y:S01]  /*15240*/  LDCU UR5, c[0x0][0x374] ;  /* 0x00006e80ff0577ac */ /* 0x000ea20008000800 */
[----:B------:R-:W3:Y:S01]  /*15250*/  LDC R12, c[0x0][0x360] ;  /* 0x0000d800ff0c7b82 */ /* 0x000ee20000000800 */
[----:B------:R-:W-:Y:S01]  /*15260*/  MOV R0, R16 ;  /* 0x0000001000007202 */ /* 0x000fe20000000f00 */
[----:B------:R-:W-:Y:S01]  /*15270*/  IMAD.U32 R25, RZ, RZ, UR9 ;  /* 0x00000009ff197e24 */ /* 0x000fe2000f8e00ff */
[----:B------:R-:W-:Y:S02]  /*15280*/  MOV R26, UR9 ;  /* 0x00000009001a7c02 */ /* 0x000fe40008000f00 */
[----:B------:R-:W-:-:S03]  /*15290*/  MOV R27, UR9 ;  /* 0x00000009001b7c02 */ /* 0x000fc60008000f00 */
[----:B------:R-:W4:Y:S08]  /*152a0*/  LDC.64 R6, c[0x0][0x778] ;  /* 0x0001de00ff067b82 */ /* 0x000f300000000a00 */
[----:B------:R-:W0:Y:S01]  /*152b0*/  LDC R13, c[0x0][0x364] ;  /* 0x0000d900ff0d7b82 */ /* 0x000e220000000800 */
[----:B--2---:R-:W-:-:S07]  /*152c0*/  IMAD R17, R17, UR5, RZ ;  /* 0x0000000511117c24 */ /* 0x004fce000f8e02ff */
.L_x_853:
[----:B------:R-:W-:-:S05]  /*152d0*/  IADD3 R2, PT, PT, R17, R0, RZ ;  /* 0x0000000011027210 */ /* 0x000fca0007ffe0ff */
[----:B---3--:R-:W-:-:S04]  /*152e0*/  IMAD R3, R2, R12, R19 ;  /* 0x0000000c02037224 */ /* 0x008fc800078e0213 */
[----:B----4-:R-:W-:-:S05]  /*152f0*/  IMAD.WIDE.U32 R2, R3, 0x10, R6 ;  /* 0x0000001003027825 */ /* 0x010fca00078e0006 */
[----:B------:R-:W2:Y:S04]  /*15300*/  LDG.E R9, desc[UR36][R2.64] ;  /* 0x0000002402097981 */ /* 0x000ea8000c1e1900 */
[----:B------:R-:W3:Y:S04]  /*15310*/  LDG.E R8, desc[UR36][R2.64+0x4] ;  /* 0x0000042402087981 */ /* 0x000ee8000c1e1900 */
[----:B------:R-:W4:Y:S04]  /*15320*/  LDG.E R11, desc[UR36][R2.64+0x8] ;  /* 0x00000824020b7981 */ /* 0x000f28000c1e1900 */
[----:B------:R-:W5:Y:S01]  /*15330*/  LDG.E R10, desc[UR36][R2.64+0xc] ;  /* 0x00000c24020a7981 */ /* 0x000f62000c1e1900 */
[----:B0-----:R-:W-:-:S04]  /*15340*/  IADD3 R0, PT, PT, R13, R0, RZ ;  /* 0x000000000d007210 */ /* 0x001fc80007ffe0ff */
[----:B------:R-:W-:Y:S01]  /*15350*/  ISETP.GE.U32.AND P1, PT, R0, UR6, PT ;  /* 0x0000000600007c0c */ /* 0x000fe2000bf26070 */
[----:B--2---:R-:W-:Y:S01]  /*15360*/  FADD.FTZ R24, R9, R24 ;  /* 0x0000001809187221 */ /* 0x004fe20000010000 */
[----:B---3--:R-:W-:Y:S01]  /*15370*/  FADD.FTZ R25, R8, R25 ;  /* 0x0000001908197221 */ /* 0x008fe20000010000 */
[----:B----4-:R-:W-:Y:S01]  /*15380*/  FADD.FTZ R26, R11, R26 ;  /* 0x0000001a0b1a7221 */ /* 0x010fe20000010000 */
[----:B-----5:R-:W-:-:S09]  /*15390*/  FADD.FTZ R27, R10, R27 ;  /* 0x0000001b0a1b7221 */ /* 0x020fd20000010000 */
[----:B------:R-:W-:Y:S05]  /*153a0*/  @!P1 BRA `(.L_x_853) ;  /* 0xfffffffc00c89947 */ /* 0x000fea000383ffff */
.L_x_850:
[----:B------:R-:W-:Y:S05]  /*153b0*/  BSYNC.RECONVERGENT B0 ;  /* 0x0000000000007941 */ /* 0x000fea0003800200 */
.L_x_848:
[----:B------:R-:W2:Y:S01]  /*153c0*/  LDCU UR5, c[0x0][0x360] ;  /* 0x00006c00ff0577ac */ /* 0x000ea20008000800 */
[----:B------:R-:W-:Y:S01]  /*153d0*/  UIADD3 UR4, UPT, UPT, UR4, 0x10, URZ ;  /* 0x0000001004047890 */ /* 0x000fe2000fffe0ff */
[----:B------:R-:W3:Y:S03]  /*153e0*/  LDCU UR6, c[0x0][0x364] ;  /* 0x00006c80ff0677ac */ /* 0x000ee60008000800 */
[----:B------:R-:W-:Y:S01]  /*153f0*/  ULEA UR8, UR7, UR4, 0x18 ;  /* 0x0000000407087291 */ /* 0x000fe2000f8ec0ff */
[----:B------:R-:W4:Y:S01]  /*15400*/  LDCU UR9, c[0x0][0x3a0] ;  /* 0x00007400ff0977ac */ /* 0x000f220008000800 */
[----:B--2---:R-:W-:-:S05]  /*15410*/  IMAD R0, R16, UR5, R19 ;  /* 0x0000000510007c24 */ /* 0x004fca000f8e0213 */
[----:B------:R-:W-:Y:S01]  /*15420*/  LEA R0, R0, UR8, 0x4 ;  /* 0x0000000800007c11 */ /* 0x000fe2000f8e20ff */
[----:B---3--:R-:W-:-:S04]  /*15430*/  UISETP.GE.U32.AND UP1, UPT, UR6, 0x2, UPT ;  /* 0x000000020600788c */ /* 0x008fc8000bf26070 */
[----:B------:R2:W-:Y:S01]  /*15440*/  STS.128 [R0], R24 ;  /* 0x0000001800007388 */ /* 0x0005e20000000c00 */
[----:B----4-:R-:W-:-:S04]  /*15450*/  UISETP.NE.AND UP0, UPT, UR9, URZ, UPT ;  /* 0x000000ff0900728c */ /* 0x010fc8000bf05270 */
[----:B------:R-:W-:Y:S07]  /*15460*/  BRA.U !UP1, `(.L_x_854) ;  /* 0x0000000109447547 */ /* 0x000fee000b800000 */
[----:B------:R-:W-:-:S05]  /*15470*/  UMOV UR4, UR6 ;  /* 0x0000000600047c82 */ /* 0x000fca0008000000 */
.L_x_855:
[----:B------:R-:W-:Y:S01]  /*15480*/  USHF.R.U32.HI UR7, URZ, 0x1, UR4 ;  /* 0x00000001ff077899 */ /* 0x000fe20008011604 */
[----:B------:R-:W-:Y:S01]  /*15490*/  BAR.SYNC.DEFER_BLOCKING 0x0 ;  /* 0x0000000000007b1d */ /* 0x000fe20000010000 */
[----:B------:R-:W-:-:S04]  /*154a0*/  UISETP.GT.U32.AND UP1, UPT, UR4, 0x3, UPT ;  /* 0x000000030400788c */ /* 0x000fc8000bf24070 */
[----:B------:R-:W-:Y:S01]  /*154b0*/  VIADD R2, R16, UR7 ;  /* 0x0000000710027c36 */ /* 0x000fe20008000000 */
[----:B------:R-:W-:-:S04]  /*154c0*/  UMOV UR4, UR7 ;  /* 0x0000000700047c82 */ /* 0x000fc80008000000 */
[----:B------:R-:W-:-:S04]  /*154d0*/  ISETP.GE.U32.AND P1, PT, R2, UR6, PT ;  /* 0x0000000602007c0c */ /* 0x000fc8000bf26070 */
[----:B------:R-:W-:-:S13]  /*154e0*/  ISETP.GE.U32.OR P1, PT, R16, UR7, P1 ;  /* 0x0000000710007c0c */ /* 0x000fda0008f26470 */
[----:B------:R-:W-:-:S05]  /*154f0*/  @!P1 IMAD R2, R2, UR5, R19 ;  /* 0x0000000502029c24 */ /* 0x000fca000f8e0213 */
[----:B------:R-:W-:-:S05]  /*15500*/  @!P1 LEA R2, R2, UR8, 0x4 ;  /* 0x0000000802029c11 */ /* 0x000fca000f8e20ff */
[----:B------:R-:W2:Y:S02]  /*15510*/  @!P1 LDS.128 R8, [R2] ;  /* 0x0000000002089984 */ /* 0x000ea40000000c00 */
[----:B--23--:R-:W-:Y:S01]  /*15520*/  @!P1 FADD.FTZ R24, R24, R8 ;  /* 0x0000000818189221 */ /* 0x00cfe20000010000 */
[----:B------:R-:W-:Y:S01]  /*15530*/  @!P1 FADD.FTZ R25, R25, R9 ;  /* 0x0000000919199221 */ /* 0x000fe20000010000 */
[----:B------:R-:W-:Y:S01]  /*15540*/  @!P1 FADD.FTZ R26, R26, R10 ;  /* 0x0000000a1a1a9221 */ /* 0x000fe20000010000 */
[----:B------:R-:W-:-:S05]  /*15550*/  @!P1 FADD.FTZ R27, R27, R11 ;  /* 0x0000000b1b1b9221 */ /* 0x000fca0000010000 */
[----:B------:R3:W-:Y:S01]  /*15560*/  @!P1 STS.128 [R0], R24 ;  /* 0x0000001800009388 */ /* 0x0007e20000000c00 */
[----:B------:R-:W-:Y:S05]  /*15570*/  BRA.U UP1, `(.L_x_855) ;  /* 0xfffffffd01c07547 */ /* 0x000fea000b83ffff */
.L_x_854:
        /* <DEDUP_REMOVED lines=9> */
.L_x_858:
[----:B------:R-:W-:Y:S01]  /*15610*/  SHF.R.U32.HI R6, RZ, 0x1, R2 ;  /* 0x00000001ff067819 */ /* 0x000fe20000011602 */
[----:B------:R-:W-:Y:S03]  /*15620*/  BAR.SYNC.DEFER_BLOCKING 0x0 ;  /* 0x0000000000007b1d */ /* 0x000fe60000010000 */
[----:B------:R-:W-:-:S04]  /*15630*/  IADD3 R3, PT, PT, R6, R19, RZ ;  /* 0x0000001306037210 */ /* 0x000fc80007ffe0ff */
[----:B------:R-:W-:-:S04]  /*15640*/  ISETP.GE.U32.AND P1, PT, R3, UR5, PT ;  /* 0x0000000503007c0c */ /* 0x000fc8000bf26070 */
[----:B------:R-:W-:-:S13]  /*15650*/  ISETP.GE.U32.OR P1, PT, R19, R6, P1 ;  /* 0x000000061300720c */ /* 0x000fda0000f26470 */
[----:B------:R-:W-:-:S05]  /*15660*/  @!P1 LEA R3, R6, R0, 0x4 ;  /* 0x0000000006039211 */ /* 0x000fca00078e20ff */
[----:B--2---:R-:W2:Y:S02]  /*15670*/  @!P1 LDS.128 R8, [R3] ;  /* 0x0000000003089984 */ /* 0x004ea40000000c00 */
[----:B--234-:R-:W-:Y:S01]  /*15680*/  @!P1 FADD.FTZ R24, R24, R8 ;  /* 0x0000000818189221 */ /* 0x01cfe20000010000 */
[----:B------:R-:W-:Y:S01]  /*15690*/  @!P1 FADD.FTZ R25, R25, R9 ;  /* 0x0000000919199221 */ /* 0x000fe20000010000 */
[----:B------:R-:W-:Y:S01]  /*156a0*/  @!P1 FADD.FTZ R26, R26, R10 ;  /* 0x0000000a1a1a9221 */ /* 0x000fe20000010000 */
[----:B------:R-:W-:-:S05]  /*156b0*/  @!P1 FADD.FTZ R27, R27, R11 ;  /* 0x0000000b1b1b9221 */ /* 0x000fca0000010000 */
[----:B------:R2:W-:Y:S01]  /*156c0*/  @!P1 STS.128 [R0], R24 ;  /* 0x0000001800009388 */ /* 0x0005e20000000c00 */
[----:B------:R-:W-:Y:S02]  /*156d0*/  ISETP.GT.U32.AND P1, PT, R2, 0x7f, PT ;  /* 0x0000007f0200780c */ /* 0x000fe40003f24070 */
[----:B------:R-:W-:-:S11]  /*156e0*/  MOV R2, R6 ;  /* 0x0000000600027202 */ /* 0x000fd60000000f00 */
[----:B------:R-:W-:Y:S05]  /*156f0*/  @P1 BRA `(.L_x_858) ;  /* 0xfffffffc00c41947 */ /* 0x000fea000383ffff */
.L_x_857:
[----:B------:R-:W-:Y:S01]  /*15700*/  BAR.SYNC.DEFER_BLOCKING 0x0 ;  /* 0x0000000000007b1d */ /* 0x000fe20000010000 */
[----:B------:R-:W-:-:S09]  /*15710*/  UISETP.GE.U32.AND UP0, UPT, UR4, 0x2, UPT ;  /* 0x000000020400788c */ /* 0x000fd2000bf06070 */
[----:B------:R-:W-:Y:S05]  /*15720*/  BRA.U !UP0, `(.L_x_856) ;  /* 0x0000000108307547 */ /* 0x000fea000b800000 */
[----:B--234-:R-:W-:-:S07]  /*15730*/  IMAD.MOV.U32 R0, RZ, RZ, 0x1 ;  /* 0x00000001ff007424 */ /* 0x01cfce00078e00ff */
.L_x_859:
[----:B------:R-:W2:Y:S04]  /*15740*/  SHFL.DOWN PT, R3, R24, R0, 0x1f ;  /* 0x08001f0018037589 */ /* 0x000ea800000e0000 */
[----:B------:R-:W3:Y:S04]  /*15750*/  SHFL.DOWN PT, R2, R25, R0, 0x1f ;  /* 0x08001f0019027589 */ /* 0x000ee800000e0000 */
[----:B------:R-:W4:Y:S04]  /*15760*/  SHFL.DOWN PT, R7, R26, R0, 0x1f ;  /* 0x08001f001a077589 */ /* 0x000f2800000e0000 */
[----:B------:R5:W0:Y:S02]  /*15770*/  SHFL.DOWN PT, R6, R27, R0, 0x1f ;  /* 0x08001f001b067589 */ /* 0x000a2400000e0000 */
[----:B-----5:R-:W-:Y:S01]  /*15780*/  SHF.L.U32 R0, R0, 0x1, RZ ;  /* 0x0000000100007819 */ /* 0x020fe200000006ff */
[----:B--2---:R-:W-:-:S03]  /*15790*/  FADD.FTZ R24, R3, R24 ;  /* 0x0000001803187221 */ /* 0x004fc60000010000 */
[----:B------:R-:W-:Y:S01]  /*157a0*/  ISETP.GE.AND P1, PT, R0, UR4, PT ;  /* 0x0000000400007c0c */ /* 0x000fe2000bf26270 */
[----:B---3--:R-:W-:Y:S01]  /*157b0*/  FADD.FTZ R25, R2, R25 ;  /* 0x0000001902197221 */ /* 0x008fe20000010000 */
[----:B----4-:R-:W-:Y:S01]  /*157c0*/  FADD.FTZ R26, R7, R26 ;  /* 0x0000001a071a7221 */ /* 0x010fe20000010000 */
[----:B0-----:R-:W-:-:S10]  /*157d0*/  FADD.FTZ R27, R6, R27 ;  /* 0x0000001b061b7221 */ /* 0x001fd40000010000 */
[----:B------:R-:W-:Y:S05]  /*157e0*/  @!P1 BRA `(.L_x_859) ;  /* 0xfffffffc00d49947 */ /* 0x000fea000383ffff */
.L_x_856:
        /* <DEDUP_REMOVED lines=16> */
[----:B------:R-:W5:Y:S04]  /*158f0*/  @P0 LDG.E R11, desc[UR36][R8.64] ;  /* 0x00000024080b0981 */ /* 0x000f68000c1e1900 */
[----:B--234-:R-:W2:Y:S04]  /*15900*/  @P0 LDG.E R0, desc[UR36][R6.64] ;  /* 0x0000002406000981 */ /* 0x01cea8000c1e1900 */
[----:B------:R-:W3:Y:S04]  /*15910*/  @P0 LDG.E R13, desc[UR36][R4.64] ;  /* 0x00000024040d0981 */ /* 0x000ee8000c1e1900 */
[----:B------:R-:W4:Y:S01]  /*15920*/  @P0 LDG.E R10, desc[UR36][R2.64] ;  /* 0x00000024020a0981 */ /* 0x000f22000c1e1900 */
[----:B------:R-:W0:Y:S02]  /*15930*/  LDCU.U8 UR4, c[0x0][0x791] ;  /* 0x0000f220ff0477ac */ /* 0x000e240008000000 */
[----:B0-----:R-:W-:Y:S01]  /*15940*/  ISETP.NE.AND P1, PT, RZ, UR4, PT ;  /* 0x00000004ff007c0c */ /* 0x001fe2000bf25270 */
[----:B-----5:R-:W-:Y:S01]  /*15950*/  @P0 FADD.FTZ R24, R24, R11 ;  /* 0x0000000b18180221 */ /* 0x020fe20000010000 */
[----:B--2---:R-:W-:-:S11]  /*15960*/  @P0 FADD.FTZ R25, R25, R0 ;  /* 0x0000000019190221 */ /* 0x004fd60000010000 */
[----:B------:R0:W-:Y:S01]  /*15970*/  @!P1 STG.E desc[UR36][R8.64], R24 ;  /* 0x0000001808009986 */ /* 0x0001e2000c101924 */
[----:B---3--:R-:W-:-:S03]  /*15980*/  @P0 FADD.FTZ R26, R26, R13 ;  /* 0x0000000d1a1a0221 */ /* 0x008fc60000010000 */
[----:B------:R0:W-:Y:S01]  /*15990*/  @!P1 STG.E desc[UR36][R6.64], R25 ;  /* 0x0000001906009986 */ /* 0x0001e2000c101924 */
[----:B----4-:R-:W-:-:S03]  /*159a0*/  @P0 FADD.FTZ R27, R27, R10 ;  /* 0x0000000a1b1b0221 */ /* 0x010fc60000010000 */
        /* <DEDUP_REMOVED lines=8> */
[----:B0-----:R-:W-:Y:S01]  /*15a30*/  HFMA2 R8, -RZ, RZ, 0, 4.4763088226318359375e-05 ;  /* 0x000002efff087431 */ /* 0x001fe200000001ff */
[----:B------:R-:W-:Y:S01]  /*15a40*/  MOV R12, 0x1 ;  /* 0x00000001000c7802 */ /* 0x000fe20000000f00 */
[----:B------:R0:W3:Y:S01]  /*15a50*/  LDC.64 R2, c[0x4][R0] ;  /* 0x0100000000027b82 */ /* 0x0000e20000000a00 */
[----:B------:R-:W4:Y:S01]  /*15a60*/  LDCU.64 UR8, c[0x4][0x578] ;  /* 0x0100af00ff0877ac */ /* 0x000f220008000a00 */
[----:B------:R-:W-:Y:S01]  /*15a70*/  HFMA2 R13, -RZ, RZ, 0, 0 ;  /* 0x00000000ff0d7431 */ /* 0x000fe200000001ff */
[----:B------:R-:W5:Y:S01]  /*15a80*/  LDCU.64 UR6, c[0x4][0x3f8] ;  /* 0x01007f00ff0677ac */ /* 0x000f620008000a00 */
[----:B--2---:R-:W-:Y:S02]  /*15a90*/  MOV R4, UR4 ;  /* 0x0000000400047c02 */ /* 0x004fe40008000f00 */
[----:B------:R-:W-:-:S02]  /*15aa0*/  MOV R5, UR5 ;  /* 0x0000000500057c02 */ /* 0x000fc40008000f00 */
[----:B----4-:R-:W-:Y:S02]  /*15ab0*/  MOV R6, UR8 ;  /* 0x0000000800067c02 */ /* 0x010fe40008000f00 */
[----:B------:R-:W-:Y:S01]  /*15ac0*/  MOV R7, UR9 ;  /* 0x0000000900077c02 */ /* 0x000fe20008000f00 */
[----:B-----5:R-:W-:Y:S01]  /*15ad0*/  IMAD.U32 R10, RZ, RZ, UR6 ;  /* 0x00000006ff0a7e24 */ /* 0x020fe2000f8e00ff */
[----:B0-----:R-:W-:-:S07]  /*15ae0*/  MOV R11, UR7 ;  /* 0x00000007000b7c02 */ /* 0x001fce0008000f00 */
[----:B------:R-:W-:-:S07]  /*15af0*/  LEPC R20, `(.L_x_861) ;  /* 0x000000001014794e */ /* 0x000fce0000000000 */
[----:B-1-3--:R-:W-:Y:S05]  /*15b00*/  CALL.ABS.NOINC R2 ;  /* 0x0000000002007343 */ /* 0x00afea0003c00000 */
.L_x_861:
[----:B------:R-:W2:Y:S01]  /*15b10*/  LDCU.64 UR6, c[0x0][0x760] ;  /* 0x0000ec00ff0677ac */ /* 0x000ea20008000a00 */
[----:B------:R-:W0:Y:S01]  /*15b20*/  LDCU UR4, c[0x0][0x380] ;  /* 0x00007000ff0477ac */ /* 0x000e220008000800 */
[----:B------:R-:W3:Y:S01]  /*15b30*/  LDCU UR5, c[0x0][0x794] ;  /* 0x0000f280ff0577ac */ /* 0x000ee20008000800 */
[----:B--2---:R-:W-:Y:S01]  /*15b40*/  IADD3 R28, P0, PT, R28, UR6, RZ ;  /* 0x000000061c1c7c10 */ /* 0x004fe2000ff1e0ff */
[----:B0-----:R-:W-:-:S04]  /*15b50*/  FMUL.FTZ R3, R24, UR4 ;  /* 0x0000000418037c20 */ /* 0x001fc80008410000 */
[----:B------:R-:W-:Y:S01]  /*15b60*/  IMAD.X R29, RZ, RZ, UR7, P0 ;  /* 0x00000007ff1d7e24 */ /* 0x000fe200080e06ff */
[----:B---3--:R-:W-:-:S04]  /*15b70*/  UISETP.NE.AND UP0, UPT, UR5, 0x1, UPT ;  /* 0x000000010500788c */ /* 0x008fc8000bf05270 */
[----:B------:R0:W-:Y:S05]  /*15b80*/  STG.E desc[UR36][R28.64], R3 ;  /* 0x000000031c007986 */ /* 0x0001ea000c101924 */
[----:B------:R-:W-:Y:S05]  /*15b90*/  BRA.U !UP0, `(.L_x_862) ;  /* 0x0000000108407547 */ /* 0x000fea000b800000 */
[----:B------:R-:W-:Y:S01]  /*15ba0*/  MOV R0, 0x0 ;  /* 0x0000000000007802 */ /* 0x000fe20000000f00 */
[----:B------:R-:W2:Y:S01]  /*15bb0*/  LDCU.64 UR4, c[0x4][0x590] ;  /* 0x0100b200ff0477ac */ /* 0x000ea20008000a00 */
[----:B------:R-:W-:Y:S01]  /*15bc0*/  HFMA2 R8, -RZ, RZ, 0, 4.4763088226318359375e-05 ;  /* 0x000002efff087431 */ /* 0x000fe200000001ff */
[----:B------:R-:W-:Y:S01]  /*15bd0*/  MOV R12, 0x1 ;  /* 0x00000001000c7802 */ /* 0x000fe20000000f00 */
[----:B0-----:R0:W3:Y:S01]  /*15be0*/  LDC.64 R2, c[0x4][R0] ;  /* 0x0100000000027b82 */ /* 0x0010e20000000a00 */
        /* <DEDUP_REMOVED lines=11> */
.L_x_862:
[----:B------:R-:W2:Y:S01]  /*15ca0*/  LDCU.64 UR4, c[0x0][0x760] ;  /* 0x0000ec00ff0477ac */ /* 0x000ea20008000a00 */
[----:B------:R-:W3:Y:S01]  /*15cb0*/  LDCU UR6, c[0x0][0x380] ;  /* 0x00007000ff0677ac */ /* 0x000ee20008000800 */
[----:B--2---:R-:W-:Y:S01]  /*15cc0*/  IADD3 R2, P0, PT, R23, UR4, RZ ;  /* 0x0000000417027c10 */ /* 0x004fe2000ff1e0ff */
[----:B------:R-:W2:Y:S01]  /*15cd0*/  LDCU UR4, c[0x0][0x794] ;  /* 0x0000f280ff0477ac */ /* 0x000ea20008000800 */
[----:B---3--:R-:W-:-:S03]  /*15ce0*/  FMUL.FTZ R25, R25, UR6 ;  /* 0x0000000619197c20 */ /* 0x008fc60008410000 */
[----:B0-----:R-:W-:-:S05]  /*15cf0*/  IMAD.X R3, RZ, RZ, UR5, P0 ;  /* 0x00000005ff037e24 */ /* 0x001fca00080e06ff */
[----:B------:R0:W-:Y:S01]  /*15d00*/  STG.E desc[UR36][R2.64], R25 ;  /* 0x0000001902007986 */ /* 0x0001e2000c101924 */
[----:B--2---:R-:W-:-:S09]  /*15d10*/  UISETP.NE.AND UP0, UPT, UR4, 0x1, UPT ;  /* 0x000000010400788c */ /* 0x004fd2000bf05270 */
[----:B0-----:R-:W-:Y:S05]  /*15d20*/  BRA.U !UP0, `(.L_x_863) ;  /* 0x0000000108407547 */ /* 0x001fea000b800000 */
[----:B------:R-:W-:Y:S01]  /*15d30*/  MOV R0, 0x0 ;  /* 0x0000000000007802 */ /* 0x000fe20000000f00 */
[----:B------:R-:W0:Y:S01]  /*15d40*/  LDCU.64 UR4, c[0x4][0x590] ;  /* 0x0100b200ff0477ac */ /* 0x000e220008000a00 */
[----:B------:R-:W-:Y:S01]  /*15d50*/  HFMA2 R8, -RZ, RZ, 0, 4.4763088226318359375e-05 ;  /* 0x000002efff087431 */ /* 0x000fe200000001ff */
[----:B------:R-:W-:Y:S01]  /*15d60*/  MOV R12, 0x1 ;  /* 0x00000001000c7802 */ /* 0x000fe20000000f00 */
[----:B------:R2:W3:Y:S01]  /*15d70*/  LDC.64 R2, c[0x4][R0] ;  /* 0x0100000000027b82 */ /* 0x0004e20000000a00 */
[----:B------:R-:W4:Y:S01]  /*15d80*/  LDCU.64 UR6, c[0x4][0x578] ;  /* 0x0100af00ff0677ac */ /* 0x000f220008000a00 */
[----:B------:R-:W-:Y:S01]  /*15d90*/  HFMA2 R13, -RZ, RZ, 0, 0 ;  /* 0x00000000ff0d7431 */ /* 0x000fe200000001ff */
[----:B------:R-:W5:Y:S01]  /*15da0*/  LDCU.64 UR8, c[0x4][0x3f8] ;  /* 0x01007f00ff0877ac */ /* 0x000f620008000a00 */
[----:B0-----:R-:W-:Y:S02]  /*15db0*/  MOV R4, UR4 ;  /* 0x0000000400047c02 */ /* 0x001fe40008000f00 */
[----:B------:R-:W-:-:S02]  /*15dc0*/  MOV R5, UR5 ;  /* 0x0000000500057c02 */ /* 0x000fc40008000f00 */
[----:B----4-:R-:W-:Y:S02]  /*15dd0*/  MOV R6, UR6 ;  /* 0x0000000600067c02 */ /* 0x010fe40008000f00 */
[----:B------:R-:W-:Y:S01]  /*15de0*/  MOV R7, UR7 ;  /* 0x0000000700077c02 */ /* 0x000fe20008000f00 */
[----:B-----5:R-:W-:Y:S01]  /*15df0*/  IMAD.U32 R10, RZ, RZ, UR8 ;  /* 0x00000008ff0a7e24 */ /* 0x020fe2000f8e00ff */
[----:B--2---:R-:W-:-:S07]  /*15e00*/  MOV R11, UR9 ;  /* 0x00000009000b7c02 */ /* 0x004fce0008000f00 */
[----:B------:R-:W-:-:S07]  /*15e10*/  LEPC R20, `(.L_x_863) ;  /* 0x000000001014794e */ /* 0x000fce0000000000 */
[----:B-1-3--:R-:W-:Y:S05]  /*15e20*/  CALL.ABS.NOINC R2 ;  /* 0x0000000002007343 */ /* 0x00afea0003c00000 */
.L_x_863:
[----:B------:R-:W0:Y:S01]  /*15e30*/  LDCU.64 UR4, c[0x0][0x760] ;  /* 0x0000ec00ff0477ac */ /* 0x000e220008000a00 */
[----:B------:R-:W2:Y:S01]  /*15e40*/  LDCU UR6, c[0x0][0x380] ;  /* 0x00007000ff0677ac */ /* 0x000ea20008000800 */
[----:B0-----:R-:W-:Y:S01]  /*15e50*/  IADD3 R22, P0, PT, R22, UR4, RZ ;  /* 0x0000000416167c10 */ /* 0x001fe2000ff1e0ff */
[----:B------:R-:W0:Y:S01]  /*15e60*/  LDCU UR4, c[0x0][0x794] ;  /* 0x0000f280ff0477ac */ /* 0x000e220008000800 */
[----:B--2---:R-:W-:-:S03]  /*15e70*/  FMUL.FTZ R3, R26, UR6 ;  /* 0x000000061a037c20 */ /* 0x004fc60008410000 */
[----:B------:R-:W-:Y:S02]  /*15e80*/  IMAD.X R23, RZ, RZ, UR5, P0 ;  /* 0x00000005ff177e24 */ /* 0x000fe400080e06ff */
[----:B------:R-:W-:-:S03]  /*15e90*/  FMUL.FTZ R27, R27, UR6 ;  /* 0x000000061b1b7c20 */ /* 0x000fc60008410000 */
[----:B------:R2:W-:Y:S01]  /*15ea0*/  STG.E desc[UR36][R22.64], R3 ;  /* 0x0000000316007986 */ /* 0x0005e2000c101924 */
[----:B0-----:R-:W-:-:S09]  /*15eb0*/  UISETP.NE.AND UP0, UPT, UR4, 0x1, UPT ;  /* 0x000000010400788c */ /* 0x001fd2000bf05270 */
[----:B--2---:R-:W-:Y:S05]  /*15ec0*/  BRA.U !UP0, `(.L_x_864) ;  /* 0x0000000108407547 */ /* 0x004fea000b800000 */
        /* <DEDUP_REMOVED lines=16> */
.L_x_864:
[----:B------:R-:W0:Y:S02]  /*15fd0*/  LDCU.64 UR4, c[0x0][0x760] ;  /* 0x0000ec00ff0477ac */ /* 0x000e240008000a00 */
[----:B0-----:R-:W-:-:S05]  /*15fe0*/  IADD3 R18, P0, PT, R18, UR4, RZ ;  /* 0x0000000412127c10 */ /* 0x001fca000ff1e0ff */
[----:B------:R-:W-:-:S05]  /*15ff0*/  IMAD.X R19, RZ, RZ, UR5, P0 ;  /* 0x00000005ff137e24 */ /* 0x000fca00080e06ff */
[----:B------:R-:W-:Y:S01]  /*16000*/  STG.E desc[UR36][R18.64], R27 ;  /* 0x0000001b12007986 */ /* 0x000fe2000c101924 */
[----:B------:R-:W-:Y:S05]  /*16010*/  EXIT ;  /* 0x000000000000794d */ /* 0x000fea0003800000 */
.L_x_860:
[----:B------:R-:W5:Y:S01]  /*16020*/  LDCU.U8 UR4, c[0x0][0x790] ;  /* 0x0000f200ff0477ac */ /* 0x000f620008000000 */
[----:B------:R-:W0:Y:S01]  /*16030*/  LDCU.U8 UR5, c[0x0][0x791] ;  /* 0x0000f220ff0577ac */ /* 0x000e220008000000 */
[----:B-----5:R-:W-:Y:S02]  /*16040*/  UISETP.NE.AND UP1, UPT, UR4, URZ, UPT ;  /* 0x000000ff0400728c */ /* 0x020fe4000bf25270 */
[----:B0-----:R-:W-:-:S07]  /*16050*/  UISETP.NE.AND UP0, UPT, UR5, URZ, UPT ;  /* 0x000000ff0500728c */ /* 0x001fce000bf05270 */
[----:B------:R-:W-:Y:S05]  /*16060*/  BRA.U !UP1, `(.L_x_865) ;  /* 0x0000000109207547 */ /* 0x000fea000b800000 */
[----:B------:R-:W5:Y:S04]  /*16070*/  LDG.E R3, desc[UR36][R4.64] ;  /* 0x0000002404037981 */ /* 0x000f68000c1e1900 */
[----:B--234-:R-:W2:Y:S04]  /*16080*/  LDG.E R0, desc[UR36][R4.64+0x4] ;  /* 0x0000042404007981 */ /* 0x01cea8000c1e1900 */
[----:B------:R-:W3:Y:S04]  /*16090*/  LDG.E R7, desc[UR36][R4.64+0x8] ;  /* 0x0000082404077981 */ /* 0x000ee8000c1e1900 */
[----:B------:R-:W4:Y:S01]  /*160a0*/  LDG.E R2, desc[UR36][R4.64+0xc] ;  /* 0x00000c2404027981 */ /* 0x000f22000c1e1900 */
[----:B-----5:R-:W-:Y:S01]  /*160b0*/  FADD.FTZ R24, R24, R3 ;  /* 0x0000000318187221 */ /* 0x020fe20000010000 */
[----:B--2---:R-:W-:Y:S01]  /*160c0*/  FADD.FTZ R25, R25, R0 ;  /* 0x0000000019197221 */ /* 0x004fe20000010000 */
[----:B---3--:R-:W-:Y:S01]  /*160d0*/  FADD.FTZ R26, R26, R7 ;  /* 0x000000071a1a7221 */ /* 0x008fe20000010000 */
[----:B----4-:R-:W-:-:S07]  /*160e0*/  FADD.FTZ R27, R27, R2 ;  /* 0x000000021b1b7221 */ /* 0x010fce0000010000 */
.L_x_865:
[----:B------:R-:W-:Y:S05]  /*160f0*/  BRA.U !UP0, `(.L_x_866) ;  /* 0x0000000508907547 */ /* 0x000fea000b800000 */
[----:B------:R-:W0:Y:S02]  /*16100*/  LDCU UR4, c[0x0][0x794] ;  /* 0x0000f280ff0477ac */ /* 0x000e240008000800 */
[----:B0-----:R-:W-:-:S09]  /*16110*/  UISETP.NE.AND UP0, UPT, UR4, 0x1, UPT ;  /* 0x000000010400788c */ /* 0x001fd2000bf05270 */
[----:B------:R-:W-:Y:S05]  /*16120*/  BRA.U !UP0, `(.L_x_867) ;  /* 0x0000000108407547 */ /* 0x000fea000b800000 */
[----:B--234-:R-:W-:Y:S01]  /*16130*/  MOV R0, 0x0 ;  /* 0x0000000000007802 */ /* 0x01cfe20000000f00 */
        /* <DEDUP_REMOVED lines=15> */
.L_x_867:
[----:B------:R-:W0:Y:S01]  /*16230*/  LDCU.64 UR4, c[0x0][0x760] ;  /* 0x0000ec00ff0477ac */ /* 0x000e220008000a00 */
[----:B------:R-:W5:Y:S01]  /*16240*/  LDCU UR6, c[0x0][0x380] ;  /* 0x00007000ff0677ac */ /* 0x000f620008000800 */
[----:B0-----:R-:W-:Y:S01]  /*16250*/  IADD3 R28, P0, PT, R28, UR4, RZ ;  /* 0x000000041c1c7c10 */ /* 0x001fe2000ff1e0ff */
[----:B------:R-:W0:Y:S01]  /*16260*/  LDCU UR4, c[0x0][0x794] ;  /* 0x0000f280ff0477ac */ /* 0x000e220008000800 */
[----:B-----5:R-:W-:-:S03]  /*16270*/  FMUL.FTZ R3, R24, UR6 ;  /* 0x0000000618037c20 */ /* 0x020fc60008410000 */
[----:B------:R-:W-:-:S05]  /*16280*/  IMAD.X R29, RZ, RZ, UR5, P0 ;  /* 0x00000005ff1d7e24 */ /* 0x000fca00080e06ff */
[----:B------:R1:W-:Y:S01]  /*16290*/  STG.E desc[UR36][R28.64], R3 ;  /* 0x000000031c007986 */ /* 0x0003e2000c101924 */
[----:B0-----:R-:W-:-:S09]  /*162a0*/  UISETP.NE.AND UP0, UPT, UR4, 0x1, UPT ;  /* 0x000000010400788c */ /* 0x001fd2000bf05270 */
[----:B-1----:R-:W-:Y:S05]  /*162b0*/  BRA.U !UP0, `(.L_x_868) ;  /* 0x0000000108407547 */ /* 0x002fea000b800000 */
[----:B--234-:R-:W-:Y:S01]  /*162c0*/  MOV R0, 0x0 ;  /* 0x0000000000007802 */ /* 0x01cfe20000000f00 */
        /* <DEDUP_REMOVED lines=15> */
.L_x_868:
[----:B------:R-:W0:Y:S01]  /*163c0*/  LDCU.64 UR4, c[0x0][0x760] ;  /* 0x0000ec00ff0477ac */ /* 0x000e220008000a00 */
[----:B------:R-:W2:Y:S01]  /*163d0*/  LDCU UR6, c[0x0][0x380] ;  /* 0x00007000ff0677ac */ /* 0x000ea20008000800 */
[----:B0-----:R-:W-:Y:S01]  /*163e0*/  IADD3 R2, P0, PT, R23, UR4, RZ ;  /* 0x0000000417027c10 */ /* 0x001fe2000ff1e0ff */
[----:B------:R-:W0:Y:S01]  /*163f0*/  LDCU UR4, c[0x0][0x794] ;  /* 0x0000f280ff0477ac */ /* 0x000e220008000800 */
[----:B--234-:R-:W-:-:S03]  /*16400*/  FMUL.FTZ R25, R25, UR6 ;  /* 0x0000000619197c20 */ /* 0x01cfc60008410000 */
[----:B------:R-:W-:-:S05]  /*16410*/  IMAD.X R3, RZ, RZ, UR5, P0 ;  /* 0x00000005ff037e24 */ /* 0x000fca00080e06ff */
[----:B------:R1:W-:Y:S01]  /*16420*/  STG.E desc[UR36][R2.64], R25 ;  /* 0x0000001902007986 */ /* 0x0003e2000c101924 */
        /* <DEDUP_REMOVED lines=18> */
.L_x_869:
[----:B------:R-:W0:Y:S01]  /*16550*/  LDCU.64 UR4, c[0x0][0x760] ;  /* 0x0000ec00ff0477ac */ /* 0x000e220008000a00 */
[----:B------:R-:W1:Y:S01]  /*16560*/  LDCU UR6, c[0x0][0x380] ;  /* 0x00007000ff0677ac */ /* 0x000e620008000800 */
[----:B0-----:R-:W-:Y:S01]  /*16570*/  IADD3 R22, P0, PT, R22, UR4, RZ ;  /* 0x0000000416167c10 */ /* 0x001fe2000ff1e0ff */
[----:B------:R-:W0:Y:S01]  /*16580*/  LDCU UR4, c[0x0][0x794] ;  /* 0x0000f280ff0477ac */ /* 0x000e220008000800 */
[----:B-1----:R-:W-:-:S03]  /*16590*/  FMUL.FTZ R3, R26, UR6 ;  /* 0x000000061a037c20 */ /* 0x002fc60008410000 */
[----:B------:R-:W-:Y:S02]  /*165a0*/  IMAD.X R23, RZ, RZ, UR5, P0 ;  /* 0x00000005ff177e24 */ /* 0x000fe400080e06ff */
[----:B------:R-:W-:-:S03]  /*165b0*/  FMUL.FTZ R27, R27, UR6 ;  /* 0x000000061b1b7c20 */ /* 0x000fc60008410000 */
        /* <DEDUP_REMOVED lines=19> */
.L_x_870:
[----:B------:R-:W0:Y:S02]  /*166f0*/  LDCU.64 UR4, c[0x0][0x760] ;  /* 0x0000ec00ff0477ac */ /* 0x000e240008000a00 */
[----:B0-----:R-:W-:-:S05]  /*16700*/  IADD3 R18, P0, PT, R18, UR4, RZ ;  /* 0x0000000412127c10 */ /* 0x001fca000ff1e0ff */
[----:B------:R-:W-:-:S05]  /*16710*/  IMAD.X R19, RZ, RZ, UR5, P0 ;  /* 0x00000005ff137e24 */ /* 0x000fca00080e06ff */
[----:B------:R-:W-:Y:S01]  /*16720*/  STG.E desc[UR36][R18.64], R27 ;  /* 0x0000001b12007986 */ /* 0x000fe2000c101924 */
[----:B------:R-:W-:Y:S05]  /*16730*/  EXIT ;  /* 0x000000000000794d */ /* 0x000fea0003800000 */
.L_x_866:
[----:B------:R-:W-:Y:S04]  /*16740*/  STG.E desc[UR36][R4.64], R24 ;  /* 0x0000001804007986 */ /* 0x000fe8000c101924 */
[----:B------:R-:W-:Y:S04]  /*16750*/  STG.E desc[UR36][R4.64+0x4], R25 ;  /* 0x0000041904007986 */ /* 0x000fe8000c101924 */
[----:B------:R-:W-:Y:S04]  /*16760*/  STG.E desc[UR36][R4.64+0x8], R26 ;  /* 0x0000081a04007986 */ /* 0x000fe8000c101924 */
[----:B------:R-:W-:Y:S01]  /*16770*/  STG.E desc[UR36][R4.64+0xc], R27 ;  /* 0x00000c1b04007986 */ /* 0x000fe2000c101924 */
[----:B------:R-:W-:Y:S05]  /*16780*/  EXIT ;  /* 0x000000000000794d */ /* 0x000fea0003800000 */
.L_x_839:
[----:B------:R-:W2:Y:S02]  /*16790*/  LDCU UR4, c[0x0][0x390] ;  /* 0x00007200ff0477ac */ /* 0x000ea40008000800 */
[----:B--2---:R-:W-:-:S13]  /*167a0*/  ISETP.GE.AND P0, PT, R45, UR4, PT ;  /* 0x000000042d007c0c */ /* 0x004fda000bf06270 */
[----:B------:R-:W-:Y:S05]  /*167b0*/  @P0 EXIT ;  /* 0x000000000000094d */ /* 0x000fea0003800000 */
[----:B------:R-:W2:Y:S01]  /*167c0*/  LDCU UR4, c[0x0][0x3a0] ;  /* 0x00007400ff0477ac */ /* 0x000ea20008000800 */
[----:B------:R-:W-:Y:S02]  /*167d0*/  ISETP.NE.AND P1, PT, R19, RZ, PT ;  /* 0x000000ff1300720c */ /* 0x000fe40003f25270 */
[----:B--2---:R-:W-:-:S13]  /*167e0*/  ISETP.NE.AND P0, PT, RZ, UR4, PT ;  /* 0x00000004ff007c0c */ /* 0x004fda000bf05270 */
[----:B------:R-:W-:Y:S05]  /*167f0*/  @P0 EXIT P1 ;  /* 0x000000000000094d */ /* 0x000fea0000800000 */
[----:B------:R-:W2:Y:S01]  /*16800*/  LDCU UR4, c[0x0][0x3a4] ;  /* 0x00007480ff0477ac */ /* 0x000ea20008000800 */
[----:B------:R-:W-:Y:S02]  /*16810*/  ISETP.NE.AND P1, PT, R16, RZ, PT ;  /* 0x000000ff1000720c */ /* 0x000fe40003f25270 */
[----:B--2---:R-:W-:-:S13]  /*16820*/  ISETP.NE.AND P0, PT, RZ, UR4, PT ;  /* 0x00000004ff007c0c */ /* 0x004fda000bf05270 */
[----:B------:R-:W-:Y:S05]  /*16830*/  @P0 EXIT P1 ;  /* 0x000000000000094d */ /* 0x000fea0000800000 */
[----:B------:R-:W-:-:S04]  /*16840*/  ISETP.NE.U32.AND P0, PT, R6, RZ, PT ;  /* 0x000000ff0600720c */ /* 0x000fc80003f05070 */
[----:B------:R-:W-:-:S13]  /*16850*/  ISETP.NE.AND.EX P0, PT, R7, RZ, PT, P0 ;  /* 0x000000ff0700720c */ /* 0x000fda0003f05300 */
[----:B------:R-:W-:Y:S05]  /*16860*/  @P0 BRA `(.L_x_871) ;  /* 0x0000000400f80947 */ /* 0x000fea0003800000 */
[----:B------:R-:W2:Y:S01]  /*16870*/  LDCU.U8 UR6, c[0x0][0x790] ;  /* 0x0000f200ff0677ac */ /* 0x000ea20008000000 */
[----:B------:R-:W3:Y:S01]  /*16880*/  LDCU.64 UR4, c[0x0][0x760] ;  /* 0x0000ec00ff0477ac */ /* 0x000ee20008000a00 */
[----:B--2---:R-:W-:Y:S02]  /*16890*/  ISETP.NE.AND P0, PT, RZ, UR6, PT ;  /* 0x00000006ff007c0c */ /* 0x004fe4000bf05270 */
[----:B---3--:R-:W-:Y:S02]  /*168a0*/  IADD3 R8, P4, PT, R29, UR4, RZ ;  /* 0x000000041d087c10 */ /* 0x008fe4000ff9e0ff */
[----:B------:R-:W-:Y:S02]  /*168b0*/  IADD3 R6, P3, PT, R23, UR4, RZ ;  /* 0x0000000417067c10 */ /* 0x000fe4000ff7e0ff */
[----:B------:R-:W-:Y:S02]  /*168c0*/  IADD3 R4, P2, PT, R22, UR4, RZ ;  /* 0x0000000416047c10 */ /* 0x000fe4000ff5e0ff */
[----:B------:R-:W-:-:S02]  /*168d0*/  IADD3 R2, P1, PT, R18, UR4, RZ ;  /* 0x0000000412027c10 */ /* 0x000fc4000ff3e0ff */
[----:B------:R-:W-:Y:S02]  /*168e0*/  IADD3.X R9, PT, PT, RZ, UR5, RZ, P4, !PT ;  /* 0x00000005ff097c10 */ /* 0x000fe4000a7fe4ff */
[----:B------:R-:W-:Y:S02]  /*168f0*/  IADD3.X R7, PT, PT, RZ, UR5, RZ, P3, !PT ;  /* 0x00000005ff077c10 */ /* 0x000fe40009ffe4ff */
[----:B------:R-:W-:Y:S01]  /*16900*/  IADD3.X R5, PT, PT, RZ, UR5, RZ, P2, !PT ;  /* 0x00000005ff057c10 */ /* 0x000fe200097fe4ff */
[----:B------:R-:W2:Y:S01]  /*16910*/  @P0 LDG.E R11, desc[UR36][R8.64] ;  /* 0x00000024080b0981 */ /* 0x000ea2000c1e1900 */
[----:B------:R-:W-:-:S03]  /*16920*/  IADD3.X R3, PT, PT, RZ, UR5, RZ, P1, !PT ;  /* 0x00000005ff037c10 */ /* 0x000fc60008ffe4ff */
[----:B------:R-:W3:Y:S04]  /*16930*/  @P0 LDG.E R0, desc[UR36][R6.64] ;  /* 0x0000002406000981 */ /* 0x000ee8000c1e1900 */
[----:B------:R-:W4:Y:S04]  /*16940*/  @P0 LDG.E R13, desc[UR36][R4.64] ;  /* 0x00000024040d0981 */ /* 0x000f28000c1e1900 */
[----:B------:R-:W5:Y:S01]  /*16950*/  @P0 LDG.E R10, desc[UR36][R2.64] ;  /* 0x00000024020a0981 */ /* 0x000f62000c1e1900 */
[----:B------:R-:W0:Y:S02]  /*16960*/  LDCU.U8 UR4, c[0x0][0x791] ;  /* 0x0000f220ff0477ac */ /* 0x000e240008000000 */
[----:B0-----:R-:W-:Y:S01]  /*16970*/  ISETP.NE.AND P1, PT, RZ, UR4, PT ;  /* 0x00000004ff007c0c */ /* 0x001fe2000bf25270 */
[----:B--2---:R-:W-:Y:S01]  /*16980*/  @P0 FADD.FTZ R24, R24, R11 ;  /* 0x0000000b18180221 */ /* 0x004fe20000010000 */
[----:B---3--:R-:W-:-:S11]  /*16990*/  @P0 FADD.FTZ R25, R25, R0 ;  /* 0x0000000019190221 */ /* 0x008fd60000010000 */
[----:B------:R0:W-:Y:S01]  /*169a0*/  @!P1 STG.E desc[UR36][R8.64], R24 ;  /* 0x0000001808009986 */ /* 0x0001e2000c101924 */
[----:B----4-:R-:W-:-:S03]  /*169b0*/  @P0 FADD.FTZ R26, R26, R13 ;  /* 0x0000000d1a1a0221 */ /* 0x010fc60000010000 */
[----:B------:R0:W-:Y:S01]  /*169c0*/  @!P1 STG.E desc[UR36][R6.64], R25 ;  /* 0x0000001906009986 */ /* 0x0001e2000c101924 */
[----:B-----5:R-:W-:-:S03]  /*169d0*/  @P0 FADD.FTZ R27, R27, R10 ;  /* 0x0000000a1b1b0221 */ /* 0x020fc60000010000 */
        /* <DEDUP_REMOVED lines=19> */
[----:B0-----:R-:W-:-:S07]  /*16b10*/  IMAD.U32 R11, RZ, RZ, UR9 ;  /* 0x00000009ff0b7e24 */ /* 0x001fce000f8e00ff */
[----:B------:R-:W-:-:S07]  /*16b20*/  LEPC R20, `(.L_x_872) ;  /* 0x000000001014794e */ /* 0x000fce0000000000 */
[----:B-1-3--:R-:W-:Y:S05]  /*16b30*/  CALL.ABS.NOINC R2 ;  /* 0x0000000002007343 */ /* 0x00afea0003c00000 */
.L_x_872:
[----:B------:R-:W0:Y:S01]  /*16b40*/  LDCU.64 UR4, c[0x0][0x760] ;  /* 0x0000ec00ff0477ac */ /* 0x000e220008000a00 */
[----:B------:R-:W2:Y:S01]  /*16b50*/  LDCU UR6, c[0x0][0x380] ;  /* 0x00007000ff0677ac */ /* 0x000ea20008000800 */
[----:B0-----:R-:W-:Y:S01]  /*16b60*/  IADD3 R2, P0, PT, R29, UR4, RZ ;  /* 0x000000041d027c10 */ /* 0x001fe2000ff1e0ff */
[----:B------:R-:W0:Y:S03]  /*16b70*/  LDCU UR4, c[0x0][0x794] ;  /* 0x0000f280ff0477ac */ /* 0x000e260008000800 */
[----:B------:R-:W-:Y:S01]  /*16b80*/  IADD3.X R3, PT, PT, RZ, UR5, RZ, P0, !PT ;  /* 0x00000005ff037c10 */ /* 0x000fe200087fe4ff */
[----:B--2---:R-:W-:-:S05]  /*16b90*/  FMUL.FTZ R5, R24, UR6 ;  /* 0x0000000618057c20 */ /* 0x004fca0008410000 */
        /* <DEDUP_REMOVED lines=11> */
[----:B0-----:R-:W-:Y:S01]  /*16c50*/  IMAD.U32 R4, RZ, RZ, UR4 ;  /* 0x00000004ff047e24 */ /* 0x001fe2000f8e00ff */
[----:B------:R-:W-:Y:S02]  /*16c60*/  MOV R5, UR5 ;  /* 0x0000000500057c02 */ /* 0x000fe40008000f00 */
[----:B----4-:R-:W-:-:S02]  /*16c70*/  MOV R6, UR6 ;  /* 0x0000000600067c02 */ /* 0x010fc40008000f00 */
[----:B------:R-:W-:Y:S02]  /*16c80*/  MOV R7, UR7 ;  /* 0x0000000700077c02 */ /* 0x000fe40008000f00 */
[----:B-----5:R-:W-:Y:S01]  /*16c90*/  MOV R10, UR8 ;  /* 0x00000008000a7c02 */ /* 0x020fe20008000f00 */
[----:B--2---:R-:W-:-:S07]  /*16ca0*/  IMAD.U32 R11, RZ, RZ, UR9 ;  /* 0x00000009ff0b7e24 */ /* 0x004fce000f8e00ff */
[----:B------:R-:W-:-:S07]  /*16cb0*/  LEPC R20, `(.L_x_873) ;  /* 0x000000001014794e */ /* 0x000fce0000000000 */
[----:B-1-3--:R-:W-:Y:S05]  /*16cc0*/  CALL.ABS.NOINC R2 ;  /* 0x0000000002007343 */ /* 0x00afea0003c00000 */
.L_x_873:
        /* <DEDUP_REMOVED lines=25> */
.L_x_874:
[----:B------:R-:W0:Y:S01]  /*16e60*/  LDCU.64 UR4, c[0x0][0x760] ;  /* 0x0000ec00ff0477ac */ /* 0x000e220008000a00 */
[----:B------:R-:W2:Y:S01]  /*16e70*/  LDCU UR6, c[0x0][0x380] ;  /* 0x00007000ff0677ac */ /* 0x000ea20008000800 */
[----:B0-----:R-:W-:Y:S01]  /*16e80*/  IADD3 R22, P0, PT, R22, UR4, RZ ;  /* 0x0000000416167c10 */ /* 0x001fe2000ff1e0ff */
[----:B------:R-:W0:Y:S03]  /*16e90*/  LDCU UR4, c[0x0][0x794] ;  /* 0x0000f280ff0477ac */ /* 0x000e260008000800 */
[----:B------:R-:W-:Y:S01]  /*16ea0*/  IADD3.X R23, PT, PT, RZ, UR5, RZ, P0, !PT ;  /* 0x00000005ff177c10 */ /* 0x000fe200087fe4ff */
[----:B--2---:R-:W-:Y:S01]  /*16eb0*/  FMUL.FTZ R3, R26, UR6 ;  /* 0x000000061a037c20 */ /* 0x004fe20008410000 */
[----:B------:R-:W-:-:S04]  /*16ec0*/  FMUL.FTZ R27, R27, UR6 ;  /* 0x000000061b1b7c20 */ /* 0x000fc80008410000 */
        /* <DEDUP_REMOVED lines=19> */
.L_x_875:
[----:B------:R-:W0:Y:S02]  /*17000*/  LDCU.64 UR4, c[0x0][0x760] ;  /* 0x0000ec00ff0477ac */ /* 0x000e240008000a00 */
[----:B0-----:R-:W-:-:S04]  /*17010*/  IADD3 R18, P0, PT, R18, UR4, RZ ;  /* 0x0000000412127c10 */ /* 0x001fc8000ff1e0ff */
[----:B------:R-:W-:-:S05]  /*17020*/  IADD3.X R19, PT, PT, RZ, UR5, RZ, P0, !PT ;  /* 0x00000005ff137c10 */ /* 0x000fca00087fe4ff */
[----:B------:R-:W-:Y:S01]  /*17030*/  STG.E desc[UR36][R18.64], R27 ;  /* 0x0000001b12007986 */ /* 0x000fe2000c101924 */
[----:B------:R-:W-:Y:S05]  /*17040*/  EXIT ;  /* 0x000000000000794d */ /* 0x000fea0003800000 */
.L_x_871:
[----:B------:R-:W2:Y:S01]  /*17050*/  LDCU.U8 UR4, c[0x0][0x790] ;  /* 0x0000f200ff0477ac */ /* 0x000ea20008000000 */
[----:B------:R-:W3:Y:S01]  /*17060*/  LDCU.U8 UR5, c[0x0][0x791] ;  /* 0x0000f220ff0577ac */ /* 0x000ee20008000000 */
[----:B--2---:R-:W-:Y:S02]  /*17070*/  UISETP.NE.AND UP0, UPT, UR4, URZ, UPT ;  /* 0x000000ff0400728c */ /* 0x004fe4000bf05270 */
[----:B---3--:R-:W-:-:S07]  /*17080*/  UISETP.NE.AND UP1, UPT, UR5, URZ, UPT ;  /* 0x000000ff0500728c */ /* 0x008fce000bf25270 */
[----:B------:R-:W-:Y:S05]  /*17090*/  BRA.U !UP0, `(.L_x_876) ;  /* 0x0000000108207547 */ /* 0x000fea000b800000 */
[----:B------:R-:W2:Y:S04]  /*170a0*/  LDG.E R3, desc[UR36][R4.64] ;  /* 0x0000002404037981 */ /* 0x000ea8000c1e1900 */
[----:B------:R-:W3:Y:S04]  /*170b0*/  LDG.E R0, desc[UR36][R4.64+0x4] ;  /* 0x0000042404007981 */ /* 0x000ee8000c1e1900 */
[----:B------:R-:W4:Y:S04]  /*170c0*/  LDG.E R7, desc[UR36][R4.64+0x8] ;  /* 0x0000082404077981 */ /* 0x000f28000c1e1900 */
[----:B------:R-:W5:Y:S01]  /*170d0*/  LDG.E R2, desc[UR36][R4.64+0xc] ;  /* 0x00000c2404027981 */ /* 0x000f62000c1e1900 */
[----:B--2---:R-:W-:Y:S01]  /*170e0*/  FADD.FTZ R24, R24, R3 ;  /* 0x0000000318187221 */ /* 0x004fe20000010000 */
[----:B---3--:R-:W-:Y:S01]  /*170f0*/  FADD.FTZ R25, R25, R0 ;  /* 0x0000000019197221 */ /* 0x008fe20000010000 */
[----:B----4-:R-:W-:Y:S01]  /*17100*/  FADD.FTZ R26, R26, R7 ;  /* 0x000000071a1a7221 */ /* 0x010fe20000010000 */
[----:B-----5:R-:W-:-:S07]  /*17110*/  FADD.FTZ R27, R27, R2 ;  /* 0x000000021b1b7221 */ /* 0x020fce0000010000 */
.L_x_876:
[----:B------:R-:W-:Y:S05]  /*17120*/  BRA.U !UP1, `(.L_x_877) ;  /* 0x0000000509907547 */ /* 0x000fea000b800000 */
[----:B------:R-:W2:Y:S02]  /*17130*/  LDCU UR4, c[0x0][0x794] ;  /* 0x0000f280ff0477ac */ /* 0x000ea40008000800 */
[----:B--2---:R-:W-:-:S09]  /*17140*/  UISETP.NE.AND UP0, UPT, UR4, 0x1, UPT ;  /* 0x000000010400788c */ /* 0x004fd2000bf05270 */
[----:B------:R-:W-:Y:S05]  /*17150*/  BRA.U !UP0, `(.L_x_878) ;  /* 0x0000000108407547 */ /* 0x000fea000b800000 */
[----:B------:R-:W-:Y:S01]  /*17160*/  MOV R0, 0x0 ;  /* 0x0000000000007802 */ /* 0x000fe20000000f00 */
[----:B------:R-:W2:Y:S01]  /*17170*/  LDCU.64 UR4, c[0x4][0x590] ;  /* 0x0100b200ff0477ac */ /* 0x000ea20008000a00 */
[----:B------:R-:W-:Y:S01]  /*17180*/  HFMA2 R8, -RZ, RZ, 0, 4.4763088226318359375e-05 ;  /* 0x000002efff087431 */ /* 0x000fe200000001ff */
[----:B------:R-:W-:Y:S01]  /*17190*/  MOV R12, 0x1 ;  /* 0x00000001000c7802 */ /* 0x000fe20000000f00 */
[----:B------:R3:W4:Y:S01]  /*171a0*/  LDC.64 R2, c[0x4][R0] ;  /* 0x0100000000027b82 */ /* 0x0007220000000a00 */
[----:B------:R-:W5:Y:S01]  /*171b0*/  LDCU.64 UR6, c[0x4][0x578] ;  /* 0x0100af00ff0677ac */ /* 0x000f620008000a00 */
[----:B------:R-:W-:Y:S01]  /*171c0*/  HFMA2 R13, -RZ, RZ, 0, 0 ;  /* 0x00000000ff0d7431 */ /* 0x000fe200000001ff */
[----:B------:R-:W0:Y:S01]  /*171d0*/  LDCU.64 UR8, c[0x4][0x3f8] ;  /* 0x01007f00ff0877ac */ /* 0x000e220008000a00 */
[----:B--2---:R-:W-:Y:S01]  /*171e0*/  IMAD.U32 R4, RZ, RZ, UR4 ;  /* 0x00000004ff047e24 */ /* 0x004fe2000f8e00ff */
[----:B------:R-:W-:Y:S02]  /*171f0*/  MOV R5, UR5 ;  /* 0x0000000500057c02 */ /* 0x000fe40008000f00 */
[----:B-----5:R-:W-:-:S02]  /*17200*/  MOV R6, UR6 ;  /* 0x0000000600067c02 */ /* 0x020fc40008000f00 */
[----:B------:R-:W-:Y:S02]  /*17210*/  MOV R7, UR7 ;  /* 0x0000000700077c02 */ /* 0x000fe40008000f00 */
[----:B0-----:R-:W-:Y:S01]  /*17220*/  MOV R10, UR8 ;  /* 0x00000008000a7c02 */ /* 0x001fe20008000f00 */
[----:B---3--:R-:W-:-:S07]  /*17230*/  IMAD.U32 R11, RZ, RZ, UR9 ;  /* 0x00000009ff0b7e24 */ /* 0x008fce000f8e00ff */
[----:B------:R-:W-:-:S07]  /*17240*/  LEPC R20, `(.L_x_878) ;  /* 0x000000001014794e */ /* 0x000fce0000000000 */
[----:B-1--4-:R-:W-:Y:S05]  /*17250*/  CALL.ABS.NOINC R2 ;  /* 0x0000000002007343 */ /* 0x012fea0003c00000 */
.L_x_878:
[----:B------:R-:W2:Y:S01]  /*17260*/  LDCU.64 UR4, c[0x0][0x760] ;  /* 0x0000ec00ff0477ac */ /* 0x000ea20008000a00 */
[----:B------:R-:W3:Y:S01]  /*17270*/  LDCU UR6, c[0x0][0x380] ;  /* 0x00007000ff0677ac */ /* 0x000ee20008000800 */
[----:B--2---:R-:W-:Y:S01]  /*17280*/  IADD3 R2, P0, PT, R29, UR4, RZ ;  /* 0x000000041d027c10 */ /* 0x004fe2000ff1e0ff */
[----:B------:R-:W2:Y:S03]  /*17290*/  LDCU UR4, c[0x0][0x794] ;  /* 0x0000f280ff0477ac */ /* 0x000ea60008000800 */
[----:B------:R-:W-:Y:S01]  /*172a0*/  IADD3.X R3, PT, PT, RZ, UR5, RZ, P0, !PT ;  /* 0x00000005ff037c10 */ /* 0x000fe200087fe4ff */
[----:B---3--:R-:W-:-:S05]  /*172b0*/  FMUL.FTZ R5, R24, UR6 ;  /* 0x0000000618057c20 */ /* 0x008fca0008410000 */
[----:B------:R3:W-:Y:S01]  /*172c0*/  STG.E desc[UR36][R2.64], R5 ;  /* 0x0000000502007986 */ /* 0x0007e2000c101924 */
[----:B--2---:R-:W-:-:S09]  /*172d0*/  UISETP.NE.AND UP0, UPT, UR4, 0x1, UPT ;  /* 0x000000010400788c */ /* 0x004fd2000bf05270 */
[----:B---3--:R-:W-:Y:S05]  /*172e0*/  BRA.U !UP0, `(.L_x_879) ;  /* 0x0000000108407547 */ /* 0x008fea000b800000 */
        /* <DEDUP_REMOVED lines=16> */
.L_x_879:
        /* <DEDUP_REMOVED lines=25> */
.L_x_880:
[----:B------:R-:W2:Y:S01]  /*17580*/  LDCU.64 UR4, c[0x0][0x760] ;  /* 0x0000ec00ff0477ac */ /* 0x000ea20008000a00 */
[----:B------:R-:W3:Y:S01]  /*17590*/  LDCU UR6, c[0x0][0x380] ;  /* 0x00007000ff0677ac */ /* 0x000ee20008000800 */
[----:B--2---:R-:W-:Y:S01]  /*175a0*/  IADD3 R22, P0, PT, R22, UR4, RZ ;  /* 0x0000000416167c10 */ /* 0x004fe2000ff1e0ff */
[----:B------:R-:W2:Y:S03]  /*175b0*/  LDCU UR4, c[0x0][0x794] ;  /* 0x0000f280ff0477ac */ /* 0x000ea60008000800 */
[----:B------:R-:W-:Y:S01]  /*175c0*/  IADD3.X R23, PT, PT, RZ, UR5, RZ, P0, !PT ;  /* 0x00000005ff177c10 */ /* 0x000fe200087fe4ff */
[----:B---3--:R-:W-:Y:S01]  /*175d0*/  FMUL.FTZ R3, R26, UR6 ;  /* 0x000000061a037c20 */ /* 0x008fe20008410000 */
[----:B------:R-:W-:-:S04]  /*175e0*/  FMUL.FTZ R27, R27, UR6 ;  /* 0x000000061b1b7c20 */ /* 0x000fc80008410000 */
        /* <DEDUP_REMOVED lines=19> */
.L_x_881:
[----:B------:R-:W2:Y:S02]  /*17720*/  LDCU.64 UR4, c[0x0][0x760] ;  /* 0x0000ec00ff0477ac */ /* 0x000ea40008000a00 */
[----:B--2---:R-:W-:-:S04]  /*17730*/  IADD3 R18, P0, PT, R18, UR4, RZ ;  /* 0x0000000412127c10 */ /* 0x004fc8000ff1e0ff */
[----:B------:R-:W-:-:S05]  /*17740*/  IADD3.X R19, PT, PT, RZ, UR5, RZ, P0, !PT ;  /* 0x00000005ff137c10 */ /* 0x000fca00087fe4ff */
[----:B------:R-:W-:Y:S01]  /*17750*/  STG.E desc[UR36][R18.64], R27 ;  /* 0x0000001b12007986 */ /* 0x000fe2000c101924 */
[----:B------:R-:W-:Y:S05]  /*17760*/  EXIT ;  /* 0x000000000000794d */ /* 0x000fea0003800000 */
.L_x_877:
[----:B------:R-:W-:Y:S04]  /*17770*/  STG.E desc[UR36][R4.64], R24 ;  /* 0x0000001804007986 */ /* 0x000fe8000c101924 */
[----:B------:R-:W-:Y:S04]  /*17780*/  STG.E desc[UR36][R4.64+0x4], R25 ;  /* 0x0000041904007986 */ /* 0x000fe8000c101924 */
[----:B------:R-:W-:Y:S04]  /*17790*/  STG.E desc[UR36][R4.64+0x8], R26 ;  /* 0x0000081a04007986 */ /* 0x000fe8000c101924 */
[----:B------:R-:W-:Y:S01]  /*177a0*/  STG.E desc[UR36][R4.64+0xc], R27 ;  /* 0x00000c1b04007986 */ /* 0x000fe2000c101924 */
[----:B------:R-:W-:Y:S05]  /*177b0*/  EXIT ;  /* 0x000000000000794d */ /* 0x000fea0003800000 */
.L_x_882:
        /* <DEDUP_REMOVED lines=12> */
.L_x_7270:


//--------------------- .text._ZN2at6native13reduce_kernelILi512ELi1ENS0_8ReduceOpIdNS0_7MeanOpsIddddEEjdLi4ELi4EEEEEvT1_ --------------------------
	.section	.text._ZN2at6native13reduce_kernelILi512ELi1ENS0_8ReduceOpIdNS0_7MeanOpsIddddEEjdLi4ELi4EEEEEvT1_,"ax",@progbits
	.align	128
        .global         _ZN2at6native13reduce_kernelILi512ELi1ENS0_8ReduceOpIdNS0_7MeanOpsIddddEEjdLi4ELi4EEEEEvT1_
        .type           _ZN2at6native13reduce_kernelILi512ELi1ENS0_8ReduceOpIdNS0_7MeanOpsIddddEEjdLi4ELi4EEEEEvT1_,@function
        .size           _ZN2at6native13reduce_kernelILi512ELi1ENS0_8ReduceOpIdNS0_7MeanOpsIddddEEjdLi4ELi4EEEEEvT1_,(.L_x_7271 - _ZN2at6native13reduce_kernelILi512ELi1ENS0_8ReduceOpIdNS0_7MeanOpsIddddEEjdLi4ELi4EEEEEvT1_)
        .other          _ZN2at6native13reduce_kernelILi512ELi1ENS0_8ReduceOpIdNS0_7MeanOpsIddddEEjdLi4ELi4EEEEEvT1_,@"STO_CUDA_ENTRY STV_DEFAULT"
_ZN2at6native13reduce_kernelILi512ELi1ENS0_8ReduceOpIdNS0_7MeanOpsIddddEEjdLi4ELi4EEEEEvT1_:
.text._ZN2at6native13reduce_kernelILi512ELi1ENS0_8ReduceOpIdNS0_7MeanOpsIddddEEjdLi4ELi4EEEEEvT1_:
[----:B------:R-:W0:Y:S01]  /*0000*/  LDC R1, c[0x0][0x37c] ;  /* 0x0000df00ff017b82 */ /* 0x000e220000000800 */
[----:B------:R-:W1:Y:S01]  /*0010*/  S2R R16, SR_TID.X ;  /* 0x0000000000107919 */ /* 0x000e620000002100 */
[----:B------:R-:W1:Y:S06]  /*0020*/  LDCU.64 UR32, c[0x0][0x3b0] ;  /* 0x00007600ff2077ac */ /* 0x000e6c0008000a00 */
[----:B------:R-:W2:Y:S01]  /*0030*/  S2UR UR5, SR_CTAID.X ;  /* 0x00000000000579c3 */ /* 0x000ea20000002500 */
[----:B0-----:R-:W-:Y:S01]  /*0040*/  IADD3 R1, PT, PT, R1, -0x8, RZ ;  /* 0xfffffff801017810 */ /* 0x001fe20007ffe0ff */
[----:B------:R-:W0:Y:S01]  /*0050*/  S2R R5, SR_TID.Y ;  /* 0x0000000000057919 */ /* 0x000e220000002200 */
[----:B------:R-:W3:Y:S01]  /*0060*/  LDCU UR4, c[0x0][0x564] ;  /* 0x0000ac80ff0477ac */ /* 0x000ee20008000800 */
[----:B------:R-:W4:Y:S01]  /*0070*/  S2R R4, SR_CTAID.Y ;  /* 0x0000000000047919 */ /* 0x000f220000002600 */
[----:B------:R-:W5:Y:S03]  /*0080*/  LDCU.64 UR30, c[0x0][0x3a8] ;  /* 0x00007500ff1e77ac */ /* 0x000f660008000a00 */
[----:B------:R-:W2:Y:S01]  /*0090*/  LDC R29, c[0x0][0x3a0] ;  /* 0x0000e800ff1d7b82 */ /* 0x000ea20000000800 */
[----:B------:R-:W0:Y:S01]  /*00a0*/  LDCU UR6, c[0x0][0x3b8] ;  /* 0x00007700ff0677ac */ /* 0x000e220008000800 */
[----:B---3--:R-:W-:Y:S01]  /*00b0*/  UISETP.NE.AND UP0, UPT, UR4, URZ, UPT ;  /* 0x000000ff0400728c */ /* 0x008fe2000bf05270 */
[----:B-1----:R-:W-:-:S02]  /*00c0*/  IMAD R0, R16, UR33, RZ ;  /* 0x0000002110007c24 */ /* 0x002fc4000f8e02ff */
[----:B-----5:R-:W-:Y:S02]  /*00d0*/  IMAD R2, R16, UR30, RZ ;  /* 0x0000001e10027c24 */ /* 0x020fe4000f8e02ff */
[C---:B0-----:R-:W-:Y:S02]  /*00e0*/  IMAD R0, R5.reuse, UR6, R0 ;  /* 0x0000000605007c24 */ /* 0x041fe4000f8e0200 */
[----:B------:R-:W-:Y:S02]  /*00f0*/  IMAD R9, R5, UR31, R2 ;  /* 0x0000001f05097c24 */ /* 0x000fe4000f8e0202 */
[----:B--2---:R-:W-:Y:S02]  /*0100*/  IMAD R29, R29, UR5, R0 ;  /* 0x000000051d1d7c24 */ /* 0x004fe4000f8e0200 */
[----:B------:R-:W-:Y:S02]  /*0110*/  HFMA2 R0, -RZ, RZ, 0, 0 ;  /* 0x00000000ff007431 */ /* 0x000fe400000001ff */
[----:B----4-:R-:W-:Y:S01]  /*0120*/  IMAD R9, R4, UR32, R9 ;  /* 0x0000002004097c24 */ /* 0x010fe2000f8e0209 */
        /* <DEDUP_REMOVED lines=278> */
.L_x_883:
        /* <DEDUP_REMOVED lines=12> */
[----:B------:R-:W-:Y:S01]  /*1350*/  MOV R2, R20 ;  /* 0x0000001400027202 */ /* 0x000fe20000000f00 */
[----:B------:R-:W-:-:S05]  /*1360*/  IMAD.X R21, RZ, RZ, UR5, P0 ;  /* 0x00000005ff157e24 */ /* 0x000fca00080e06ff */
[----:B------:R-:W-:Y:S01]  /*1370*/  MOV R3, R21 ;  /* 0x0000001500037202 */ /* 0x000fe20000000f00 */
[----:B------:R-:W-:Y:S06]  /*1380*/  BRA.U !UP0, `(.L_x_886) ;  /* 0x0000000508387547 */ /* 0x000fec000b800000 */
[----:B------:R-:W0:Y:S01]  /*1390*/  LDC.64 R18, c[0x0][0x388] ;  /* 0x0000e200ff127b82 */ /* 0x000e220000000a00 */
[----:B------:R-:W1:Y:S01]  /*13a0*/  LDCU UR4, c[0x0][0x394] ;  /* 0x00007280ff0477ac */ /* 0x000e620008000800 */
[----:B------:R-:W-:Y:S01]  /*13b0*/  SHF.R.U32.HI R20, RZ, 0x3, R20 ;  /* 0x00000003ff147819 */ /* 0x000fe20000011614 */
[----:B------:R-:W-:Y:S03]  /*13c0*/  BSSY.RECONVERGENT B1, `(.L_x_887) ;  /* 0x0000022000017945 */ /* 0x000fe60003800200 */
[----:B------:R-:W-:Y:S01]  /*13d0*/  LOP3.LUT P0, R20, R20, 0x3, RZ, 0xc0, !PT ;  /* 0x0000000314147812 */ /* 0x000fe2000780c0ff */
[----:B-1----:R-:W-:Y:S01]  /*13e0*/  IMAD.U32 R0, RZ, RZ, UR4 ;  /* 0x00000004ff007e24 */ /* 0x002fe2000f8e00ff */
[----:B0-----:R-:W-:Y:S01]  /*13f0*/  MOV R12, R18 ;  /* 0x00000012000c7202 */ /* 0x001fe20000000f00 */
[----:B------:R-:W-:Y:S01]  /*1400*/  IMAD.MOV.U32 R14, RZ, RZ, R18 ;  /* 0x000000ffff0e7224 */ /* 0x000fe200078e0012 */
[----:B------:R-:W-:-:S02]  /*1410*/  MOV R13, R19 ;  /* 0x00000013000d7202 */ /* 0x000fc40000000f00 */
[----:B------:R-:W-:-:S07]  /*1420*/  MOV R15, R19 ;  /* 0x00000013000f7202 */ /* 0x000fce0000000f00 */
[----:B------:R-:W-:Y:S05]  /*1430*/  @!P0 BRA `(.L_x_888) ;  /* 0x0000000000688947 */ /* 0x000fea0003800000 */
[----:B------:R-:W-:Y:S01]  /*1440*/  ISETP.GT.U32.AND P0, PT, R16, 0x3, PT ;  /* 0x000000031000780c */ /* 0x000fe20003f04070 */
[----:B------:R-:W-:Y:S01]  /*1450*/  BSSY.RECONVERGENT B2, `(.L_x_889) ;  /* 0x0000015000027945 */ /* 0x000fe20003800200 */
[----:B------:R-:W-:Y:S01]  /*1460*/  IADD3 R7, PT, PT, -R20, RZ, RZ ;  /* 0x000000ff14077210 */ /* 0x000fe20007ffe1ff */
[----:B------:R-:W-:Y:S01]  /*1470*/  IMAD.MOV.U32 R14, RZ, RZ, R18 ;  /* 0x000000ffff0e7224 */ /* 0x000fe200078e0012 */
[----:B------:R-:W-:Y:S02]  /*1480*/  ISETP.LT.U32.OR P0, PT, R16, R20, P0 ;  /* 0x000000141000720c */ /* 0x000fe40000701470 */
[----:B------:R-:W-:Y:S01]  /*1490*/  MOV R15, R19 ;  /* 0x00000013000f7202 */ /* 0x000fe20000000f00 */
[----:B------:R-:W-:-:S10]  /*14a0*/  IMAD.WIDE R6, R7, 0x8, R2 ;  /* 0x0000000807067825 */ /* 0x000fd400078e0202 */
[----:B------:R-:W-:Y:S05]  /*14b0*/  @P0 BRA `(.L_x_890) ;  /* 0x0000000000380947 */ /* 0x000fea0003800000 */
[----:B------:R-:W-:Y:S01]  /*14c0*/  ISETP.NE.AND P0, PT, RZ, UR31, PT ;  /* 0x0000001fff007c0c */ /* 0x000fe2000bf05270 */
[----:B------:R-:W-:Y:S01]  /*14d0*/  IMAD.MOV.U32 R15, RZ, RZ, R19 ;  /* 0x000000ffff0f7224 */ /* 0x000fe200078e0013 */
[----:B------:R-:W-:Y:S02]  /*14e0*/  ISETP.NE.AND P1, PT, R5, RZ, PT ;  /* 0x000000ff0500720c */ /* 0x000fe40003f25270 */
[----:B------:R-:W-:-:S11]  /*14f0*/  MOV R14, R18 ;  /* 0x00000012000e7202 */ /* 0x000fd60000000f00 */
[----:B------:R-:W-:Y:S05]  /*1500*/  @P0 BRA P1, `(.L_x_890) ;  /* 0x0000000000240947 */ /* 0x000fea0000800000 */
[----:B------:R-:W-:Y:S02]  /*1510*/  ISETP.NE.AND P0, PT, RZ, UR32, PT ;  /* 0x00000020ff007c0c */ /* 0x000fe4000bf05270 */
[----:B------:R-:W-:Y:S02]  /*1520*/  ISETP.NE.AND P1, PT, R4, RZ, PT ;  /* 0x000000ff0400720c */ /* 0x000fe40003f25270 */
[----:B------:R-:W-:Y:S02]  /*1530*/  MOV R14, R18 ;  /* 0x00000012000e7202 */ /* 0x000fe40000000f00 */
[----:B------:R-:W-:-:S09]  /*1540*/  MOV R15, R19 ;  /* 0x00000013000f7202 */ /* 0x000fd20000000f00 */
[----:B------:R-:W-:Y:S05]  /*1550*/  @P0 BRA P1, `(.L_x_890) ;  /* 0x0000000000100947 */ /* 0x000fea0000800000 */
[----:B------:R-:W-:Y:S01]  /*1560*/  IMAD.WIDE.U32 R2, R16, 0x8, R6 ;  /* 0x0000000810027825 */ /* 0x000fe200078e0006 */
[----:B------:R-:W0:Y:S05]  /*1570*/  LDCU.64 UR4, c[0x0][0x388] ;  /* 0x00007100ff0477ac */ /* 0x000e2a0008000a00 */
[----:B------:R-:W0:Y:S02]  /*1580*/  LDG.E.64 R2, desc[UR36][R2.64] ;  /* 0x0000002402027981 */ /* 0x000e24000c1e1b00 */
[----:B0-----:R-:W-:-:S11]  /*1590*/  DADD R14, R2, UR4 ;  /* 0x00000004020e7e29 */ /* 0x001fd60008000000 */
.L_x_890:
[----:B------:R-:W-:Y:S05]  /*15a0*/  BSYNC.RECONVERGENT B2 ;  /* 0x0000000000027941 */ /* 0x000fea0003800200 */
.L_x_889:
[----:B------:R-:W-:Y:S02]  /*15b0*/  IADD3 R2, P0, PT, R6, 0x20, RZ ;  /* 0x0000002006027810 */ /* 0x000fe40007f1e0ff */
[----:B------:R-:W-:-:S03]  /*15c0*/  IADD3 R0, PT, PT, R20, -0x4, R25 ;  /* 0xfffffffc14007810 */ /* 0x000fc60007ffe019 */
[----:B------:R-:W-:-:S08]  /*15d0*/  IMAD.X R3, RZ, RZ, R7, P0 ;  /* 0x000000ffff037224 */ /* 0x000fd000000e0607 */
.L_x_888:
[----:B------:R-:W-:Y:S05]  /*15e0*/  BSYNC.RECONVERGENT B1 ;  /* 0x0000000000017941 */ /* 0x000fea0003800200 */
.L_x_887:
        /* <DEDUP_REMOVED lines=8> */
[----:B------:R-:W-:Y:S02]  /*1670*/  PLOP3.LUT P0, PT, P0, P1, PT, 0xf8, 0x8f ;  /* 0x00000000008f781c */ /* 0x000fe40000703f70 */
[----:B------:R-:W-:Y:S01]  /*1680*/  MOV R21, R19 ;  /* 0x0000001300157202 */ /* 0x000fe20000000f00 */
[----:B------:R-:W-:Y:S10]  /*1690*/  @P2 BRA `(.L_x_892) ;  /* 0x0000000000382947 */ /* 0x000ff40003800000 */
[----:B------:R-:W-:Y:S01]  /*16a0*/  IMAD.MOV.U32 R17, RZ, RZ, R9 ;  /* 0x000000ffff117224 */ /* 0x000fe200078e0009 */
[----:B------:R-:W-:Y:S02]  /*16b0*/  MOV R20, R18 ;  /* 0x0000001200147202 */ /* 0x000fe40000000f00 */
[----:B------:R-:W-:-:S07]  /*16c0*/  MOV R21, R19 ;  /* 0x0000001300157202 */ /* 0x000fce0000000f00 */
.L_x_893:
[C---:B------:R-:W-:Y:S01]  /*16d0*/  IMAD.WIDE.U32 R4, R17.reuse, 0x20, R2 ;  /* 0x0000002011047825 */ /* 0x040fe200078e0002 */
[----:B------:R-:W0:Y:S05]  /*16e0*/  LDCU UR4, c[0x0][0x39c] ;  /* 0x00007380ff0477ac */ /* 0x000e2a0008000800 */
[----:B------:R-:W2:Y:S01]  /*16f0*/  LDG.E.ENL2.256 R8, R4, desc[UR36][R4.64] ;  /* 0xfe0000240404797e */ /* 0x000ea20008121908 */
[----:B0-----:R-:W-:-:S05]  /*1700*/  VIADD R17, R17, UR4 ;  /* 0x0000000411117c36 */ /* 0x001fca0008000000 */
[----:B------:R-:W-:-:S04]  /*1710*/  LEA R23, R17, 0x3, 0x2 ;  /* 0x0000000311177811 */ /* 0x000fc800078e10ff */
[----:B------:R-:W-:Y:S01]  /*1720*/  ISETP.GE.U32.AND P1, PT, R23, R0, PT ;  /* 0x000000001700720c */ /* 0x000fe20003f26070 */
[----:B--2---:R-:W-:Y:S02]  /*1730*/  DADD R14, R4, R14 ;  /* 0x00000000040e7229 */ /* 0x004fe4000000000e */
[----:B------:R-:W-:Y:S02]  /*1740*/  DADD R18, R6, R18 ;  /* 0x0000000006127229 */ /* 0x000fe40000000012 */
[----:B------:R-:W-:Y:S02]  /*1750*/  DADD R20, R8, R20 ;  /* 0x0000000008147229 */ /* 0x000fe40000000014 */
[----:B------:R-:W-:-:S06]  /*1760*/  DADD R12, R10, R12 ;  /* 0x000000000a0c7229 */ /* 0x000fcc000000000c */
[----:B------:R-:W-:Y:S05]  /*1770*/  @!P1 BRA `(.L_x_893) ;  /* 0xfffffffc00d49947 */ /* 0x000fea000383ffff */
.L_x_892:
[----:B------:R-:W-:Y:S05]  /*1780*/  BSYNC.RECONVERGENT B1 ;  /* 0x0000000000017941 */ /* 0x000fea0003800200 */
.L_x_891:
        /* <DEDUP_REMOVED lines=8> */
[----:B--2---:R-:W-:-:S11]  /*1810*/  DADD R14, R14, R2 ;  /* 0x000000000e0e7229 */ /* 0x004fd60000000002 */
.L_x_895:
[----:B------:R-:W-:Y:S05]  /*1820*/  BSYNC.RECONVERGENT B1 ;  /* 0x0000000000017941 */ /* 0x000fea0003800200 */
.L_x_894:
[----:B------:R-:W-:-:S08]  /*1830*/  DADD R14, R18, R14 ;  /* 0x00000000120e7229 */ /* 0x000fd0000000000e */
[----:B------:R-:W-:-:S08]  /*1840*/  DADD R14, R14, R20 ;  /* 0x000000000e0e7229 */ /* 0x000fd00000000014 */
[----:B------:R-:W-:Y:S01]  /*1850*/  DADD R12, R14, R12 ;  /* 0x000000000e0c7229 */ /* 0x000fe2000000000c */
[----:B------:R-:W-:Y:S10]  /*1860*/  BRA `(.L_x_885) ;  /* 0x0000009400307947 */ /* 0x000ff40003800000 */
.L_x_886:
        /* <DEDUP_REMOVED lines=8> */
[----:B------:R-:W-:-:S06]  /*18f0*/  MOV R21, R9 ;  /* 0x0000000900157202 */ /* 0x000fcc0000000f00 */
[----:B------:R-:W1:Y:S01]  /*1900*/  LDC.64 R10, c[0x0][0x388] ;  /* 0x0000e200ff0a7b82 */ /* 0x000e620000000a00 */
[----:B0-----:R-:W-:-:S05]  /*1910*/  IMAD R4, R0, 0x3, R9 ;  /* 0x0000000300047824 */ /* 0x001fca00078e0209 */
[----:B------:R-:W-:Y:S01]  /*1920*/  ISETP.GE.U32.AND P0, PT, R4, R25, PT ;  /* 0x000000190400720c */ /* 0x000fe20003f06070 */
[----:B-1----:R-:W-:Y:S01]  /*1930*/  IMAD.MOV.U32 R14, RZ, RZ, R10 ;  /* 0x000000ffff0e7224 */ /* 0x002fe200078e000a */
[-C--:B------:R-:W-:Y:S01]  /*1940*/  MOV R15, R11.reuse ;  /* 0x0000000b000f7202 */ /* 0x080fe20000000f00 */
[----:B------:R-:W-:Y:S01]  /*1950*/  IMAD.MOV.U32 R13, RZ, RZ, R11 ;  /* 0x000000ffff0d7224 */ /* 0x000fe200078e000b */
[-C--:B------:R-:W-:Y:S02]  /*1960*/  MOV R12, R10.reuse ;  /* 0x0000000a000c7202 */ /* 0x080fe40000000f00 */
[----:B------:R-:W-:Y:S02]  /*1970*/  MOV R8, R10 ;  /* 0x0000000a00087202 */ /* 0x000fe40000000f00 */
[----:B------:R-:W-:-:S05]  /*1980*/  MOV R9, R11 ;  /* 0x0000000b00097202 */ /* 0x000fca0000000f00 */
[----:B------:R-:W-:Y:S05]  /*1990*/  @P0 BRA `(.L_x_898) ;  /* 0x0000000000640947 */ /* 0x000fea0003800000 */
[----:B------:R-:W-:Y:S01]  /*19a0*/  BSSY.RECONVERGENT B2, `(.L_x_898) ;  /* 0x0000018000027945 */ /* 0x000fe20003800200 */
[----:B------:R-:W-:Y:S01]  /*19b0*/  IMAD.MOV.U32 R12, RZ, RZ, R10 ;  /* 0x000000ffff0c7224 */ /* 0x000fe200078e000a */
[----:B------:R-:W-:Y:S01]  /*19c0*/  MOV R13, R11 ;  /* 0x0000000b000d7202 */ /* 0x000fe20000000f00 */
[----:B------:R-:W-:Y:S01]  /*19d0*/  IMAD.MOV.U32 R9, RZ, RZ, R11 ;  /* 0x000000ffff097224 */ /* 0x000fe200078e000b */
[----:B------:R-:W-:-:S07]  /*19e0*/  MOV R8, R10 ;  /* 0x0000000a00087202 */ /* 0x000fce0000000f00 */
.L_x_899:
[C---:B------:R-:W-:Y:S01]  /*19f0*/  IADD3 R17, PT, PT, R21.reuse, R0, RZ ;  /* 0x0000000015117210 */ /* 0x040fe20007ffe0ff */
[----:B------:R-:W-:-:S03]  /*1a00*/  IMAD.WIDE.U32 R18, R21, 0x8, R2 ;  /* 0x0000000815127825 */ /* 0x000fc600078e0002 */
[C---:B------:R-:W-:Y:S01]  /*1a10*/  IADD3 R7, PT, PT, R17.reuse, R0, RZ ;  /* 0x0000000011077210 */ /* 0x040fe20007ffe0ff */
[----:B------:R-:W-:Y:S02]  /*1a20*/  IMAD.WIDE.U32 R16, R17, 0x8, R2 ;  /* 0x0000000811107825 */ /* 0x000fe400078e0002 */
[----:B------:R-:W2:Y:S02]  /*1a30*/  LDG.E.64 R18, desc[UR36][R18.64] ;  /* 0x0000002412127981 */ /* 0x000ea4000c1e1b00 */
[C---:B------:R-:W-:Y:S02]  /*1a40*/  IMAD.IADD R23, R7.reuse, 0x1, R0 ;  /* 0x0000000107177824 */ /* 0x040fe400078e0200 */
[--C-:B------:R-:W-:Y:S01]  /*1a50*/  IMAD.WIDE.U32 R6, R7, 0x8, R2.reuse ;  /* 0x0000000807067825 */ /* 0x100fe200078e0002 */
[----:B------:R-:W3:Y:S03]  /*1a60*/  LDG.E.64 R16, desc[UR36][R16.64] ;  /* 0x0000002410107981 */ /* 0x000ee6000c1e1b00 */
[----:B------:R-:W-:-:S02]  /*1a70*/  IMAD.WIDE.U32 R4, R23, 0x8, R2 ;  /* 0x0000000817047825 */ /* 0x000fc400078e0002 */
[----:B------:R-:W4:Y:S04]  /*1a80*/  LDG.E.64 R6, desc[UR36][R6.64] ;  /* 0x0000002406067981 */ /* 0x000f28000c1e1b00 */
[----:B------:R-:W5:Y:S01]  /*1a90*/  LDG.E.64 R4, desc[UR36][R4.64] ;  /* 0x0000002404047981 */ /* 0x000f62000c1e1b00 */
[----:B------:R-:W-:-:S05]  /*1aa0*/  IADD3 R21, PT, PT, R23, R0, RZ ;  /* 0x0000000017157210 */ /* 0x000fca0007ffe0ff */
[----:B------:R-:W-:-:S05]  /*1ab0*/  IMAD R20, R0, 0x3, R21 ;  /* 0x0000000300147824 */ /* 0x000fca00078e0215 */
[----:B------:R-:W-:Y:S01]  /*1ac0*/  ISETP.GE.U32.AND P0, PT, R20, R25, PT ;  /* 0x000000191400720c */ /* 0x000fe20003f06070 */
[----:B--2---:R-:W-:Y:S02]  /*1ad0*/  DADD R8, R18, R8 ;  /* 0x0000000012087229 */ /* 0x004fe40000000008 */
[----:B---3--:R-:W-:Y:S02]  /*1ae0*/  DADD R10, R16, R10 ;  /* 0x00000000100a7229 */ /* 0x008fe4000000000a */
[----:B----4-:R-:W-:Y:S02]  /*1af0*/  DADD R12, R6, R12 ;  /* 0x00000000060c7229 */ /* 0x010fe4000000000c */
[----:B-----5:R-:W-:-:S06]  /*1b00*/  DADD R14, R4, R14 ;  /* 0x00000000040e7229 */ /* 0x020fcc000000000e */
[----:B------:R-:W-:Y:S05]  /*1b10*/  @!P0 BRA `(.L_x_899) ;  /* 0xfffffffc00b48947 */ /* 0x000fea000383ffff */
[----:B------:R-:W-:Y:S05]  /*1b20*/  BSYNC.RECONVERGENT B2 ;  /* 0x0000000000027941 */ /* 0x000fea0003800200 */
.L_x_898:
[----:B------:R-:W-:Y:S05]  /*1b30*/  BSYNC.RECONVERGENT B1 ;  /* 0x0000000000017941 */ /* 0x000fea0003800200 */
.L_x_897:
        /* <DEDUP_REMOVED lines=10> */
[----:B------:R-:W-:-:S05]  /*1be0*/  IMAD.IADD R23, R23, 0x1, R0 ;  /* 0x0000000117177824 */ /* 0x000fca00078e0200 */
[----:B------:R-:W-:-:S13]  /*1bf0*/  ISETP.GE.U32.AND P1, PT, R23, R25, PT ;  /* 0x000000191700720c */ /* 0x000fda0003f26070 */
[----:B------:R-:W-:Y:S05]  /*1c00*/  @P1 BRA `(.L_x_901) ;  /* 0x0000000000181947 */ /* 0x000fea0003800000 */
[C---:B------:R-:W-:Y:S01]  /*1c10*/  IADD3 R20, PT, PT, R23.reuse, R0, RZ ;  /* 0x0000000017147210 */ /* 0x040fe20007ffe0ff */
[----:B------:R-:W-:-:S03]  /*1c20*/  IMAD.WIDE.U32 R6, R23, 0x8, R2 ;  /* 0x0000000817067825 */ /* 0x000fc600078e0002 */
[----:B------:R-:W-:-:S03]  /*1c30*/  ISETP.GE.U32.AND P1, PT, R20, R25, PT ;  /* 0x000000191400720c */ /* 0x000fc60003f26070 */
[----:B------:R-:W5:Y:S10]  /*1c40*/  LDG.E.64 R6, desc[UR36][R6.64] ;  /* 0x0000002406067981 */ /* 0x000f74000c1e1b00 */
[----:B------:R-:W-:-:S05]  /*1c50*/  @!P1 IMAD.WIDE.U32 R2, R20, 0x8, R2 ;  /* 0x0000000814029825 */ /* 0x000fca00078e0002 */
[----:B------:R0:W5:Y:S02]  /*1c60*/  @!P1 LDG.E.64 R4, desc[UR36][R2.64] ;  /* 0x0000002402049981 */ /* 0x000164000c1e1b00 */
.L_x_901:
[----:B------:R-:W-:Y:S05]  /*1c70*/  BSYNC.RECONVERGENT B1 ;  /* 0x0000000000017941 */ /* 0x000fea0003800200 */
.L_x_900:
[----:B------:R-:W-:Y:S04]  /*1c80*/  BSSY.RECONVERGENT B1, `(.L_x_902) ;  /* 0x0000011000017945 */ /* 0x000fe80003800200 */
[----:B------:R-:W-:Y:S05]  /*1c90*/  @P0 BRA `(.L_x_903) ;  /* 0x00000000003c0947 */ /* 0x000fea0003800000 */
[----:B0-----:R-:W-:Y:S01]  /*1ca0*/  IADD3 R2, PT, PT, R21, R0, RZ ;  /* 0x0000000015027210 */ /* 0x001fe20007ffe0ff */
[----:B-----5:R-:W-:-:S03]  /*1cb0*/  DADD R8, R8, R18 ;  /* 0x0000000008087229 */ /* 0x020fc60000000012 */
[----:B------:R-:W-:-:S13]  /*1cc0*/  ISETP.GE.U32.AND P0, PT, R2, R25, PT ;  /* 0x000000190200720c */ /* 0x000fda0003f06070 */
[----:B------:R-:W-:Y:S05]  /*1cd0*/  @P0 BRA `(.L_x_903) ;  /* 0x00000000002c0947 */ /* 0x000fea0003800000 */
[----:B------:R-:W-:Y:S01]  /*1ce0*/  IMAD.IADD R2, R2, 0x1, R0 ;  /* 0x0000000102027824 */ /* 0x000fe200078e0200 */
[----:B------:R-:W-:-:S04]  /*1cf0*/  DADD R10, R10, R16 ;  /* 0x000000000a0a7229 */ /* 0x000fc80000000010 */
[----:B------:R-:W-:-:S13]  /*1d00*/  ISETP.GE.U32.AND P0, PT, R2, R25, PT ;  /* 0x000000190200720c */ /* 0x000fda0003f06070 */
[----:B------:R-:W-:Y:S01]  /*1d10*/  @!P0 DADD R4, R14, R4 ;  /* 0x000000000e048229 */ /* 0x000fe20000000004 */
[----:B------:R-:W-:Y:S01]  /*1d20*/  @!P0 IADD3 R0, PT, PT, R2, R0, RZ ;  /* 0x0000000002008210 */ /* 0x000fe20007ffe0ff */
[----:B------:R-:W-:-:S03]  /*1d30*/  @!P0 DADD R12, R12, R6 ;  /* 0x000000000c0c8229 */ /* 0x000fc60000000006 */
[----:B------:R-:W-:-:S05]  /*1d40*/  @!P0 ISETP.GE.U32.AND P1, PT, R0, R25, PT ;  /* 0x000000190000820c */ /* 0x000fca0003f26070 */
[----:B------:R-:W-:Y:S02]  /*1d50*/  @!P0 FSEL R5, R5, R15, !P1 ;  /* 0x0000000f05058208 */ /* 0x000fe40004800000 */
[----:B------:R-:W-:-:S03]  /*1d60*/  @!P0 FSEL R0, R4, R14, !P1 ;  /* 0x0000000e04008208 */ /* 0x000fc60004800000 */
[----:B------:R-:W-:Y:S01]  /*1d70*/  @!P0 IMAD.MOV.U32 R15, RZ, RZ, R5 ;  /* 0x000000ffff0f8224 */ /* 0x000fe200078e0005 */
[----:B------:R-:W-:-:S07]  /*1d80*/  @!P0 MOV R14, R0 ;  /* 0x00000000000e8202 */ /* 0x000fce0000000f00 */
.L_x_903:
[----:B------:R-:W-:Y:S05]  /*1d90*/  BSYNC.RECONVERGENT B1 ;  /* 0x0000000000017941 */ /* 0x000fea0003800200 */
.L_x_902:
[----:B------:R-:W-:-:S08]  /*1da0*/  DADD R8, R8, R10 ;  /* 0x0000000008087229 */ /* 0x000fd0000000000a */
[----:B------:R-:W-:-:S08]  /*1db0*/  DADD R8, R8, R12 ;  /* 0x0000000008087229 */ /* 0x000fd0000000000c */
[----:B------:R-:W-:Y:S01]  /*1dc0*/  DADD R12, R8, R14 ;  /* 0x00000000080c7229 */ /* 0x000fe2000000000e */
[----:B------:R-:W-:Y:S10]  /*1dd0*/  BRA `(.L_x_885) ;  /* 0x0000008c00d47947 */ /* 0x000ff40003800000 */
.L_x_896:
[----:B------:R-:W-:-:S13]  /*1de0*/  ISETP.NE.AND P0, PT, R4, 0x1, PT ;  /* 0x000000010400780c */ /* 0x000fda0003f05270 */
[----:B------:R-:W-:Y:S05]  /*1df0*/  @P0 BRA `(.L_x_904) ;  /* 0x0000000400600947 */ /* 0x000fea0003800000 */
[----:B------:R-:W0:Y:S01]  /*1e00*/  LDC R0, c[0x0][0x39c] ;  /* 0x0000e700ff007b82 */ /* 0x000e220000000800 */
[----:B------:R-:W-:Y:S07]  /*1e10*/  BSSY.RECONVERGENT B1, `(.L_x_905) ;  /* 0x0000028000017945 */ /* 0x000fee0003800200 */
[----:B------:R-:W1:Y:S01]  /*1e20*/  LDC.64 R10, c[0x0][0x388] ;  /* 0x0000e200ff0a7b82 */ /* 0x000e620000000a00 */
[----:B0-----:R-:W-:-:S05]  /*1e30*/  IMAD R4, R0, 0x3, R9 ;  /* 0x0000000300047824 */ /* 0x001fca00078e0209 */
[----:B------:R-:W-:Y:S02]  /*1e40*/  ISETP.GE.U32.AND P0, PT, R4, R25, PT ;  /* 0x000000190400720c */ /* 0x000fe40003f06070 */
[-C--:B-1----:R-:W-:Y:S01]  /*1e50*/  MOV R12, R10.reuse ;  /* 0x0000000a000c7202 */ /* 0x082fe20000000f00 */
[----:B------:R-:W-:Y:S01]  /*1e60*/  IMAD.MOV.U32 R16, RZ, RZ, R10 ;  /* 0x000000ffff107224 */ /* 0x000fe200078e000a */
[-C--:B------:R-:W-:Y:S01]  /*1e70*/  MOV R13, R11.reuse ;  /* 0x0000000b000d7202 */ /* 0x080fe20000000f00 */
[----:B------:R-:W-:Y:S01]  /*1e80*/  IMAD.MOV.U32 R15, RZ, RZ, R11 ;  /* 0x000000ffff0f7224 */ /* 0x000fe200078e000b */
[----:B------:R-:W-:Y:S02]  /*1e90*/  MOV R17, R11 ;  /* 0x0000000b00117202 */ /* 0x000fe40000000f00 */
[----:B------:R-:W-:-:S05]  /*1ea0*/  MOV R14, R10 ;  /* 0x0000000a000e7202 */ /* 0x000fca0000000f00 */
[----:B------:R-:W-:Y:S05]  /*1eb0*/  @P0 BRA `(.L_x_906) ;  /* 0x0000000000740947 */ /* 0x000fea0003800000 */
[----:B------:R-:W-:Y:S01]  /*1ec0*/  BSSY.RECONVERGENT B2, `(.L_x_906) ;  /* 0x000001c000027945 */ /* 0x000fe20003800200 */
[----:B------:R-:W-:Y:S01]  /*1ed0*/  MOV R16, R10 ;  /* 0x0000000a00107202 */ /* 0x000fe20000000f00 */
[----:B------:R-:W-:Y:S01]  /*1ee0*/  IMAD.MOV.U32 R14, RZ, RZ, R10 ;  /* 0x000000ffff0e7224 */ /* 0x000fe200078e000a */
[-C--:B------:R-:W-:Y:S02]  /*1ef0*/  MOV R17, R11.reuse ;  /* 0x0000000b00117202 */ /* 0x080fe40000000f00 */
[----:B------:R-:W-:-:S07]  /*1f00*/  MOV R15, R11 ;  /* 0x0000000b000f7202 */ /* 0x000fce0000000f00 */
.L_x_907:
[----:B------:R-:W-:Y:S01]  /*1f10*/  IADD3 R5, PT, PT, R9, R0, RZ ;  /* 0x0000000009057210 */ /* 0x000fe20007ffe0ff */
[----:B------:R-:W-:-:S04]  /*1f20*/  IMAD R21, R8, R9, RZ ;  /* 0x0000000908157224 */ /* 0x000fc800078e02ff */
[----:B------:R-:W-:Y:S02]  /*1f30*/  IMAD.IADD R19, R5, 0x1, R0 ;  /* 0x0000000105137824 */ /* 0x000fe400078e0200 */
[C---:B------:R-:W-:Y:S02]  /*1f40*/  IMAD R7, R8.reuse, R5, RZ ;  /* 0x0000000508077224 */ /* 0x040fe400078e02ff */
[----:B------:R-:W-:Y:S01]  /*1f50*/  IMAD R5, R8, R19, RZ ;  /* 0x0000001308057224 */ /* 0x000fe200078e02ff */
[----:B------:R-:W-:Y:S01]  /*1f60*/  IADD3 R9, PT, PT, R19, R0, RZ ;  /* 0x0000000013097210 */ /* 0x000fe20007ffe0ff */
[----:B------:R-:W-:-:S04]  /*1f70*/  IMAD.WIDE.U32 R20, R21, 0x8, R2 ;  /* 0x0000000815147825 */ /* 0x000fc800078e0002 */
[----:B------:R-:W-:Y:S02]  /*1f80*/  IMAD R19, R8, R9, RZ ;  /* 0x0000000908137224 */ /* 0x000fe400078e02ff */
[--C-:B------:R-:W-:Y:S01]  /*1f90*/  IMAD.WIDE.U32 R6, R7, 0x8, R2.reuse ;  /* 0x0000000807067825 */ /* 0x100fe200078e0002 */
[----:B------:R-:W2:Y:S03]  /*1fa0*/  LDG.E.64 R20, desc[UR36][R20.64] ;  /* 0x0000002414147981 */ /* 0x000ea6000c1e1b00 */
[--C-:B------:R-:W-:Y:S02]  /*1fb0*/  IMAD.WIDE.U32 R4, R5, 0x8, R2.reuse ;  /* 0x0000000805047825 */ /* 0x100fe400078e0002 */
[----:B------:R-:W3:Y:S02]  /*1fc0*/  LDG.E.64 R6, desc[UR36][R6.64] ;  /* 0x0000002406067981 */ /* 0x000ee4000c1e1b00 */
        /* <DEDUP_REMOVED lines=12> */
.L_x_906:
[----:B------:R-:W-:Y:S05]  /*2090*/  BSYNC.RECONVERGENT B1 ;  /* 0x0000000000017941 */ /* 0x000fea0003800200 */
.L_x_905:
[----:B------:R-:W-:Y:S01]  /*20a0*/  ISETP.GE.U32.AND P0, PT, R9, R25, PT ;  /* 0x000000190900720c */ /* 0x000fe20003f06070 */
[----:B------:R-:W-:-:S12]  /*20b0*/  BSSY.RECONVERGENT B1, `(.L_x_908) ;  /* 0x0000016000017945 */ /* 0x000fd80003800200 */
[----:B------:R-:W-:Y:S05]  /*20c0*/  @P0 BRA `(.L_x_909) ;  /* 0x0000000000500947 */ /* 0x000fea0003800000 */
[----:B------:R-:W-:-:S04]  /*20d0*/  IMAD R21, R8, R9, RZ ;  /* 0x0000000908157224 */ /* 0x000fc800078e02ff */
[----:B------:R-:W-:-:S06]  /*20e0*/  IMAD.WIDE.U32 R20, R21, 0x8, R2 ;  /* 0x0000000815147825 */ /* 0x000fcc00078e0002 */
[----:B------:R-:W5:Y:S01]  /*20f0*/  LDG.E.64 R20, desc[UR36][R20.64] ;  /* 0x0000002414147981 */ /* 0x000f62000c1e1b00 */
[----:B------:R-:W-:-:S05]  /*2100*/  IMAD.IADD R23, R9, 0x1, R0 ;  /* 0x0000000109177824 */ /* 0x000fca00078e0200 */
        /* <DEDUP_REMOVED lines=8> */
[----:B------:R-:W-:Y:S01]  /*2190*/  IADD3 R4, PT, PT, R23, R0, RZ ;  /* 0x0000000017047210 */ /* 0x000fe20007ffe0ff */
[----:B------:R-:W-:-:S03]  /*21a0*/  IMAD R5, R8, R23, RZ ;  /* 0x0000001708057224 */ /* 0x000fc600078e02ff */
[----:B------:R-:W-:-:S13]  /*21b0*/  ISETP.GE.U32.AND P1, PT, R4, R25, PT ;  /* 0x000000190400720c */ /* 0x000fda0003f26070 */
[----:B------:R-:W-:Y:S02]  /*21c0*/  @!P1 IMAD R23, R8, R4, RZ ;  /* 0x0000000408179224 */ /* 0x000fe400078e02ff */
[----:B------:R-:W-:-:S04]  /*21d0*/  IMAD.WIDE.U32 R4, R5, 0x8, R2 ;  /* 0x0000000805047825 */ /* 0x000fc800078e0002 */
[----:B------:R-:W-:Y:S02]  /*21e0*/  @!P1 IMAD.WIDE.U32 R2, R23, 0x8, R2 ;  /* 0x0000000817029825 */ /* 0x000fe400078e0002 */
[----:B------:R-:W5:Y:S04]  /*21f0*/  LDG.E.64 R4, desc[UR36][R4.64] ;  /* 0x0000002404047981 */ /* 0x000f68000c1e1b00 */
[----:B------:R0:W5:Y:S02]  /*2200*/  @!P1 LDG.E.64 R18, desc[UR36][R2.64] ;  /* 0x0000002402129981 */ /* 0x000164000c1e1b00 */
.L_x_909:
[----:B------:R-:W-:Y:S05]  /*2210*/  BSYNC.RECONVERGENT B1 ;  /* 0x0000000000017941 */ /* 0x000fea0003800200 */
.L_x_908:
[----:B------:R-:W-:Y:S04]  /*2220*/  BSSY.RECONVERGENT B1, `(.L_x_910) ;  /* 0x0000011000017945 */ /* 0x000fe80003800200 */
[----:B------:R-:W-:Y:S05]  /*2230*/  @P0 BRA `(.L_x_911) ;  /* 0x00000000003c0947 */ /* 0x000fea0003800000 */
[----:B0-----:R-:W-:Y:S01]  /*2240*/  IMAD.IADD R2, R9, 0x1, R0 ;  /* 0x0000000109027824 */ /* 0x001fe200078e0200 */
[----:B-----5:R-:W-:-:S04]  /*2250*/  DADD R14, R14, R20 ;  /* 0x000000000e0e7229 */ /* 0x020fc80000000014 */
[----:B------:R-:W-:-:S13]  /*2260*/  ISETP.GE.U32.AND P0, PT, R2, R25, PT ;  /* 0x000000190200720c */ /* 0x000fda0003f06070 */
[----:B------:R-:W-:Y:S05]  /*2270*/  @P0 BRA `(.L_x_911) ;  /* 0x00000000002c0947 */ /* 0x000fea0003800000 */
[----:B------:R-:W-:Y:S01]  /*2280*/  IADD3 R2, PT, PT, R2, R0, RZ ;  /* 0x0000000002027210 */ /* 0x000fe20007ffe0ff */
[----:B------:R-:W-:-:S03]  /*2290*/  DADD R16, R16, R6 ;  /* 0x0000000010107229 */ /* 0x000fc60000000006 */
        /* <DEDUP_REMOVED lines=9> */
.L_x_911:
[----:B------:R-:W-:Y:S05]  /*2330*/  BSYNC.RECONVERGENT B1 ;  /* 0x0000000000017941 */ /* 0x000fea0003800200 */
.L_x_910:
[----:B------:R-:W-:-:S08]  /*2340*/  DADD R14, R14, R16 ;  /* 0x000000000e0e7229 */ /* 0x000fd00000000010 */
[----:B------:R-:W-:-:S08]  /*2350*/  DADD R14, R14, R10 ;  /* 0x000000000e0e7229 */ /* 0x000fd0000000000a */
[----:B------:R-:W-:Y:S01]  /*2360*/  DADD R12, R14, R12 ;  /* 0x000000000e0c7229 */ /* 0x000fe2000000000c */
[----:B------:R-:W-:Y:S10]  /*2370*/  BRA `(.L_x_885) ;  /* 0x00000088006c7947 */ /* 0x000ff40003800000 */
.L_x_904:
[----:B------:R-:W0:Y:S01]  /*2380*/  LDCU UR4, c[0x0][0x39c] ;  /* 0x00007380ff0477ac */ /* 0x000e220008000800 */
[----:B------:R-:W1:Y:S01]  /*2390*/  LDC.64 R12, c[0x0][0x388] ;  /* 0x0000e200ff0c7b82 */ /* 0x000e620000000a00 */
[----:B------:R-:W-:Y:S01]  /*23a0*/  BSSY.RECONVERGENT B1, `(.L_x_912) ;  /* 0x0000404000017945 */ /* 0x000fe20003800200 */
[----:B0-----:R-:W-:-:S05]  /*23b0*/  MOV R24, UR4 ;  /* 0x0000000400187c02 */ /* 0x001fca0008000f00 */
[----:B------:R-:W-:Y:S01]  /*23c0*/  IMAD R2, R24, 0x3, R9 ;  /* 0x0000000318027824 */ /* 0x000fe200078e0209 */
[-C--:B-1----:R-:W-:Y:S01]  /*23d0*/  MOV R18, R12.reuse ;  /* 0x0000000c00127202 */ /* 0x082fe20000000f00 */
[----:B------:R-:W-:Y:S01]  /*23e0*/  IMAD.MOV.U32 R16, RZ, RZ, R12 ;  /* 0x000000ffff107224 */ /* 0x000fe200078e000c */
[----:B------:R-:W-:Y:S01]  /*23f0*/  MOV R19, R13 ;  /* 0x0000000d00137202 */ /* 0x000fe20000000f00 */
[----:B------:R-:W-:Y:S01]  /*2400*/  IMAD.MOV.U32 R15, RZ, RZ, R13 ;  /* 0x000000ffff0f7224 */ /* 0x000fe200078e000d */
[----:B------:R-:W-:Y:S01]  /*2410*/  ISETP.GE.U32.AND P0, PT, R2, R25, PT ;  /* 0x000000190200720c */ /* 0x000fe20003f06070 */
[----:B------:R-:W-:Y:S01]  /*2420*/  IMAD.MOV.U32 R2, RZ, RZ, R9 ;  /* 0x000000ffff027224 */ /* 0x000fe200078e0009 */
[----:B------:R-:W-:Y:S02]  /*2430*/  MOV R17, R13 ;  /* 0x0000000d00117202 */ /* 0x000fe40000000f00 */
[----:B------:R-:W-:-:S09]  /*2440*/  MOV R14, R12 ;  /* 0x0000000c000e7202 */ /* 0x000fd20000000f00 */
[----:B------:R-:W-:Y:S05]  /*2450*/  @P0 BRA `(.L_x_913) ;  /* 0x0000003c00e00947 */ /* 0x000fea0003800000 */
[----:B------:R-:W-:-:S13]  /*2460*/  ISETP.NE.AND P0, PT, R4, RZ, PT ;  /* 0x000000ff0400720c */ /* 0x000fda0003f05270 */
[----:B------:R0:W5:Y:S01]  /*2470*/  @!P0 LDG.E.64 R10, desc[UR36][R20.64] ;  /* 0x00000024140a8981 */ /* 0x000162000c1e1b00 */
[----:B------:R-:W-:Y:S01]  /*2480*/  IADD3 R3, PT, PT, R4, -0x1, RZ ;  /* 0xffffffff04037810 */ /* 0x000fe20007ffe0ff */
[----:B------:R-:W-:Y:S01]  /*2490*/  IMAD.MOV.U32 R19, RZ, RZ, R13 ;  /* 0x000000ffff137224 */ /* 0x000fe200078e000d */
[-C--:B------:R-:W-:Y:S01]  /*24a0*/  MOV R18, R12.reuse ;  /* 0x0000000c00127202 */ /* 0x080fe20000000f00 */
[----:B------:R-:W-:Y:S01]  /*24b0*/  IMAD.MOV.U32 R14, RZ, RZ, R12 ;  /* 0x000000ffff0e7224 */ /* 0x000fe200078e000c */
[----:B------:R-:W-:Y:S02]  /*24c0*/  VIMNMX.U32 R3, PT, PT, R3, 0x18, PT ;  /* 0x0000001803037848 */ /* 0x000fe40003fe0000 */
[----:B------:R-:W-:Y:S02]  /*24d0*/  MOV R16, R12 ;  /* 0x0000000c00107202 */ /* 0x000fe40000000f00 */
[-C--:B------:R-:W-:Y:S02]  /*24e0*/  MOV R17, R13.reuse ;  /* 0x0000000d00117202 */ /* 0x080fe40000000f00 */
[----:B------:R-:W-:-:S02]  /*24f0*/  MOV R15, R13 ;  /* 0x0000000d000f7202 */ /* 0x000fc40000000f00 */
[----:B0-----:R-:W-:-:S07]  /*2500*/  IADD3 R3, PT, PT, R3, 0x1, RZ ;  /* 0x0000000103037810 */ /* 0x001fce0007ffe0ff */
.L_x_919:
[----:B------:R-:W0:Y:S01]  /*2510*/  LDCU UR4, c[0x0][0x39c] ;  /* 0x00007380ff0477ac */ /* 0x000e220008000800 */
        /* <DEDUP_REMOVED lines=8> */
[----:B------:R-:W-:Y:S06]  /*25a0*/  @!P0 BRA `(.L_x_914) ;  /* 0x0000003c00608947 */ /* 0x000fec0003800000 */
[----:B------:R-:W1:Y:S01]  /*25b0*/  LDCU.128 UR20, c[0x0][0x3d0] ;  /* 0x00007a00ff1477ac */ /* 0x000e620008000c00 */
[----:B------:R-:W-:Y:S02]  /*25c0*/  HFMA2 R4, -RZ, RZ, 0, 0 ;  /* 0x00000000ff047431 */ /* 0x000fe400000001ff */
[----:B------:R-:W-:Y:S01]  /*25d0*/  IMAD.MOV.U32 R5, RZ, RZ, R2 ;  /* 0x000000ffff057224 */ /* 0x000fe200078e0002 */
        /* <DEDUP_REMOVED lines=63> */
[----:B------:R-:W-:-:S03]  /*29d0*/  ISETP.NE.AND P1, PT, R3, 0x2, PT ;  /* 0x000000020300780c */ /* 0x000fc60003f25270 */
[----:B0-----:R-:W-:-:S05]  /*29e0*/  IMAD.HI.U32 R5, R7, UR35, R6 ;  /* 0x0000002307057c27 */ /* 0x001fca000f8e0006 */
[----:B-1----:R-:W-:Y:S01]  /*29f0*/  SHF.R.U32.HI R8, RZ, UR20, R5 ;  /* 0x00000014ff087c19 */ /* 0x002fe20008011605 */
[----:B------:R-:W0:Y:S04]  /*2a00*/  LDCU UR20, c[0x0][0x504] ;  /* 0x0000a080ff1477ac */ /* 0x000e280008000800 */
[----:B------:R-:W-:-:S04]  /*2a10*/  IMAD.MOV R5, RZ, RZ, -R8 ;  /* 0x000000ffff057224 */ /* 0x000fc800078e0a08 */
[----:B------:R-:W-:-:S04]  /*2a20*/  IMAD R5, R5, UR34, R7 ;  /* 0x0000002205057c24 */ /* 0x000fc8000f8e0207 */
[----:B0-----:R-:W-:Y:S01]  /*2a30*/  IMAD R4, R5, UR20, R4 ;  /* 0x0000001405047c24 */ /* 0x001fe2000f8e0204 */
        /* <DEDUP_REMOVED lines=211> */
.L_x_915:
        /* <DEDUP_REMOVED lines=232> */
.L_x_916:
[----:B------:R-:W-:-:S04]  /*45f0*/  LOP3.LUT R9, R24, 0xfffffff8, RZ, 0xc0, !PT ;  /* 0xfffffff818097812 */ /* 0x000fc800078ec0ff */
[----:B------:R-:W-:-:S05]  /*4600*/  IADD3 R8, P1, PT, R9, R20, RZ ;  /* 0x0000001409087210 */ /* 0x000fca0007f3e0ff */
[----:B------:R-:W-:-:S06]  /*4610*/  IMAD.X R9, RZ, RZ, R21, P1 ;  /* 0x000000ffff097224 */ /* 0x000fcc00008e0615 */
[----:B------:R-:W5:Y:S01]  /*4620*/  LDG.E.64 R8, desc[UR36][R8.64] ;  /* 0x0000002408087981 */ /* 0x000f62000c1e1b00 */
        /* <DEDUP_REMOVED lines=9> */
[----:B------:R-:W-:Y:S02]  /*46c0*/  MOV R22, RZ ;  /* 0x000000ff00167202 */ /* 0x000fe40000000f00 */
        /* <DEDUP_REMOVED lines=207> */
[----:B------:R-:W-:Y:S01]  /*53c0*/  IMAD R27, R22, UR54, R25 ;  /* 0x00000036161b7c24 */ /* 0x000fe2000f8e0219 */
[----:B------:R-:W-:Y:S01]  /*53d0*/  @P1 MOV R22, RZ ;  /* 0x000000ff00161202 */ /* 0x000fe20000000f00 */
[----:B------:R-:W0:Y:S02]  /*53e0*/  @P1 LDC.64 R24, c[0x0][0x4f8] ;  /* 0x00013e00ff181b82 */ /* 0x000e240000000a00 */
[----:B------:R-:W-:Y:S02]  /*53f0*/  IMAD R26, R27, UR29, R26 ;  /* 0x0000001d1b1a7c24 */ /* 0x000fe4000f8e021a */
[----:B0-----:R-:W-:-:S04]  /*5400*/  @P1 IMAD.HI.U32 R24, R23, R24, R22 ;  /* 0x0000001817181227 */ /* 0x001fc800078e0016 */
[----:B------:R-:W0:Y:S01]  /*5410*/  @P1 LDC R22, c[0x0][0x4f4] ;  /* 0x00013d00ff161b82 */ /* 0x000e220000000800 */
[----:B------:R-:W-:-:S07]  /*5420*/  @P1 SHF.R.U32.HI R24, RZ, R25, R24 ;  /* 0x00000019ff181219 */ /* 0x000fce0000011618 */
[----:B------:R-:W1:Y:S01]  /*5430*/  @P1 LDC R25, c[0x0][0x560] ;  /* 0x00015800ff191b82 */ /* 0x000e620000000800 */
[----:B------:R-:W-:-:S04]  /*5440*/  @P1 IMAD.MOV R27, RZ, RZ, -R24 ;  /* 0x000000ffff1b1224 */ /* 0x000fc800078e0a18 */
[----:B0-----:R-:W-:-:S04]  /*5450*/  @P1 IMAD R22, R22, R27, R23 ;  /* 0x0000001b16161224 */ /* 0x001fc800078e0217 */
[----:B-1----:R-:W-:-:S07]  /*5460*/  @P1 IMAD R26, R22, R25, R26 ;  /* 0x00000019161a1224 */ /* 0x002fce00078e021a */
.L_x_917:
        /* <DEDUP_REMOVED lines=221> */
[----:B------:R-:W-:Y:S02]  /*6240*/  IMAD R25, R4, UR6, R25 ;  /* 0x0000000604197c24 */ /* 0x000fe4000f8e0219 */
[----:B------:R-:W-:Y:S02]  /*6250*/  @P1 IMAD.MOV.U32 R4, RZ, RZ, RZ ;  /* 0x000000ffff041224 */ /* 0x000fe400078e00ff */
[----:B------:R-:W-:Y:S02]  /*6260*/  IMAD R26, R25, UR29, R26 ;  /* 0x0000001d191a7c24 */ /* 0x000fe4000f8e021a */
[----:B------:R-:W0:Y:S02]  /*6270*/  @P1 LDC.64 R24, c[0x0][0x4f8] ;  /* 0x00013e00ff181b82 */ /* 0x000e240000000a00 */
[----:B0-----:R-:W-:-:S05]  /*6280*/  @P1 IMAD.HI.U32 R24, R5, R24, R4 ;  /* 0x0000001805181227 */ /* 0x001fca00078e0004 */
[----:B------:R-:W-:Y:S02]  /*6290*/  @P1 SHF.R.U32.HI R24, RZ, R25, R24 ;  /* 0x00000019ff181219 */ /* 0x000fe40000011618 */
[----:B------:R-:W0:Y:S02]  /*62a0*/  @P1 LDC R25, c[0x0][0x4f4] ;  /* 0x00013d00ff191b82 */ /* 0x000e240000000800 */
[----:B------:R-:W-:-:S05]  /*62b0*/  @P1 IADD3 R4, PT, PT, -R24, RZ, RZ ;  /* 0x000000ff18041210 */ /* 0x000fca0007ffe1ff */
[----:B0-----:R-:W-:Y:S02]  /*62c0*/  @P1 IMAD R5, R25, R4, R5 ;  /* 0x0000000419051224 */ /* 0x001fe400078e0205 */
[----:B------:R-:W0:Y:S02]  /*62d0*/  @P1 LDC R4, c[0x0][0x560] ;  /* 0x00015800ff041b82 */ /* 0x000e240000000800 */
[----:B0-----:R-:W-:-:S07]  /*62e0*/  @P1 IMAD R26, R5, R4, R26 ;  /* 0x00000004051a1224 */ /* 0x001fce00078e021a */
.L_x_918:
[----:B------:R-:W-:-:S04]  /*62f0*/  LOP3.LUT R5, R26, 0xfffffff8, RZ, 0xc0, !PT ;  /* 0xfffffff81a057812 */ /* 0x000fc800078ec0ff */
[----:B------:R-:W-:-:S04]  /*6300*/  IADD3 R4, P1, PT, R5, R20, RZ ;  /* 0x0000001405047210 */ /* 0x000fc80007f3e0ff */
[----:B------:R-:W-:-:S06]  /*6310*/  IADD3.X R5, PT, PT, RZ, R21, RZ, P1, !PT ;  /* 0x00000015ff057210 */ /* 0x000fcc0000ffe4ff */
[----:B------:R-:W5:Y:S03]  /*6320*/  LDG.E.64 R4, desc[UR36][R4.64] ;  /* 0x0000002404047981 */ /* 0x000f66000c1e1b00 */
.L_x_914:
[----:B------:R-:W1:Y:S01]  /*6330*/  LDCU UR5, c[0x0][0x394] ;  /* 0x00007280ff0577ac */ /* 0x000e620008000800 */
[----:B0-----:R-:W-:Y:S01]  /*6340*/  IMAD.U32 R24, RZ, RZ, UR4 ;  /* 0x00000004ff187e24 */ /* 0x001fe2000f8e00ff */
[----:B-----5:R-:W-:Y:S02]  /*6350*/  DADD R12, R6, R12 ;  /* 0x00000000060c7229 */ /* 0x020fe4000000000c */
[----:B------:R-:W-:Y:S02]  /*6360*/  DADD R14, R8, R14 ;  /* 0x00000000080e7229 */ /* 0x000fe4000000000e */
[C---:B------:R-:W-:Y:S01]  /*6370*/  LEA R2, R24.reuse, R2, 0x2 ;  /* 0x0000000218027211 */ /* 0x040fe200078e10ff */
[----:B------:R-:W-:Y:S02]  /*6380*/  DADD R16, R22, R16 ;  /* 0x0000000016107229 */ /* 0x000fe40000000010 */
[----:B------:R-:W-:Y:S02]  /*6390*/  DADD R18, R4, R18 ;  /* 0x0000000004127229 */ /* 0x000fe40000000012 */
[----:B------:R-:W-:Y:S01]  /*63a0*/  IMAD R26, R24, 0x3, R2 ;  /* 0x00000003181a7824 */ /* 0x000fe200078e0202 */
[----:B-1----:R-:W-:-:S04]  /*63b0*/  MOV R25, UR5 ;  /* 0x0000000500197c02 */ /* 0x002fc80008000f00 */
[----:B------:R-:W-:-:S13]  /*63c0*/  ISETP.GE.U32.AND P1, PT, R26, R25, PT ;  /* 0x000000191a00720c */ /* 0x000fda0003f26070 */
[----:B------:R-:W-:Y:S05]  /*63d0*/  @!P1 BRA `(.L_x_919) ;  /* 0xffffffc0004c9947 */ /* 0x000fea000383ffff */
.L_x_913:
[----:B------:R-:W-:Y:S05]  /*63e0*/  BSYNC.RECONVERGENT B1 ;  /* 0x0000000000017941 */ /* 0x000fea0003800200 */
.L_x_912:
[----:B------:R0:W-:Y:S01]  /*63f0*/  STL.64 [R1], R4 ;  /* 0x0000000401007387 */ /* 0x0001e20000100a00 */
[----:B------:R-:W-:Y:S01]  /*6400*/  ISETP.GE.U32.AND P0, PT, R2, R25, PT ;  /* 0x000000190200720c */ /* 0x000fe20003f06070 */
[----:B------:R-:W-:Y:S01]  /*6410*/  BSSY.RECONVERGENT B1, `(.L_x_920) ;  /* 0x000047a000017945 */ /* 0x000fe20003800200 */
[----:B------:R-:W-:Y:S01]  /*6420*/  IMAD.MOV.U32 R20, RZ, RZ, R8 ;  /* 0x000000ffff147224 */ /* 0x000fe200078e0008 */
[----:B------:R-:W-:-:S10]  /*6430*/  MOV R21, R9 ;  /* 0x0000000900157202 */ /* 0x000fd40000000f00 */
[----:B0-----:R-:W-:Y:S05]  /*6440*/  @P0 BRA `(.L_x_921) ;  /* 0x0000004400d80947 */ /* 0x001fea0003800000 */
[----:B------:R-:W0:Y:S01]  /*6450*/  LDC R6, c[0x0][0x3d0] ;  /* 0x0000f400ff067b82 */ /* 0x000e220000000800 */
[----:B------:R-:W-:Y:S02]  /*6460*/  MOV R3, 0xffffffff ;  /* 0xffffffff00037802 */ /* 0x000fe40000000f00 */
[----:B------:R-:W-:Y:S02]  /*6470*/  CS2R R4, SRZ ;  /* 0x0000000000047805 */ /* 0x000fe4000001ff00 */
[C---:B0-----:R-:W-:Y:S02]  /*6480*/  ISETP.NE.AND P0, PT, R6.reuse, RZ, PT ;  /* 0x000000ff0600720c */ /* 0x041fe40003f05270 */
[----:B------:R-:W-:-:S05]  /*6490*/  VIADDMNMX.U32 R3, R6, R3, 0x18, PT ;  /* 0x0000001806037446 */ /* 0x000fca0003800003 */
[----:B------:R-:W-:-:S06]  /*64a0*/  VIADD R3, R3, 0x1 ;  /* 0x0000000103037836 */ /* 0x000fcc0000000000 */
[----:B------:R-:W-:Y:S05]  /*64b0*/  @!P0 BRA `(.L_x_922) ;  /* 0x0000001000508947 */ /* 0x000fea0003800000 */
[----:B------:R-:W0:Y:S01]  /*64c0*/  LDCU.64 UR4, c[0x0][0x3d8] ;  /* 0x00007b00ff0477ac */ /* 0x000e220008000a00 */
[----:B------:R-:W-:Y:S01]  /*64d0*/  HFMA2 R4, -RZ, RZ, 0, 0 ;  /* 0x00000000ff047431 */ /* 0x000fe200000001ff */
[----:B------:R-:W-:Y:S01]  /*64e0*/  MOV R5, R2 ;  /* 0x0000000200057202 */ /* 0x000fe20000000f00 */
[----:B------:R-:W1:Y:S01]  /*64f0*/  LDCU UR6, c[0x0][0x3d4] ;  /* 0x00007a80ff0677ac */ /* 0x000e620008000800 */
[----:B------:R-:W-:Y:S01]  /*6500*/  ISETP.NE.AND P1, PT, R6, 0x1, PT ;  /* 0x000000010600780c */ /* 0x000fe20003f25270 */
        /* <DEDUP_REMOVED lines=68> */
[----:B------:R-:W-:-:S05]  /*6950*/  SHF.R.U32.HI R9, RZ, UR5, R8 ;  /* 0x00000005ff097c19 */ /* 0x000fca0008011608 */
[----:B------:R-:W-:-:S04]  /*6960*/  IMAD.MOV R5, RZ, RZ, -R9 ;  /* 0x000000ffff057224 */ /* 0x000fc800078e0a09 */
        /* <DEDUP_REMOVED lines=195> */
[----:B------:R-:W-:-:S05]  /*75a0*/  SHF.R.U32.HI R5, RZ, UR5, R5 ;  /* 0x00000005ff057c19 */ /* 0x000fca0008011605 */
[----:B------:R-:W-:-:S04]  /*75b0*/  IMAD.MOV R5, RZ, RZ, -R5 ;  /* 0x000000ffff057224 */ /* 0x000fc800078e0a05 */
[----:B-1----:R-:W-:-:S04]  /*75c0*/  IMAD R7, R5, UR6, R7 ;  /* 0x0000000605077c24 */ /* 0x002fc8000f8e0207 */
[----:B0-----:R-:W-:-:S07]  /*75d0*/  IMAD R4, R7, UR4, R4 ;  /* 0x0000000407047c24 */ /* 0x001fce000f8e0204 */
.L_x_923:
[----:B------:R-:W-:Y:S02]  /*75e0*/  SHF.R.U32.HI R4, RZ, 0x3, R4 ;  /* 0x00000003ff047819 */ /* 0x000fe40000011604 */
[----:B------:R-:W-:-:S07]  /*75f0*/  MOV R5, RZ ;  /* 0x000000ff00057202 */ /* 0x000fce0000000f00 */
.L_x_922:
        /* <DEDUP_REMOVED lines=285> */
.L_x_925:
[----:B------:R-:W-:Y:S01]  /*87d0*/  SHF.R.U32.HI R8, RZ, 0x3, R0 ;  /* 0x00000003ff087819 */ /* 0x000fe20000011600 */
[----:B------:R-:W-:-:S07]  /*87e0*/  IMAD.MOV.U32 R9, RZ, RZ, RZ ;  /* 0x000000ffff097224 */ /* 0x000fce00078e00ff */
.L_x_924:
[----:B------:R-:W-:-:S04]  /*87f0*/  LEA R20, P1, R8, R27, 0x3 ;  /* 0x0000001b08147211 */ /* 0x000fc800078218ff */
[----:B------:R-:W-:-:S06]  /*8800*/  LEA.HI.X R21, R8, R26, R9, 0x3, P1 ;  /* 0x0000001a08157211 */ /* 0x000fcc00008f1c09 */
[----:B------:R-:W5:Y:S01]  /*8810*/  LDG.E.64 R20, desc[UR36][R20.64] ;  /* 0x0000002414147981 */ /* 0x000f62000c1e1b00 */
[----:B------:R-:W-:-:S04]  /*8820*/  IADD3 R5, PT, PT, R24, R5, RZ ;  /* 0x0000000518057210 */ /* 0x000fc80007ffe0ff */
[----:B------:R-:W-:-:S13]  /*8830*/  ISETP.GE.U32.AND P1, PT, R5, R25, PT ;  /* 0x000000190500720c */ /* 0x000fda0003f26070 */
[----:B------:R-:W-:Y:S05]  /*8840*/  @P1 BRA `(.L_x_921) ;  /* 0x0000002000d81947 */ /* 0x000fea0003800000 */
        /* <DEDUP_REMOVED lines=9> */
[----:B-1----:R-:W-:-:S03]  /*88e0*/  ISETP.NE.AND P1, PT, R0, 0x1, PT ;  /* 0x000000010000780c */ /* 0x002fc60003f25270 */
[----:B------:R-:W-:-:S04]  /*88f0*/  IMAD.MOV R9, RZ, RZ, -R11 ;  /* 0x000000ffff097224 */ /* 0x000fc800078e0a0b */
        /* <DEDUP_REMOVED lines=265> */
.L_x_927:
[----:B------:R-:W-:Y:S02]  /*9990*/  SHF.R.U32.HI R8, RZ, 0x3, R0 ;  /* 0x00000003ff087819 */ /* 0x000fe40000011600 */
[----:B------:R-:W-:-:S07]  /*99a0*/  MOV R9, RZ ;  /* 0x000000ff00097202 */ /* 0x000fce0000000f00 */
.L_x_926:
        /* <DEDUP_REMOVED lines=10> */
[----:B------:R-:W-:Y:S01]  /*9a50*/  IMAD.MOV.U32 R4, RZ, RZ, RZ ;  /* 0x000000ffff047224 */ /* 0x000fe200078e00ff */
[----:B------:R-:W2:Y:S03]  /*9a60*/  LDCU UR6, c[0x0][0x3d4] ;  /* 0x00007a80ff0677ac */ /* 0x000ea60008000800 */
        /* <DEDUP_REMOVED lines=270> */
.L_x_929:
[----:B------:R-:W-:Y:S02]  /*ab50*/  SHF.R.U32.HI R8, RZ, 0x3, R0 ;  /* 0x00000003ff087819 */ /* 0x000fe40000011600 */
[----:B------:R-:W-:-:S07]  /*ab60*/  MOV R9, RZ ;  /* 0x000000ff00097202 */ /* 0x000fce0000000f00 */
.L_x_928:
[----:B------:R-:W-:-:S04]  /*ab70*/  LEA R4, P0, R8, R27, 0x3 ;  /* 0x0000001b08047211 */ /* 0x000fc800078018ff */
[----:B------:R-:W-:-:S06]  /*ab80*/  LEA.HI.X R5, R8, R26, R9, 0x3, P0 ;  /* 0x0000001a08057211 */ /* 0x000fcc00000f1c09 */
[----:B------:R-:W2:Y:S04]  /*ab90*/  LDG.E.64 R4, desc[UR36][R4.64] ;  /* 0x0000002404047981 */ /* 0x000ea8000c1e1b00 */
[----:B--2---:R0:W-:Y:S02]  /*aba0*/  STL.64 [R1], R4 ;  /* 0x0000000401007387 */ /* 0x0041e40000100a00 */
.L_x_921:
[----:B------:R-:W-:Y:S05]  /*abb0*/  BSYNC.RECONVERGENT B1 ;  /* 0x0000000000017941 */ /* 0x000fea0003800200 */
.L_x_920:
[----:B------:R-:W-:Y:S01]  /*abc0*/  ISETP.GE.U32.AND P0, PT, R2, R25, PT ;  /* 0x000000190200720c */ /* 0x000fe20003f06070 */
[----:B------:R-:W-:-:S12]  /*abd0*/  BSSY.RECONVERGENT B1, `(.L_x_930) ;  /* 0x0000012000017945 */ /* 0x000fd80003800200 */
[----:B------:R-:W-:Y:S05]  /*abe0*/  @P0 BRA `(.L_x_931) ;  /* 0x0000000000400947 */ /* 0x000fea0003800000 */
[----:B------:R-:W-:Y:S01]  /*abf0*/  IMAD.IADD R0, R2, 0x1, R24 ;  /* 0x0000000102007824 */ /* 0x000fe200078e0218 */
[----:B-----5:R-:W-:-:S04]  /*ac00*/  DADD R12, R12, R6 ;  /* 0x000000000c0c7229 */ /* 0x020fc80000000006 */
[----:B------:R-:W-:-:S13]  /*ac10*/  ISETP.GE.U32.AND P0, PT, R0, R25, PT ;  /* 0x000000190000720c */ /* 0x000fda0003f06070 */
[----:B------:R-:W-:Y:S05]  /*ac20*/  @P0 BRA `(.L_x_931) ;  /* 0x0000000000300947 */ /* 0x000fea0003800000 */
[----:B0-----:R-:W2:Y:S01]  /*ac30*/  LDL.LU.64 R4, [R1] ;  /* 0x0000000001047983 */ /* 0x001ea20000300a00 */
[----:B------:R-:W-:Y:S01]  /*ac40*/  IADD3 R0, PT, PT, R0, R24, RZ ;  /* 0x0000001800007210 */ /* 0x000fe20007ffe0ff */
[----:B------:R-:W-:-:S03]  /*ac50*/  DADD R14, R14, R20 ;  /* 0x000000000e0e7229 */ /* 0x000fc60000000014 */
[----:B------:R-:W-:-:S13]  /*ac60*/  ISETP.GE.U32.AND P0, PT, R0, R25, PT ;  /* 0x000000190000720c */ /* 0x000fda0003f06070 */
[----:B------:R-:W-:Y:S01]  /*ac70*/  @!P0 IADD3 R24, PT, PT, R0, R24, RZ ;  /* 0x0000001800188210 */ /* 0x000fe20007ffe0ff */
[----:B------:R-:W-:-:S03]  /*ac80*/  @!P0 DADD R16, R16, R22 ;  /* 0x0000000010108229 */ /* 0x000fc60000000016 */
[----:B------:R-:W-:Y:S01]  /*ac90*/  @!P0 ISETP.GE.U32.AND P1, PT, R24, R25, PT ;  /* 0x000000191800820c */ /* 0x000fe20003f26070 */
[----:B--2---:R-:W-:-:S10]  /*aca0*/  @!P0 DADD R2, R18, R4 ;  /* 0x0000000012028229 */ /* 0x004fd40000000004 */
[----:B------:R-:W-:Y:S02]  /*acb0*/  @!P0 FSEL R0, R2, R18, !P1 ;  /* 0x0000001202008208 */ /* 0x000fe40004800000 */
[----:B------:R-:W-:-:S03]  /*acc0*/  @!P0 FSEL R3, R3, R19, !P1 ;  /* 0x0000001303038208 */ /* 0x000fc60004800000 */
[----:B------:R-:W-:Y:S01]  /*acd0*/  @!P0 IMAD.MOV.U32 R18, RZ, RZ, R0 ;  /* 0x000000ffff128224 */ /* 0x000fe200078e0000 */
[----:B------:R-:W-:-:S07]  /*ace0*/  @!P0 MOV R19, R3 ;  /* 0x0000000300138202 */ /* 0x000fce0000000f00 */
.L_x_931:
[----:B------:R-:W-:Y:S05]  /*acf0*/  BSYNC.RECONVERGENT B1 ;  /* 0x0000000000017941 */ /* 0x000fea0003800200 */
.L_x_930:
[----:B------:R-:W-:-:S08]  /*ad00*/  DADD R12, R14, R12 ;  /* 0x000000000e0c7229 */ /* 0x000fd0000000000c */
[----:B------:R-:W-:-:S08]  /*ad10*/  DADD R12, R12, R16 ;  /* 0x000000000c0c7229 */ /* 0x000fd00000000010 */
[----:B------:R-:W-:-:S11]  /*ad20*/  DADD R12, R12, R18 ;  /* 0x000000000c0c7229 */ /* 0x000fd60000000012 */
.L_x_885:
[----:B------:R-:W-:Y:S05]  /*ad30*/  BSYNC.RECONVERGENT B0 ;  /* 0x0000000000007941 */ /* 0x000fea0003800200 */
.L_x_884:
[----:B------:R-:W1:Y:S01]  /*ad40*/  LDCU UR4, c[0x0][0x3ac] ;  /* 0x00007580ff0477ac */ /* 0x000e620008000800 */
[----:B------:R-:W2:Y:S01]  /*ad50*/  S2R R0, SR_TID.X ;  /* 0x0000000000007919 */ /* 0x000ea20000002100 */
        /* <DEDUP_REMOVED lines=11> */
[----:B-----5:R-:W-:-:S05]  /*ae10*/  LEA R7, R2, UR4, 0x3 ;  /* 0x0000000402077c11 */ /* 0x020fca000f8e18ff */
[----:B------:R1:W-:Y:S01]  /*ae20*/  STS.64 [R7], R12 ;  /* 0x0000000c07007388 */ /* 0x0003e20000000a00 */
[----:B------:R-:W-:Y:S05]  /*ae30*/  BRA.U !UP0, `(.L_x_932) ;  /* 0x0000000108387547 */ /* 0x000fea000b800000 */
[----:B------:R-:W-:-:S05]  /*ae40*/  UMOV UR5, UR6 ;  /* 0x0000000600057c82 */ /* 0x000fca0008000000 */
.L_x_933:
        /* <DEDUP_REMOVED lines=10> */
[----:B-1-3--:R-:W-:-:S07]  /*aef0*/  @!P0 DADD R12, R12, R4 ;  /* 0x000000000c0c8229 */ /* 0x00afce0000000004 */
[----:B------:R3:W-:Y:S01]  /*af00*/  @!P0 STS.64 [R7], R12 ;  /* 0x0000000c07008388 */ /* 0x0007e20000000a00 */
[----:B------:R-:W-:Y:S05]  /*af10*/  BRA.U UP0, `(.L_x_933) ;  /* 0xfffffffd00cc7547 */ /* 0x000fea000b83ffff */
.L_x_932:
        /* <DEDUP_REMOVED lines=9> */
[----:B0-2---:R-:W-:Y:S01]  /*afb0*/  IMAD R2, R3, UR5, R0 ;  /* 0x0000000503027c24 */ /* 0x005fe2000f8e0200 */
[----:B------:R-:W-:Y:S02]  /*afc0*/  UIADD3 UR4, UPT, UPT, UR4, 0x10, URZ ;  /* 0x0000001004047890 */ /* 0x000fe4000fffe0ff */
[----:B------:R-:W-:Y:S02]  /*afd0*/  UISETP.GE.U32.AND UP0, UPT, UR5, 0x40, UPT ;  /* 0x000000400500788c */ /* 0x000fe4000bf06070 */
[----:B----4-:R-:W-:-:S06]  /*afe0*/  ULEA UR4, UR6, UR4, 0x18 ;  /* 0x0000000406047291 */ /* 0x010fcc000f8ec0ff */
[----:B-1-3-5:R-:W-:Y:S01]  /*aff0*/  LEA R7, R2, UR4, 0x3 ;  /* 0x0000000402077c11 */ /* 0x02afe2000f8e18ff */
[----:B------:R-:W-:-:S04]  /*b000*/  UMOV UR4, 0x20 ;  /* 0x0000002000047882 */ /* 0x000fc80000000000 */
[----:B------:R4:W-:Y:S01]  /*b010*/  STS.64 [R7], R12 ;  /* 0x0000000c07007388 */ /* 0x0009e20000000a00 */
[----:B------:R-:W-:Y:S05]  /*b020*/  BRA.U !UP0, `(.L_x_935) ;  /* 0x0000000108347547 */ /* 0x000fea000b800000 */
[----:B------:R-:W-:-:S07]  /*b030*/  IMAD.U32 R2, RZ, RZ, UR5 ;  /* 0x00000005ff027e24 */ /* 0x000fce000f8e00ff */
.L_x_936:
[----:B------:R-:W-:Y:S01]  /*b040*/  SHF.R.U32.HI R9, RZ, 0x1, R2 ;  /* 0x00000001ff097819 */ /* 0x000fe20000011602 */
[----:B------:R-:W-:Y:S03]  /*b050*/  BAR.SYNC.DEFER_BLOCKING 0x0 ;  /* 0x0000000000007b1d */ /* 0x000fe60000010000 */
[----:B------:R-:W-:-:S04]  /*b060*/  IADD3 R4, PT, PT, R9, R0, RZ ;  /* 0x0000000009047210 */ /* 0x000fc80007ffe0ff */
[----:B------:R-:W-:-:S04]  /*b070*/  ISETP.GE.U32.AND P0, PT, R4, UR5, PT ;  /* 0x0000000504007c0c */ /* 0x000fc8000bf06070 */
[----:B------:R-:W-:-:S13]  /*b080*/  ISETP.GE.U32.OR P0, PT, R0, R9, P0 ;  /* 0x000000090000720c */ /* 0x000fda0000706470 */
[----:B------:R-:W-:-:S06]  /*b090*/  @!P0 LEA R4, R9, R7, 0x3 ;  /* 0x0000000709048211 */ /* 0x000fcc00078e18ff */
[----:B------:R-:W4:Y:S02]  /*b0a0*/  @!P0 LDS.64 R4, [R4] ;  /* 0x0000000004048984 */ /* 0x000f240000000a00 */
[----:B----4-:R-:W-:-:S07]  /*b0b0*/  @!P0 DADD R12, R12, R4 ;  /* 0x000000000c0c8229 */ /* 0x010fce0000000004 */
[----:B------:R0:W-:Y:S01]  /*b0c0*/  @!P0 STS.64 [R7], R12 ;  /* 0x0000000c07008388 */ /* 0x0001e20000000a00 */
[----:B------:R-:W-:Y:S01]  /*b0d0*/  ISETP.GT.U32.AND P0, PT, R2, 0x7f, PT ;  /* 0x0000007f0200780c */ /* 0x000fe20003f04070 */
[----:B------:R-:W-:-:S12]  /*b0e0*/  IMAD.MOV.U32 R2, RZ, RZ, R9 ;  /* 0x000000ffff027224 */ /* 0x000fd800078e0009 */
[----:B0-----:R-:W-:Y:S05]  /*b0f0*/  @P0 BRA `(.L_x_936) ;  /* 0xfffffffc00d00947 */ /* 0x001fea000383ffff */
.L_x_935:
[----:B------:R-:W-:Y:S01]  /*b100*/  BAR.SYNC.DEFER_BLOCKING 0x0 ;  /* 0x0000000000007b1d */ /* 0x000fe20000010000 */
[----:B------:R-:W-:-:S09]  /*b110*/  UISETP.GE.U32.AND UP0, UPT, UR4, 0x2, UPT ;  /* 0x000000020400788c */ /* 0x000fd2000bf06070 */
[----:B------:R-:W-:Y:S05]  /*b120*/  BRA.U !UP0, `(.L_x_934) ;  /* 0x00000001081c7547 */ /* 0x000fea000b800000 */
[----:B-1-345:R-:W-:-:S07]  /*b130*/  MOV R7, 0x1 ;  /* 0x0000000100077802 */ /* 0x03afce0000000f00 */
.L_x_937:
[----:B------:R-:W-:Y:S04]  /*b140*/  SHFL.DOWN PT, R5, R13, R7, 0x1f ;  /* 0x08001f070d057589 */ /* 0x000fe800000e0000 */
[----:B------:R1:W3:Y:S02]  /*b150*/  SHFL.DOWN PT, R4, R12, R7, 0x1f ;  /* 0x08001f070c047589 */ /* 0x0002e400000e0000 */
[----:B-1----:R-:W-:-:S04]  /*b160*/  SHF.L.U32 R7, R7, 0x1, RZ ;  /* 0x0000000107077819 */ /* 0x002fc800000006ff */
[----:B------:R-:W-:Y:S01]  /*b170*/  ISETP.GE.AND P0, PT, R7, UR4, PT ;  /* 0x0000000407007c0c */ /* 0x000fe2000bf06270 */
[----:B---3--:R-:W-:-:S12]  /*b180*/  DADD R12, R4, R12 ;  /* 0x00000000040c7229 */ /* 0x008fd8000000000c */
[----:B------:R-:W-:Y:S05]  /*b190*/  @!P0 BRA `(.L_x_937) ;  /* 0xfffffffc00e88947 */ /* 0x000fea000383ffff */
.L_x_934:
[----:B------:R-:W0:Y:S01]  /*b1a0*/  LDCU UR4, c[0x0][0x564] ;  /* 0x0000ac80ff0477ac */ /* 0x000e220008000800 */
[----:B-----5:R-:W-:Y:S01]  /*b1b0*/  IMAD.MOV.U32 R18, RZ, RZ, RZ ;  /* 0x000000ffff127224 */ /* 0x020fe200078e00ff */
[----:B0-----:R-:W-:-:S09]  /*b1c0*/  UISETP.NE.AND UP0, UPT, UR4, URZ, UPT ;  /* 0x000000ff0400728c */ /* 0x001fd2000bf05270 */
[----:B------:R-:W-:Y:S05]  /*b1d0*/  BRA.U !UP0, `(.L_x_938) ;  /* 0x0000001108587547 */ /* 0x000fea000b800000 */
[----:B------:R-:W0:Y:S01]  /*b1e0*/  LDCU.64 UR8, c[0x0][0x568] ;  /* 0x0000ad00ff0877ac */ /* 0x000e220008000a00 */
[----:B------:R-:W-:Y:S02]  /*b1f0*/  MOV R4, RZ ;  /* 0x000000ff00047202 */ /* 0x000fe40000000f00 */
[----:B------:R-:W-:Y:S01]  /*b200*/  MOV R5, R29 ;  /* 0x0000001d00057202 */ /* 0x000fe20000000f00 */
[----:B------:R-:W5:Y:S01]  /*b210*/  LDCU UR5, c[0x0][0x570] ;  /* 0x0000ae00ff0577ac */ /* 0x000f620008000800 */
[----:B------:R-:W2:Y:S01]  /*b220*/  LDCU UR6, c[0x0][0x694] ;  /* 0x0000d280ff0677ac */ /* 0x000ea20008000800 */
[----:B0-----:R-:W-:-:S05]  /*b230*/  IMAD.HI.U32 R4, R29, UR9, R4 ;  /* 0x000000091d047c27 */ /* 0x001fca000f8e0004 */
[----:B-----5:R-:W-:Y:S01]  /*b240*/  SHF.R.U32.HI R5, RZ, UR5, R4 ;  /* 0x00000005ff057c19 */ /* 0x020fe20008011604 */
[----:B------:R-:W-:-:S04]  /*b250*/  UIADD3 UR5, UPT, UPT, UR4, -0x1, URZ ;  /* 0xffffffff04057890 */ /* 0x000fc8000fffe0ff */
[----:B------:R-:W-:Y:S01]  /*b260*/  UISETP.NE.AND UP1, UPT, UR5, URZ, UPT ;  /* 0x000000ff0500728c */ /* 0x000fe2000bf25270 */
[----:B-1-34-:R-:W-:-:S04]  /*b270*/  IMAD.MOV R7, RZ, RZ, -R5 ;  /* 0x000000ffff077224 */ /* 0x01afc800078e0a05 */
        /* <DEDUP_REMOVED lines=268> */
.L_x_938:
[----:B------:R-:W0:Y:S01]  /*c340*/  LDCU UR5, c[0x0][0x3b0] ;  /* 0x00007600ff0577ac */ /* 0x000e220008000800 */
[----:B------:R-:W5:Y:S01]  /*c350*/  LDCU.64 UR6, c[0x0][0x778] ;  /* 0x0000ef00ff0677ac */ /* 0x000f620008000a00 */
[----:B0-----:R-:W-:Y:S01]  /*c360*/  UISETP.NE.AND UP1, UPT, UR5, URZ, UPT ;  /* 0x000000ff0500728c */ /* 0x001fe2000bf25270 */
[----:B-----5:R-:W-:Y:S02]  /*c370*/  ISETP.NE.U32.AND P0, PT, RZ, UR6, PT ;  /* 0x00000006ff007c0c */ /* 0x020fe4000bf05070 */
[----:B------:R-:W-:Y:S02]  /*c380*/  IADD3 R4, P1, PT, R18, UR6, RZ ;  /* 0x0000000612047c10 */ /* 0x000fe4000ff3e0ff */
[----:B------:R-:W-:Y:S02]  /*c390*/  ISETP.NE.AND.EX P0, PT, RZ, UR7, PT, P0 ;  /* 0x00000007ff007c0c */ /* 0x000fe4000bf05300 */
[----:B------:R-:W-:Y:S02]  /*c3a0*/  IADD3.X R2, PT, PT, RZ, UR7, RZ, P1, !PT ;  /* 0x00000007ff027c10 */ /* 0x000fe40008ffe4ff */
[----:B------:R-:W-:-:S02]  /*c3b0*/  SEL R4, R4, RZ, P0 ;  /* 0x000000ff04047207 */ /* 0x000fc40000000000 */
[----:B------:R-:W-:Y:S01]  /*c3c0*/  SEL R5, R2, RZ, P0 ;  /* 0x000000ff02057207 */ /* 0x000fe20000000000 */
[----:B------:R-:W-:Y:S06]  /*c3d0*/  BRA.U !UP1, `(.L_x_939) ;  /* 0x00000021097c7547 */ /* 0x000fec000b800000 */
[----:B------:R-:W0:Y:S01]  /*c3e0*/  S2R R2, SR_CTAID.X ;  /* 0x0000000000027919 */ /* 0x000e220000002500 */
[----:B------:R-:W2:Y:S01]  /*c3f0*/  LDCU UR5, c[0x0][0x3b4] ;  /* 0x00007680ff0577ac */ /* 0x000ea20008000800 */
[----:B------:R-:W-:Y:S01]  /*c400*/  HFMA2 R18, -RZ, RZ, 0, 0 ;  /* 0x00000000ff127431 */ /* 0x000fe200000001ff */
[----:B------:R-:W1:Y:S01]  /*c410*/  LDCU UR6, c[0x0][0x3b8] ;  /* 0x00007700ff0677ac */ /* 0x000e620008000800 */
[----:B------:R-:W0:Y:S01]  /*c420*/  LDCU UR7, c[0x0][0x3a0] ;  /* 0x00007400ff0777ac */ /* 0x000e220008000800 */
[----:B--2---:R-:W-:-:S04]  /*c430*/  IMAD R6, R0, UR5, RZ ;  /* 0x0000000500067c24 */ /* 0x004fc8000f8e02ff */
[----:B-1-34-:R-:W-:-:S04]  /*c440*/  IMAD R7, R3, UR6, R6 ;  /* 0x0000000603077c24 */ /* 0x01afc8000f8e0206 */
        /* <DEDUP_REMOVED lines=279> */
.L_x_940:
        /* <DEDUP_REMOVED lines=24> */
.L_x_942:
[----:B------:R-:W-:Y:S05]  /*d740*/  BSYNC.RECONVERGENT B0 ;  /* 0x0000000000007941 */ /* 0x000fea0003800200 */
.L_x_941:
        /* <DEDUP_REMOVED lines=35> */
.L_x_944:
[----:B------:R-:W-:Y:S05]  /*d980*/  BSYNC.RECONVERGENT B0 ;  /* 0x0000000000007941 */ /* 0x000fea0003800200 */
.L_x_943:
        /* <DEDUP_REMOVED lines=18> */
[----:B-1----:R-:W-:Y:S01]  /*dab0*/  IMAD.U32 R16, RZ, RZ, UR10 ;  /* 0x0000000aff107e24 */ /* 0x002fe2000f8e00ff */
[----:B------:R-:W-:-:S07]  /*dac0*/  MOV R17, UR11 ;  /* 0x0000000b00117c02 */ /* 0x000fce0008000f00 */
        /* <DEDUP_REMOVED lines=13> */
.L_x_949:
[----:B------:R-:W-:-:S04]  /*dba0*/  IMAD.IADD R9, R11, 0x1, R10 ;  /* 0x000000010b097824 */ /* 0x000fc800078e020a */
[----:B--2---:R-:W-:-:S06]  /*dbb0*/  IMAD.WIDE.U32 R8, R9, 0x8, R6 ;  /* 0x0000000809087825 */ /* 0x004fcc00078e0006 */
[----:B------:R-:W2:Y:S01]  /*dbc0*/  LDG.E.64 R8, desc[UR36][R8.64] ;  /* 0x0000002408087981 */ /* 0x000ea2000c1e1b00 */
[----:B------:R-:W-:-:S04]  /*dbd0*/  IADD3 R10, PT, PT, R13, R10, RZ ;  /* 0x0000000a0d0a7210 */ /* 0x000fc80007ffe0ff */
[----:B------:R-:W-:Y:S01]  /*dbe0*/  ISETP.GE.U32.AND P1, PT, R10, UR6, PT ;  /* 0x000000060a007c0c */ /* 0x000fe2000bf26070 */
[----:B--2---:R-:W-:-:S12]  /*dbf0*/  DADD R16, R8, R16 ;  /* 0x0000000008107229 */ /* 0x004fd80000000010 */
[----:B------:R-:W-:Y:S05]  /*dc00*/  @!P1 BRA `(.L_x_949) ;  /* 0xfffffffc00e49947 */ /* 0x000fea000383ffff */
[----:B------:R-:W-:Y:S05]  /*dc10*/  BSYNC.RECONVERGENT B1 ;  /* 0x0000000000017941 */ /* 0x000fea0003800200 */
.L_x_948:
[----:B------:R-:W-:Y:S05]  /*dc20*/  BRA `(.L_x_947) ;  /* 0x0000000000447947 */ /* 0x000fea0003800000 */
.L_x_946:
[----:B------:R-:W0:Y:S02]  /*dc30*/  LDCU UR5, c[0x0][0x3a4] ;  /* 0x00007480ff0577ac */ /* 0x000e240008000800 */
[----:B0-----:R-:W-:-:S13]  /*dc40*/  ISETP.GE.U32.AND P1, PT, R3, UR5, PT ;  /* 0x0000000503007c0c */ /* 0x001fda000bf26070 */
[----:B------:R-:W-:Y:S05]  /*dc50*/  @P1 BRA `(.L_x_947) ;  /* 0x0000000000381947 */ /* 0x000fea0003800000 */
[----:B------:R-:W0:Y:S01]  /*dc60*/  LDCU UR4, c[0x0][0x374] ;  /* 0x00006e80ff0477ac */ /* 0x000e220008000800 */
[----:B------:R-:W1:Y:S01]  /*dc70*/  LDC R10, c[0x0][0x360] ;  /* 0x0000d800ff0a7b82 */ /* 0x000e620000000800 */
[----:B------:R-:W-:-:S07]  /*dc80*/  MOV R11, R3 ;  /* 0x00000003000b7202 */ /* 0x000fce0000000f00 */
[----:B------:R-:W2:Y:S08]  /*dc90*/  LDC.64 R6, c[0x0][0x780] ;  /* 0x0001e000ff067b82 */ /* 0x000eb00000000a00 */
[----:B------:R-:W3:Y:S01]  /*dca0*/  LDC R12, c[0x0][0x364] ;  /* 0x0000d900ff0c7b82 */ /* 0x000ee20000000800 */
[----:B0-----:R-:W-:-:S07]  /*dcb0*/  IMAD R2, R2, UR4, RZ ;  /* 0x0000000402027c24 */ /* 0x001fce000f8e02ff */
.L_x_950:
[----:B------:R-:W-:-:S04]  /*dcc0*/  IMAD.IADD R9, R2, 0x1, R11 ;  /* 0x0000000102097824 */ /* 0x000fc800078e020b */
[----:B-1----:R-:W-:-:S04]  /*dcd0*/  IMAD R9, R9, R10, R0 ;  /* 0x0000000a09097224 */ /* 0x002fc800078e0200 */
[----:B--2---:R-:W-:-:S06]  /*dce0*/  IMAD.WIDE.U32 R8, R9, 0x8, R6 ;  /* 0x0000000809087825 */ /* 0x004fcc00078e0006 */
[----:B------:R-:W2:Y:S01]  /*dcf0*/  LDG.E.64 R8, desc[UR36][R8.64] ;  /* 0x0000002408087981 */ /* 0x000ea2000c1e1b00 */
[----:B---3--:R-:W-:-:S04]  /*dd00*/  IADD3 R11, PT, PT, R12, R11, RZ ;  /* 0x0000000b0c0b7210 */ /* 0x008fc80007ffe0ff */
[----:B------:R-:W-:Y:S01]  /*dd10*/  ISETP.GE.U32.AND P1, PT, R11, UR5, PT ;  /* 0x000000050b007c0c */ /* 0x000fe2000bf26070 */
[----:B--2---:R-:W-:-:S12]  /*dd20*/  DADD R16, R8, R16 ;  /* 0x0000000008107229 */ /* 0x004fd80000000010 */
[----:B------:R-:W-:Y:S05]  /*dd30*/  @!P1 BRA `(.L_x_950) ;  /* 0xfffffffc00e09947 */ /* 0x000fea000383ffff */
.L_x_947:
[----:B------:R-:W-:Y:S05]  /*dd40*/  BSYNC.RECONVERGENT B0 ;  /* 0x0000000000007941 */ /* 0x000fea0003800200 */
.L_x_945:
        /* <DEDUP_REMOVED lines=12> */
.L_x_952:
        /* <DEDUP_REMOVED lines=9> */
[----:B------:R-:W0:Y:S02]  /*dea0*/  @!P1 LDS.64 R6, [R2] ;  /* 0x0000000002069984 */ /* 0x000e240000000a00 */
[----:B01----:R-:W-:-:S07]  /*deb0*/  @!P1 DADD R16, R16, R6 ;  /* 0x0000000010109229 */ /* 0x003fce0000000006 */
[----:B------:R1:W-:Y:S01]  /*dec0*/  @!P1 STS.64 [R9], R16 ;  /* 0x0000001009009388 */ /* 0x0003e20000000a00 */
[----:B------:R-:W-:Y:S05]  /*ded0*/  BRA.U UP1, `(.L_x_952) ;  /* 0xfffffffd01cc7547 */ /* 0x000fea000b83ffff */
.L_x_951:
        /* <DEDUP_REMOVED lines=9> */
.L_x_955:
[----:B------:R-:W-:Y:S01]  /*df70*/  SHF.R.U32.HI R7, RZ, 0x1, R6 ;  /* 0x00000001ff077819 */ /* 0x000fe20000011606 */
[----:B------:R-:W-:Y:S03]  /*df80*/  BAR.SYNC.DEFER_BLOCKING 0x0 ;  /* 0x0000000000007b1d */ /* 0x000fe60000010000 */
[----:B------:R-:W-:-:S04]  /*df90*/  IADD3 R2, PT, PT, R7, R0, RZ ;  /* 0x0000000007027210 */ /* 0x000fc80007ffe0ff */
[----:B------:R-:W-:-:S04]  /*dfa0*/  ISETP.GE.U32.AND P1, PT, R2, UR5, PT ;  /* 0x0000000502007c0c */ /* 0x000fc8000bf26070 */
[----:B------:R-:W-:-:S13]  /*dfb0*/  ISETP.GE.U32.OR P1, PT, R0, R7, P1 ;  /* 0x000000070000720c */ /* 0x000fda0000f26470 */
[----:B------:R-:W-:-:S06]  /*dfc0*/  @!P1 LEA R2, R7, R9, 0x3 ;  /* 0x0000000907029211 */ /* 0x000fcc00078e18ff */
[----:B------:R-:W0:Y:S02]  /*dfd0*/  @!P1 LDS.64 R2, [R2] ;  /* 0x0000000002029984 */ /* 0x000e240000000a00 */
[----:B012---:R-:W-:-:S07]  /*dfe0*/  @!P1 DADD R16, R16, R2 ;  /* 0x0000000010109229 */ /* 0x007fce0000000002 */
[----:B------:R3:W-:Y:S01]  /*dff0*/  @!P1 STS.64 [R9], R16 ;  /* 0x0000001009009388 */ /* 0x0007e20000000a00 */
[----:B------:R-:W-:Y:S01]  /*e000*/  ISETP.GT.U32.AND P1, PT, R6, 0x7f, PT ;  /* 0x0000007f0600780c */ /* 0x000fe20003f24070 */
[----:B------:R-:W-:-:S12]  /*e010*/  IMAD.MOV.U32 R6, RZ, RZ, R7 ;  /* 0x000000ffff067224 */ /* 0x000fd800078e0007 */
[----:B---3--:R-:W-:Y:S05]  /*e020*/  @P1 BRA `(.L_x_955) ;  /* 0xfffffffc00d01947 */ /* 0x008fea000383ffff */
.L_x_954:
[----:B------:R-:W-:Y:S01]  /*e030*/  BAR.SYNC.DEFER_BLOCKING 0x0 ;  /* 0x0000000000007b1d */ /* 0x000fe20000010000 */
[----:B------:R-:W-:-:S09]  /*e040*/  UISETP.GE.U32.AND UP0, UPT, UR4, 0x2, UPT ;  /* 0x000000020400788c */ /* 0x000fd2000bf06070 */
[----:B------:R-:W-:Y:S05]  /*e050*/  BRA.U !UP0, `(.L_x_953) ;  /* 0x00000001081c7547 */ /* 0x000fea000b800000 */
[----:B------:R-:W-:-:S07]  /*e060*/  MOV R7, 0x1 ;  /* 0x0000000100077802 */ /* 0x000fce0000000f00 */
.L_x_956:
[----:B------:R-:W-:Y:S04]  /*e070*/  SHFL.DOWN PT, R3, R17, R7, 0x1f ;  /* 0x08001f0711037589 */ /* 0x000fe800000e0000 */
[----:B------:R3:W0:Y:S02]  /*e080*/  SHFL.DOWN PT, R2, R16, R7, 0x1f ;  /* 0x08001f0710027589 */ /* 0x00062400000e0000 */
[----:B---3--:R-:W-:-:S04]  /*e090*/  SHF.L.U32 R7, R7, 0x1, RZ ;  /* 0x0000000107077819 */ /* 0x008fc800000006ff */
[----:B------:R-:W-:Y:S01]  /*e0a0*/  ISETP.GE.AND P1, PT, R7, UR4, PT ;  /* 0x0000000407007c0c */ /* 0x000fe2000bf26270 */
[----:B012---:R-:W-:-:S12]  /*e0b0*/  DADD R16, R2, R16 ;  /* 0x0000000002107229 */ /* 0x007fd80000000010 */
[----:B------:R-:W-:Y:S05]  /*e0c0*/  @!P1 BRA `(.L_x_956) ;  /* 0xfffffffc00e89947 */ /* 0x000fea000383ffff */
.L_x_953:
        /* <DEDUP_REMOVED lines=9> */
[----:B----4-:R-:W-:Y:S01]  /*e160*/  IADD3 R4, P0, PT, R18, UR4, RZ ;  /* 0x0000000412047c10 */ /* 0x010fe2000ff1e0ff */
[----:B-----5:R-:W-:-:S04]  /*e170*/  UISETP.NE.AND UP1, UPT, UR7, URZ, UPT ;  /* 0x000000ff0700728c */ /* 0x020fc8000bf25270 */
[----:B------:R-:W-:-:S03]  /*e180*/  IMAD.X R5, RZ, RZ, UR5, P0 ;  /* 0x00000005ff057e24 */ /* 0x000fc600080e06ff */
[----:B------:R-:W-:Y:S05]  /*e190*/  BRA.U !UP0, `(.L_x_958) ;  /* 0x0000000108087547 */ /* 0x000fea000b800000 */
[----:B------:R-:W0:Y:S02]  /*e1a0*/  LDG.E.64 R2, desc[UR36][R4.64] ;  /* 0x0000002404027981 */ /* 0x000e24000c1e1b00 */
[----:B012---:R-:W-:-:S11]  /*e1b0*/  DADD R16, R16, R2 ;  /* 0x0000000010107229 */ /* 0x007fd60000000002 */
.L_x_958:
[----:B------:R-:W-:Y:S05]  /*e1c0*/  BRA.U !UP1, `(.L_x_959) ;  /* 0x0000000109687547 */ /* 0x000fea000b800000 */
[----:B------:R-:W3:Y:S01]  /*e1d0*/  LDCU UR6, c[0x0][0x79c] ;  /* 0x0000f380ff0677ac */ /* 0x000ee20008000800 */
[----:B------:R-:W0:Y:S01]  /*e1e0*/  LDCU.64 UR4, c[0x0][0x380] ;  /* 0x00007000ff0477ac */ /* 0x000e220008000a00 */
[----:B---3--:R-:W-:Y:S01]  /*e1f0*/  UISETP.NE.AND UP0, UPT, UR6, 0x1, UPT ;  /* 0x000000010600788c */ /* 0x008fe2000bf05270 */
[----:B012---:R-:W-:-:S08]  /*e200*/  DMUL R16, R16, UR4 ;  /* 0x0000000410107c28 */ /* 0x007fd00008000000 */
[----:B------:R-:W-:Y:S05]  /*e210*/  BRA.U !UP0, `(.L_x_960) ;  /* 0x0000000108407547 */ /* 0x000fea000b800000 */
[----:B------:R-:W-:Y:S01]  /*e220*/  MOV R2, 0x0 ;  /* 0x0000000000027802 */ /* 0x000fe20000000f00 */
[----:B------:R-:W0:Y:S01]  /*e230*/  LDCU.64 UR4, c[0x4][0x590] ;  /* 0x0100b200ff0477ac */ /* 0x000e220008000a00 */
[----:B------:R-:W-:Y:S01]  /*e240*/  MOV R8, 0x2ef ;  /* 0x000002ef00087802 */ /* 0x000fe20000000f00 */
[----:B------:R-:W-:Y:S01]  /*e250*/  IMAD.MOV.U32 R13, RZ, RZ, RZ ;  /* 0x000000ffff0d7224 */ /* 0x000fe200078e00ff */
[----:B------:R-:W-:Y:S01]  /*e260*/  MOV R12, 0x1 ;  /* 0x00000001000c7802 */ /* 0x000fe20000000f00 */
[----:B------:R-:W1:Y:S01]  /*e270*/  LDCU.64 UR6, c[0x4][0x578] ;  /* 0x0100af00ff0677ac */ /* 0x000e620008000a00 */
[----:B------:R-:W2:Y:S01]  /*e280*/  LDC.64 R2, c[0x4][R2] ;  /* 0x0100000002027b82 */ /* 0x000ea20000000a00 */
[----:B------:R-:W3:Y:S01]  /*e290*/  LDCU.64 UR8, c[0x4][0x3c0] ;  /* 0x01007800ff0877ac */ /* 0x000ee20008000a00 */
[----:B0-----:R-:W-:Y:S02]  /*e2a0*/  MOV R4, UR4 ;  /* 0x0000000400047c02 */ /* 0x001fe40008000f00 */
[----:B------:R-:W-:Y:S01]  /*e2b0*/  MOV R5, UR5 ;  /* 0x0000000500057c02 */ /* 0x000fe20008000f00 */
[----:B-1----:R-:W-:Y:S01]  /*e2c0*/  IMAD.U32 R6, RZ, RZ, UR6 ;  /* 0x00000006ff067e24 */ /* 0x002fe2000f8e00ff */
[----:B------:R-:W-:-:S02]  /*e2d0*/  MOV R7, UR7 ;  /* 0x0000000700077c02 */ /* 0x000fc40008000f00 */
[----:B---3--:R-:W-:Y:S01]  /*e2e0*/  MOV R10, UR8 ;  /* 0x00000008000a7c02 */ /* 0x008fe20008000f00 */
[----:B------:R-:W-:-:S07]  /*e2f0*/  IMAD.U32 R11, RZ, RZ, UR9 ;  /* 0x00000009ff0b7e24 */ /* 0x000fce000f8e00ff */
[----:B------:R-:W-:-:S07]  /*e300*/  LEPC R20, `(.L_x_960) ;  /* 0x000000001014794e */ /* 0x000fce0000000000 */
[----:B--2---:R-:W-:Y:S05]  /*e310*/  CALL.ABS.NOINC R2 ;  /* 0x0000000002007343 */ /* 0x004fea0003c00000 */
.L_x_960:
[----:B------:R-:W0:Y:S02]  /*e320*/  LDCU.64 UR4, c[0x0][0x768] ;  /* 0x0000ed00ff0477ac */ /* 0x000e240008000a00 */
[----:B0-----:R-:W-:-:S04]  /*e330*/  IADD3 R18, P0, PT, R18, UR4, RZ ;  /* 0x0000000412127c10 */ /* 0x001fc8000ff1e0ff */
[----:B------:R-:W-:-:S05]  /*e340*/  IADD3.X R19, PT, PT, RZ, UR5, RZ, P0, !PT ;  /* 0x00000005ff137c10 */ /* 0x000fca00087fe4ff */
[----:B------:R-:W-:Y:S01]  /*e350*/  STG.E.64 desc[UR36][R18.64], R16 ;  /* 0x0000001012007986 */ /* 0x000fe2000c101b24 */
[----:B------:R-:W-:Y:S05]  /*e360*/  EXIT ;  /* 0x000000000000794d */ /* 0x000fea0003800000 */
.L_x_959:
[----:B------:R-:W-:Y:S01]  /*e370*/  STG.E.64 desc[UR36][R4.64], R16 ;  /* 0x0000001004007986 */ /* 0x000fe2000c101b24 */
[----:B------:R-:W-:Y:S05]  /*e380*/  EXIT ;  /* 0x000000000000794d */ /* 0x000fea0003800000 */
.L_x_957:
[----:B------:R-:W3:Y:S01]  /*e390*/  LDCU.U8 UR4, c[0x0][0x798] ;  /* 0x0000f300ff0477ac */ /* 0x000ee20008000000 */
[----:B------:R-:W4:Y:S01]  /*e3a0*/  LDCU.U8 UR5, c[0x0][0x799] ;  /* 0x0000f320ff0577ac */ /* 0x000f220008000000 */
[----:B---3--:R-:W-:Y:S02]  /*e3b0*/  UISETP.NE.AND UP0, UPT, UR4, URZ, UPT ;  /* 0x000000ff0400728c */ /* 0x008fe4000bf05270 */
[----:B----4-:R-:W-:-:S07]  /*e3c0*/  UISETP.NE.AND UP1, UPT, UR5, URZ, UPT ;  /* 0x000000ff0500728c */ /* 0x010fce000bf25270 */
[----:B------:R-:W-:Y:S05]  /*e3d0*/  BRA.U !UP0, `(.L_x_961) ;  /* 0x0000000108087547 */ /* 0x000fea000b800000 */
[----:B------:R-:W0:Y:S02]  /*e3e0*/  LDG.E.64 R2, desc[UR36][R4.64] ;  /* 0x0000002404027981 */ /* 0x000e24000c1e1b00 */
[----:B012---:R-:W-:-:S11]  /*e3f0*/  DADD R16, R16, R2 ;  /* 0x0000000010107229 */ /* 0x007fd60000000002 */
.L_x_961:
        /* <DEDUP_REMOVED lines=9> */
[----:B------:R-:W-:Y:S01]  /*e490*/  IMAD.MOV.U32 R12, RZ, RZ, 0x1 ;  /* 0x00000001ff0c7424 */ /* 0x000fe200078e00ff */
[----:B------:R-:W-:Y:S01]  /*e4a0*/  MOV R13, RZ ;  /* 0x000000ff000d7202 */ /* 0x000fe20000000f00 */
[----:B------:R-:W1:Y:S01]  /*e4b0*/  LDCU.64 UR6, c[0x4][0x578] ;  /* 0x0100af00ff0677ac */ /* 0x000e620008000a00 */
[----:B------:R-:W2:Y:S01]  /*e4c0*/  LDC.64 R2, c[0x4][R2] ;  /* 0x0100000002027b82 */ /* 0x000ea20000000a00 */
[----:B------:R-:W3:Y:S01]  /*e4d0*/  LDCU.64 UR8, c[0x4][0x3c0] ;  /* 0x01007800ff0877ac */ /* 0x000ee20008000a00 */
[----:B0-----:R-:W-:Y:S01]  /*e4e0*/  MOV R4, UR4 ;  /* 0x0000000400047c02 */ /* 0x001fe20008000f00 */
[----:B------:R-:W-:Y:S01]  /*e4f0*/  IMAD.U32 R5, RZ, RZ, UR5 ;  /* 0x00000005ff057e24 */ /* 0x000fe2000f8e00ff */
[----:B-1----:R-:W-:-:S02]  /*e500*/  MOV R6, UR6 ;  /* 0x0000000600067c02 */ /* 0x002fc40008000f00 */
[----:B------:R-:W-:Y:S01]  /*e510*/  MOV R7, UR7 ;  /* 0x0000000700077c02 */ /* 0x000fe20008000f00 */
[----:B---3--:R-:W-:Y:S01]  /*e520*/  IMAD.U32 R10, RZ, RZ, UR8 ;  /* 0x00000008ff0a7e24 */ /* 0x008fe2000f8e00ff */
[----:B------:R-:W-:-:S07]  /*e530*/  MOV R11, UR9 ;  /* 0x00000009000b7c02 */ /* 0x000fce0008000f00 */
[----:B------:R-:W-:-:S07]  /*e540*/  LEPC R20, `(.L_x_963) ;  /* 0x000000001014794e */ /* 0x000fce0000000000 */
[----:B--2---:R-:W-:Y:S05]  /*e550*/  CALL.ABS.NOINC R2 ;  /* 0x0000000002007343 */ /* 0x004fea0003c00000 */
.L_x_963:
[----:B------:R-:W0:Y:S02]  /*e560*/  LDCU.64 UR4, c[0x0][0x768] ;  /* 0x0000ed00ff0477ac */ /* 0x000e240008000a00 */
[----:B0-----:R-:W-:-:S04]  /*e570*/  IADD3 R18, P0, PT, R18, UR4, RZ ;  /* 0x0000000412127c10 */ /* 0x001fc8000ff1e0ff */
[----:B------:R-:W-:-:S05]  /*e580*/  IADD3.X R19, PT, PT, RZ, UR5, RZ, P0, !PT ;  /* 0x00000005ff137c10 */ /* 0x000fca00087fe4ff */
[----:B------:R-:W-:Y:S01]  /*e590*/  STG.E.64 desc[UR36][R18.64], R16 ;  /* 0x0000001012007986 */ /* 0x000fe2000c101b24 */
[----:B------:R-:W-:Y:S05]  /*e5a0*/  EXIT ;  /* 0x000000000000794d */ /* 0x000fea0003800000 */
.L_x_962:
[----:B------:R-:W-:Y:S01]  /*e5b0*/  STG.E.64 desc[UR36][R4.64], R16 ;  /* 0x0000001004007986 */ /* 0x000fe2000c101b24 */
[----:B------:R-:W-:Y:S05]  /*e5c0*/  EXIT ;  /* 0x000000000000794d */ /* 0x000fea0003800000 */
.L_x_939:
[----:B------:R-:W0:Y:S02]  /*e5d0*/  LDCU UR4, c[0x0][0x398] ;  /* 0x00007300ff0477ac */ /* 0x000e240008000800 */
[----:B0-----:R-:W-:-:S13]  /*e5e0*/  ISETP.GE.AND P0, PT, R29, UR4, PT ;  /* 0x000000041d007c0c */ /* 0x001fda000bf06270 */
[----:B------:R-:W-:Y:S05]  /*e5f0*/  @P0 EXIT ;  /* 0x000000000000094d */ /* 0x000fea0003800000 */
[----:B------:R-:W0:Y:S01]  /*e600*/  LDCU UR4, c[0x0][0x3a8] ;  /* 0x00007500ff0477ac */ /* 0x000e220008000800 */
[----:B--2---:R-:W-:Y:S02]  /*e610*/  ISETP.NE.AND P1, PT, R0, RZ, PT ;  /* 0x000000ff0000720c */ /* 0x004fe40003f25270 */
        /* <DEDUP_REMOVED lines=10> */
[----:B------:R-:W2:Y:S01]  /*e6c0*/  LDCU.64 UR4, c[0x0][0x768] ;  /* 0x0000ed00ff0477ac */ /* 0x000ea20008000a00 */
[----:B------:R-:W5:Y:S01]  /*e6d0*/  LDCU.U8 UR7, c[0x0][0x799] ;  /* 0x0000f320ff0777ac */ /* 0x000f620008000000 */
[----:B0-----:R-:W-:Y:S01]  /*e6e0*/  UISETP.NE.AND UP0, UPT, UR6, URZ, UPT ;  /* 0x000000ff0600728c */ /* 0x001fe2000bf05270 */
[----:B--2---:R-:W-:-:S04]  /*e6f0*/  IADD3 R4, P0, PT, R18, UR4, RZ ;  /* 0x0000000412047c10 */ /* 0x004fc8000ff1e0ff */
[----:B------:R-:W-:Y:S01]  /*e700*/  IADD3.X R5, PT, PT, RZ, UR5, RZ, P0, !PT ;  /* 0x00000005ff057c10 */ /* 0x000fe200087fe4ff */
[----:B-----5:R-:W-:-:S03]  /*e710*/  UISETP.NE.AND UP1, UPT, UR7, URZ, UPT ;  /* 0x000000ff0700728c */ /* 0x020fc6000bf25270 */
[----:B------:R-:W-:Y:S08]  /*e720*/  BRA.U !UP0, `(.L_x_965) ;  /* 0x0000000108087547 */ /* 0x000ff0000b800000 */
[----:B------:R-:W1:Y:S02]  /*e730*/  LDG.E.64 R2, desc[UR36][R4.64] ;  /* 0x0000002404027981 */ /* 0x000e64000c1e1b00 */
[----:B-1-34-:R-:W-:-:S11]  /*e740*/  DADD R12, R12, R2 ;  /* 0x000000000c0c7229 */ /* 0x01afd60000000002 */
.L_x_965:
[----:B------:R-:W-:Y:S05]  /*e750*/  BRA.U !UP1, `(.L_x_966) ;  /* 0x0000000109687547 */ /* 0x000fea000b800000 */
[----:B------:R-:W0:Y:S01]  /*e760*/  LDCU UR6, c[0x0][0x79c] ;  /* 0x0000f380ff0677ac */ /* 0x000e220008000800 */
[----:B------:R-:W2:Y:S01]  /*e770*/  LDCU.64 UR4, c[0x0][0x380] ;  /* 0x00007000ff0477ac */ /* 0x000ea20008000a00 */
[----:B0-----:R-:W-:Y:S01]  /*e780*/  UISETP.NE.AND UP0, UPT, UR6, 0x1, UPT ;  /* 0x000000010600788c */ /* 0x001fe2000bf05270 */
[----:B--2---:R-:W-:-:S08]  /*e790*/  DMUL R16, R12, UR4 ;  /* 0x000000040c107c28 */ /* 0x004fd00008000000 */
[----:B------:R-:W-:Y:S05]  /*e7a0*/  BRA.U !UP0, `(.L_x_967) ;  /* 0x0000000108407547 */ /* 0x000fea000b800000 */
[----:B------:R-:W-:Y:S01]  /*e7b0*/  MOV R2, 0x0 ;  /* 0x0000000000027802 */ /* 0x000fe20000000f00 */
[----:B------:R-:W0:Y:S01]  /*e7c0*/  LDCU.64 UR4, c[0x4][0x590] ;  /* 0x0100b200ff0477ac */ /* 0x000e220008000a00 */
[----:B------:R-:W-:Y:S01]  /*e7d0*/  MOV R8, 0x2ef ;  /* 0x000002ef00087802 */ /* 0x000fe20000000f00 */
[----:B-1-34-:R-:W-:Y:S01]  /*e7e0*/  IMAD.MOV.U32 R13, RZ, RZ, RZ ;  /* 0x000000ffff0d7224 */ /* 0x01afe200078e00ff */
[----:B------:R-:W-:Y:S01]  /*e7f0*/  MOV R12, 0x1 ;  /* 0x00000001000c7802 */ /* 0x000fe20000000f00 */
        /* <DEDUP_REMOVED lines=11> */
.L_x_967:
[----:B------:R-:W0:Y:S02]  /*e8b0*/  LDCU.64 UR4, c[0x0][0x768] ;  /* 0x0000ed00ff0477ac */ /* 0x000e240008000a00 */
[----:B0-----:R-:W-:-:S04]  /*e8c0*/  IADD3 R18, P0, PT, R18, UR4, RZ ;  /* 0x0000000412127c10 */ /* 0x001fc8000ff1e0ff */
[----:B------:R-:W-:-:S05]  /*e8d0*/  IADD3.X R19, PT, PT, RZ, UR5, RZ, P0, !PT ;  /* 0x00000005ff137c10 */ /* 0x000fca00087fe4ff */
[----:B------:R-:W-:Y:S01]  /*e8e0*/  STG.E.64 desc[UR36][R18.64], R16 ;  /* 0x0000001012007986 */ /* 0x000fe2000c101b24 */
[----:B------:R-:W-:Y:S05]  /*e8f0*/  EXIT ;  /* 0x000000000000794d */ /* 0x000fea0003800000 */
.L_x_966:
[----:B------:R-:W-:Y:S01]  /*e900*/  STG.E.64 desc[UR36][R4.64], R12 ;  /* 0x0000000c04007986 */ /* 0x000fe2000c101b24 */
[----:B------:R-:W-:Y:S05]  /*e910*/  EXIT ;  /* 0x000000000000794d */ /* 0x000fea0003800000 */
.L_x_964:
[----:B------:R-:W0:Y:S01]  /*e920*/  LDCU.U8 UR4, c[0x0][0x798] ;  /* 0x0000f300ff0477ac */ /* 0x000e220008000000 */
[----:B------:R-:W2:Y:S01]  /*e930*/  LDCU.U8 UR5, c[0x0][0x799] ;  /* 0x0000f320ff0577ac */ /* 0x000ea20008000000 */
[----:B0-----:R-:W-:Y:S02]  /*e940*/  UISETP.NE.AND UP0, UPT, UR4, URZ, UPT ;  /* 0x000000ff0400728c */ /* 0x001fe4000bf05270 */
[----:B--2---:R-:W-:-:S07]  /*e950*/  UISETP.NE.AND UP1, UPT, UR5, URZ, UPT ;  /* 0x000000ff0500728c */ /* 0x004fce000bf25270 */
[----:B------:R-:W-:Y:S05]  /*e960*/  BRA.U !UP0, `(.L_x_968) ;  /* 0x0000000108087547 */ /* 0x000fea000b800000 */
[----:B------:R-:W1:Y:S02]  /*e970*/  LDG.E.64 R2, desc[UR36][R4.64] ;  /* 0x0000002404027981 */ /* 0x000e64000c1e1b00 */
[----:B-1-34-:R-:W-:-:S11]  /*e980*/  DADD R12, R12, R2 ;  /* 0x000000000c0c7229 */ /* 0x01afd60000000002 */
.L_x_968:
        /* <DEDUP_REMOVED lines=8> */
[----:B------:R-:W-:Y:S01]  /*ea10*/  IMAD.MOV.U32 R8, RZ, RZ, 0x2ef ;  /* 0x000002efff087424 */ /* 0x000fe200078e00ff */
[----:B-1-34-:R-:W-:Y:S01]  /*ea20*/  MOV R12, 0x1 ;  /* 0x00000001000c7802 */ /* 0x01afe20000000f00 */
[----:B------:R-:W1:Y:S02]  /*ea30*/  LDCU.64 UR6, c[0x4][0x578] ;  /* 0x0100af00ff0677ac */ /* 0x000e640008000a00 */
[----:B------:R-:W2:Y:S01]  /*ea40*/  LDC.64 R2, c[0x4][R2] ;  /* 0x0100000002027b82 */ /* 0x000ea20000000a00 */
[----:B------:R-:W-:Y:S01]  /*ea50*/  MOV R13, RZ ;  /* 0x000000ff000d7202 */ /* 0x000fe20000000f00 */
        /* <DEDUP_REMOVED lines=9> */
.L_x_970:
[----:B------:R-:W0:Y:S02]  /*eaf0*/  LDCU.64 UR4, c[0x0][0x768] ;  /* 0x0000ed00ff0477ac */ /* 0x000e240008000a00 */
[----:B0-----:R-:W-:-:S04]  /*eb00*/  IADD3 R18, P0, PT, R18, UR4, RZ ;  /* 0x0000000412127c10 */ /* 0x001fc8000ff1e0ff */
[----:B------:R-:W-:-:S05]  /*eb10*/  IADD3.X R19, PT, PT, RZ, UR5, RZ, P0, !PT ;  /* 0x00000005ff137c10 */ /* 0x000fca00087fe4ff */
[----:B------:R-:W-:Y:S01]  /*eb20*/  STG.E.64 desc[UR36][R18.64], R16 ;  /* 0x0000001012007986 */ /* 0x000fe2000c101b24 */
[----:B------:R-:W-:Y:S05]  /*eb30*/  EXIT ;  /* 0x000000000000794d */ /* 0x000fea0003800000 */
.L_x_969:
[----:B------:R-:W-:Y:S01]  /*eb40*/  STG.E.64 desc[UR36][R4.64], R12 ;  /* 0x0000000c04007986 */ /* 0x000fe2000c101b24 */
[----:B------:R-:W-:Y:S05]  /*eb50*/  EXIT ;  /* 0x000000000000794d */ /* 0x000fea0003800000 */
.L_x_971:
        /* <DEDUP_REMOVED lines=10> */
.L_x_7271:


//--------------------- .text._ZN2at6native13reduce_kernelILi256ELi2ENS0_8ReduceOpIdNS0_7MeanOpsIddddEEjdLi4ELi4EEEEEvT1_ --------------------------
	.section	.text._ZN2at6native13reduce_kernelILi256ELi2ENS0_8ReduceOpIdNS0_7MeanOpsIddddEEjdLi4ELi4EEEEEvT1_,"ax",@progbits
	.align	128
        .global         _ZN2at6native13reduce_kernelILi256ELi2ENS0_8ReduceOpIdNS0_7MeanOpsIddddEEjdLi4ELi4EEEEEvT1_
        .type           _ZN2at6native13reduce_kernelILi256ELi2ENS0_8ReduceOpIdNS0_7MeanOpsIddddEEjdLi4ELi4EEEEEvT1_,@function
        .size           _ZN2at6native13reduce_kernelILi256ELi2ENS0_8ReduceOpIdNS0_7MeanOpsIddddEEjdLi4ELi4EEEEEvT1_,(.L_x_7272 - _ZN2at6native13reduce_kernelILi256ELi2ENS0_8ReduceOpIdNS0_7MeanOpsIddddEEjdLi4ELi4EEEEEvT1_)
        .other          _ZN2at6native13reduce_kernelILi256ELi2ENS0_8ReduceOpIdNS0_7MeanOpsIddddEEjdLi4ELi4EEEEEvT1_,@"STO_CUDA_ENTRY STV_DEFAULT"
_ZN2at6native13reduce_kernelILi256ELi2ENS0_8ReduceOpIdNS0_7MeanOpsIddddEEjdLi4ELi4EEEEEvT1_:
.text._ZN2at6native13reduce_kernelILi256ELi2ENS0_8ReduceOpIdNS0_7MeanOpsIddddEEjdLi4ELi4EEEEEvT1_:
[----:B------:R-:W0:Y:S01]  /*0000*/  LDC R1, c[0x0][0x37c] ;  /* 0x0000df00ff017b82 */ /* 0x000e220000000800 */
[----:B------:R-:W1:Y:S01]  /*0010*/  S2R R17, SR_TID.X ;  /* 0x0000000000117919 */ /* 0x000e620000002100 */
[----:B------:R-:W1:Y:S01]  /*0020*/  LDCU.64 UR10, c[0x0][0x3b0] ;  /* 0x00007600ff0a77ac */ /* 0x000e620008000a00 */
[----:B------:R-:W-:Y:S01]  /*0030*/  HFMA2 R37, -RZ, RZ, 0, 0 ;  /* 0x00000000ff257431 */ /* 0x000fe200000001ff */
[----:B------:R-:W2:Y:S01]  /*0040*/  S2R R16, SR_TID.Y ;  /* 0x0000000000107919 */ /* 0x000ea20000002200 */
[----:B------:R-:W3:Y:S01]  /*0050*/  LDCU UR4, c[0x0][0x564] ;  /* 0x0000ac80ff0477ac */ /* 0x000ee20008000800 */
[----:B------:R-:W4:Y:S01]  /*0060*/  S2R R2, SR_CTAID.X ;  /* 0x0000000000027919 */ /* 0x000f220000002500 */
[----:B------:R-:W5:Y:S01]  /*0070*/  LDCU.64 UR8, c[0x0][0x3a8] ;  /* 0x00007500ff0877ac */ /* 0x000f620008000a00 */
[----:B------:R-:W4:Y:S01]  /*0080*/  S2R R24, SR_CTAID.Y ;  /* 0x0000000000187919 */ /* 0x000f220000002600 */
[----:B------:R-:W2:Y:S01]  /*0090*/  LDCU UR5, c[0x0][0x3b8] ;  /* 0x00007700ff0577ac */ /* 0x000ea20008000800 */
[----:B------:R-:W4:Y:S01]  /*00a0*/  LDCU UR6, c[0x0][0x3a0] ;  /* 0x00007400ff0677ac */ /* 0x000f220008000800 */
[----:B---3--:R-:W-:Y:S01]  /*00b0*/  UISETP.NE.AND UP0, UPT, UR4, URZ, UPT ;  /* 0x000000ff0400728c */ /* 0x008fe2000bf05270 */
[----:B-1----:R-:W-:-:S02]  /*00c0*/  IMAD R3, R17, UR11, RZ ;  /* 0x0000000b11037c24 */ /* 0x002fc4000f8e02ff */
[----:B-----5:R-:W-:Y:S02]  /*00d0*/  IMAD R5, R17, UR8, RZ ;  /* 0x0000000811057c24 */ /* 0x020fe4000f8e02ff */
[C---:B--2---:R-:W-:Y:S02]  /*00e0*/  IMAD R3, R16.reuse, UR5, R3 ;  /* 0x0000000510037c24 */ /* 0x044fe4000f8e0203 */
[----:B------:R-:W-:Y:S02]  /*00f0*/  IMAD R5, R16, UR9, R5 ;  /* 0x0000000910057c24 */ /* 0x000fe4000f8e0205 */
[----:B----4-:R-:W-:Y:S02]  /*0100*/  IMAD R18, R2, UR6, R3 ;  /* 0x0000000602127c24 */ /* 0x010fe4000f8e0203 */
[----:B------:R-:W-:Y:S02]  /*0110*/  IMAD R3, R24, UR10, R5 ;  /* 0x0000000a18037c24 */ /* 0x000fe4000f8e0205 */
[----:B------:R-:W-:Y:S01]  /*0120*/  IMAD.SHL.U32 R19, R18, 0x2, RZ ;  /* 0x0000000212137824 */ /* 0x000fe200078e00ff */
        /* <DEDUP_REMOVED lines=278> */
.L_x_972:
        /* <DEDUP_REMOVED lines=23> */
[----:B-1----:R-:W-:Y:S01]  /*1400*/  MOV R4, UR6 ;  /* 0x0000000600047c02 */ /* 0x002fe20008000f00 */
[----:B------:R-:W-:Y:S01]  /*1410*/  IMAD.U32 R5, RZ, RZ, UR7 ;  /* 0x00000007ff057e24 */ /* 0x000fe2000f8e00ff */
[----:B----4-:R-:W-:Y:S01]  /*1420*/  MOV R6, UR8 ;  /* 0x0000000800067c02 */ /* 0x010fe20008000f00 */
[----:B------:R-:W-:Y:S01]  /*1430*/  IMAD.U32 R7, RZ, RZ, UR9 ;  /* 0x00000009ff077e24 */ /* 0x000fe2000f8e00ff */
[----:B-----5:R-:W-:Y:S01]  /*1440*/  MOV R10, UR10 ;  /* 0x0000000a000a7c02 */ /* 0x020fe20008000f00 */
[----:B------:R-:W-:-:S02]  /*1450*/  IMAD.U32 R11, RZ, RZ, UR11 ;  /* 0x0000000bff0b7e24 */ /* 0x000fc4000f8e00ff */
[----:B0-2---:R-:W-:-:S07]  /*1460*/  IMAD.U32 R25, RZ, RZ, UR4 ;  /* 0x00000004ff197e24 */ /* 0x005fce000f8e00ff */
[----:B------:R-:W-:-:S07]  /*1470*/  LEPC R20, `(.L_x_976) ;  /* 0x000000001014794e */ /* 0x000fce0000000000 */
[----:B---3--:R-:W-:Y:S05]  /*1480*/  CALL.ABS.NOINC R14 ;  /* 0x000000000e007343 */ /* 0x008fea0003c00000 */
.L_x_976:
[----:B------:R-:W0:Y:S01]  /*1490*/  LDC.64 R20, c[0x0][0x388] ;  /* 0x0000e200ff147b82 */ /* 0x000e220000000a00 */
[----:B------:R-:W-:Y:S01]  /*14a0*/  SHF.R.U32.HI R0, RZ, 0x3, R22 ;  /* 0x00000003ff007819 */ /* 0x000fe20000011616 */
[----:B------:R-:W-:Y:S03]  /*14b0*/  BSSY.RECONVERGENT B0, `(.L_x_977) ;  /* 0x0000024000007945 */ /* 0x000fe60003800200 */
[----:B------:R-:W-:Y:S02]  /*14c0*/  LOP3.LUT P0, R0, R0, 0x3, RZ, 0xc0, !PT ;  /* 0x0000000300007812 */ /* 0x000fe4000780c0ff */
[-C--:B0-----:R-:W-:Y:S01]  /*14d0*/  MOV R12, R20.reuse ;  /* 0x00000014000c7202 */ /* 0x081fe20000000f00 */
[--C-:B------:R-:W-:Y:S01]  /*14e0*/  IMAD.MOV.U32 R13, RZ, RZ, R21.reuse ;  /* 0x000000ffff0d7224 */ /* 0x100fe200078e0015 */
[----:B------:R-:W-:Y:S01]  /*14f0*/  MOV R14, R20 ;  /* 0x00000014000e7202 */ /* 0x000fe20000000f00 */
[----:B------:R-:W-:-:S08]  /*1500*/  IMAD.MOV.U32 R15, RZ, RZ, R21 ;  /* 0x000000ffff0f7224 */ /* 0x000fd000078e0015 */
        /* <DEDUP_REMOVED lines=24> */
[----:B0-----:R-:W-:-:S11]  /*1690*/  DADD R14, R4, UR4 ;  /* 0x00000004040e7e29 */ /* 0x001fd60008000000 */
.L_x_980:
[----:B------:R-:W-:Y:S05]  /*16a0*/  BSYNC.RECONVERGENT B1 ;  /* 0x0000000000017941 */ /* 0x000fea0003800200 */
.L_x_979:
[----:B------:R-:W0:Y:S01]  /*16b0*/  LDC R25, c[0x0][0x394] ;  /* 0x0000e500ff197b82 */ /* 0x000e220000000800 */
[----:B------:R-:W-:-:S05]  /*16c0*/  IADD3 R22, P0, PT, R22, 0x20, RZ ;  /* 0x0000002016167810 */ /* 0x000fca0007f1e0ff */
[----:B------:R-:W-:Y:S01]  /*16d0*/  IMAD.X R23, RZ, RZ, R23, P0 ;  /* 0x000000ffff177224 */ /* 0x000fe200000e0617 */
[----:B0-----:R-:W-:-:S07]  /*16e0*/  IADD3 R25, PT, PT, R0, -0x4, R25 ;  /* 0xfffffffc00197810 */ /* 0x001fce0007ffe019 */
.L_x_978:
[----:B------:R-:W-:Y:S05]  /*16f0*/  BSYNC.RECONVERGENT B0 ;  /* 0x0000000000007941 */ /* 0x000fea0003800200 */
.L_x_977:
[----:B------:R-:W0:Y:S01]  /*1700*/  LDC.64 R4, c[0x0][0x3a8] ;  /* 0x0000ea00ff047b82 */ /* 0x000e220000000a00 */
[----:B------:R-:W-:Y:S01]  /*1710*/  BSSY.RECONVERGENT B0, `(.L_x_981) ;  /* 0x000001c000007945 */ /* 0x000fe20003800200 */
[----:B------:R-:W-:Y:S02]  /*1720*/  MOV R26, R20 ;  /* 0x00000014001a7202 */ /* 0x000fe40000000f00 */
[----:B------:R-:W-:-:S04]  /*1730*/  MOV R27, R21 ;  /* 0x00000015001b7202 */ /* 0x000fc80000000f00 */
        /* <DEDUP_REMOVED lines=12> */
[----:B------:R-:W-:Y:S01]  /*1800*/  IMAD.MOV.U32 R26, RZ, RZ, R20 ;  /* 0x000000ffff1a7224 */ /* 0x000fe200078e0014 */
[----:B------:R-:W-:-:S07]  /*1810*/  MOV R27, R21 ;  /* 0x00000015001b7202 */ /* 0x000fce0000000f00 */
.L_x_983:
[C---:B------:R-:W-:Y:S01]  /*1820*/  IMAD.WIDE.U32 R4, R3.reuse, 0x20, R22 ;  /* 0x0000002003047825 */ /* 0x040fe200078e0016 */
[----:B------:R-:W0:Y:S05]  /*1830*/  LDCU UR4, c[0x0][0x39c] ;  /* 0x00007380ff0477ac */ /* 0x000e2a0008000800 */
[----:B------:R-:W2:Y:S01]  /*1840*/  LDG.E.ENL2.256 R8, R4, desc[UR36][R4.64] ;  /* 0xfe0000240404797e */ /* 0x000ea20008121908 */
[----:B0-----:R-:W-:-:S04]  /*1850*/  IADD3 R3, PT, PT, R3, UR4, RZ ;  /* 0x0000000403037c10 */ /* 0x001fc8000fffe0ff */
[----:B------:R-:W-:-:S04]  /*1860*/  LEA R0, R3, 0x3, 0x2 ;  /* 0x0000000303007811 */ /* 0x000fc800078e10ff */
[----:B------:R-:W-:Y:S01]  /*1870*/  ISETP.GE.U32.AND P1, PT, R0, R25, PT ;  /* 0x000000190000720c */ /* 0x000fe20003f26070 */
[----:B--2---:R-:W-:Y:S02]  /*1880*/  DADD R14, R4, R14 ;  /* 0x00000000040e7229 */ /* 0x004fe4000000000e */
[----:B------:R-:W-:Y:S02]  /*1890*/  DADD R26, R6, R26 ;  /* 0x00000000061a7229 */ /* 0x000fe4000000001a */
[----:B------:R-:W-:Y:S02]  /*18a0*/  DADD R20, R8, R20 ;  /* 0x0000000008147229 */ /* 0x000fe40000000014 */
[----:B------:R-:W-:-:S06]  /*18b0*/  DADD R12, R10, R12 ;  /* 0x000000000a0c7229 */ /* 0x000fcc000000000c */
[----:B------:R-:W-:Y:S05]  /*18c0*/  @!P1 BRA `(.L_x_983) ;  /* 0xfffffffc00d49947 */ /* 0x000fea000383ffff */
.L_x_982:
[----:B------:R-:W-:Y:S05]  /*18d0*/  BSYNC.RECONVERGENT B0 ;  /* 0x0000000000007941 */ /* 0x000fea0003800200 */
.L_x_981:
        /* <DEDUP_REMOVED lines=8> */
[----:B--2---:R-:W-:-:S11]  /*1960*/  DADD R14, R14, R22 ;  /* 0x000000000e0e7229 */ /* 0x004fd60000000016 */
.L_x_985:
[----:B------:R-:W-:Y:S05]  /*1970*/  BSYNC.RECONVERGENT B0 ;  /* 0x0000000000007941 */ /* 0x000fea0003800200 */
.L_x_984:
[----:B------:R-:W-:Y:S01]  /*1980*/  DADD R14, R26, R14 ;  /* 0x000000001a0e7229 */ /* 0x000fe2000000000e */
[----:B------:R-:W-:-:S07]  /*1990*/  CS2R R26, SRZ ;  /* 0x00000000001a7805 */ /* 0x000fce000001ff00 */
[----:B------:R-:W-:-:S08]  /*19a0*/  DADD R14, R14, R20 ;  /* 0x000000000e0e7229 */ /* 0x000fd00000000014 */
[----:B------:R-:W-:Y:S01]  /*19b0*/  DADD R24, R14, R12 ;  /* 0x000000000e187229 */ /* 0x000fe2000000000c */
[----:B------:R-:W-:Y:S10]  /*19c0*/  BRA `(.L_x_974) ;  /* 0x0000009c00307947 */ /* 0x000ff40003800000 */
.L_x_975:
        /* <DEDUP_REMOVED lines=8> */
[----:B------:R-:W2:Y:S01]  /*1a50*/  LDC.64 R4, c[0x0][0x388] ;  /* 0x0000e200ff047b82 */ /* 0x000ea20000000a00 */
[----:B-1----:R-:W-:-:S05]  /*1a60*/  IMAD R7, R0, 0x3, R3 ;  /* 0x0000000300077824 */ /* 0x002fca00078e0203 */
[----:B------:R-:W-:Y:S02]  /*1a70*/  ISETP.GE.U32.AND P0, PT, R7, R36, PT ;  /* 0x000000240700720c */ /* 0x000fe40003f06070 */
[-C--:B--2---:R-:W-:Y:S01]  /*1a80*/  MOV R26, R4.reuse ;  /* 0x00000004001a7202 */ /* 0x084fe20000000f00 */
[--C-:B------:R-:W-:Y:S01]  /*1a90*/  IMAD.MOV.U32 R42, RZ, RZ, R4.reuse ;  /* 0x000000ffff2a7224 */ /* 0x100fe200078e0004 */
[-C--:B------:R-:W-:Y:S01]  /*1aa0*/  MOV R27, R5.reuse ;  /* 0x00000005001b7202 */ /* 0x080fe20000000f00 */
[--C-:B------:R-:W-:Y:S01]  /*1ab0*/  IMAD.MOV.U32 R41, RZ, RZ, R5.reuse ;  /* 0x000000ffff297224 */ /* 0x100fe200078e0005 */
[----:B------:R-:W-:Y:S01]  /*1ac0*/  MOV R43, R5 ;  /* 0x00000005002b7202 */ /* 0x000fe20000000f00 */
[----:B------:R-:W-:Y:S01]  /*1ad0*/  IMAD.MOV.U32 R24, RZ, RZ, R4 ;  /* 0x000000ffff187224 */ /* 0x000fe200078e0004 */
[-C--:B------:R-:W-:Y:S01]  /*1ae0*/  MOV R40, R4.reuse ;  /* 0x0000000400287202 */ /* 0x080fe20000000f00 */
[----:B------:R-:W-:Y:S01]  /*1af0*/  IMAD.MOV.U32 R7, RZ, RZ, R5 ;  /* 0x000000ffff077224 */ /* 0x000fe200078e0005 */
[----:B------:R-:W-:-:S02]  /*1b00*/  MOV R38, R4 ;  /* 0x0000000400267202 */ /* 0x000fc40000000f00 */
[-C--:B------:R-:W-:Y:S02]  /*1b10*/  MOV R39, R5.reuse ;  /* 0x0000000500277202 */ /* 0x080fe40000000f00 */
[-C--:B------:R-:W-:Y:S02]  /*1b20*/  MOV R25, R5.reuse ;  /* 0x0000000500197202 */ /* 0x080fe40000000f00 */
[-C--:B------:R-:W-:Y:S02]  /*1b30*/  MOV R6, R4.reuse ;  /* 0x0000000400067202 */ /* 0x080fe40000000f00 */
[----:B------:R-:W-:Y:S02]  /*1b40*/  MOV R20, R4 ;  /* 0x0000000400147202 */ /* 0x000fe40000000f00 */
[----:B------:R-:W-:Y:S01]  /*1b50*/  MOV R21, R5 ;  /* 0x0000000500157202 */ /* 0x000fe20000000f00 */
[----:B------:R-:W-:Y:S06]  /*1b60*/  @P0 BRA `(.L_x_988) ;  /* 0x0000000000b40947 */ /* 0x000fec0003800000 */
[----:B------:R-:W-:Y:S01]  /*1b70*/  BSSY.RECONVERGENT B1, `(.L_x_988) ;  /* 0x000002c000017945 */ /* 0x000fe20003800200 */
[--C-:B------:R-:W-:Y:S01]  /*1b80*/  IMAD.MOV.U32 R42, RZ, RZ, R4.reuse ;  /* 0x000000ffff2a7224 */ /* 0x100fe200078e0004 */
[-C--:B------:R-:W-:Y:S01]  /*1b90*/  MOV R43, R5.reuse ;  /* 0x00000005002b7202 */ /* 0x080fe20000000f00 */
[--C-:B------:R-:W-:Y:S01]  /*1ba0*/  IMAD.MOV.U32 R41, RZ, RZ, R5.reuse ;  /* 0x000000ffff297224 */ /* 0x100fe200078e0005 */
[-C--:B------:R-:W-:Y:S01]  /*1bb0*/  MOV R40, R4.reuse ;  /* 0x0000000400287202 */ /* 0x080fe20000000f00 */
[----:B------:R-:W-:Y:S01]  /*1bc0*/  IMAD.MOV.U32 R24, RZ, RZ, R4 ;  /* 0x000000ffff187224 */ /* 0x000fe200078e0004 */
[----:B------:R-:W-:Y:S01]  /*1bd0*/  MOV R38, R4 ;  /* 0x0000000400267202 */ /* 0x000fe20000000f00 */
[----:B------:R-:W-:Y:S01]  /*1be0*/  IMAD.MOV.U32 R7, RZ, RZ, R5 ;  /* 0x000000ffff077224 */ /* 0x000fe200078e0005 */
[-C--:B------:R-:W-:Y:S02]  /*1bf0*/  MOV R39, R5.reuse ;  /* 0x0000000500277202 */ /* 0x080fe40000000f00 */
[----:B------:R-:W-:-:S02]  /*1c00*/  MOV R25, R5 ;  /* 0x0000000500197202 */ /* 0x000fc40000000f00 */
[-C--:B------:R-:W-:Y:S02]  /*1c10*/  MOV R6, R4.reuse ;  /* 0x0000000400067202 */ /* 0x080fe40000000f00 */
[----:B------:R-:W-:Y:S02]  /*1c20*/  MOV R20, R4 ;  /* 0x0000000400147202 */ /* 0x000fe40000000f00 */
[----:B------:R-:W-:-:S07]  /*1c30*/  MOV R21, R5 ;  /* 0x0000000500157202 */ /* 0x000fce0000000f00 */
.L_x_989:
        /* <DEDUP_REMOVED lines=10> */
[----:B------:R-:W2:Y:S01]  /*1ce0*/  LDG.E.128 R28, desc[UR36][R28.64] ;  /* 0x000000241c1c7981 */ /* 0x000ea2000c1e1d00 */
[----:B------:R-:W-:-:S02]  /*1cf0*/  SHF.R.U32.HI R9, RZ, 0x1, R3 ;  /* 0x00000001ff097819 */ /* 0x000fc40000011603 */
[----:B------:R-:W-:Y:S01]  /*1d00*/  LOP3.LUT R11, R8, 0x7, RZ, 0xc0, !PT ;  /* 0x00000007080b7812 */ /* 0x000fe200078ec0ff */
[----:B------:R-:W3:Y:S01]  /*1d10*/  LDG.E.128 R32, desc[UR36][R32.64] ;  /* 0x0000002420207981 */ /* 0x000ee2000c1e1d00 */
[----:B------:R-:W-:Y:S01]  /*1d20*/  IADD3 R12, P0, PT, R22, R13, RZ ;  /* 0x0000000d160c7210 */ /* 0x000fe20007f1e0ff */
[----:B------:R-:W-:-:S03]  /*1d30*/  IMAD.WIDE.U32 R8, R9, 0x10, R22 ;  /* 0x0000001009087825 */ /* 0x000fc600078e0016 */
[----:B------:R-:W-:-:S03]  /*1d40*/  IADD3.X R13, PT, PT, R23, R11, RZ, P0, !PT ;  /* 0x0000000b170d7210 */ /* 0x000fc600007fe4ff */
        /* <DEDUP_REMOVED lines=15> */
.L_x_988:
[----:B------:R-:W-:Y:S05]  /*1e40*/  BSYNC.RECONVERGENT B0 ;  /* 0x0000000000007941 */ /* 0x000fea0003800200 */
.L_x_987:
        /* <DEDUP_REMOVED lines=23> */
.L_x_991:
[----:B------:R-:W-:Y:S05]  /*1fc0*/  BSYNC.RECONVERGENT B0 ;  /* 0x0000000000007941 */ /* 0x000fea0003800200 */
.L_x_990:
        /* <DEDUP_REMOVED lines=18> */
.L_x_993:
[----:B------:R-:W-:Y:S05]  /*20f0*/  BSYNC.RECONVERGENT B0 ;  /* 0x0000000000007941 */ /* 0x000fea0003800200 */
.L_x_992:
[----:B------:R-:W-:Y:S02]  /*2100*/  DADD R4, R20, R4 ;  /* 0x0000000014047229 */ /* 0x000fe40000000004 */
[----:B------:R-:W-:-:S06]  /*2110*/  DADD R6, R6, R24 ;  /* 0x0000000006067229 */ /* 0x000fcc0000000018 */
[----:B------:R-:W-:Y:S02]  /*2120*/  DADD R4, R4, R38 ;  /* 0x0000000004047229 */ /* 0x000fe40000000026 */
[----:B------:R-:W-:-:S06]  /*2130*/  DADD R6, R6, R40 ;  /* 0x0000000006067229 */ /* 0x000fcc0000000028 */
[----:B------:R-:W-:Y:S02]  /*2140*/  DADD R24, R4, R42 ;  /* 0x0000000004187229 */ /* 0x000fe4000000002a */
[----:B------:R-:W-:Y:S01]  /*2150*/  DADD R26, R6, R26 ;  /* 0x00000000061a7229 */ /* 0x000fe2000000001a */
[----:B------:R-:W-:Y:S10]  /*2160*/  BRA `(.L_x_974) ;  /* 0x0000009400487947 */ /* 0x000ff40003800000 */
.L_x_986:
[----:B------:R-:W-:-:S13]  /*2170*/  ISETP.NE.AND P0, PT, R8, 0x1, PT ;  /* 0x000000010800780c */ /* 0x000fda0003f05270 */
[----:B------:R-:W-:Y:S05]  /*2180*/  @P0 BRA `(.L_x_994) ;  /* 0x0000000400e00947 */ /* 0x000fea0003800000 */
[----:B------:R-:W1:Y:S01]  /*2190*/  LDC R38, c[0x0][0x39c] ;  /* 0x0000e700ff267b82 */ /* 0x000e620000000800 */
[----:B------:R-:W-:Y:S07]  /*21a0*/  BSSY.RECONVERGENT B0, `(.L_x_995) ;  /* 0x0000040000007945 */ /* 0x000fee0003800200 */
[----:B------:R-:W2:Y:S01]  /*21b0*/  LDC.64 R4, c[0x0][0x388] ;  /* 0x0000e200ff047b82 */ /* 0x000ea20000000a00 */
[----:B-1----:R-:W-:-:S05]  /*21c0*/  IMAD R7, R38, 0x3, R3 ;  /* 0x0000000326077824 */ /* 0x002fca00078e0203 */
[----:B------:R-:W-:Y:S01]  /*21d0*/  ISETP.GE.U32.AND P0, PT, R7, R36, PT ;  /* 0x000000240700720c */ /* 0x000fe20003f06070 */
[--C-:B--2---:R-:W-:Y:S01]  /*21e0*/  IMAD.MOV.U32 R26, RZ, RZ, R4.reuse ;  /* 0x000000ffff1a7224 */ /* 0x104fe200078e0004 */
[-C--:B------:R-:W-:Y:S01]  /*21f0*/  MOV R27, R5.reuse ;  /* 0x00000005001b7202 */ /* 0x080fe20000000f00 */
        /* <DEDUP_REMOVED lines=9> */
[----:B------:R-:W-:Y:S02]  /*2290*/  MOV R6, R4 ;  /* 0x0000000400067202 */ /* 0x000fe40000000f00 */
        /* <DEDUP_REMOVED lines=15> */
[----:B------:R-:W-:-:S07]  /*2390*/  MOV R21, R5 ;  /* 0x0000000500157202 */ /* 0x000fce0000000f00 */
.L_x_997:
[----:B------:R-:W-:Y:S01]  /*23a0*/  IADD3 R9, PT, PT, R3, R38, RZ ;  /* 0x0000002603097210 */ /* 0x000fe20007ffe0ff */
[----:B------:R-:W-:-:S04]  /*23b0*/  IMAD R8, R0, R3, RZ ;  /* 0x0000000300087224 */ /* 0x000fc800078e02ff */
[----:B------:R-:W-:Y:S01]  /*23c0*/  IMAD.IADD R11, R9, 0x1, R38 ;  /* 0x00000001090b7824 */ /* 0x000fe200078e0226 */
[----:B------:R-:W-:Y:S01]  /*23d0*/  SHF.R.U32.HI R29, RZ, 0x1, R8 ;  /* 0x00000001ff1d7819 */ /* 0x000fe20000011608 */
[----:B------:R-:W-:-:S03]  /*23e0*/  IMAD R9, R0, R9, RZ ;  /* 0x0000000900097224 */ /* 0x000fc600078e02ff */
        /* <DEDUP_REMOVED lines=27> */
.L_x_996:
[----:B------:R-:W-:Y:S05]  /*25a0*/  BSYNC.RECONVERGENT B0 ;  /* 0x0000000000007941 */ /* 0x000fea0003800200 */
.L_x_995:
        /* <DEDUP_REMOVED lines=27> */
.L_x_999:
[----:B------:R-:W-:Y:S05]  /*2760*/  BSYNC.RECONVERGENT B0 ;  /* 0x0000000000007941 */ /* 0x000fea0003800200 */
.L_x_998:
        /* <DEDUP_REMOVED lines=18> */
.L_x_1001:
[----:B------:R-:W-:Y:S05]  /*2890*/  BSYNC.RECONVERGENT B0 ;  /* 0x0000000000007941 */ /* 0x000fea0003800200 */
.L_x_1000:
[----:B------:R-:W-:Y:S02]  /*28a0*/  DADD R4, R20, R4 ;  /* 0x0000000014047229 */ /* 0x000fe40000000004 */
[----:B------:R-:W-:-:S06]  /*28b0*/  DADD R6, R6, R24 ;  /* 0x0000000006067229 */ /* 0x000fcc0000000018 */
[----:B------:R-:W-:Y:S02]  /*28c0*/  DADD R4, R4, R40 ;  /* 0x0000000004047229 */ /* 0x000fe40000000028 */
[----:B------:R-:W-:-:S06]  /*28d0*/  DADD R6, R6, R42 ;  /* 0x0000000006067229 */ /* 0x000fcc000000002a */
[----:B------:R-:W-:Y:S02]  /*28e0*/  DADD R24, R4, R44 ;  /* 0x0000000004187229 */ /* 0x000fe4000000002c */
[----:B------:R-:W-:Y:S01]  /*28f0*/  DADD R26, R6, R26 ;  /* 0x00000000061a7229 */ /* 0x000fe2000000001a */
[----:B------:R-:W-:Y:S10]  /*2900*/  BRA `(.L_x_974) ;  /* 0x0000008c00607947 */ /* 0x000ff40003800000 */
.L_x_994:
[----:B------:R-:W1:Y:S01]  /*2910*/  LDCU UR4, c[0x0][0x39c] ;  /* 0x00007380ff0477ac */ /* 0x000e620008000800 */
[----:B------:R-:W2:Y:S01]  /*2920*/  LDC.64 R20, c[0x0][0x388] ;  /* 0x0000e200ff147b82 */ /* 0x000ea20000000a00 */
[----:B------:R-:W-:Y:S01]  /*2930*/  BSSY.RECONVERGENT B0, `(.L_x_1002) ;  /* 0x0000445000007945 */ /* 0x000fe20003800200 */
[----:B-1----:R-:W-:-:S04]  /*2940*/  IMAD.U32 R0, RZ, RZ, UR4 ;  /* 0x00000004ff007e24 */ /* 0x002fc8000f8e00ff */
[----:B------:R-:W-:Y:S01]  /*2950*/  IMAD R5, R0, 0x3, R3 ;  /* 0x0000000300057824 */ /* 0x000fe200078e0203 */
[----:B--2---:R-:W-:Y:S01]  /*2960*/  MOV R26, R20 ;  /* 0x00000014001a7202 */ /* 0x004fe20000000f00 */
[----:B------:R-:W-:-:S03]  /*2970*/  IMAD.MOV.U32 R46, RZ, RZ, R20 ;  /* 0x000000ffff2e7224 */ /* 0x000fc600078e0014 */
[----:B------:R-:W-:Y:S01]  /*2980*/  ISETP.GE.U32.AND P0, PT, R5, R36, PT ;  /* 0x000000240500720c */ /* 0x000fe20003f06070 */
        /* <DEDUP_REMOVED lines=10> */
[----:B------:R-:W-:Y:S02]  /*2a30*/  MOV R24, R20 ;  /* 0x0000001400187202 */ /* 0x000fe40000000f00 */
[----:B------:R-:W-:Y:S01]  /*2a40*/  MOV R25, R21 ;  /* 0x0000001500197202 */ /* 0x000fe20000000f00 */
[----:B------:R-:W-:Y:S06]  /*2a50*/  @P0 BRA `(.L_x_1003) ;  /* 0x0000004000c80947 */ /* 0x000fec0003800000 */
[----:B------:R-:W-:-:S13]  /*2a60*/  ISETP.NE.AND P0, PT, R8, RZ, PT ;  /* 0x000000ff0800720c */ /* 0x000fda0003f05270 */
[----:B------:R1:W5:Y:S01]  /*2a70*/  @!P0 LDG.E.128 R4, desc[UR36][R22.64] ;  /* 0x0000002416048981 */ /* 0x000362000c1e1d00 */
[----:B------:R-:W-:Y:S01]  /*2a80*/  VIADD R0, R8, 0xffffffff ;  /* 0xffffffff08007836 */ /* 0x000fe20000000000 */
[-C--:B------:R-:W-:Y:S01]  /*2a90*/  MOV R26, R20.reuse ;  /* 0x00000014001a7202 */ /* 0x080fe20000000f00 */
[--C-:B------:R-:W-:Y:S01]  /*2aa0*/  IMAD.MOV.U32 R46, RZ, RZ, R20.reuse ;  /* 0x000000ffff2e7224 */ /* 0x100fe200078e0014 */
[-C--:B------:R-:W-:Y:S01]  /*2ab0*/  MOV R27, R21.reuse ;  /* 0x00000015001b7202 */ /* 0x080fe20000000f00 */
[--C-:B------:R-:W-:Y:S01]  /*2ac0*/  IMAD.MOV.U32 R45, RZ, RZ, R21.reuse ;  /* 0x000000ffff2d7224 */ /* 0x100fe200078e0015 */
[----:B------:R-:W-:Y:S01]  /*2ad0*/  VIMNMX.U32 R0, PT, PT, R0, 0x18, PT ;  /* 0x0000001800007848 */ /* 0x000fe20003fe0000 */
[----:B------:R-:W-:Y:S01]  /*2ae0*/  IMAD.MOV.U32 R40, RZ, RZ, R20 ;  /* 0x000000ffff287224 */ /* 0x000fe200078e0014 */
[----:B------:R-:W-:Y:S01]  /*2af0*/  MOV R47, R21 ;  /* 0x00000015002f7202 */ /* 0x000fe20000000f00 */
[----:B------:R-:W-:Y:S01]  /*2b00*/  IMAD.MOV.U32 R39, RZ, RZ, R21 ;  /* 0x000000ffff277224 */ /* 0x000fe200078e0015 */
[-C--:B------:R-:W-:Y:S01]  /*2b10*/  MOV R44, R20.reuse ;  /* 0x00000014002c7202 */ /* 0x080fe20000000f00 */
[----:B------:R-:W-:Y:S01]  /*2b20*/  VIADD R48, R0, 0x1 ;  /* 0x0000000100307836 */ /* 0x000fe20000000000 */
[----:B------:R-:W-:-:S02]  /*2b30*/  MOV R42, R20 ;  /* 0x00000014002a7202 */ /* 0x000fc40000000f00 */
[-C--:B------:R-:W-:Y:S02]  /*2b40*/  MOV R43, R21.reuse ;  /* 0x00000015002b7202 */ /* 0x080fe40000000f00 */
[-C--:B------:R-:W-:Y:S02]  /*2b50*/  MOV R41, R21.reuse ;  /* 0x0000001500297202 */ /* 0x080fe40000000f00 */
[-C--:B------:R-:W-:Y:S02]  /*2b60*/  MOV R38, R20.reuse ;  /* 0x0000001400267202 */ /* 0x080fe40000000f00 */
[----:B------:R-:W-:Y:S02]  /*2b70*/  MOV R24, R20 ;  /* 0x0000001400187202 */ /* 0x000fe40000000f00 */
[----:B-1----:R-:W-:-:S07]  /*2b80*/  MOV R25, R21 ;  /* 0x0000001500197202 */ /* 0x002fce0000000f00 */
.L_x_1009:
[----:B------:R-:W1:Y:S01]  /*2b90*/  LDCU UR4, c[0x0][0x39c] ;  /* 0x00007380ff0477ac */ /* 0x000e620008000800 */
[----:B-----5:R-:W-:Y:S01]  /*2ba0*/  @!P0 MOV R8, R4 ;  /* 0x0000000400088202 */ /* 0x020fe20000000f00 */
        /* <DEDUP_REMOVED lines=13> */
[----:B------:R-:W-:Y:S02]  /*2c80*/  @!P0 MOV R35, R7 ;  /* 0x0000000700238202 */ /* 0x000fe40000000f00 */
[----:B------:R-:W-:Y:S01]  /*2c90*/  @!P0 MOV R33, R5 ;  /* 0x0000000500218202 */ /* 0x000fe20000000f00 */
[----:B01----:R-:W-:Y:S06]  /*2ca0*/  @!P0 BRA `(.L_x_1004) ;  /* 0x0000003c00f88947 */ /* 0x003fec0003800000 */
        /* <DEDUP_REMOVED lines=295> */
.L_x_1005:
        /* <DEDUP_REMOVED lines=241> */
.L_x_1006:
        /* <DEDUP_REMOVED lines=241> */
.L_x_1007:
        /* <DEDUP_REMOVED lines=241> */
.L_x_1008:
[----:B------:R-:W-:-:S04]  /*6c50*/  LOP3.LUT R9, R0, 0xfffffff0, RZ, 0xc0, !PT ;  /* 0xfffffff000097812 */ /* 0x000fc800078ec0ff */
[----:B------:R-:W-:-:S04]  /*6c60*/  IADD3 R8, P1, PT, R9, R22, RZ ;  /* 0x0000001609087210 */ /* 0x000fc80007f3e0ff */
[----:B------:R-:W-:-:S06]  /*6c70*/  IADD3.X R9, PT, PT, RZ, R23, RZ, P1, !PT ;  /* 0x00000017ff097210 */ /* 0x000fcc0000ffe4ff */
[----:B------:R-:W5:Y:S03]  /*6c80*/  LDG.E.128 R8, desc[UR36][R8.64] ;  /* 0x0000002408087981 */ /* 0x000f66000c1e1d00 */
.L_x_1004:
[----:B------:R-:W1:Y:S01]  /*6c90*/  LDCU UR5, c[0x0][0x394] ;  /* 0x00007280ff0577ac */ /* 0x000e620008000800 */
[----:B------:R-:W-:Y:S01]  /*6ca0*/  MOV R0, UR4 ;  /* 0x0000000400007c02 */ /* 0x000fe20008000f00 */
        /* <DEDUP_REMOVED lines=10> */
[----:B-1----:R-:W-:-:S04]  /*6d50*/  MOV R36, UR5 ;  /* 0x0000000500247c02 */ /* 0x002fc80008000f00 */
[----:B------:R-:W-:-:S13]  /*6d60*/  ISETP.GE.U32.AND P1, PT, R49, R36, PT ;  /* 0x000000243100720c */ /* 0x000fda0003f26070 */
[----:B------:R-:W-:Y:S05]  /*6d70*/  @!P1 BRA `(.L_x_1009) ;  /* 0xffffffbc00849947 */ /* 0x000fea000383ffff */
.L_x_1003:
[----:B0-----:R-:W-:Y:S05]  /*6d80*/  BSYNC.RECONVERGENT B0 ;  /* 0x0000000000007941 */ /* 0x001fea0003800200 */
.L_x_1002:
        /* <DEDUP_REMOVED lines=284> */
.L_x_1013:
[----:B------:R-:W-:Y:S02]  /*7f50*/  SHF.R.U32.HI R32, RZ, 0x4, R32 ;  /* 0x00000004ff207819 */ /* 0x000fe40000011620 */
[----:B------:R-:W-:-:S07]  /*7f60*/  MOV R33, RZ ;  /* 0x000000ff00217202 */ /* 0x000fce0000000f00 */
.L_x_1012:
[----:B------:R-:W0:Y:S02]  /*7f70*/  LDCU.64 UR4, c[0x0][0x760] ;  /* 0x0000ec00ff0477ac */ /* 0x000e240008000a00 */
[----:B0-----:R-:W-:-:S04]  /*7f80*/  IADD3 R37, P1, PT, R37, UR4, RZ ;  /* 0x0000000425257c10 */ /* 0x001fc8000ff3e0ff */
[----:B------:R-:W-:Y:S02]  /*7f90*/  IADD3.X R22, PT, PT, RZ, UR5, RZ, P1, !PT ;  /* 0x00000005ff167c10 */ /* 0x000fe40008ffe4ff */
        /* <DEDUP_REMOVED lines=281> */
.L_x_1015:
[----:B------:R-:W-:Y:S01]  /*9130*/  SHF.R.U32.HI R30, RZ, 0x4, R23 ;  /* 0x00000004ff1e7819 */ /* 0x000fe20000011617 */
[----:B------:R-:W-:-:S07]  /*9140*/  IMAD.MOV.U32 R31, RZ, RZ, RZ ;  /* 0x000000ffff1f7224 */ /* 0x000fce00078e00ff */
.L_x_1014:
        /* <DEDUP_REMOVED lines=281> */
.L_x_1017:
[----:B------:R-:W-:Y:S02]  /*a2e0*/  SHF.R.U32.HI R14, RZ, 0x4, R23 ;  /* 0x00000004ff0e7819 */ /* 0x000fe40000011617 */
[----:B------:R-:W-:-:S07]  /*a2f0*/  MOV R15, RZ ;  /* 0x000000ff000f7202 */ /* 0x000fce0000000f00 */
.L_x_1016:
        /* <DEDUP_REMOVED lines=281> */
.L_x_1019:
[----:B------:R-:W-:Y:S02]  /*b490*/  SHF.R.U32.HI R8, RZ, 0x4, R5 ;  /* 0x00000004ff087819 */ /* 0x000fe40000011605 */
[----:B------:R-:W-:-:S07]  /*b4a0*/  MOV R9, RZ ;  /* 0x000000ff00097202 */ /* 0x000fce0000000f00 */
.L_x_1018:
[----:B------:R-:W-:-:S04]  /*b4b0*/  LEA R10, P0, R8, R37, 0x4 ;  /* 0x00000025080a7211 */ /* 0x000fc800078020ff */
[----:B------:R-:W-:-:S06]  /*b4c0*/  LEA.HI.X R11, R8, R22, R9, 0x4, P0 ;  /* 0x00000016080b7211 */ /* 0x000fcc00000f2409 */
[----:B------:R-:W5:Y:S03]  /*b4d0*/  LDG.E.128 R8, desc[UR36][R10.64] ;  /* 0x000000240a087981 */ /* 0x000f66000c1e1d00 */
.L_x_1011:
[----:B------:R-:W-:Y:S05]  /*b4e0*/  BSYNC.RECONVERGENT B0 ;  /* 0x0000000000007941 */ /* 0x000fea0003800200 */
.L_x_1010:
[----:B------:R-:W-:Y:S01]  /*b4f0*/  ISETP.GE.U32.AND P0, PT, R3, R36, PT ;  /* 0x000000240300720c */ /* 0x000fe20003f06070 */
[----:B------:R-:W-:-:S12]  /*b500*/  BSSY.RECONVERGENT B0, `(.L_x_1020) ;  /* 0x0000012000007945 */ /* 0x000fd80003800200 */
        /* <DEDUP_REMOVED lines=17> */
.L_x_1021:
[----:B------:R-:W-:Y:S05]  /*b620*/  BSYNC.RECONVERGENT B0 ;  /* 0x0000000000007941 */ /* 0x000fea0003800200 */
.L_x_1020:
[----:B------:R-:W-:Y:S02]  /*b630*/  DADD R20, R38, R20 ;  /* 0x0000000026147229 */ /* 0x000fe40000000014 */
[----:B------:R-:W-:-:S06]  /*b640*/  DADD R24, R40, R24 ;  /* 0x0000000028187229 */ /* 0x000fcc0000000018 */
[----:B------:R-:W-:Y:S02]  /*b650*/  DADD R20, R20, R42 ;  /* 0x0000000014147229 */ /* 0x000fe4000000002a */
[----:B------:R-:W-:-:S06]  /*b660*/  DADD R44, R24, R44 ;  /* 0x00000000182c7229 */ /* 0x000fcc000000002c */
[----:B------:R-:W-:Y:S02]  /*b670*/  DADD R24, R20, R46 ;  /* 0x0000000014187229 */ /* 0x000fe4000000002e */
[----:B------:R-:W-:-:S11]  /*b680*/  DADD R26, R44, R26 ;  /* 0x000000002c1a7229 */ /* 0x000fd6000000001a */
.L_x_974:
[----:B------:R-:W-:Y:S05]  /*b690*/  BSYNC.RECONVERGENT B6 ;  /* 0x0000000000067941 */ /* 0x000fea0003800200 */
.L_x_973:
[----:B------:R-:W2:Y:S02]  /*b6a0*/  LDCU UR4, c[0x0][0x3ac] ;  /* 0x00007580ff0477ac */ /* 0x000ea40008000800 */
[----:B--2---:R-:W-:-:S09]  /*b6b0*/  UISETP.NE.AND UP0, UPT, UR4, URZ, UPT ;  /* 0x000000ff0400728c */ /* 0x004fd2000bf05270 */
[----:B------:R-:W-:Y:S05]  /*b6c0*/  BRA.U !UP0, `(.L_x_1022) ;  /* 0x00000001086c7547 */ /* 0x000fea000b800000 */
[----:B------:R-:W2:Y:S01]  /*b6d0*/  S2R R4, SR_CgaCtaId ;  /* 0x0000000000047919 */ /* 0x000ea20000008800 */
[----:B-----5:R-:W3:Y:S01]  /*b6e0*/  LDC R8, c[0x0][0x360] ;  /* 0x0000d800ff087b82 */ /* 0x020ee20000000800 */
[----:B------:R-:W-:-:S05]  /*b6f0*/  MOV R0, 0x400 ;  /* 0x0000040000007802 */ /* 0x000fca0000000f00 */
[----:B------:R-:W-:Y:S02]  /*b700*/  VIADD R3, R0, 0x10 ;  /* 0x0000001000037836 */ /* 0x000fe40000000000 */
[----:B------:R-:W4:Y:S01]  /*b710*/  LDC R10, c[0x0][0x364] ;  /* 0x0000d900ff0a7b82 */ /* 0x000f220000000800 */
[----:B---3--:R-:W-:Y:S02]  /*b720*/  IMAD R0, R16, R8, R17 ;  /* 0x0000000810007224 */ /* 0x008fe400078e0211 */
[----:B--2---:R-:W-:Y:S02]  /*b730*/  LEA R3, R4, R3, 0x18 ;  /* 0x0000000304037211 */ /* 0x004fe400078ec0ff */
[----:B----4-:R-:W-:Y:S02]  /*b740*/  ISETP.GE.U32.AND P0, PT, R10, 0x2, PT ;  /* 0x000000020a00780c */ /* 0x010fe40003f06070 */
[----:B------:R-:W-:-:S05]  /*b750*/  LEA R9, R0, R3, 0x4 ;  /* 0x0000000300097211 */ /* 0x000fca00078e20ff */
[----:B------:R2:W-:Y:S06]  /*b760*/  STS.128 [R9], R24 ;  /* 0x0000001809007388 */ /* 0x0005ec0000000c00 */
[----:B------:R-:W-:Y:S05]  /*b770*/  @!P0 BRA `(.L_x_1022) ;  /* 0x0000000000408947 */ /* 0x000fea0003800000 */
[----:B------:R-:W-:-:S07]  /*b780*/  MOV R0, R10 ;  /* 0x0000000a00007202 */ /* 0x000fce0000000f00 */
.L_x_1023:
        /* <DEDUP_REMOVED lines=9> */
[----:B--23--:R-:W-:Y:S02]  /*b820*/  @!P0 DADD R24, R24, R4 ;  /* 0x0000000018188229 */ /* 0x00cfe40000000004 */
[----:B------:R-:W-:-:S07]  /*b830*/  @!P0 DADD R26, R26, R6 ;  /* 0x000000001a1a8229 */ /* 0x000fce0000000006 */
[----:B------:R3:W-:Y:S01]  /*b840*/  @!P0 STS.128 [R9], R24 ;  /* 0x0000001809008388 */ /* 0x0007e20000000c00 */
[----:B------:R-:W-:Y:S02]  /*b850*/  ISETP.GT.U32.AND P0, PT, R0, 0x3, PT ;  /* 0x000000030000780c */ /* 0x000fe40003f04070 */
[----:B------:R-:W-:-:S11]  /*b860*/  MOV R0, R11 ;  /* 0x0000000b00007202 */ /* 0x000fd60000000f00 */
[----:B------:R-:W-:Y:S05]  /*b870*/  @P0 BRA `(.L_x_1023) ;  /* 0xfffffffc00c40947 */ /* 0x000fea000383ffff */
.L_x_1022:
[----:B------:R-:W4:Y:S02]  /*b880*/  LDCU UR4, c[0x0][0x3a8] ;  /* 0x00007500ff0477ac */ /* 0x000f240008000800 */
[----:B----4-:R-:W-:-:S09]  /*b890*/  UISETP.NE.AND UP0, UPT, UR4, URZ, UPT ;  /* 0x000000ff0400728c */ /* 0x010fd2000bf05270 */
[----:B------:R-:W-:Y:S05]  /*b8a0*/  BRA.U !UP0, `(.L_x_1024) ;  /* 0x0000000108ac7547 */ /* 0x000fea000b800000 */
[----:B--23-5:R-:W2:Y:S02]  /*b8b0*/  LDC R9, c[0x0][0x360] ;  /* 0x0000d800ff097b82 */ /* 0x02cea40000000800 */
[----:B--2---:R-:W-:Y:S01]  /*b8c0*/  ISETP.GE.U32.AND P0, PT, R9, 0x21, PT ;  /* 0x000000210900780c */ /* 0x004fe20003f06070 */
[----:B------:R-:W-:-:S12]  /*b8d0*/  IMAD.MOV.U32 R0, RZ, RZ, R9 ;  /* 0x000000ffff007224 */ /* 0x000fd800078e0009 */
        /* <DEDUP_REMOVED lines=12> */
.L_x_1026:
[----:B------:R-:W-:Y:S01]  /*b9a0*/  SHF.R.U32.HI R10, RZ, 0x1, R8 ;  /* 0x00000001ff0a7819 */ /* 0x000fe20000011608 */
[----:B------:R-:W-:Y:S05]  /*b9b0*/  WARPSYNC.ALL ;  /* 0x0000000000007948 */ /* 0x000fea0003800000 */
[----:B------:R-:W-:Y:S01]  /*b9c0*/  IMAD.IADD R4, R10, 0x1, R17 ;  /* 0x000000010a047824 */ /* 0x000fe200078e0211 */
[----:B------:R-:W-:Y:S04]  /*b9d0*/  BAR.SYNC.DEFER_BLOCKING 0x0 ;  /* 0x0000000000007b1d */ /* 0x000fe80000010000 */
[----:B------:R-:W-:-:S04]  /*b9e0*/  ISETP.GE.U32.AND P0, PT, R4, R9, PT ;  /* 0x000000090400720c */ /* 0x000fc80003f06070 */
[----:B------:R-:W-:-:S13]  /*b9f0*/  ISETP.GE.U32.OR P0, PT, R17, R10, P0 ;  /* 0x0000000a1100720c */ /* 0x000fda0000706470 */
        /* <DEDUP_REMOVED lines=8> */
.L_x_1025:
[----:B------:R-:W-:Y:S01]  /*ba80*/  ISETP.GE.U32.AND P0, PT, R0, 0x2, PT ;  /* 0x000000020000780c */ /* 0x000fe20003f06070 */
[----:B------:R-:W-:Y:S05]  /*ba90*/  WARPSYNC.ALL ;  /* 0x0000000000007948 */ /* 0x000fea0003800000 */
[----:B------:R-:W-:Y:S07]  /*baa0*/  BAR.SYNC.DEFER_BLOCKING 0x0 ;  /* 0x0000000000007b1d */ /* 0x000fee0000010000 */
[----:B------:R-:W-:Y:S05]  /*bab0*/  @!P0 BRA `(.L_x_1024) ;  /* 0x0000000000288947 */ /* 0x000fea0003800000 */
[----:B--23--:R-:W-:-:S07]  /*bac0*/  IMAD.MOV.U32 R3, RZ, RZ, 0x1 ;  /* 0x00000001ff037424 */ /* 0x00cfce00078e00ff */
.L_x_1027:
[----:B------:R-:W-:Y:S04]  /*bad0*/  SHFL.DOWN PT, R5, R25, R3, 0x1f ;  /* 0x08001f0319057589 */ /* 0x000fe800000e0000 */
[----:B------:R-:W2:Y:S04]  /*bae0*/  SHFL.DOWN PT, R4, R24, R3, 0x1f ;  /* 0x08001f0318047589 */ /* 0x000ea800000e0000 */
[----:B------:R-:W-:Y:S04]  /*baf0*/  SHFL.DOWN PT, R7, R27, R3, 0x1f ;  /* 0x08001f031b077589 */ /* 0x000fe800000e0000 */
[----:B------:R3:W4:Y:S02]  /*bb00*/  SHFL.DOWN PT, R6, R26, R3, 0x1f ;  /* 0x08001f031a067589 */ /* 0x00072400000e0000 */
[----:B---3--:R-:W-:-:S04]  /*bb10*/  SHF.L.U32 R3, R3, 0x1, RZ ;  /* 0x0000000103037819 */ /* 0x008fc800000006ff */
[----:B------:R-:W-:Y:S01]  /*bb20*/  ISETP.GE.AND P0, PT, R3, R0, PT ;  /* 0x000000000300720c */ /* 0x000fe20003f06270 */
[----:B--2---:R-:W-:Y:S02]  /*bb30*/  DADD R24, R4, R24 ;  /* 0x0000000004187229 */ /* 0x004fe40000000018 */
[----:B----4-:R-:W-:-:S10]  /*bb40*/  DADD R26, R6, R26 ;  /* 0x00000000061a7229 */ /* 0x010fd4000000001a */
[----:B------:R-:W-:Y:S05]  /*bb50*/  @!P0 BRA `(.L_x_1027) ;  /* 0xfffffffc00dc8947 */ /* 0x000fea000383ffff */
.L_x_1024:
[----:B------:R-:W4:Y:S01]  /*bb60*/  LDCU UR6, c[0x0][0x564] ;  /* 0x0000ac80ff0677ac */ /* 0x000f220008000800 */
[----:B-1----:R-:W-:Y:S01]  /*bb70*/  MOV R23, RZ ;  /* 0x000000ff00177202 */ /* 0x002fe20000000f00 */
[----:B----4-:R-:W-:-:S04]  /*bb80*/  UIADD3 UR5, UPT, UPT, UR6, -0x1, URZ ;  /* 0xffffffff06057890 */ /* 0x010fc8000fffe0ff */
[----:B------:R-:W-:-:S04]  /*bb90*/  UISETP.LT.U32.AND UP0, UPT, UR5, 0x18, UPT ;  /* 0x000000180500788c */ /* 0x000fc8000bf01070 */
[----:B------:R-:W-:Y:S02]  /*bba0*/  USEL UR4, UR5, 0x18, UP0 ;  /* 0x0000001805047887 */ /* 0x000fe40008000000 */
[----:B------:R-:W-:Y:S02]  /*bbb0*/  UISETP.NE.AND UP0, UPT, UR6, URZ, UPT ;  /* 0x000000ff0600728c */ /* 0x000fe4000bf05270 */
[----:B------:R-:W-:-:S07]  /*bbc0*/  UIADD3 UR4, UPT, UPT, UR4, 0x1, URZ ;  /* 0x0000000104047890 */ /* 0x000fce000fffe0ff */
[----:B------:R-:W-:Y:S05]  /*bbd0*/  BRA.U !UP0, `(.L_x_1028) ;  /* 0x0000001108487547 */ /* 0x000fea000b800000 */
[----:B------:R-:W1:Y:S01]  /*bbe0*/  LDCU.64 UR8, c[0x0][0x568] ;  /* 0x0000ad00ff0877ac */ /* 0x000e620008000a00 */
[----:B------:R-:W-:Y:S01]  /*bbf0*/  MOV R5, R19 ;  /* 0x0000001300057202 */ /* 0x000fe20000000f00 */
[----:B------:R-:W-:Y:S01]  /*bc00*/  IMAD.MOV.U32 R4, RZ, RZ, RZ ;  /* 0x000000ffff047224 */ /* 0x000fe200078e00ff */
[----:B------:R-:W4:Y:S01]  /*bc10*/  LDCU UR7, c[0x0][0x570] ;  /* 0x0000ae00ff0777ac */ /* 0x000f220008000800 */
[----:B------:R-:W0:Y:S01]  /*bc20*/  LDCU UR6, c[0x0][0x694] ;  /* 0x0000d280ff0677ac */ /* 0x000e220008000800 */
[----:B------:R-:W-:Y:S01]  /*bc30*/  UISETP.NE.AND UP1, UPT, UR5, URZ, UPT ;  /* 0x000000ff0500728c */ /* 0x000fe2000bf25270 */
[----:B-1----:R-:W-:-:S05]  /*bc40*/  IMAD.HI.U32 R4, R19, UR9, R4 ;  /* 0x0000000913047c27 */ /* 0x002fca000f8e0004 */
[----:B----4-:R-:W-:-:S04]  /*bc50*/  SHF.R.U32.HI R5, RZ, UR7, R4 ;  /* 0x00000007ff057c19 */ /* 0x010fc80008011604 */
[----:B--23--:R-:W-:-:S05]  /*bc60*/  IADD3 R3, PT, PT, -R5, RZ, RZ ;  /* 0x000000ff05037210 */ /* 0x00cfca0007ffe1ff */
[----:B------:R-:W-:-:S04]  /*bc70*/  IMAD R3, R3, UR8, R19 ;  /* 0x0000000803037c24 */ /* 0x000fc8000f8e0213 */
[----:B0-----:R-:W-:Y:S01]  /*bc80*/  IMAD R23, R3, UR6, RZ ;  /* 0x0000000603177c24 */ /* 0x001fe2000f8e02ff */
        /* <DEDUP_REMOVED lines=263> */
.L_x_1028:
[----:B------:R-:W-:Y:S01]  /*cd00*/  IMAD.MOV.U32 R22, RZ, RZ, RZ ;  /* 0x000000ffff167224 */ /* 0x000fe200078e00ff */
[----:B------:R-:W-:Y:S06]  /*cd10*/  BRA.U !UP0, `(.L_x_1029) ;  /* 0x0000001108487547 */ /* 0x000fec000b800000 */
[----:B------:R-:W1:Y:S01]  /*cd20*/  LDCU.64 UR8, c[0x0][0x568] ;  /* 0x0000ad00ff0877ac */ /* 0x000e620008000a00 */
[----:B------:R-:W-:Y:S02]  /*cd30*/  IADD3 R5, PT, PT, R19, 0x1, RZ ;  /* 0x0000000113057810 */ /* 0x000fe40007ffe0ff */
[----:B------:R-:W-:Y:S01]  /*cd40*/  MOV R4, RZ ;  /* 0x000000ff00047202 */ /* 0x000fe20000000f00 */
[----:B------:R-:W4:Y:S01]  /*cd50*/  LDCU UR6, c[0x0][0x570] ;  /* 0x0000ae00ff0677ac */ /* 0x000f220008000800 */
[----:B------:R-:W0:Y:S01]  /*cd60*/  LDCU UR7, c[0x0][0x694] ;  /* 0x0000d280ff0777ac */ /* 0x000e220008000800 */
[----:B------:R-:W-:Y:S02]  /*cd70*/  UISETP.NE.AND UP1, UPT, UR5, URZ, UPT ;  /* 0x000000ff0500728c */ /* 0x000fe4000bf25270 */
[----:B-1----:R-:W-:-:S05]  /*cd80*/  IMAD.HI.U32 R6, R5, UR9, R4 ;  /* 0x0000000905067c27 */ /* 0x002fca000f8e0004 */
[----:B----4-:R-:W-:-:S05]  /*cd90*/  SHF.R.U32.HI R7, RZ, UR6, R6 ;  /* 0x00000006ff077c19 */ /* 0x010fca0008011606 */
[----:B------:R-:W-:-:S04]  /*cda0*/  IMAD.MOV R4, RZ, RZ, -R7 ;  /* 0x000000ffff047224 */ /* 0x000fc800078e0a07 */
[----:B------:R-:W-:-:S04]  /*cdb0*/  IMAD R4, R4, UR8, R5 ;  /* 0x0000000804047c24 */ /* 0x000fc8000f8e0205 */
[----:B0-----:R-:W-:Y:S01]  /*cdc0*/  IMAD R22, R4, UR7, RZ ;  /* 0x0000000704167c24 */ /* 0x001fe2000f8e02ff */
        /* <DEDUP_REMOVED lines=8> */
[----:B--23--:R-:W-:-:S05]  /*ce50*/  IADD3 R3, PT, PT, -R5, RZ, RZ ;  /* 0x000000ff05037210 */ /* 0x00cfca0007ffe1ff */
[----:B-1----:R-:W-:-:S04]  /*ce60*/  IMAD R7, R3, UR8, R7 ;  /* 0x0000000803077c24 */ /* 0x002fc8000f8e0207 */
[----:B----4-:R-:W-:Y:S01]  /*ce70*/  IMAD R22, R7, UR9, R22 ;  /* 0x0000000907167c24 */ /* 0x010fe2000f8e0216 */
        /* <DEDUP_REMOVED lines=252> */
.L_x_1029:
[----:B------:R-:W1:Y:S01]  /*de40*/  LDC.64 R6, c[0x0][0x778] ;  /* 0x0001de00ff067b82 */ /* 0x000e620000000a00 */
[----:B------:R-:W4:Y:S02]  /*de50*/  LDCU UR6, c[0x0][0x3b0] ;  /* 0x00007600ff0677ac */ /* 0x000f240008000800 */
[----:B----4-:R-:W-:Y:S01]  /*de60*/  UISETP.NE.AND UP1, UPT, UR6, URZ, UPT ;  /* 0x000000ff0600728c */ /* 0x010fe2000bf25270 */
[----:B-1----:R-:W-:Y:S02]  /*de70*/  ISETP.NE.U32.AND P0, PT, R6, RZ, PT ;  /* 0x000000ff0600720c */ /* 0x002fe40003f05070 */
[----:B------:R-:W-:Y:S02]  /*de80*/  IADD3 R4, P1, PT, R23, R6, RZ ;  /* 0x0000000617047210 */ /* 0x000fe40007f3e0ff */
[----:B------:R-:W-:Y:S02]  /*de90*/  ISETP.NE.AND.EX P0, PT, R7, RZ, PT, P0 ;  /* 0x000000ff0700720c */ /* 0x000fe40003f05300 */
[----:B------:R-:W-:-:S02]  /*dea0*/  IADD3.X R0, PT, PT, RZ, R7, RZ, P1, !PT ;  /* 0x00000007ff007210 */ /* 0x000fc40000ffe4ff */
[----:B------:R-:W-:Y:S02]  /*deb0*/  SEL R4, R4, RZ, P0 ;  /* 0x000000ff04047207 */ /* 0x000fe40000000000 */
[----:B------:R-:W-:Y:S01]  /*dec0*/  SEL R5, R0, RZ, P0 ;  /* 0x000000ff00057207 */ /* 0x000fe20000000000 */
[----:B------:R-:W-:Y:S06]  /*ded0*/  BRA.U !UP1, `(.L_x_1030) ;  /* 0x0000003509dc7547 */ /* 0x000fec000b800000 */
[----:B------:R-:W2:Y:S01]  /*dee0*/  LDCU UR6, c[0x0][0x3b4] ;  /* 0x00007680ff0677ac */ /* 0x000ea20008000800 */
[----:B------:R-:W-:Y:S01]  /*def0*/  HFMA2 R19, -RZ, RZ, 0, 0 ;  /* 0x00000000ff137431 */ /* 0x000fe200000001ff */
[----:B------:R-:W1:Y:S01]  /*df00*/  LDCU UR7, c[0x0][0x3b8] ;  /* 0x00007700ff0777ac */ /* 0x000e620008000800 */
[----:B------:R-:W4:Y:S01]  /*df10*/  LDCU UR8, c[0x0][0x3a0] ;  /* 0x00007400ff0877ac */ /* 0x000f220008000800 */
[----:B--23--:R-:W-:-:S04]  /*df20*/  IMAD R3, R17, UR6, RZ ;  /* 0x0000000611037c24 */ /* 0x00cfc8000f8e02ff */
[----:B-1----:R-:W-:-:S04]  /*df30*/  IMAD R3, R16, UR7, R3 ;  /* 0x0000000710037c24 */ /* 0x002fc8000f8e0203 */
[----:B----4-:R-:W-:-:S04]  /*df40*/  IMAD R3, R2, UR8, R3 ;  /* 0x0000000802037c24 */ /* 0x010fc8000f8e0203 */
[----:B------:R-:W-:Y:S01]  /*df50*/  IMAD.SHL.U32 R7, R3, 0x2, RZ ;  /* 0x0000000203077824 */ /* 0x000fe200078e00ff */
[----:B------:R-:W-:Y:S06]  /*df60*/  BRA.U !UP0, `(.L_x_1031) ;  /* 0x0000001108447547 */ /* 0x000fec000b800000 */
[----:B------:R-:W1:Y:S01]  /*df70*/  LDCU.64 UR8, c[0x0][0x568] ;  /* 0x0000ad00ff0877ac */ /* 0x000e620008000a00 */
[----:B------:R-:W-:Y:S01]  /*df80*/  MOV R6, RZ ;  /* 0x000000ff00067202 */ /* 0x000fe20000000f00 */
[----:B------:R-:W2:Y:S01]  /*df90*/  LDCU UR6, c[0x0][0x570] ;  /* 0x0000ae00ff0677ac */ /* 0x000ea20008000800 */
[----:B------:R-:W3:Y:S01]  /*dfa0*/  LDCU UR7, c[0x0][0x694] ;  /* 0x0000d280ff0777ac */ /* 0x000ee20008000800 */
[----:B------:R-:W-:Y:S02]  /*dfb0*/  UISETP.NE.AND UP1, UPT, UR5, URZ, UPT ;  /* 0x000000ff0500728c */ /* 0x000fe4000bf25270 */
[----:B-1---5:R-:W-:-:S05]  /*dfc0*/  IMAD.HI.U32 R8, R7, UR9, R6 ;  /* 0x0000000907087c27 */ /* 0x022fca000f8e0006 */
        /* <DEDUP_REMOVED lines=267> */
.L_x_1031:
[----:B------:R-:W-:Y:S01]  /*f080*/  IMAD.MOV.U32 R18, RZ, RZ, RZ ;  /* 0x000000ffff127224 */ /* 0x000fe200078e00ff */
[----:B------:R-:W-:Y:S06]  /*f090*/  BRA.U !UP0, `(.L_x_1032) ;  /* 0x0000001108487547 */ /* 0x000fec000b800000 */
[----:B------:R-:W1:Y:S01]  /*f0a0*/  LDCU.64 UR8, c[0x0][0x568] ;  /* 0x0000ad00ff0877ac */ /* 0x000e620008000a00 */
[----:B-----5:R-:W-:Y:S02]  /*f0b0*/  IADD3 R9, PT, PT, R7, 0x1, RZ ;  /* 0x0000000107097810 */ /* 0x020fe40007ffe0ff */
        /* <DEDUP_REMOVED lines=272> */
.L_x_1032:
[----:B------:R-:W1:Y:S01]  /*101c0*/  LDCU UR4, c[0x0][0x398] ;  /* 0x00007300ff0477ac */ /* 0x000e620008000800 */
[----:B------:R-:W-:Y:S01]  /*101d0*/  BSSY.RECONVERGENT B0, `(.L_x_1033) ;  /* 0x0000017000007945 */ /* 0x000fe20003800200 */
[----:B------:R-:W-:Y:S02]  /*101e0*/  LOP3.LUT P3, RZ, R17, R16, RZ, 0xfc, !PT ;  /* 0x0000001011ff7212 */ /* 0x000fe4000786fcff */
[----:B------:R-:W-:Y:S02]  /*101f0*/  PLOP3.LUT P0, PT, PT, PT, PT, 0x8, 0x80 ;  /* 0x000000000080781c */ /* 0x000fe40003f0e170 */
[----:B-1----:R-:W-:-:S13]  /*10200*/  ISETP.GE.AND P1, PT, R7, UR4, PT ;  /* 0x0000000407007c0c */ /* 0x002fda000bf26270 */
[----:B------:R-:W-:Y:S05]  /*10210*/  @P1 BRA `(.L_x_1034) ;  /* 0x0000000000481947 */ /* 0x000fea0003800000 */
[----:B-----5:R-:W1:Y:S02]  /*10220*/  LDC.64 R8, c[0x0][0x3a8] ;  /* 0x0000ea00ff087b82 */ /* 0x020e640000000a00 */
        /* <DEDUP_REMOVED lines=17> */
.L_x_1034:
[----:B------:R-:W-:Y:S05]  /*10340*/  BSYNC.RECONVERGENT B0 ;  /* 0x0000000000007941 */ /* 0x000fea0003800200 */
.L_x_1033:
        /* <DEDUP_REMOVED lines=14> */
[----:B-----5:R-:W2:Y:S01]  /*10430*/  S2R R9, SR_LANEID ;  /* 0x0000000000097919 */ /* 0x020ea20000000000 */
        /* <DEDUP_REMOVED lines=20> */
.L_x_1036:
[----:B------:R-:W-:Y:S05]  /*10580*/  BSYNC.RECONVERGENT B0 ;  /* 0x0000000000007941 */ /* 0x000fea0003800200 */
.L_x_1035:
        /* <DEDUP_REMOVED lines=24> */
[----:B------:R-:W-:Y:S02]  /*10710*/  MOV R26, UR10 ;  /* 0x0000000a001a7c02 */ /* 0x000fe40008000f00 */
[----:B------:R-:W-:Y:S01]  /*10720*/  MOV R27, UR11 ;  /* 0x0000000b001b7c02 */ /* 0x000fe20008000f00 */
[----:B------:R-:W2:Y:S01]  /*10730*/  LDCU UR8, c[0x0][0x3a4] ;  /* 0x00007480ff0877ac */ /* 0x000ea20008000800 */
[----:B-1----:R-:W-:-:S05]  /*10740*/  IMAD R0, R16, UR5, R17 ;  /* 0x0000000510007c24 */ /* 0x002fca000f8e0211 */
[----:B--2---:R-:W-:-:S13]  /*10750*/  ISETP.GE.U32.AND P1, PT, R0, UR8, PT ;  /* 0x0000000800007c0c */ /* 0x004fda000bf26070 */
[----:B------:R-:W-:Y:S05]  /*10760*/  @P1 BRA `(.L_x_1039) ;  /* 0x0000000000a81947 */ /* 0x000fea0003800000 */
[----:B------:R-:W1:Y:S01]  /*10770*/  LDCU UR6, c[0x0][0x374] ;  /* 0x00006e80ff0677ac */ /* 0x000e620008000800 */
[----:B-----5:R-:W2:Y:S01]  /*10780*/  LDC R15, c[0x0][0x364] ;  /* 0x0000d900ff0f7b82 */ /* 0x020ea20000000800 */
[----:B------:R-:W-:Y:S01]  /*10790*/  BSSY.RECONVERGENT B1, `(.L_x_1040) ;  /* 0x000000f000017945 */ /* 0x000fe20003800200 */
[----:B------:R-:W-:Y:S01]  /*107a0*/  IMAD.U32 R26, RZ, RZ, UR10 ;  /* 0x0000000aff1a7e24 */ /* 0x000fe2000f8e00ff */
[----:B------:R-:W-:-:S05]  /*107b0*/  MOV R27, UR11 ;  /* 0x0000000b001b7c02 */ /* 0x000fca0008000f00 */
[----:B------:R-:W3:Y:S01]  /*107c0*/  LDC.64 R10, c[0x0][0x780] ;  /* 0x0001e000ff0a7b82 */ /* 0x000ee20000000a00 */
[----:B-1----:R-:W-:Y:S02]  /*107d0*/  IMAD R13, R2, UR6, RZ ;  /* 0x00000006020d7c24 */ /* 0x002fe4000f8e02ff */
[----:B--2---:R-:W-:-:S07]  /*107e0*/  IMAD R15, R15, UR5, RZ ;  /* 0x000000050f0f7c24 */ /* 0x004fce000f8e02ff */
.L_x_1041:
[----:B------:R-:W-:-:S05]  /*107f0*/  IADD3 R3, PT, PT, R13, R0, RZ ;  /* 0x000000000d037210 */ /* 0x000fca0007ffe0ff */
[----:B---3--:R-:W-:-:S05]  /*10800*/  IMAD.WIDE.U32 R2, R3, 0x10, R10 ;  /* 0x0000001003027825 */ /* 0x008fca00078e000a */
[----:B------:R-:W2:Y:S04]  /*10810*/  LDG.E.64 R6, desc[UR36][R2.64] ;  /* 0x0000002402067981 */ /* 0x000ea8000c1e1b00 */
[----:B------:R-:W3:Y:S01]  /*10820*/  LDG.E.64 R8, desc[UR36][R2.64+0x8] ;  /* 0x0000082402087981 */ /* 0x000ee2000c1e1b00 */
[----:B------:R-:W-:-:S05]  /*10830*/  IMAD.IADD R0, R15, 0x1, R0 ;  /* 0x000000010f007824 */ /* 0x000fca00078e0200 */
[----:B------:R-:W-:Y:S01]  /*10840*/  ISETP.GE.U32.AND P1, PT, R0, UR8, PT ;  /* 0x0000000800007c0c */ /* 0x000fe2000bf26070 */
[----:B--2---:R-:W-:Y:S02]  /*10850*/  DADD R24, R6, R24 ;  /* 0x0000000006187229 */ /* 0x004fe40000000018 */
[----:B---3--:R-:W-:-:S10]  /*10860*/  DADD R26, R8, R26 ;  /* 0x00000000081a7229 */ /* 0x008fd4000000001a */
[----:B------:R-:W-:Y:S05]  /*10870*/  @!P1 BRA `(.L_x_1041) ;  /* 0xfffffffc00dc9947 */ /* 0x000fea000383ffff */
[----:B------:R-:W-:Y:S05]  /*10880*/  BSYNC.RECONVERGENT B1 ;  /* 0x0000000000017941 */ /* 0x000fea0003800200 */
.L_x_1040:
[----:B------:R-:W-:Y:S05]  /*10890*/  BRA `(.L_x_1039) ;  /* 0x00000000005c7947 */ /* 0x000fea0003800000 */
.L_x_1038:
[----:B------:R-:W1:Y:S01]  /*108a0*/  LDCU UR6, c[0x0][0x3a4] ;  /* 0x00007480ff0677ac */ /* 0x000e620008000800 */
[----:B------:R-:W-:Y:S02]  /*108b0*/  MOV R26, UR10 ;  /* 0x0000000a001a7c02 */ /* 0x000fe40008000f00 */
[----:B------:R-:W-:Y:S02]  /*108c0*/  MOV R27, UR11 ;  /* 0x0000000b001b7c02 */ /* 0x000fe40008000f00 */
[----:B-1----:R-:W-:-:S13]  /*108d0*/  ISETP.GE.U32.AND P1, PT, R16, UR6, PT ;  /* 0x0000000610007c0c */ /* 0x002fda000bf26070 */
[----:B------:R-:W-:Y:S05]  /*108e0*/  @P1 BRA `(.L_x_1039) ;  /* 0x0000000000481947 */ /* 0x000fea0003800000 */
[----:B------:R-:W1:Y:S01]  /*108f0*/  LDCU UR5, c[0x0][0x374] ;  /* 0x00006e80ff0577ac */ /* 0x000e620008000800 */
[----:B-----5:R-:W2:Y:S01]  /*10900*/  LDC R12, c[0x0][0x360] ;  /* 0x0000d800ff0c7b82 */ /* 0x020ea20000000800 */
[----:B------:R-:W-:Y:S01]  /*10910*/  IMAD.MOV.U32 R13, RZ, RZ, R16 ;  /* 0x000000ffff0d7224 */ /* 0x000fe200078e0010 */
[----:B------:R-:W-:Y:S02]  /*10920*/  MOV R26, UR10 ;  /* 0x0000000a001a7c02 */ /* 0x000fe40008000f00 */
[----:B------:R-:W-:-:S04]  /*10930*/  MOV R27, UR11 ;  /* 0x0000000b001b7c02 */ /* 0x000fc80008000f00 */
[----:B------:R-:W3:Y:S08]  /*10940*/  LDC.64 R10, c[0x0][0x780] ;  /* 0x0001e000ff0a7b82 */ /* 0x000ef00000000a00 */
[----:B------:R-:W4:Y:S01]  /*10950*/  LDC R14, c[0x0][0x364] ;  /* 0x0000d900ff0e7b82 */ /* 0x000f220000000800 */
[----:B-1----:R-:W-:-:S07]  /*10960*/  IMAD R0, R2, UR5, RZ ;  /* 0x0000000502007c24 */ /* 0x002fce000f8e02ff */
.L_x_1042:
[----:B------:R-:W-:-:S04]  /*10970*/  IMAD.IADD R2, R0, 0x1, R13 ;  /* 0x0000000100027824 */ /* 0x000fc800078e020d */
[----:B--2---:R-:W-:-:S04]  /*10980*/  IMAD R3, R2, R12, R17 ;  /* 0x0000000c02037224 */ /* 0x004fc800078e0211 */
[----:B---3--:R-:W-:-:S05]  /*10990*/  IMAD.WIDE.U32 R2, R3, 0x10, R10 ;  /* 0x0000001003027825 */ /* 0x008fca00078e000a */
[----:B------:R-:W2:Y:S04]  /*109a0*/  LDG.E.64 R6, desc[UR36][R2.64] ;  /* 0x0000002402067981 */ /* 0x000ea8000c1e1b00 */
[----:B------:R-:W3:Y:S01]  /*109b0*/  LDG.E.64 R8, desc[UR36][R2.64+0x8] ;  /* 0x0000082402087981 */ /* 0x000ee2000c1e1b00 */
[----:B----4-:R-:W-:-:S04]  /*109c0*/  IADD3 R13, PT, PT, R14, R13, RZ ;  /* 0x0000000d0e0d7210 */ /* 0x010fc80007ffe0ff */
[----:B------:R-:W-:Y:S01]  /*109d0*/  ISETP.GE.U32.AND P1, PT, R13, UR6, PT ;  /* 0x000000060d007c0c */ /* 0x000fe2000bf26070 */
[----:B--2---:R-:W-:Y:S02]  /*109e0*/  DADD R24, R6, R24 ;  /* 0x0000000006187229 */ /* 0x004fe40000000018 */
[----:B---3--:R-:W-:-:S10]  /*109f0*/  DADD R26, R8, R26 ;  /* 0x00000000081a7229 */ /* 0x008fd4000000001a */
[----:B------:R-:W-:Y:S05]  /*10a00*/  @!P1 BRA `(.L_x_1042) ;  /* 0xfffffffc00d89947 */ /* 0x000fea000383ffff */
.L_x_1039:
[----:B------:R-:W-:Y:S05]  /*10a10*/  BSYNC.RECONVERGENT B0 ;  /* 0x0000000000007941 */ /* 0x000fea0003800200 */
.L_x_1037:
        /* <DEDUP_REMOVED lines=12> */
.L_x_1044:
        /* <DEDUP_REMOVED lines=9> */
[----:B-----5:R-:W1:Y:S02]  /*10b70*/  @!P1 LDS.128 R8, [R0] ;  /* 0x0000000000089984 */ /* 0x020e640000000c00 */
[----:B-12---:R-:W-:Y:S02]  /*10b80*/  @!P1 DADD R24, R24, R8 ;  /* 0x0000000018189229 */ /* 0x006fe40000000008 */
[----:B------:R-:W-:-:S07]  /*10b90*/  @!P1 DADD R26, R26, R10 ;  /* 0x000000001a1a9229 */ /* 0x000fce000000000a */
[----:B------:R2:W-:Y:S01]  /*10ba0*/  @!P1 STS.128 [R3], R24 ;  /* 0x0000001803009388 */ /* 0x0005e20000000c00 */
[----:B------:R-:W-:Y:S05]  /*10bb0*/  BRA.U UP1, `(.L_x_1044) ;  /* 0xfffffffd01c87547 */ /* 0x000fea000b83ffff */
.L_x_1043:
        /* <DEDUP_REMOVED lines=9> */
.L_x_1047:
[----:B------:R-:W-:Y:S01]  /*10c50*/  SHF.R.U32.HI R2, RZ, 0x1, R0 ;  /* 0x00000001ff027819 */ /* 0x000fe20000011600 */
[----:B------:R-:W-:Y:S03]  /*10c60*/  BAR.SYNC.DEFER_BLOCKING 0x0 ;  /* 0x0000000000007b1d */ /* 0x000fe60000010000 */
[----:B------:R-:W-:-:S04]  /*10c70*/  IADD3 R6, PT, PT, R2, R17, RZ ;  /* 0x0000001102067210 */ /* 0x000fc80007ffe0ff */
[----:B------:R-:W-:-:S04]  /*10c80*/  ISETP.GE.U32.AND P1, PT, R6, UR5, PT ;  /* 0x0000000506007c0c */ /* 0x000fc8000bf26070 */
[----:B------:R-:W-:-:S13]  /*10c90*/  ISETP.GE.U32.OR P1, PT, R17, R2, P1 ;  /* 0x000000021100720c */ /* 0x000fda0000f26470 */
[----:B-----5:R-:W-:-:S06]  /*10ca0*/  @!P1 LEA R8, R2, R3, 0x4 ;  /* 0x0000000302089211 */ /* 0x020fcc00078e20ff */
[----:B------:R-:W1:Y:S02]  /*10cb0*/  @!P1 LDS.128 R8, [R8] ;  /* 0x0000000008089984 */ /* 0x000e640000000c00 */
[----:B-1234-:R-:W-:Y:S02]  /*10cc0*/  @!P1 DADD R24, R24, R8 ;  /* 0x0000000018189229 */ /* 0x01efe40000000008 */
[----:B------:R-:W-:-:S07]  /*10cd0*/  @!P1 DADD R26, R26, R10 ;  /* 0x000000001a1a9229 */ /* 0x000fce000000000a */
[----:B------:R4:W-:Y:S01]  /*10ce0*/  @!P1 STS.128 [R3], R24 ;  /* 0x0000001803009388 */ /* 0x0009e20000000c00 */
[----:B------:R-:W-:Y:S01]  /*10cf0*/  ISETP.GT.U32.AND P1, PT, R0, 0x7f, PT ;  /* 0x0000007f0000780c */ /* 0x000fe20003f24070 */
[----:B------:R-:W-:-:S12]  /*10d00*/  IMAD.MOV.U32 R0, RZ, RZ, R2 ;  /* 0x000000ffff007224 */ /* 0x000fd800078e0002 */
[----:B------:R-:W-:Y:S05]  /*10d10*/  @P1 BRA `(.L_x_1047) ;  /* 0xfffffffc00cc1947 */ /* 0x000fea000383ffff */
.L_x_1046:
[----:B------:R-:W-:Y:S01]  /*10d20*/  BAR.SYNC.DEFER_BLOCKING 0x0 ;  /* 0x0000000000007b1d */ /* 0x000fe20000010000 */
[----:B------:R-:W-:-:S09]  /*10d30*/  UISETP.GE.U32.AND UP0, UPT, UR4, 0x2, UPT ;  /* 0x000000020400788c */ /* 0x000fd2000bf06070 */
[----:B------:R-:W-:Y:S05]  /*10d40*/  BRA.U !UP0, `(.L_x_1045) ;  /* 0x0000000108287547 */ /* 0x000fea000b800000 */
[----:B-----5:R-:W-:-:S07]  /*10d50*/  MOV R9, 0x1 ;  /* 0x0000000100097802 */ /* 0x020fce0000000f00 */
.L_x_1048:
        /* <DEDUP_REMOVED lines=9> */
.L_x_1045:
[----:B------:R-:W-:Y:S05]  /*10df0*/  @!P0 EXIT ;  /* 0x000000000000894d */ /* 0x000fea0003800000 */
[----:B------:R-:W0:Y:S02]  /*10e00*/  LDCU.64 UR4, c[0x0][0x778] ;  /* 0x0000ef00ff0477ac */ /* 0x000e240008000a00 */
[----:B0-----:R-:W-:-:S04]  /*10e10*/  UISETP.NE.U32.AND UP0, UPT, UR4, URZ, UPT ;  /* 0x000000ff0400728c */ /* 0x001fc8000bf05070 */
[----:B------:R-:W-:-:S09]  /*10e20*/  UISETP.NE.AND.EX UP0, UPT, UR5, URZ, UPT, UP0 ;  /* 0x000000ff0500728c */ /* 0x000fd2000bf05300 */
[----:B------:R-:W-:Y:S05]  /*10e30*/  BRA.U UP0, `(.L_x_1049) ;  /* 0x0000000500087547 */ /* 0x000fea000b800000 */
[----:B------:R-:W0:Y:S01]  /*10e40*/  LDCU.U8 UR6, c[0x0][0x798] ;  /* 0x0000f300ff0677ac */ /* 0x000e220008000000 */
[----:B------:R-:W1:Y:S01]  /*10e50*/  LDCU.64 UR4, c[0x0][0x768] ;  /* 0x0000ed00ff0477ac */ /* 0x000e620008000a00 */
[----:B0-----:R-:W-:Y:S02]  /*10e60*/  ISETP.NE.AND P0, PT, RZ, UR6, PT ;  /* 0x00000006ff007c0c */ /* 0x001fe4000bf05270 */
[----:B-1---5:R-:W-:Y:S02]  /*10e70*/  IADD3 R8, P2, PT, R19, UR4, RZ ;  /* 0x0000000413087c10 */ /* 0x022fe4000ff5e0ff */
[----:B------:R-:W-:-:S03]  /*10e80*/  IADD3 R6, P1, PT, R18, UR4, RZ ;  /* 0x0000000412067c10 */ /* 0x000fc6000ff3e0ff */
[----:B------:R-:W-:Y:S01]  /*10e90*/  IMAD.X R9, RZ, RZ, UR5, P2 ;  /* 0x00000005ff097e24 */ /* 0x000fe200090e06ff */
[----:B------:R-:W-:-:S05]  /*10ea0*/  IADD3.X R7, PT, PT, RZ, UR5, RZ, P1, !PT ;  /* 0x00000005ff077c10 */ /* 0x000fca0008ffe4ff */
[----:B--234-:R-:W2:Y:S04]  /*10eb0*/  @P0 LDG.E.64 R2, desc[UR36][R8.64] ;  /* 0x0000002408020981 */ /* 0x01cea8000c1e1b00 */
[----:B------:R-:W3:Y:S01]  /*10ec0*/  @P0 LDG.E.64 R4, desc[UR36][R6.64] ;  /* 0x0000002406040981 */ /* 0x000ee2000c1e1b00 */
[----:B------:R-:W0:Y:S02]  /*10ed0*/  LDCU.U8 UR4, c[0x0][0x799] ;  /* 0x0000f320ff0477ac */ /* 0x000e240008000000 */
[----:B0-----:R-:W-:Y:S01]  /*10ee0*/  ISETP.NE.AND P1, PT, RZ, UR4, PT ;  /* 0x00000004ff007c0c */ /* 0x001fe2000bf25270 */
[----:B--2---:R-:W-:Y:S02]  /*10ef0*/  @P0 DADD R24, R24, R2 ;  /* 0x0000000018180229 */ /* 0x004fe40000000002 */
[----:B---3--:R-:W-:-:S10]  /*10f00*/  @P0 DADD R26, R26, R4 ;  /* 0x000000001a1a0229 */ /* 0x008fd40000000004 */
        /* <DEDUP_REMOVED lines=8> */
[----:B0-----:R-:W-:Y:S02]  /*10f90*/  HFMA2 R8, -RZ, RZ, 0, 4.4763088226318359375e-05 ;  /* 0x000002efff087431 */ /* 0x001fe400000001ff */
[----:B------:R-:W-:Y:S01]  /*10fa0*/  IMAD.MOV.U32 R12, RZ, RZ, 0x1 ;  /* 0x00000001ff0c7424 */ /* 0x000fe200078e00ff */
        /* <DEDUP_REMOVED lines=11> */
[----:B--2---:R-:W-:Y:S05]  /*11060*/  CALL.ABS.NOINC R2 ;  /* 0x0000000002007343 */ /* 0x004fea0003c00000 */
.L_x_1050:
[----:B------:R-:W1:Y:S01]  /*11070*/  LDCU.64 UR6, c[0x0][0x768] ;  /* 0x0000ed00ff0677ac */ /* 0x000e620008000a00 */
[----:B------:R-:W0:Y:S01]  /*11080*/  LDCU.64 UR4, c[0x0][0x380] ;  /* 0x00007000ff0477ac */ /* 0x000e220008000a00 */
[----:B-1----:R-:W-:Y:S01]  /*11090*/  IADD3 R2, P0, PT, R19, UR6, RZ ;  /* 0x0000000613027c10 */ /* 0x002fe2000ff1e0ff */
[----:B------:R-:W1:Y:S01]  /*110a0*/  LDCU UR6, c[0x0][0x79c] ;  /* 0x0000f380ff0677ac */ /* 0x000e620008000800 */
[----:B0-----:R-:W-:Y:S02]  /*110b0*/  DMUL R24, R24, UR4 ;  /* 0x0000000418187c28 */ /* 0x001fe40008000000 */
[----:B------:R-:W-:Y:S01]  /*110c0*/  IADD3.X R3, PT, PT, RZ, UR7, RZ, P0, !PT ;  /* 0x00000007ff037c10 */ /* 0x000fe200087fe4ff */
[----:B------:R-:W-:-:S04]  /*110d0*/  DMUL R26, R26, UR4 ;  /* 0x000000041a1a7c28 */ /* 0x000fc80008000000 */
[----:B------:R0:W-:Y:S01]  /*110e0*/  STG.E.64 desc[UR36][R2.64], R24 ;  /* 0x0000001802007986 */ /* 0x0001e2000c101b24 */
[----:B-1----:R-:W-:-:S09]  /*110f0*/  UISETP.NE.AND UP0, UPT, UR6, 0x1, UPT ;  /* 0x000000010600788c */ /* 0x002fd2000bf05270 */
[----:B0-----:R-:W-:Y:S05]  /*11100*/  BRA.U !UP0, `(.L_x_1051) ;  /* 0x0000000108407547 */ /* 0x001fea000b800000 */
[----:B------:R-:W-:Y:S01]  /*11110*/  MOV R0, 0x0 ;  /* 0x0000000000007802 */ /* 0x000fe20000000f00 */
[----:B------:R-:W0:Y:S01]  /*11120*/  LDCU.64 UR4, c[0x4][0x590] ;  /* 0x0100b200ff0477ac */ /* 0x000e220008000a00 */
[----:B------:R-:W-:Y:S01]  /*11130*/  IMAD.MOV.U32 R8, RZ, RZ, 0x2ef ;  /* 0x000002efff087424 */ /* 0x000fe200078e00ff */
[----:B------:R-:W-:Y:S01]  /*11140*/  MOV R12, 0x1 ;  /* 0x00000001000c7802 */ /* 0x000fe20000000f00 */
[----:B------:R1:W2:Y:S01]  /*11150*/  LDC.64 R2, c[0x4][R0] ;  /* 0x0100000000027b82 */ /* 0x0002a20000000a00 */
        /* <DEDUP_REMOVED lines=10> */
[----:B--2---:R-:W-:Y:S05]  /*11200*/  CALL.ABS.NOINC R2 ;  /* 0x0000000002007343 */ /* 0x004fea0003c00000 */
.L_x_1051:
[----:B------:R-:W0:Y:S02]  /*11210*/  LDCU.64 UR4, c[0x0][0x768] ;  /* 0x0000ed00ff0477ac */ /* 0x000e240008000a00 */
[----:B0-----:R-:W-:-:S05]  /*11220*/  IADD3 R18, P0, PT, R18, UR4, RZ ;  /* 0x0000000412127c10 */ /* 0x001fca000ff1e0ff */
[----:B------:R-:W-:-:S05]  /*11230*/  IMAD.X R19, RZ, RZ, UR5, P0 ;  /* 0x00000005ff137e24 */ /* 0x000fca00080e06ff */
[----:B------:R-:W-:Y:S01]  /*11240*/  STG.E.64 desc[UR36][R18.64], R26 ;  /* 0x0000001a12007986 */ /* 0x000fe2000c101b24 */
[----:B------:R-:W-:Y:S05]  /*11250*/  EXIT ;  /* 0x000000000000794d */ /* 0x000fea0003800000 */
.L_x_1049:
[----:B------:R-:W0:Y:S01]  /*11260*/  LDCU.U8 UR4, c[0x0][0x798] ;  /* 0x0000f300ff0477ac */ /* 0x000e220008000000 */
[----:B------:R-:W1:Y:S01]  /*11270*/  LDCU.U8 UR5, c[0x0][0x799] ;  /* 0x0000f320ff0577ac */ /* 0x000e620008000000 */
[----:B0-----:R-:W-:Y:S02]  /*11280*/  UISETP.NE.AND UP1, UPT, UR4, URZ, UPT ;  /* 0x000000ff0400728c */ /* 0x001fe4000bf25270 */
[----:B-1----:R-:W-:-:S07]  /*11290*/  UISETP.NE.AND UP0, UPT, UR5, URZ, UPT ;  /* 0x000000ff0500728c */ /* 0x002fce000bf05270 */
[----:B------:R-:W-:Y:S05]  /*112a0*/  BRA.U !UP1, `(.L_x_1052) ;  /* 0x0000000109107547 */ /* 0x000fea000b800000 */
[----:B--234-:R-:W2:Y:S04]  /*112b0*/  LDG.E.64 R2, desc[UR36][R4.64] ;  /* 0x0000002404027981 */ /* 0x01cea8000c1e1b00 */
[----:B------:R-:W3:Y:S01]  /*112c0*/  LDG.E.64 R6, desc[UR36][R4.64+0x8] ;  /* 0x0000082404067981 */ /* 0x000ee2000c1e1b00 */
[----:B--2---:R-:W-:Y:S02]  /*112d0*/  DADD R24, R24, R2 ;  /* 0x0000000018187229 */ /* 0x004fe40000000002 */
[----:B---3--:R-:W-:-:S11]  /*112e0*/  DADD R26, R26, R6 ;  /* 0x000000001a1a7229 */ /* 0x008fd60000000006 */
.L_x_1052:
[----:B------:R-:W-:Y:S05]  /*112f0*/  BRA.U !UP0, `(.L_x_1053) ;  /* 0x0000000108c87547 */ /* 0x000fea000b800000 */
[----:B------:R-:W0:Y:S02]  /*11300*/  LDCU UR4, c[0x0][0x79c] ;  /* 0x0000f380ff0477ac */ /* 0x000e240008000800 */
[----:B0-----:R-:W-:-:S09]  /*11310*/  UISETP.NE.AND UP0, UPT, UR4, 0x1, UPT ;  /* 0x000000010400788c */ /* 0x001fd2000bf05270 */
[----:B------:R-:W-:Y:S05]  /*11320*/  BRA.U !UP0, `(.L_x_1054) ;  /* 0x0000000108407547 */ /* 0x000fea000b800000 */
[----:B------:R-:W-:Y:S01]  /*11330*/  MOV R0, 0x0 ;  /* 0x0000000000007802 */ /* 0x000fe20000000f00 */
[----:B------:R-:W0:Y:S01]  /*11340*/  LDCU.64 UR4, c[0x4][0x590] ;  /* 0x0100b200ff0477ac */ /* 0x000e220008000a00 */
[----:B-----5:R-:W-:Y:S01]  /*11350*/  HFMA2 R8, -RZ, RZ, 0, 4.4763088226318359375e-05 ;  /* 0x000002efff087431 */ /* 0x020fe200000001ff */
[----:B------:R-:W-:Y:S01]  /*11360*/  MOV R12, 0x1 ;  /* 0x00000001000c7802 */ /* 0x000fe20000000f00 */
[----:B--234-:R1:W2:Y:S01]  /*11370*/  LDC.64 R2, c[0x4][R0] ;  /* 0x0100000000027b82 */ /* 0x01c2a20000000a00 */
        /* <DEDUP_REMOVED lines=11> */
.L_x_1054:
[----:B------:R-:W0:Y:S01]  /*11430*/  LDCU.64 UR4, c[0x0][0x768] ;  /* 0x0000ed00ff0477ac */ /* 0x000e220008000a00 */
[----:B------:R-:W2:Y:S01]  /*11440*/  LDCU.64 UR6, c[0x0][0x380] ;  /* 0x00007000ff0677ac */ /* 0x000ea20008000a00 */
[----:B0-----:R-:W-:Y:S01]  /*11450*/  IADD3 R2, P0, PT, R19, UR4, RZ ;  /* 0x0000000413027c10 */ /* 0x001fe2000ff1e0ff */
[----:B------:R-:W0:Y:S01]  /*11460*/  LDCU UR4, c[0x0][0x79c] ;  /* 0x0000f380ff0477ac */ /* 0x000e220008000800 */
[----:B--234-:R-:W-:Y:S02]  /*11470*/  DMUL R24, R24, UR6 ;  /* 0x0000000618187c28 */ /* 0x01cfe40008000000 */
[----:B------:R-:W-:Y:S01]  /*11480*/  IADD3.X R3, PT, PT, RZ, UR5, RZ, P0, !PT ;  /* 0x00000005ff037c10 */ /* 0x000fe200087fe4ff */
[----:B------:R-:W-:-:S04]  /*11490*/  DMUL R26, R26, UR6 ;  /* 0x000000061a1a7c28 */ /* 0x000fc80008000000 */
[----:B------:R1:W-:Y:S01]  /*114a0*/  STG.E.64 desc[UR36][R2.64], R24 ;  /* 0x0000001802007986 */ /* 0x0003e2000c101b24 */
[----:B0-----:R-:W-:-:S09]  /*114b0*/  UISETP.NE.AND UP0, UPT, UR4, 0x1, UPT ;  /* 0x000000010400788c */ /* 0x001fd2000bf05270 */
[----:B-1----:R-:W-:Y:S05]  /*114c0*/  BRA.U !UP0, `(.L_x_1055) ;  /* 0x0000000108407547 */ /* 0x002fea000b800000 */
[----:B------:R-:W-:Y:S01]  /*114d0*/  MOV R0, 0x0 ;  /* 0x0000000000007802 */ /* 0x000fe20000000f00 */
[----:B------:R-:W0:Y:S01]  /*114e0*/  LDCU.64 UR4, c[0x4][0x590] ;  /* 0x0100b200ff0477ac */ /* 0x000e220008000a00 */
[----:B-----5:R-:W-:Y:S01]  /*114f0*/  MOV R8, 0x2ef ;  /* 0x000002ef00087802 */ /* 0x020fe20000000f00 */
        /* <DEDUP_REMOVED lines=13> */
.L_x_1055:
[----:B------:R-:W0:Y:S02]  /*115d0*/  LDCU.64 UR4, c[0x0][0x768] ;  /* 0x0000ed00ff0477ac */ /* 0x000e240008000a00 */
[----:B0-----:R-:W-:-:S04]  /*115e0*/  IADD3 R18, P0, PT, R18, UR4, RZ ;  /* 0x0000000412127c10 */ /* 0x001fc8000ff1e0ff */
[----:B------:R-:W-:-:S05]  /*115f0*/  IADD3.X R19, PT, PT, RZ, UR5, RZ, P0, !PT ;  /* 0x00000005ff137c10 */ /* 0x000fca00087fe4ff */
[----:B------:R-:W-:Y:S01]  /*11600*/  STG.E.64 desc[UR36][R18.64], R26 ;  /* 0x0000001a12007986 */ /* 0x000fe2000c101b24 */
[----:B------:R-:W-:Y:S05]  /*11610*/  EXIT ;  /* 0x000000000000794d */ /* 0x000fea0003800000 */
.L_x_1053:
[----:B------:R-:W-:Y:S04]  /*11620*/  STG.E.64 desc[UR36][R4.64], R24 ;  /* 0x0000001804007986 */ /* 0x000fe8000c101b24 */
[----:B------:R-:W-:Y:S01]  /*11630*/  STG.E.64 desc[UR36][R4.64+0x8], R26 ;  /* 0x0000081a04007986 */ /* 0x000fe2000c101b24 */
[----:B------:R-:W-:Y:S05]  /*11640*/  EXIT ;  /* 0x000000000000794d */ /* 0x000fea0003800000 */
.L_x_1030:
        /* <DEDUP_REMOVED lines=15> */
[----:B------:R-:W4:Y:S01]  /*11740*/  LDCU.64 UR4, c[0x0][0x768] ;  /* 0x0000ed00ff0477ac */ /* 0x000f220008000a00 */
[----:B-1----:R-:W-:Y:S02]  /*11750*/  ISETP.NE.AND P2, PT, RZ, UR6, PT ;  /* 0x00000006ff007c0c */ /* 0x002fe4000bf45270 */
[----:B----45:R-:W-:Y:S02]  /*11760*/  IADD3 R8, P1, PT, R23, UR4, RZ ;  /* 0x0000000417087c10 */ /* 0x030fe4000ff3e0ff */
[----:B------:R-:W-:-:S03]  /*11770*/  IADD3 R6, P0, PT, R22, UR4, RZ ;  /* 0x0000000416067c10 */ /* 0x000fc6000ff1e0ff */
[----:B--23--:R-:W-:Y:S01]  /*11780*/  IMAD.X R9, RZ, RZ, UR5, P1 ;  /* 0x00000005ff097e24 */ /* 0x00cfe200088e06ff */
[----:B------:R-:W-:-:S05]  /*11790*/  IADD3.X R7, PT, PT, RZ, UR5, RZ, P0, !PT ;  /* 0x00000005ff077c10 */ /* 0x000fca00087fe4ff */
[----:B------:R-:W2:Y:S04]  /*117a0*/  @P2 LDG.E.64 R2, desc[UR36][R8.64] ;  /* 0x0000002408022981 */ /* 0x000ea8000c1e1b00 */
[----:B------:R-:W3:Y:S01]  /*117b0*/  @P2 LDG.E.64 R4, desc[UR36][R6.64] ;  /* 0x0000002406042981 */ /* 0x000ee2000c1e1b00 */
[----:B------:R-:W1:Y:S02]  /*117c0*/  LDCU.U8 UR4, c[0x0][0x799] ;  /* 0x0000f320ff0477ac */ /* 0x000e640008000000 */
[----:B-1----:R-:W-:Y:S01]  /*117d0*/  ISETP.NE.AND P0, PT, RZ, UR4, PT ;  /* 0x00000004ff007c0c */ /* 0x002fe2000bf05270 */
[----:B--2---:R-:W-:Y:S02]  /*117e0*/  @P2 DADD R24, R24, R2 ;  /* 0x0000000018182229 */ /* 0x004fe40000000002 */
[----:B---3--:R-:W-:-:S10]  /*117f0*/  @P2 DADD R26, R26, R4 ;  /* 0x000000001a1a2229 */ /* 0x008fd40000000004 */
        /* <DEDUP_REMOVED lines=8> */
[----:B-1----:R-:W-:Y:S02]  /*11880*/  HFMA2 R8, -RZ, RZ, 0, 4.4763088226318359375e-05 ;  /* 0x000002efff087431 */ /* 0x002fe400000001ff */
[----:B------:R-:W-:Y:S01]  /*11890*/  IMAD.MOV.U32 R12, RZ, RZ, 0x1 ;  /* 0x00000001ff0c7424 */ /* 0x000fe200078e00ff */
[----:B------:R1:W3:Y:S01]  /*118a0*/  LDC.64 R2, c[0x4][R0] ;  /* 0x0100000000027b82 */ /* 0x0002e20000000a00 */
[----:B------:R-:W4:Y:S01]  /*118b0*/  LDCU.64 UR6, c[0x4][0x578] ;  /* 0x0100af00ff0677ac */ /* 0x000f220008000a00 */
[----:B------:R-:W-:Y:S01]  /*118c0*/  MOV R13, RZ ;  /* 0x000000ff000d7202 */ /* 0x000fe20000000f00 */
[----:B------:R-:W5:Y:S01]  /*118d0*/  LDCU.64 UR8, c[0x4][0x3c0] ;  /* 0x01007800ff0877ac */ /* 0x000f620008000a00 */
[----:B--2---:R-:W-:Y:S01]  /*118e0*/  MOV R4, UR4 ;  /* 0x0000000400047c02 */ /* 0x004fe20008000f00 */
[----:B------:R-:W-:Y:S01]  /*118f0*/  IMAD.U32 R5, RZ, RZ, UR5 ;  /* 0x00000005ff057e24 */ /* 0x000fe2000f8e00ff */
[----:B----4-:R-:W-:-:S02]  /*11900*/  MOV R6, UR6 ;  /* 0x0000000600067c02 */ /* 0x010fc40008000f00 */
[----:B------:R-:W-:Y:S01]  /*11910*/  MOV R7, UR7 ;  /* 0x0000000700077c02 */ /* 0x000fe20008000f00 */
[----:B-----5:R-:W-:Y:S01]  /*11920*/  IMAD.U32 R10, RZ, RZ, UR8 ;  /* 0x00000008ff0a7e24 */ /* 0x020fe2000f8e00ff */
[----:B-1----:R-:W-:-:S07]  /*11930*/  MOV R11, UR9 ;  /* 0x00000009000b7c02 */ /* 0x002fce0008000f00 */
[----:B------:R-:W-:-:S07]  /*11940*/  LEPC R20, `(.L_x_1057) ;  /* 0x000000001014794e */ /* 0x000fce0000000000 */
[----:B0--3--:R-:W-:Y:S05]  /*11950*/  CALL.ABS.NOINC R2 ;  /* 0x0000000002007343 */ /* 0x009fea0003c00000 */
.L_x_1057:
[----:B------:R-:W2:Y:S01]  /*11960*/  LDCU.64 UR4, c[0x0][0x768] ;  /* 0x0000ed00ff0477ac */ /* 0x000ea20008000a00 */
[----:B------:R-:W1:Y:S01]  /*11970*/  LDCU.64 UR6, c[0x0][0x380] ;  /* 0x00007000ff0677ac */ /* 0x000e620008000a00 */
[----:B--2---:R-:W-:Y:S01]  /*11980*/  IADD3 R2, P0, PT, R23, UR4, RZ ;  /* 0x0000000417027c10 */ /* 0x004fe2000ff1e0ff */
[----:B------:R-:W2:Y:S01]  /*11990*/  LDCU UR4, c[0x0][0x79c] ;  /* 0x0000f380ff0477ac */ /* 0x000ea20008000800 */
[----:B-1----:R-:W-:Y:S02]  /*119a0*/  DMUL R24, R24, UR6 ;  /* 0x0000000618187c28 */ /* 0x002fe40008000000 */
[----:B------:R-:W-:Y:S01]  /*119b0*/  IADD3.X R3, PT, PT, RZ, UR5, RZ, P0, !PT ;  /* 0x00000005ff037c10 */ /* 0x000fe200087fe4ff */
[----:B------:R-:W-:-:S04]  /*119c0*/  DMUL R26, R26, UR6 ;  /* 0x000000061a1a7c28 */ /* 0x000fc80008000000 */
[----:B------:R1:W-:Y:S01]  /*119d0*/  STG.E.64 desc[UR36][R2.64], R24 ;  /* 0x0000001802007986 */ /* 0x0003e2000c101b24 */
[----:B--2---:R-:W-:-:S09]  /*119e0*/  UISETP.NE.AND UP0, UPT, UR4, 0x1, UPT ;  /* 0x000000010400788c */ /* 0x004fd2000bf05270 */
[----:B-1----:R-:W-:Y:S05]  /*119f0*/  BRA.U !UP0, `(.L_x_1058) ;  /* 0x0000000108407547 */ /* 0x002fea000b800000 */
[----:B------:R-:W-:Y:S01]  /*11a00*/  MOV R0, 0x0 ;  /* 0x0000000000007802 */ /* 0x000fe20000000f00 */
[----:B------:R-:W1:Y:S01]  /*11a10*/  LDCU.64 UR4, c[0x4][0x590] ;  /* 0x0100b200ff0477ac */ /* 0x000e620008000a00 */
[----:B------:R-:W-:Y:S01]  /*11a20*/  IMAD.MOV.U32 R8, RZ, RZ, 0x2ef ;  /* 0x000002efff087424 */ /* 0x000fe200078e00ff */
[----:B------:R-:W-:Y:S01]  /*11a30*/  MOV R12, 0x1 ;  /* 0x00000001000c7802 */ /* 0x000fe20000000f00 */
[----:B------:R2:W3:Y:S01]  /*11a40*/  LDC.64 R2, c[0x4][R0] ;  /* 0x0100000000027b82 */ /* 0x0004e20000000a00 */
[----:B------:R-:W4:Y:S01]  /*11a50*/  LDCU.64 UR6, c[0x4][0x578] ;  /* 0x0100af00ff0677ac */ /* 0x000f220008000a00 */
[----:B------:R-:W-:Y:S01]  /*11a60*/  MOV R13, RZ ;  /* 0x000000ff000d7202 */ /* 0x000fe20000000f00 */
[----:B------:R-:W5:Y:S01]  /*11a70*/  LDCU.64 UR8, c[0x4][0x3c0] ;  /* 0x01007800ff0877ac */ /* 0x000f620008000a00 */
[----:B-1----:R-:W-:Y:S01]  /*11a80*/  IMAD.U32 R4, RZ, RZ, UR4 ;  /* 0x00000004ff047e24 */ /* 0x002fe2000f8e00ff */
[----:B------:R-:W-:Y:S02]  /*11a90*/  MOV R5, UR5 ;  /* 0x0000000500057c02 */ /* 0x000fe40008000f00 */
[----:B----4-:R-:W-:Y:S01]  /*11aa0*/  MOV R6, UR6 ;  /* 0x0000000600067c02 */ /* 0x010fe20008000f00 */
[----:B------:R-:W-:Y:S01]  /*11ab0*/  IMAD.U32 R7, RZ, RZ, UR7 ;  /* 0x00000007ff077e24 */ /* 0x000fe2000f8e00ff */
[----:B-----5:R-:W-:-:S02]  /*11ac0*/  MOV R10, UR8 ;  /* 0x00000008000a7c02 */ /* 0x020fc40008000f00 */
[----:B--2---:R-:W-:-:S07]  /*11ad0*/  MOV R11, UR9 ;  /* 0x00000009000b7c02 */ /* 0x004fce0008000f00 */
[----:B------:R-:W-:-:S07]  /*11ae0*/  LEPC R20, `(.L_x_1058) ;  /* 0x000000001014794e */ /* 0x000fce0000000000 */
[----:B0--3--:R-:W-:Y:S05]  /*11af0*/  CALL.ABS.NOINC R2 ;  /* 0x0000000002007343 */ /* 0x009fea0003c00000 */
.L_x_1058:
[----:B------:R-:W1:Y:S02]  /*11b00*/  LDCU.64 UR4, c[0x0][0x768] ;  /* 0x0000ed00ff0477ac */ /* 0x000e640008000a00 */
[----:B-1----:R-:W-:-:S05]  /*11b10*/  IADD3 R22, P0, PT, R22, UR4, RZ ;  /* 0x0000000416167c10 */ /* 0x002fca000ff1e0ff */
[----:B------:R-:W-:-:S05]  /*11b20*/  IMAD.X R23, RZ, RZ, UR5, P0 ;  /* 0x00000005ff177e24 */ /* 0x000fca00080e06ff */
[----:B------:R-:W-:Y:S01]  /*11b30*/  STG.E.64 desc[UR36][R22.64], R26 ;  /* 0x0000001a16007986 */ /* 0x000fe2000c101b24 */
[----:B------:R-:W-:Y:S05]  /*11b40*/  EXIT ;  /* 0x000000000000794d */ /* 0x000fea0003800000 */
.L_x_1056:
[----:B------:R-:W1:Y:S01]  /*11b50*/  LDCU.U8 UR4, c[0x0][0x798] ;  /* 0x0000f300ff0477ac */ /* 0x000e620008000000 */
[----:B------:R-:W4:Y:S01]  /*11b60*/  LDCU.U8 UR5, c[0x0][0x799] ;  /* 0x0000f320ff0577ac */ /* 0x000f220008000000 */
[----:B-1----:R-:W-:Y:S02]  /*11b70*/  UISETP.NE.AND UP0, UPT, UR4, URZ, UPT ;  /* 0x000000ff0400728c */ /* 0x002fe4000bf05270 */
[----:B----4-:R-:W-:-:S07]  /*11b80*/  UISETP.NE.AND UP1, UPT, UR5, URZ, UPT ;  /* 0x000000ff0500728c */ /* 0x010fce000bf25270 */
[----:B------:R-:W-:Y:S05]  /*11b90*/  BRA.U !UP0, `(.L_x_1059) ;  /* 0x0000000108107547 */ /* 0x000fea000b800000 */
[----:B--23--:R-:W2:Y:S04]  /*11ba0*/  LDG.E.64 R2, desc[UR36][R4.64] ;  /* 0x0000002404027981 */ /* 0x00cea8000c1e1b00 */
[----:B------:R-:W3:Y:S01]  /*11bb0*/  LDG.E.64 R6, desc[UR36][R4.64+0x8] ;  /* 0x0000082404067981 */ /* 0x000ee2000c1e1b00 */
[----:B--2---:R-:W-:Y:S02]  /*11bc0*/  DADD R24, R24, R2 ;  /* 0x0000000018187229 */ /* 0x004fe40000000002 */
[----:B---3--:R-:W-:-:S11]  /*11bd0*/  DADD R26, R26, R6 ;  /* 0x000000001a1a7229 */ /* 0x008fd60000000006 */
.L_x_1059:
[----:B------:R-:W-:Y:S05]  /*11be0*/  BRA.U !UP1, `(.L_x_1060) ;  /* 0x0000000109c87547 */ /* 0x000fea000b800000 */
[----:B------:R-:W1:Y:S02]  /*11bf0*/  LDCU UR4, c[0x0][0x79c] ;  /* 0x0000f380ff0477ac */ /* 0x000e640008000800 */
[----:B-1----:R-:W-:-:S09]  /*11c00*/  UISETP.NE.AND UP0, UPT, UR4, 0x1, UPT ;  /* 0x000000010400788c */ /* 0x002fd2000bf05270 */
[----:B------:R-:W-:Y:S05]  /*11c10*/  BRA.U !UP0, `(.L_x_1061) ;  /* 0x0000000108407547 */ /* 0x000fea000b800000 */
[----:B------:R-:W-:Y:S01]  /*11c20*/  MOV R0, 0x0 ;  /* 0x0000000000007802 */ /* 0x000fe20000000f00 */
[----:B------:R-:W1:Y:S01]  /*11c30*/  LDCU.64 UR4, c[0x4][0x590] ;  /* 0x0100b200ff0477ac */ /* 0x000e620008000a00 */
[----:B-----5:R-:W-:Y:S01]  /*11c40*/  HFMA2 R8, -RZ, RZ, 0, 4.4763088226318359375e-05 ;  /* 0x000002efff087431 */ /* 0x020fe200000001ff */
[----:B------:R-:W-:Y:S01]  /*11c50*/  MOV R12, 0x1 ;  /* 0x00000001000c7802 */ /* 0x000fe20000000f00 */
[----:B--23--:R2:W3:Y:S01]  /*11c60*/  LDC.64 R2, c[0x4][R0] ;  /* 0x0100000000027b82 */ /* 0x00c4e20000000a00 */
[----:B------:R-:W4:Y:S01]  /*11c70*/  LDCU.64 UR6, c[0x4][0x578] ;  /* 0x0100af00ff0677ac */ /* 0x000f220008000a00 */
[----:B------:R-:W-:Y:S01]  /*11c80*/  IMAD.MOV.U32 R13, RZ, RZ, RZ ;  /* 0x000000ffff0d7224 */ /* 0x000fe200078e00ff */
[----:B------:R-:W0:Y:S01]  /*11c90*/  LDCU.64 UR8, c[0x4][0x3c0] ;  /* 0x01007800ff0877ac */ /* 0x000e220008000a00 */
[----:B-1----:R-:W-:Y:S02]  /*11ca0*/  MOV R4, UR4 ;  /* 0x0000000400047c02 */ /* 0x002fe40008000f00 */
[----:B------:R-:W-:Y:S01]  /*11cb0*/  MOV R5, UR5 ;  /* 0x0000000500057c02 */ /* 0x000fe20008000f00 */
[----:B----4-:R-:W-:Y:S01]  /*11cc0*/  IMAD.U32 R6, RZ, RZ, UR6 ;  /* 0x00000006ff067e24 */ /* 0x010fe2000f8e00ff */
[----:B------:R-:W-:-:S02]  /*11cd0*/  MOV R7, UR7 ;  /* 0x0000000700077c02 */ /* 0x000fc40008000f00 */
[----:B0-----:R-:W-:Y:S01]  /*11ce0*/  MOV R10, UR8 ;  /* 0x00000008000a7c02 */ /* 0x001fe20008000f00 */
[----:B--2---:R-:W-:-:S07]  /*11cf0*/  IMAD.U32 R11, RZ, RZ, UR9 ;  /* 0x00000009ff0b7e24 */ /* 0x004fce000f8e00ff */
[----:B------:R-:W-:-:S07]  /*11d00*/  LEPC R20, `(.L_x_1061) ;  /* 0x000000001014794e */ /* 0x000fce0000000000 */
[----:B---3--:R-:W-:Y:S05]  /*11d10*/  CALL.ABS.NOINC R2 ;  /* 0x0000000002007343 */ /* 0x008fea0003c00000 */
.L_x_1061:
[----:B------:R-:W1:Y:S01]  /*11d20*/  LDCU.64 UR4, c[0x0][0x768] ;  /* 0x0000ed00ff0477ac */ /* 0x000e620008000a00 */
[----:B------:R-:W2:Y:S01]  /*11d30*/  LDCU.64 UR6, c[0x0][0x380] ;  /* 0x00007000ff0677ac */ /* 0x000ea20008000a00 */
[----:B-1----:R-:W-:Y:S01]  /*11d40*/  IADD3 R2, P0, PT, R23, UR4, RZ ;  /* 0x0000000417027c10 */ /* 0x002fe2000ff1e0ff */
[----:B------:R-:W1:Y:S01]  /*11d50*/  LDCU UR4, c[0x0][0x79c] ;  /* 0x0000f380ff0477ac */ /* 0x000e620008000800 */
[----:B--23--:R-:W-:Y:S02]  /*11d60*/  DMUL R24, R24, UR6 ;  /* 0x0000000618187c28 */ /* 0x00cfe40008000000 */
[----:B------:R-:W-:Y:S01]  /*11d70*/  IADD3.X R3, PT, PT, RZ, UR5, RZ, P0, !PT ;  /* 0x00000005ff037c10 */ /* 0x000fe200087fe4ff */
[----:B------:R-:W-:-:S04]  /*11d80*/  DMUL R26, R26, UR6 ;  /* 0x000000061a1a7c28 */ /* 0x000fc80008000000 */
[----:B------:R2:W-:Y:S01]  /*11d90*/  STG.E.64 desc[UR36][R2.64], R24 ;  /* 0x0000001802007986 */ /* 0x0005e2000c101b24 */
[----:B-1----:R-:W-:-:S09]  /*11da0*/  UISETP.NE.AND UP0, UPT, UR4, 0x1, UPT ;  /* 0x000000010400788c */ /* 0x002fd2000bf05270 */
[----:B--2---:R-:W-:Y:S05]  /*11db0*/  BRA.U !UP0, `(.L_x_1062) ;  /* 0x0000000108407547 */ /* 0x004fea000b800000 */
[----:B------:R-:W-:Y:S01]  /*11dc0*/  MOV R0, 0x0 ;  /* 0x0000000000007802 */ /* 0x000fe20000000f00 */
[----:B------:R-:W1:Y:S01]  /*11dd0*/  LDCU.64 UR4, c[0x4][0x590] ;  /* 0x0100b200ff0477ac */ /* 0x000e620008000a00 */
[----:B-----5:R-:W-:Y:S01]  /*11de0*/  MOV R8, 0x2ef ;  /* 0x000002ef00087802 */ /* 0x020fe20000000f00 */
[----:B------:R-:W-:Y:S01]  /*11df0*/  IMAD.MOV.U32 R12, RZ, RZ, 0x1 ;  /* 0x00000001ff0c7424 */ /* 0x000fe200078e00ff */
[----:B------:R2:W3:Y:S01]  /*11e00*/  LDC.64 R2, c[0x4][R0] ;  /* 0x0100000000027b82 */ /* 0x0004e20000000a00 */
[----:B------:R-:W4:Y:S01]  /*11e10*/  LDCU.64 UR6, c[0x4][0x578] ;  /* 0x0100af00ff0677ac */ /* 0x000f220008000a00 */
[----:B------:R-:W-:Y:S01]  /*11e20*/  MOV R13, RZ ;  /* 0x000000ff000d7202 */ /* 0x000fe20000000f00 */
[----:B------:R-:W0:Y:S01]  /*11e30*/  LDCU.64 UR8, c[0x4][0x3c0] ;  /* 0x01007800ff0877ac */ /* 0x000e220008000a00 */
[----:B-1----:R-:W-:Y:S01]  /*11e40*/  MOV R4, UR4 ;  /* 0x0000000400047c02 */ /* 0x002fe20008000f00 */
[----:B------:R-:W-:Y:S01]  /*11e50*/  IMAD.U32 R5, RZ, RZ, UR5 ;  /* 0x00000005ff057e24 */ /* 0x000fe2000f8e00ff */
[----:B----4-:R-:W-:-:S02]  /*11e60*/  MOV R6, UR6 ;  /* 0x0000000600067c02 */ /* 0x010fc40008000f00 */
[----:B------:R-:W-:Y:S01]  /*11e70*/  MOV R7, UR7 ;  /* 0x0000000700077c02 */ /* 0x000fe20008000f00 */
[----:B0-----:R-:W-:Y:S01]  /*11e80*/  IMAD.U32 R10, RZ, RZ, UR8 ;  /* 0x00000008ff0a7e24 */ /* 0x001fe2000f8e00ff */
[----:B--2---:R-:W-:-:S07]  /*11e90*/  MOV R11, UR9 ;  /* 0x00000009000b7c02 */ /* 0x004fce0008000f00 */
[----:B------:R-:W-:-:S07]  /*11ea0*/  LEPC R20, `(.L_x_1062) ;  /* 0x000000001014794e */ /* 0x000fce0000000000 */
[----:B---3--:R-:W-:Y:S05]  /*11eb0*/  CALL.ABS.NOINC R2 ;  /* 0x0000000002007343 */ /* 0x008fea0003c00000 */
.L_x_1062:
[----:B------:R-:W1:Y:S02]  /*11ec0*/  LDCU.64 UR4, c[0x0][0x768] ;  /* 0x0000ed00ff0477ac */ /* 0x000e640008000a00 */
[----:B-1----:R-:W-:-:S04]  /*11ed0*/  IADD3 R22, P0, PT, R22, UR4, RZ ;  /* 0x0000000416167c10 */ /* 0x002fc8000ff1e0ff */
[----:B------:R-:W-:-:S05]  /*11ee0*/  IADD3.X R23, PT, PT, RZ, UR5, RZ, P0, !PT ;  /* 0x00000005ff177c10 */ /* 0x000fca00087fe4ff */
[----:B------:R-:W-:Y:S01]  /*11ef0*/  STG.E.64 desc[UR36][R22.64], R26 ;  /* 0x0000001a16007986 */ /* 0x000fe2000c101b24 */
[----:B------:R-:W-:Y:S05]  /*11f00*/  EXIT ;  /* 0x000000000000794d */ /* 0x000fea0003800000 */
.L_x_1060:
[----:B------:R-:W-:Y:S04]  /*11f10*/  STG.E.64 desc[UR36][R4.64], R24 ;  /* 0x0000001804007986 */ /* 0x000fe8000c101b24 */
[----:B------:R-:W-:Y:S01]  /*11f20*/  STG.E.64 desc[UR36][R4.64+0x8], R26 ;  /* 0x0000081a04007986 */ /* 0x000fe2000c101b24 */
[----:B------:R-:W-:Y:S05]  /*11f30*/  EXIT ;  /* 0x000000000000794d */ /* 0x000fea0003800000 */
.L_x_1063:
        /* <DEDUP_REMOVED lines=12> */
.L_x_7272:


//--------------------- .text._ZN2at6native13reduce_kernelILi128ELi4ENS0_8ReduceOpIdNS0_7MeanOpsIddddEEjdLi4ELi4EEEEEvT1_ --------------------------
	.section	.text._ZN2at6native13reduce_kernelILi128ELi4ENS0_8ReduceOpIdNS0_7MeanOpsIddddEEjdLi4ELi4EEEEEvT1_,"ax",@progbits
	.align	128
        .global         _ZN2at6native13reduce_kernelILi128ELi4ENS0_8ReduceOpIdNS0_7MeanOpsIddddEEjdLi4ELi4EEEEEvT1_
        .type           _ZN2at6native13reduce_kernelILi128ELi4ENS0_8ReduceOpIdNS0_7MeanOpsIddddEEjdLi4ELi4EEEEEvT1_,@function
        .size           _ZN2at6native13reduce_kernelILi128ELi4ENS0_8ReduceOpIdNS0_7MeanOpsIddddEEjdLi4ELi4EEEEEvT1_,(.L_x_7273 - _ZN2at6native13reduce_kernelILi128ELi4ENS0_8ReduceOpIdNS0_7MeanOpsIddddEEjdLi4ELi4EEEEEvT1_)
        .other          _ZN2at6native13reduce_kernelILi128ELi4ENS0_8ReduceOpIdNS0_7MeanOpsIddddEEjdLi4ELi4EEEEEvT1_,@"STO_CUDA_ENTRY STV_DEFAULT"
_ZN2at6native13reduce_kernelILi128ELi4ENS0_8ReduceOpIdNS0_7MeanOpsIddddEEjdLi4ELi4EEEEEvT1_:
.text._ZN2at6native13reduce_kernelILi128ELi4ENS0_8ReduceOpIdNS0_7MeanOpsIddddEEjdLi4ELi4EEEEEvT1_:
        /* <DEDUP_REMOVED lines=17> */
[----:B------:R-:W-:Y:S01]  /*0110*/  HFMA2 R5, -RZ, RZ, 0, 0 ;  /* 0x00000000ff057431 */ /* 0x000fe200000001ff */
[----:B------:R-:W-:Y:S01]  /*0120*/  SHF.L.U32 R23, R22, 0x2, RZ ;  /* 0x0000000216177819 */ /* 0x000fe200000006ff */
[----:B0-----:R-:W-:Y:S06]  /*0130*/  BRA.U !UP0, `(.L_x_1064) ;  /* 0x0000001108547547 */ /* 0x001fec000b800000 */
        /* <DEDUP_REMOVED lines=277> */
.L_x_1064:
        /* <DEDUP_REMOVED lines=16> */
[----:B------:R-:W-:Y:S01]  /*1390*/  HFMA2 R8, -RZ, RZ, 0, 2.8789043426513671875e-05 ;  /* 0x000001e3ff087431 */ /* 0x000fe200000001ff */
[----:B------:R-:W-:Y:S01]  /*13a0*/  MOV R12, 0x1 ;  /* 0x00000001000c7802 */ /* 0x000fe20000000f00 */
[----:B------:R1:W2:Y:S01]  /*13b0*/  LDC.64 R14, c[0x4][R0] ;  /* 0x01000000000e7b82 */ /* 0x0002a20000000a00 */
[----:B------:R-:W3:Y:S01]  /*13c0*/  LDCU.64 UR8, c[0x4][0x578] ;  /* 0x0100af00ff0877ac */ /* 0x000ee20008000a00 */
[----:B------:R-:W-:Y:S01]  /*13d0*/  IMAD.MOV.U32 R13, RZ, RZ, RZ ;  /* 0x000000ffff0d7224 */ /* 0x000fe200078e00ff */
[----:B------:R-:W4:Y:S01]  /*13e0*/  LDCU.64 UR10, c[0x4][0x3b0] ;  /* 0x01007600ff0a77ac */ /* 0x000f220008000a00 */
[----:B------:R-:W5:Y:S01]  /*13f0*/  LDCU UR4, c[0x0][0x394] ;  /* 0x00007280ff0477ac */ /* 0x000f620008000800 */
[----:B0-----:R-:W-:Y:S02]  /*1400*/  MOV R4, UR6 ;  /* 0x0000000600047c02 */ /* 0x001fe40008000f00 */
[----:B------:R-:W-:Y:S01]  /*1410*/  MOV R5, UR7 ;  /* 0x0000000700057c02 */ /* 0x000fe20008000f00 */
[----:B---3--:R-:W-:Y:S01]  /*1420*/  IMAD.U32 R6, RZ, RZ, UR8 ;  /* 0x00000008ff067e24 */ /* 0x008fe2000f8e00ff */
[----:B------:R-:W-:-:S02]  /*1430*/  MOV R7, UR9 ;  /* 0x0000000900077c02 */ /* 0x000fc40008000f00 */
[----:B----4-:R-:W-:Y:S01]  /*1440*/  MOV R10, UR10 ;  /* 0x0000000a000a7c02 */ /* 0x010fe20008000f00 */
[----:B------:R-:W-:Y:S01]  /*1450*/  IMAD.U32 R11, RZ, RZ, UR11 ;  /* 0x0000000bff0b7e24 */ /* 0x000fe2000f8e00ff */
[----:B-1---5:R-:W-:-:S07]  /*1460*/  MOV R28, UR4 ;  /* 0x00000004001c7c02 */ /* 0x022fce0008000f00 */
[----:B------:R-:W-:-:S07]  /*1470*/  LEPC R20, `(.L_x_1068) ;  /* 0x000000001014794e */ /* 0x000fce0000000000 */
[----:B--2---:R-:W-:Y:S05]  /*1480*/  CALL.ABS.NOINC R14 ;  /* 0x000000000e007343 */ /* 0x004fea0003c00000 */
.L_x_1068:
[----:B------:R-:W0:Y:S01]  /*1490*/  LDC.64 R8, c[0x0][0x388] ;  /* 0x0000e200ff087b82 */ /* 0x000e220000000a00 */
[----:B------:R-:W-:Y:S01]  /*14a0*/  SHF.R.U32.HI R0, RZ, 0x3, R18 ;  /* 0x00000003ff007819 */ /* 0x000fe20000011612 */
[----:B------:R-:W-:Y:S03]  /*14b0*/  BSSY.RECONVERGENT B0, `(.L_x_1069) ;  /* 0x0000024000007945 */ /* 0x000fe60003800200 */
[----:B------:R-:W-:Y:S02]  /*14c0*/  LOP3.LUT P0, R0, R0, 0x3, RZ, 0xc0, !PT ;  /* 0x0000000300007812 */ /* 0x000fe4000780c0ff */
[-C--:B0-----:R-:W-:Y:S01]  /*14d0*/  MOV R68, R8.reuse ;  /* 0x0000000800447202 */ /* 0x081fe20000000f00 */
[----:B------:R-:W-:Y:S01]  /*14e0*/  IMAD.MOV.U32 R69, RZ, RZ, R9 ;  /* 0x000000ffff457224 */ /* 0x000fe200078e0009 */
[----:B------:R-:W-:Y:S02]  /*14f0*/  MOV R4, R8 ;  /* 0x0000000800047202 */ /* 0x000fe40000000f00 */
[----:B------:R-:W-:-:S07]  /*1500*/  MOV R5, R9 ;  /* 0x0000000900057202 */ /* 0x000fce0000000f00 */
        /* <DEDUP_REMOVED lines=24> */
[----:B0-----:R-:W-:-:S11]  /*1690*/  DADD R4, R6, UR4 ;  /* 0x0000000406047e29 */ /* 0x001fd60008000000 */
.L_x_1072:
[----:B------:R-:W-:Y:S05]  /*16a0*/  BSYNC.RECONVERGENT B1 ;  /* 0x0000000000017941 */ /* 0x000fea0003800200 */
.L_x_1071:
[----:B------:R-:W0:Y:S01]  /*16b0*/  LDC R3, c[0x0][0x394] ;  /* 0x0000e500ff037b82 */ /* 0x000e220000000800 */
[----:B------:R-:W-:-:S04]  /*16c0*/  IADD3 R18, P0, PT, R18, 0x20, RZ ;  /* 0x0000002012127810 */ /* 0x000fc80007f1e0ff */
[----:B------:R-:W-:Y:S02]  /*16d0*/  IADD3.X R19, PT, PT, RZ, R19, RZ, P0, !PT ;  /* 0x00000013ff137210 */ /* 0x000fe400007fe4ff */
[----:B0-----:R-:W-:-:S07]  /*16e0*/  IADD3 R28, PT, PT, R0, -0x4, R3 ;  /* 0xfffffffc001c7810 */ /* 0x001fce0007ffe003 */
.L_x_1070:
[----:B------:R-:W-:Y:S05]  /*16f0*/  BSYNC.RECONVERGENT B0 ;  /* 0x0000000000007941 */ /* 0x000fea0003800200 */
.L_x_1069:
[----:B------:R-:W0:Y:S01]  /*1700*/  LDC.64 R6, c[0x0][0x3a8] ;  /* 0x0000ea00ff067b82 */ /* 0x000e220000000a00 */
[----:B------:R-:W-:Y:S07]  /*1710*/  BSSY.RECONVERGENT B0, `(.L_x_1073) ;  /* 0x000001d000007945 */ /* 0x000fee0003800200 */
        /* <DEDUP_REMOVED lines=16> */
[----:B------:R-:W-:-:S07]  /*1820*/  MOV R6, R8 ;  /* 0x0000000800067202 */ /* 0x000fce0000000f00 */
.L_x_1075:
[C---:B------:R-:W-:Y:S01]  /*1830*/  IMAD.WIDE.U32 R10, R3.reuse, 0x20, R18 ;  /* 0x00000020030a7825 */ /* 0x040fe200078e0012 */
[----:B------:R-:W0:Y:S04]  /*1840*/  LDCU UR4, c[0x0][0x39c] ;  /* 0x00007380ff0477ac */ /* 0x000e280008000800 */
        /* <DEDUP_REMOVED lines=9> */
.L_x_1074:
[----:B------:R-:W-:Y:S05]  /*18e0*/  BSYNC.RECONVERGENT B0 ;  /* 0x0000000000007941 */ /* 0x000fea0003800200 */
.L_x_1073:
        /* <DEDUP_REMOVED lines=9> */
.L_x_1077:
[----:B------:R-:W-:Y:S05]  /*1980*/  BSYNC.RECONVERGENT B0 ;  /* 0x0000000000007941 */ /* 0x000fea0003800200 */
.L_x_1076:
[----:B------:R-:W-:Y:S01]  /*1990*/  DADD R4, R8, R4 ;  /* 0x0000000008047229 */ /* 0x000fe20000000004 */
[----:B------:R-:W-:Y:S02]  /*19a0*/  CS2R R74, SRZ ;  /* 0x00000000004a7805 */ /* 0x000fe4000001ff00 */
[----:B------:R-:W-:Y:S02]  /*19b0*/  CS2R R72, SRZ ;  /* 0x0000000000487805 */ /* 0x000fe4000001ff00 */
[----:B------:R-:W-:-:S03]  /*19c0*/  CS2R R70, SRZ ;  /* 0x0000000000467805 */ /* 0x000fc6000001ff00 */
[----:B------:R-:W-:-:S08]  /*19d0*/  DADD R4, R4, R6 ;  /* 0x0000000004047229 */ /* 0x000fd00000000006 */
[----:B------:R-:W-:Y:S01]  /*19e0*/  DADD R68, R4, R68 ;  /* 0x0000000004447229 */ /* 0x000fe20000000044 */
[----:B------:R-:W-:Y:S10]  /*19f0*/  BRA `(.L_x_1066) ;  /* 0x000000a400e87947 */ /* 0x000ff40003800000 */
.L_x_1067:
        /* <DEDUP_REMOVED lines=8> */
[----:B------:R-:W1:Y:S01]  /*1a80*/  LDC.64 R6, c[0x0][0x388] ;  /* 0x0000e200ff067b82 */ /* 0x000e620000000a00 */
        /* <DEDUP_REMOVED lines=21> */
[----:B------:R-:W-:-:S02]  /*1be0*/  MOV R8, R6 ;  /* 0x0000000600087202 */ /* 0x000fc40000000f00 */
[-C--:B------:R-:W-:Y:S02]  /*1bf0*/  MOV R10, R6.reuse ;  /* 0x00000006000a7202 */ /* 0x080fe40000000f00 */
[-C--:B------:R-:W-:Y:S02]  /*1c00*/  MOV R11, R7.reuse ;  /* 0x00000007000b7202 */ /* 0x080fe40000000f00 */
[-C--:B------:R-:W-:Y:S02]  /*1c10*/  MOV R13, R7.reuse ;  /* 0x00000007000d7202 */ /* 0x080fe40000000f00 */
        /* <DEDUP_REMOVED lines=35> */
[----:B------:R-:W-:Y:S02]  /*1e50*/  MOV R27, R7 ;  /* 0x00000007001b7202 */ /* 0x000fe40000000f00 */
[----:B------:R-:W-:-:S07]  /*1e60*/  MOV R28, R6 ;  /* 0x00000006001c7202 */ /* 0x000fce0000000f00 */
.L_x_1081:
[-C--:B------:R-:W-:Y:S02]  /*1e70*/  IADD3 R5, PT, PT, R3, R0.reuse, RZ ;  /* 0x0000000003057210 */ /* 0x080fe40007ffe0ff */
[----:B------:R-:W-:Y:S02]  /*1e80*/  SHF.R.U32.HI R49, RZ, 0x2, R3 ;  /* 0x00000002ff317819 */ /* 0x000fe40000011603 */
[----:B------:R-:W-:Y:S02]  /*1e90*/  IADD3 R3, PT, PT, R5, R0, RZ ;  /* 0x0000000005037210 */ /* 0x000fe40007ffe0ff */
[----:B------:R-:W-:Y:S01]  /*1ea0*/  SHF.R.U32.HI R57, RZ, 0x2, R5 ;  /* 0x00000002ff397819 */ /* 0x000fe20000011605 */
[----:B------:R-:W-:Y:S01]  /*1eb0*/  IMAD.WIDE.U32 R48, R49, 0x20, R18 ;  /* 0x0000002031307825 */ /* 0x000fe200078e0012 */
[----:B------:R-:W-:-:S03]  /*1ec0*/  SHF.R.U32.HI R33, RZ, 0x2, R3 ;  /* 0x00000002ff217819 */ /* 0x000fc60000011603 */
[----:B------:R-:W-:Y:S02]  /*1ed0*/  IMAD.IADD R3, R3, 0x1, R0 ;  /* 0x0000000103037824 */ /* 0x000fe400078e0200 */
[----:B------:R-:W-:Y:S01]  /*1ee0*/  IMAD.WIDE.U32 R56, R57, 0x20, R18 ;  /* 0x0000002039387825 */ /* 0x000fe200078e0012 */
[----:B------:R-:W2:Y:S02]  /*1ef0*/  LDG.E.ENL2.256 R52, R48, desc[UR36][R48.64] ;  /* 0xfe0000243030797e */ /* 0x000ea40008121934 */
[----:B------:R-:W-:Y:S01]  /*1f00*/  SHF.R.U32.HI R41, RZ, 0x2, R3 ;  /* 0x00000002ff297819 */ /* 0x000fe20000011603 */
[--C-:B------:R-:W-:Y:S02]  /*1f10*/  IMAD.WIDE.U32 R32, R33, 0x20, R18.reuse ;  /* 0x0000002021207825 */ /* 0x100fe400078e0012 */
[----:B------:R-:W3:Y:S02]  /*1f20*/  LDG.E.ENL2.256 R60, R56, desc[UR36][R56.64] ;  /* 0xfe0000243838797e */ /* 0x000ee4000812193c */
[----:B------:R-:W-:-:S02]  /*1f30*/  IMAD.WIDE.U32 R40, R41, 0x20, R18 ;  /* 0x0000002029287825 */ /* 0x000fc400078e0012 */
        /* <DEDUP_REMOVED lines=23> */
.L_x_1080:
[----:B------:R-:W-:Y:S05]  /*20b0*/  BSYNC.RECONVERGENT B0 ;  /* 0x0000000000007941 */ /* 0x000fea0003800200 */
.L_x_1079:
[----:B------:R-:W-:Y:S01]  /*20c0*/  ISETP.GE.U32.AND P0, PT, R3, R4, PT ;  /* 0x000000040300720c */ /* 0x000fe20003f06070 */
[----:B------:R-:W-:-:S12]  /*20d0*/  BSSY.RECONVERGENT B0, `(.L_x_1082) ;  /* 0x0000016000007945 */ /* 0x000fd80003800200 */
[----:B------:R-:W-:Y:S05]  /*20e0*/  @P0 BRA `(.L_x_1083) ;  /* 0x0000000000500947 */ /* 0x000fea0003800000 */
[----:B------:R-:W-:-:S05]  /*20f0*/  SHF.R.U32.HI R49, RZ, 0x2, R3 ;  /* 0x00000002ff317819 */ /* 0x000fca0000011603 */
[----:B------:R-:W-:-:S06]  /*2100*/  IMAD.WIDE.U32 R48, R49, 0x20, R18 ;  /* 0x0000002031307825 */ /* 0x000fcc00078e0012 */
[----:B------:R-:W5:Y:S01]  /*2110*/  LDG.E.ENL2.256 R52, R48, desc[UR36][R48.64] ;  /* 0xfe0000243030797e */ /* 0x000f620008121934 */
[----:B------:R-:W-:-:S04]  /*2120*/  IADD3 R5, PT, PT, R3, R0, RZ ;  /* 0x0000000003057210 */ /* 0x000fc80007ffe0ff */
[----:B------:R-:W-:-:S13]  /*2130*/  ISETP.GE.U32.AND P1, PT, R5, R4, PT ;  /* 0x000000040500720c */ /* 0x000fda0003f26070 */
[----:B------:R-:W-:Y:S05]  /*2140*/  @P1 BRA `(.L_x_1083) ;  /* 0x0000000000381947 */ /* 0x000fea0003800000 */
[----:B------:R-:W-:-:S05]  /*2150*/  SHF.R.U32.HI R57, RZ, 0x2, R5 ;  /* 0x00000002ff397819 */ /* 0x000fca0000011605 */
[----:B------:R-:W-:-:S06]  /*2160*/  IMAD.WIDE.U32 R56, R57, 0x20, R18 ;  /* 0x0000002039387825 */ /* 0x000fcc00078e0012 */
[----:B------:R-:W5:Y:S01]  /*2170*/  LDG.E.ENL2.256 R60, R56, desc[UR36][R56.64] ;  /* 0xfe0000243838797e */ /* 0x000f62000812193c */
[----:B------:R-:W-:-:S05]  /*2180*/  IMAD.IADD R5, R5, 0x1, R0 ;  /* 0x0000000105057824 */ /* 0x000fca00078e0200 */
[----:B------:R-:W-:-:S13]  /*2190*/  ISETP.GE.U32.AND P1, PT, R5, R4, PT ;  /* 0x000000040500720c */ /* 0x000fda0003f26070 */
[----:B------:R-:W-:Y:S05]  /*21a0*/  @P1 BRA `(.L_x_1083) ;  /* 0x0000000000201947 */ /* 0x000fea0003800000 */
[----:B------:R-:W-:Y:S02]  /*21b0*/  IADD3 R35, PT, PT, R5, R0, RZ ;  /* 0x0000000005237210 */ /* 0x000fe40007ffe0ff */
[----:B------:R-:W-:Y:S02]  /*21c0*/  SHF.R.U32.HI R33, RZ, 0x2, R5 ;  /* 0x00000002ff217819 */ /* 0x000fe40000011605 */
[----:B------:R-:W-:-:S03]  /*21d0*/  ISETP.GE.U32.AND P1, PT, R35, R4, PT ;  /* 0x000000042300720c */ /* 0x000fc60003f26070 */
[----:B------:R-:W-:-:S10]  /*21e0*/  IMAD.WIDE.U32 R32, R33, 0x20, R18 ;  /* 0x0000002021207825 */ /* 0x000fd400078e0012 */
[----:B------:R-:W-:Y:S02]  /*21f0*/  @!P1 SHF.R.U32.HI R5, RZ, 0x2, R35 ;  /* 0x00000002ff059819 */ /* 0x000fe40000011623 */
[----:B------:R-:W5:Y:S03]  /*2200*/  LDG.E.ENL2.256 R36, R32, desc[UR36][R32.64] ;  /* 0xfe0000242020797e */ /* 0x000f660008121924 */
[----:B------:R-:W-:-:S05]  /*2210*/  @!P1 IMAD.WIDE.U32 R18, R5, 0x20, R18 ;  /* 0x0000002005129825 */ /* 0x000fca00078e0012 */
[----:B------:R0:W5:Y:S02]  /*2220*/  @!P1 LDG.E.ENL2.256 R44, R40, desc[UR36][R18.64] ;  /* 0xfe0000241228997e */ /* 0x000164000812192c */
.L_x_1083:
[----:B------:R-:W-:Y:S05]  /*2230*/  BSYNC.RECONVERGENT B0 ;  /* 0x0000000000007941 */ /* 0x000fea0003800200 */
.L_x_1082:
        /* <DEDUP_REMOVED lines=26> */
.L_x_1085:
[----:B------:R-:W-:Y:S05]  /*23e0*/  BSYNC.RECONVERGENT B0 ;  /* 0x0000000000007941 */ /* 0x000fea0003800200 */
.L_x_1084:
        /* <DEDUP_REMOVED lines=13> */
.L_x_1078:
        /* <DEDUP_REMOVED lines=62> */
[-C--:B------:R-:W-:Y:S02]  /*28a0*/  MOV R21, R7.reuse ;  /* 0x0000000700157202 */ /* 0x080fe40000000f00 */
[----:B------:R-:W-:-:S02]  /*28b0*/  MOV R25, R7 ;  /* 0x0000000700197202 */ /* 0x000fc40000000f00 */
[-C--:B------:R-:W-:Y:S02]  /*28c0*/  MOV R26, R6.reuse ;  /* 0x00000006001a7202 */ /* 0x080fe40000000f00 */
[----:B------:R-:W-:Y:S02]  /*28d0*/  MOV R28, R6 ;  /* 0x00000006001c7202 */ /* 0x000fe40000000f00 */
[----:B------:R-:W-:-:S07]  /*28e0*/  MOV R29, R7 ;  /* 0x00000007001d7202 */ /* 0x000fce0000000f00 */
.L_x_1089:
        /* <DEDUP_REMOVED lines=19> */
[----:B------:R-:W-:-:S04]  /*2a20*/  IMAD.IADD R3, R77, 0x1, R16 ;  /* 0x000000014d037824 */ /* 0x000fc800078e0210 */
        /* <DEDUP_REMOVED lines=20> */
.L_x_1088:
[----:B------:R-:W-:Y:S05]  /*2b70*/  BSYNC.RECONVERGENT B0 ;  /* 0x0000000000007941 */ /* 0x000fea0003800200 */
.L_x_1087:
        /* <DEDUP_REMOVED lines=27> */
.L_x_1091:
[----:B------:R-:W-:Y:S05]  /*2d30*/  BSYNC.RECONVERGENT B0 ;  /* 0x0000000000007941 */ /* 0x000fea0003800200 */
.L_x_1090:
        /* <DEDUP_REMOVED lines=22> */
[----:B------:R-:W-:Y:S02]  /*2ea0*/  @!P0 DADD R68, R68, R40 ;  /* 0x0000000044448229 */ /* 0x000fe40000000028 */
[----:B------:R-:W-:Y:S02]  /*2eb0*/  @!P0 DADD R70, R70, R42 ;  /* 0x0000000046468229 */ /* 0x000fe4000000002a */
[----:B------:R-:W-:Y:S02]  /*2ec0*/  @!P0 DADD R72, R72, R44 ;  /* 0x0000000048488229 */ /* 0x000fe4000000002c */
[----:B------:R-:W-:-:S11]  /*2ed0*/  @!P0 DADD R74, R74, R46 ;  /* 0x000000004a4a8229 */ /* 0x000fd6000000002e */
.L_x_1093:
[----:B------:R-:W-:Y:S05]  /*2ee0*/  BSYNC.RECONVERGENT B0 ;  /* 0x0000000000007941 */ /* 0x000fea0003800200 */
.L_x_1092:
        /* <DEDUP_REMOVED lines=13> */
.L_x_1086:
[----:B------:R-:W0:Y:S01]  /*2fc0*/  LDCU UR4, c[0x0][0x39c] ;  /* 0x00007380ff0477ac */ /* 0x000e220008000800 */
[----:B------:R-:W1:Y:S01]  /*2fd0*/  LDC.64 R6, c[0x0][0x388] ;  /* 0x0000e200ff067b82 */ /* 0x000e620000000a00 */
[----:B------:R-:W-:Y:S01]  /*2fe0*/  BSSY.RECONVERGENT B0, `(.L_x_1094) ;  /* 0x000047d000007945 */ /* 0x000fe20003800200 */
[----:B0-----:R-:W-:-:S05]  /*2ff0*/  MOV R0, UR4 ;  /* 0x0000000400007c02 */ /* 0x001fca0008000f00 */
[----:B------:R-:W-:Y:S01]  /*3000*/  IMAD R9, R0, 0x3, R3 ;  /* 0x0000000300097824 */ /* 0x000fe200078e0203 */
[-C--:B-1----:R-:W-:Y:S01]  /*3010*/  MOV R82, R6.reuse ;  /* 0x0000000600527202 */ /* 0x082fe20000000f00 */
[--C-:B------:R-:W-:Y:S01]  /*3020*/  IMAD.MOV.U32 R83, RZ, RZ, R7.reuse ;  /* 0x000000ffff537224 */ /* 0x100fe200078e0007 */
[----:B------:R-:W-:Y:S01]  /*3030*/  MOV R80, R6 ;  /* 0x0000000600507202 */ /* 0x000fe20000000f00 */
[--C-:B------:R-:W-:Y:S01]  /*3040*/  IMAD.MOV.U32 R78, RZ, RZ, R6.reuse ;  /* 0x000000ffff4e7224 */ /* 0x100fe200078e0006 */
[----:B------:R-:W-:Y:S01]  /*3050*/  ISETP.GE.U32.AND P0, PT, R9, R4, PT ;  /* 0x000000040900720c */ /* 0x000fe20003f06070 */
        /* <DEDUP_REMOVED lines=24> */
[-C--:B------:R-:W-:Y:S02]  /*31e0*/  MOV R11, R7.reuse ;  /* 0x00000007000b7202 */ /* 0x080fe40000000f00 */
[----:B------:R-:W-:Y:S01]  /*31f0*/  MOV R9, R7 ;  /* 0x0000000700097202 */ /* 0x000fe20000000f00 */
        /* <DEDUP_REMOVED lines=22> */
[----:B------:R-:W-:Y:S01]  /*3360*/  IMAD.MOV.U32 R11, RZ, RZ, R7 ;  /* 0x000000ffff0b7224 */ /* 0x000fe200078e0007 */
[----:B------:R-:W-:Y:S01]  /*3370*/  MOV R71, R7 ;  /* 0x0000000700477202 */ /* 0x000fe20000000f00 */
[----:B------:R-:W-:Y:S01]  /*3380*/  VIADD R16, R0, 0x1 ;  /* 0x0000000100107836 */ /* 0x000fe20000000000 */
        /* <DEDUP_REMOVED lines=10> */
[----:B0-----:R-:W-:-:S07]  /*3430*/  MOV R9, R7 ;  /* 0x0000000700097202 */ /* 0x001fce0000000f00 */
.L_x_1101:
[----:B0-----:R-:W0:Y:S01]  /*3440*/  LDCU UR4, c[0x0][0x39c] ;  /* 0x00007380ff0477ac */ /* 0x001e220008000800 */
[----:B-----5:R-:W-:Y:S01]  /*3450*/  @!P0 MOV R32, R24 ;  /* 0x0000001800208202 */ /* 0x020fe20000000f00 */
[----:B------:R-:W-:Y:S01]  /*3460*/  @!P0 IMAD.MOV.U32 R34, RZ, RZ, R26 ;  /* 0x000000ffff228224 */ /* 0x000fe200078e001a */
[----:B------:R-:W-:Y:S01]  /*3470*/  @!P0 MOV R33, R25 ;  /* 0x0000001900218202 */ /* 0x000fe20000000f00 */
[--C-:B------:R-:W-:Y:S01]  /*3480*/  @!P0 IMAD.MOV.U32 R37, RZ, RZ, R29.reuse ;  /* 0x000000ffff258224 */ /* 0x100fe200078e001d */
[----:B------:R-:W-:Y:S01]  /*3490*/  @!P0 MOV R35, R27 ;  /* 0x0000001b00238202 */ /* 0x000fe20000000f00 */
[----:B------:R-:W-:Y:S01]  /*34a0*/  @!P0 IMAD.MOV.U32 R42, RZ, RZ, R30 ;  /* 0x000000ffff2a8224 */ /* 0x000fe200078e001e */
[----:B------:R-:W-:Y:S01]  /*34b0*/  @!P0 MOV R36, R28 ;  /* 0x0000001c00248202 */ /* 0x000fe20000000f00 */
[----:B------:R-:W-:Y:S01]  /*34c0*/  @!P0 IMAD.MOV.U32 R41, RZ, RZ, R29 ;  /* 0x000000ffff298224 */ /* 0x000fe200078e001d */
[----:B------:R-:W-:Y:S01]  /*34d0*/  @!P0 MOV R38, R30 ;  /* 0x0000001e00268202 */ /* 0x000fe20000000f00 */
[----:B------:R-:W-:Y:S01]  /*34e0*/  @!P0 IMAD.MOV.U32 R44, RZ, RZ, R24 ;  /* 0x000000ffff2c8224 */ /* 0x000fe200078e0018 */
[-C--:B------:R-:W-:Y:S01]  /*34f0*/  @!P0 MOV R39, R31.reuse ;  /* 0x0000001f00278202 */ /* 0x080fe20000000f00 */
        /* <DEDUP_REMOVED lines=10> */
[----:B------:R-:W-:Y:S02]  /*35a0*/  @!P0 MOV R50, R30 ;  /* 0x0000001e00328202 */ /* 0x000fe40000000f00 */
[----:B------:R-:W-:Y:S02]  /*35b0*/  @!P0 MOV R48, R28 ;  /* 0x0000001c00308202 */ /* 0x000fe40000000f00 */
[----:B------:R-:W-:Y:S02]  /*35c0*/  @!P0 MOV R49, R29 ;  /* 0x0000001d00318202 */ /* 0x000fe40000000f00 */
[----:B------:R-:W-:Y:S02]  /*35d0*/  @!P0 MOV R55, R27 ;  /* 0x0000001b00378202 */ /* 0x000fe40000000f00 */
[----:B------:R-:W-:Y:S02]  /*35e0*/  @!P0 MOV R52, R24 ;  /* 0x0000001800348202 */ /* 0x000fe40000000f00 */
[----:B------:R-:W-:-:S02]  /*35f0*/  @!P0 MOV R58, R30 ;  /* 0x0000001e003a8202 */ /* 0x000fc40000000f00 */
[----:B------:R-:W-:Y:S02]  /*3600*/  @!P0 MOV R59, R31 ;  /* 0x0000001f003b8202 */ /* 0x000fe40000000f00 */
[----:B------:R-:W-:Y:S02]  /*3610*/  @!P0 MOV R57, R29 ;  /* 0x0000001d00398202 */ /* 0x000fe40000000f00 */
[----:B------:R-:W-:Y:S02]  /*3620*/  @!P0 MOV R62, R26 ;  /* 0x0000001a003e8202 */ /* 0x000fe40000000f00 */
[----:B------:R-:W-:Y:S02]  /*3630*/  @!P0 MOV R60, R24 ;  /* 0x00000018003c8202 */ /* 0x000fe40000000f00 */
[----:B------:R-:W-:Y:S01]  /*3640*/  @!P0 MOV R61, R25 ;  /* 0x00000019003d8202 */ /* 0x000fe20000000f00 */
[----:B0-----:R-:W-:Y:S06]  /*3650*/  @!P0 BRA `(.L_x_1096) ;  /* 0x0000003c00f88947 */ /* 0x001fec0003800000 */
[----:B------:R-:W0:Y:S01]  /*3660*/  LDCU.128 UR20, c[0x0][0x3d0] ;  /* 0x00007a00ff1477ac */ /* 0x000e220008000c00 */
[----:B------:R-:W-:Y:S01]  /*3670*/  MOV R33, R3 ;  /* 0x0000000300217202 */ /* 0x000fe20000000f00 */
[----:B------:R-:W-:Y:S01]  /*3680*/  IMAD.MOV.U32 R32, RZ, RZ, RZ ;  /* 0x000000ffff207224 */ /* 0x000fe200078e00ff */
        /* <DEDUP_REMOVED lines=292> */
.L_x_1097:
[----:B------:R-:W-:-:S04]  /*48d0*/  LOP3.LUT R57, R0, 0xffffffe0, RZ, 0xc0, !PT ;  /* 0xffffffe000397812 */ /* 0x000fc800078ec0ff */
[----:B------:R-:W-:-:S04]  /*48e0*/  IADD3 R56, P1, PT, R57, R18, RZ ;  /* 0x0000001239387210 */ /* 0x000fc80007f3e0ff */
[----:B------:R-:W-:-:S06]  /*48f0*/  IADD3.X R57, PT, PT, RZ, R19, RZ, P1, !PT ;  /* 0x00000013ff397210 */ /* 0x000fcc0000ffe4ff */
[----:B------:R-:W5:Y:S01]  /*4900*/  LDG.E.ENL2.256 R56, R60, desc[UR36][R56.64] ;  /* 0xfe000024383c797e */ /* 0x000f620008121938 */
        /* <DEDUP_REMOVED lines=237> */
.L_x_1098:
        /* <DEDUP_REMOVED lines=241> */
.L_x_1099:
        /* <DEDUP_REMOVED lines=241> */
.L_x_1100:
[----:B------:R-:W-:-:S04]  /*7600*/  LOP3.LUT R33, R0, 0xffffffe0, RZ, 0xc0, !PT ;  /* 0xffffffe000217812 */ /* 0x000fc800078ec0ff */
[----:B------:R-:W-:-:S04]  /*7610*/  IADD3 R32, P1, PT, R33, R18, RZ ;  /* 0x0000001221207210 */ /* 0x000fc80007f3e0ff */
[----:B------:R-:W-:-:S06]  /*7620*/  IADD3.X R33, PT, PT, RZ, R19, RZ, P1, !PT ;  /* 0x00000013ff217210 */ /* 0x000fcc0000ffe4ff */
[----:B------:R-:W5:Y:S03]  /*7630*/  LDG.E.ENL2.256 R36, R32, desc[UR36][R32.64] ;  /* 0xfe0000242020797e */ /* 0x000f660008121924 */
.L_x_1096:
        /* <DEDUP_REMOVED lines=12> */
[----:B------:R-:W-:Y:S02]  /*7700*/  DADD R66, R50, R66 ;  /* 0x0000000032427229 */ /* 0x000fe40000000042 */
[----:B------:R-:W-:Y:S01]  /*7710*/  DADD R68, R44, R68 ;  /* 0x000000002c447229 */ /* 0x000fe20000000044 */
[----:B------:R-:W-:Y:S01]  /*7720*/  ISETP.GE.U32.AND P1, PT, R85, R4, PT ;  /* 0x000000045500720c */ /* 0x000fe20003f26070 */
[----:B------:R-:W-:Y:S02]  /*7730*/  DADD R70, R46, R70 ;  /* 0x000000002e467229 */ /* 0x000fe40000000046 */
[----:B------:R-:W-:-:S02]  /*7740*/  DADD R72, R40, R72 ;  /* 0x0000000028487229 */ /* 0x000fc40000000048 */
[----:B------:R-:W-:Y:S02]  /*7750*/  DADD R74, R42, R74 ;  /* 0x000000002a4a7229 */ /* 0x000fe4000000004a */
[----:B------:R-:W-:Y:S02]  /*7760*/  DADD R76, R32, R76 ;  /* 0x00000000204c7229 */ /* 0x000fe4000000004c */
[----:B------:R-:W-:Y:S02]  /*7770*/  DADD R78, R34, R78 ;  /* 0x00000000224e7229 */ /* 0x000fe4000000004e */
[----:B------:R-:W-:Y:S02]  /*7780*/  DADD R80, R36, R80 ;  /* 0x0000000024507229 */ /* 0x000fe40000000050 */
[----:B------:R-:W-:Y:S01]  /*7790*/  DADD R82, R38, R82 ;  /* 0x0000000026527229 */ /* 0x000fe20000000052 */
[----:B------:R-:W-:Y:S10]  /*77a0*/  @!P1 BRA `(.L_x_1101) ;  /* 0xffffffbc00249947 */ /* 0x000ff4000383ffff */
.L_x_1095:
[----:B0-----:R-:W-:Y:S05]  /*77b0*/  BSYNC.RECONVERGENT B0 ;  /* 0x0000000000007941 */ /* 0x001fea0003800200 */
.L_x_1094:
        /* <DEDUP_REMOVED lines=284> */
.L_x_1105:
[----:B------:R-:W-:Y:S02]  /*8980*/  SHF.R.U32.HI R18, RZ, 0x5, R18 ;  /* 0x00000005ff127819 */ /* 0x000fe40000011612 */
[----:B------:R-:W-:-:S07]  /*8990*/  MOV R19, RZ ;  /* 0x000000ff00137202 */ /* 0x000fce0000000f00 */
.L_x_1104:
[----:B------:R-:W0:Y:S02]  /*89a0*/  LDCU.64 UR4, c[0x0][0x760] ;  /* 0x0000ec00ff0477ac */ /* 0x000e240008000a00 */
[----:B0-----:R-:W-:-:S05]  /*89b0*/  IADD3 R24, P1, PT, R5, UR4, RZ ;  /* 0x0000000405187c10 */ /* 0x001fca000ff3e0ff */
[----:B------:R-:W-:Y:S01]  /*89c0*/  IMAD.X R5, RZ, RZ, UR5, P1 ;  /* 0x00000005ff057e24 */ /* 0x000fe200088e06ff */
        /* <DEDUP_REMOVED lines=281> */
.L_x_1107:
[----:B------:R-:W-:Y:S02]  /*9b60*/  SHF.R.U32.HI R26, RZ, 0x5, R25 ;  /* 0x00000005ff1a7819 */ /* 0x000fe40000011619 */
[----:B------:R-:W-:-:S07]  /*9b70*/  MOV R27, RZ ;  /* 0x000000ff001b7202 */ /* 0x000fce0000000f00 */
.L_x_1106:
        /* <DEDUP_REMOVED lines=281> */
.L_x_1109:
[----:B------:R-:W-:Y:S02]  /*ad10*/  SHF.R.U32.HI R26, RZ, 0x5, R25 ;  /* 0x00000005ff1a7819 */ /* 0x000fe40000011619 */
[----:B------:R-:W-:-:S07]  /*ad20*/  MOV R27, RZ ;  /* 0x000000ff001b7202 */ /* 0x000fce0000000f00 */
.L_x_1108:
        /* <DEDUP_REMOVED lines=281> */
.L_x_1111:
[----:B------:R-:W-:Y:S01]  /*bec0*/  SHF.R.U32.HI R26, RZ, 0x5, R18 ;  /* 0x00000005ff1a7819 */ /* 0x000fe20000011612 */
[----:B------:R-:W-:-:S07]  /*bed0*/  IMAD.MOV.U32 R27, RZ, RZ, RZ ;  /* 0x000000ffff1b7224 */ /* 0x000fce00078e00ff */
.L_x_1110:
[----:B------:R-:W-:-:S04]  /*bee0*/  LEA R24, P0, R26, R24, 0x5 ;  /* 0x000000181a187211 */ /* 0x000fc800078028ff */
[----:B------:R-:W-:-:S05]  /*bef0*/  LEA.HI.X R25, R26, R5, R27, 0x5, P0 ;  /* 0x000000051a197211 */ /* 0x000fca00000f2c1b */
[----:B------:R0:W5:Y:S04]  /*bf00*/  LDG.E.ENL2.256 R36, R32, desc[UR36][R24.64] ;  /* 0xfe0000241820797e */ /* 0x0001680008121924 */
.L_x_1103:
[----:B------:R-:W-:Y:S05]  /*bf10*/  BSYNC.RECONVERGENT B0 ;  /* 0x0000000000007941 */ /* 0x000fea0003800200 */
.L_x_1102:
        /* <DEDUP_REMOVED lines=27> */
.L_x_1113:
[----:B------:R-:W-:Y:S05]  /*c0d0*/  BSYNC.RECONVERGENT B0 ;  /* 0x0000000000007941 */ /* 0x000fea0003800200 */
.L_x_1112:
        /* <DEDUP_REMOVED lines=12> */
.L_x_1066:
[----:B------:R-:W-:Y:S05]  /*c1a0*/  BSYNC.RECONVERGENT B6 ;  /* 0x0000000000067941 */ /* 0x000fea0003800200 */
.L_x_1065:
        /* <DEDUP_REMOVED lines=15> */
[----:B------:R-:W-:-:S07]  /*c2a0*/  IMAD.MOV.U32 R0, RZ, RZ, R14 ;  /* 0x000000ffff007224 */ /* 0x000fce00078e000e */
.L_x_1117:
        /* <DEDUP_REMOVED lines=9> */
[----:B------:R-:W-:-:S05]  /*c340*/  IMAD R0, R5, R12, R17 ;  /* 0x0000000c05007224 */ /* 0x000fca00078e0211 */
[----:B------:R-:W-:-:S05]  /*c350*/  LEA R0, R0, R3, 0x5 ;  /* 0x0000000300007211 */ /* 0x000fca00078e28ff */
        /* <DEDUP_REMOVED lines=8> */
.L_x_1116:
[----:B------:R-:W-:Y:S05]  /*c3e0*/  BSYNC.RECONVERGENT B0 ;  /* 0x0000000000007941 */ /* 0x000fea0003800200 */
.L_x_1115:
[----:B------:R-:W-:Y:S01]  /*c3f0*/  IMAD.MOV.U32 R0, RZ, RZ, R15 ;  /* 0x000000ffff007224 */ /* 0x000fe200078e000f */
[----:B------:R-:W-:Y:S06]  /*c400*/  @P1 BRA `(.L_x_1117) ;  /* 0xfffffffc00a81947 */ /* 0x000fec000383ffff */
.L_x_1114:
        /* <DEDUP_REMOVED lines=14> */
[----:B------:R-:W-:-:S04]  /*c4f0*/  HFMA2 R0, -RZ, RZ, 0, 1.9073486328125e-06 ;  /* 0x00000020ff007431 */ /* 0x000fc800000001ff */
[----:B------:R3:W-:Y:S04]  /*c500*/  STS.128 [R3], R68 ;  /* 0x0000004403007388 */ /* 0x0007e80000000c00 */
[----:B------:R3:W-:Y:S01]  /*c510*/  STS.128 [R3+0x10], R72 ;  /* 0x0000104803007388 */ /* 0x0007e20000000c00 */
[----:B------:R-:W-:Y:S05]  /*c520*/  @!P0 BRA `(.L_x_1119) ;  /* 0x0000000000588947 */ /* 0x000fea0003800000 */
[----:B------:R-:W-:-:S07]  /*c530*/  IMAD.MOV.U32 R4, RZ, RZ, R14 ;  /* 0x000000ffff047224 */ /* 0x000fce00078e000e */
.L_x_1122:
        /* <DEDUP_REMOVED lines=9> */
[----:B------:R-:W-:-:S05]  /*c5d0*/  LEA R12, R16, R3, 0x5 ;  /* 0x00000003100c7211 */ /* 0x000fca00078e28ff */
        /* <DEDUP_REMOVED lines=8> */
.L_x_1121:
[----:B------:R-:W-:Y:S05]  /*c660*/  BSYNC.RECONVERGENT B0 ;  /* 0x0000000000007941 */ /* 0x000fea0003800200 */
.L_x_1120:
[----:B------:R-:W-:Y:S01]  /*c670*/  IMAD.MOV.U32 R4, RZ, RZ, R16 ;  /* 0x000000ffff047224 */ /* 0x000fe200078e0010 */
[----:B------:R-:W-:Y:S06]  /*c680*/  @P1 BRA `(.L_x_1122) ;  /* 0xfffffffc00ac1947 */ /* 0x000fec000383ffff */
.L_x_1119:
[----:B------:R-:W-:Y:S01]  /*c690*/  ISETP.GE.U32.AND P0, PT, R0, 0x2, PT ;  /* 0x000000020000780c */ /* 0x000fe20003f06070 */
[----:B------:R-:W-:Y:S05]  /*c6a0*/  WARPSYNC.ALL ;  /* 0x0000000000007948 */ /* 0x000fea0003800000 */
[----:B------:R-:W-:Y:S07]  /*c6b0*/  BAR.SYNC.DEFER_BLOCKING 0x0 ;  /* 0x0000000000007b1d */ /* 0x000fee0000010000 */
[----:B------:R-:W-:Y:S05]  /*c6c0*/  @!P0 BRA `(.L_x_1118) ;  /* 0x0000000000408947 */ /* 0x000fea0003800000 */
[----:B---34-:R-:W-:-:S07]  /*c6d0*/  MOV R3, 0x1 ;  /* 0x0000000100037802 */ /* 0x018fce0000000f00 */
.L_x_1123:
        /* <DEDUP_REMOVED lines=10> */
[----:B0-----:R-:W-:-:S04]  /*c780*/  SHF.L.U32 R3, R3, 0x1, RZ ;  /* 0x0000000103037819 */ /* 0x001fc800000006ff */
[----:B------:R-:W-:Y:S01]  /*c790*/  ISETP.GE.AND P0, PT, R3, R0, PT ;  /* 0x000000000300720c */ /* 0x000fe20003f06270 */
[----:B----4-:R-:W-:Y:S02]  /*c7a0*/  DADD R72, R8, R72 ;  /* 0x0000000008487229 */ /* 0x010fe40000000048 */
[----:B------:R-:W-:-:S10]  /*c7b0*/  DADD R74, R10, R74 ;  /* 0x000000000a4a7229 */ /* 0x000fd4000000004a */
[----:B------:R-:W-:Y:S05]  /*c7c0*/  @!P0 BRA `(.L_x_1123) ;  /* 0xfffffffc00c48947 */ /* 0x000fea000383ffff */
.L_x_1118:
[----:B------:R-:W1:Y:S01]  /*c7d0*/  LDCU UR6, c[0x0][0x564] ;  /* 0x0000ac80ff0677ac */ /* 0x000e620008000800 */
[----:B0-----:R-:W-:Y:S01]  /*c7e0*/  IMAD.MOV.U32 R19, RZ, RZ, RZ ;  /* 0x000000ffff137224 */ /* 0x001fe200078e00ff */
[----:B-1----:R-:W-:-:S04]  /*c7f0*/  UIADD3 UR5, UPT, UPT, UR6, -0x1, URZ ;  /* 0xffffffff06057890 */ /* 0x002fc8000fffe0ff */
[----:B------:R-:W-:-:S04]  /*c800*/  UISETP.LT.U32.AND UP0, UPT, UR5, 0x18, UPT ;  /* 0x000000180500788c */ /* 0x000fc8000bf01070 */
[----:B------:R-:W-:Y:S02]  /*c810*/  USEL UR4, UR5, 0x18, UP0 ;  /* 0x0000001805047887 */ /* 0x000fe40008000000 */
[----:B------:R-:W-:Y:S02]  /*c820*/  UISETP.NE.AND UP0, UPT, UR6, URZ, UPT ;  /* 0x000000ff0600728c */ /* 0x000fe4000bf05270 */
[----:B------:R-:W-:-:S07]  /*c830*/  UIADD3 UR4, UPT, UPT, UR4, 0x1, URZ ;  /* 0x0000000104047890 */ /* 0x000fce000fffe0ff */
[----:B------:R-:W-:Y:S05]  /*c840*/  BRA.U !UP0, `(.L_x_1124) ;  /* 0x0000001108487547 */ /* 0x000fea000b800000 */
[----:B------:R-:W0:Y:S01]  /*c850*/  LDCU.64 UR8, c[0x0][0x568] ;  /* 0x0000ad00ff0877ac */ /* 0x000e220008000a00 */
[----:B------:R-:W-:Y:S02]  /*c860*/  MOV R4, RZ ;  /* 0x000000ff00047202 */ /* 0x000fe40000000f00 */
[----:B------:R-:W-:Y:S01]  /*c870*/  MOV R5, R23 ;  /* 0x0000001700057202 */ /* 0x000fe20000000f00 */
[----:B------:R-:W1:Y:S01]  /*c880*/  LDCU UR7, c[0x0][0x570] ;  /* 0x0000ae00ff0777ac */ /* 0x000e620008000800 */
[----:B------:R-:W2:Y:S01]  /*c890*/  LDCU UR6, c[0x0][0x694] ;  /* 0x0000d280ff0677ac */ /* 0x000ea20008000800 */
[----:B------:R-:W-:Y:S01]  /*c8a0*/  UISETP.NE.AND UP1, UPT, UR5, URZ, UPT ;  /* 0x000000ff0500728c */ /* 0x000fe2000bf25270 */
[----:B0-----:R-:W-:-:S05]  /*c8b0*/  IMAD.HI.U32 R4, R23, UR9, R4 ;  /* 0x0000000917047c27 */ /* 0x001fca000f8e0004 */
[----:B-1----:R-:W-:-:S05]  /*c8c0*/  SHF.R.U32.HI R5, RZ, UR7, R4 ;  /* 0x00000007ff057c19 */ /* 0x002fca0008011604 */
[----:B---34-:R-:W-:-:S04]  /*c8d0*/  IMAD.MOV R3, RZ, RZ, -R5 ;  /* 0x000000ffff037224 */ /* 0x018fc800078e0a05 */
        /* <DEDUP_REMOVED lines=265> */
.L_x_1124:
        /* <DEDUP_REMOVED lines=21> */
[----:B---34-:R-:W-:-:S04]  /*dac0*/  IMAD.MOV R3, RZ, RZ, -R5 ;  /* 0x000000ffff037224 */ /* 0x018fc800078e0a05 */
        /* <DEDUP_REMOVED lines=254> */
.L_x_1125:
        /* <DEDUP_REMOVED lines=21> */
[----:B---34-:R-:W-:-:S05]  /*ec00*/  IADD3 R3, PT, PT, -R5, RZ, RZ ;  /* 0x000000ff05037210 */ /* 0x018fca0007ffe1ff */
        /* <DEDUP_REMOVED lines=254> */
.L_x_1126:
        /* <DEDUP_REMOVED lines=21> */
[----:B---34-:R-:W-:-:S05]  /*fd40*/  IADD3 R3, PT, PT, -R5, RZ, RZ ;  /* 0x000000ff05037210 */ /* 0x018fca0007ffe1ff */
        /* <DEDUP_REMOVED lines=254> */
.L_x_1127:
        /* <DEDUP_REMOVED lines=11> */
[----:B------:R-:W3:Y:S01]  /*10de0*/  LDCU UR6, c[0x0][0x3b4] ;  /* 0x00007680ff0677ac */ /* 0x000ee20008000800 */
[----:B------:R-:W-:Y:S01]  /*10df0*/  HFMA2 R22, -RZ, RZ, 0, 0 ;  /* 0x00000000ff167431 */ /* 0x000fe200000001ff */
[----:B------:R-:W1:Y:S01]  /*10e00*/  LDCU UR7, c[0x0][0x3b8] ;  /* 0x00007700ff0777ac */ /* 0x000e620008000800 */
[----:B------:R-:W0:Y:S01]  /*10e10*/  LDCU UR8, c[0x0][0x3a0] ;  /* 0x00007400ff0877ac */ /* 0x000e220008000800 */
[----:B---34-:R-:W-:-:S04]  /*10e20*/  IMAD R3, R17, UR6, RZ ;  /* 0x0000000611037c24 */ /* 0x018fc8000f8e02ff */
[----:B-1----:R-:W-:-:S04]  /*10e30*/  IMAD R3, R2, UR7, R3 ;  /* 0x0000000702037c24 */ /* 0x002fc8000f8e0203 */
[----:B0-----:R-:W-:-:S04]  /*10e40*/  IMAD R3, R0, UR8, R3 ;  /* 0x0000000800037c24 */ /* 0x001fc8000f8e0203 */
[----:B------:R-:W-:Y:S01]  /*10e50*/  IMAD.SHL.U32 R7, R3, 0x4, RZ ;  /* 0x0000000403077824 */ /* 0x000fe200078e00ff */
[----:B------:R-:W-:Y:S06]  /*10e60*/  BRA.U !UP0, `(.L_x_1129) ;  /* 0x0000001108447547 */ /* 0x000fec000b800000 */
[----:B------:R-:W0:Y:S01]  /*10e70*/  LDCU.64 UR8, c[0x0][0x568] ;  /* 0x0000ad00ff0877ac */ /* 0x000e220008000a00 */
[----:B------:R-:W-:Y:S01]  /*10e80*/  MOV R6, RZ ;  /* 0x000000ff00067202 */ /* 0x000fe20000000f00 */
[----:B------:R-:W1:Y:S01]  /*10e90*/  LDCU UR6, c[0x0][0x570] ;  /* 0x0000ae00ff0677ac */ /* 0x000e620008000800 */
[----:B------:R-:W3:Y:S01]  /*10ea0*/  LDCU UR7, c[0x0][0x694] ;  /* 0x0000d280ff0777ac */ /* 0x000ee20008000800 */
[----:B------:R-:W-:Y:S02]  /*10eb0*/  UISETP.NE.AND UP1, UPT, UR5, URZ, UPT ;  /* 0x000000ff0500728c */ /* 0x000fe4000bf25270 */
        /* <DEDUP_REMOVED lines=13> */
[----:B------:R-:W-:-:S05]  /*10f90*/  IADD3 R3, PT, PT, -R11, RZ, RZ ;  /* 0x000000ff0b037210 */ /* 0x000fca0007ffe1ff */
[----:B-1----:R-:W-:-:S04]  /*10fa0*/  IMAD R3, R3, UR8, R9 ;  /* 0x0000000803037c24 */ /* 0x002fc8000f8e0209 */
[----:B---3--:R-:W-:Y:S01]  /*10fb0*/  IMAD R22, R3, UR9, R22 ;  /* 0x0000000903167c24 */ /* 0x008fe2000f8e0216 */
[----:B------:R-:W-:Y:S06]  /*10fc0*/  BRA.U !UP1, `(.L_x_1129) ;  /* 0x0000000d09ec7547 */ /* 0x000fec000b800000 */
[----:B------:R-:W0:Y:S01]  /*10fd0*/  LDCU.64 UR8, c[0x0][0x580] ;  /* 0x0000b000ff0877ac */ /* 0x000e220008000a00 */
[----:B------:R-:W-:Y:S01]  /*10fe0*/  MOV R10, RZ ;  /* 0x000000ff000a7202 */ /* 0x000fe20000000f00 */
[----:B------:R-:W1:Y:S01]  /*10ff0*/  LDCU UR6, c[0x0][0x588] ;  /* 0x0000b100ff0677ac */ /* 0x000e620008000800 */
[----:B------:R-:W3:Y:S01]  /*11000*/  LDCU UR7, c[0x0][0x6a4] ;  /* 0x0000d480ff0777ac */ /* 0x000ee20008000800 */
[----:B------:R-:W-:Y:S02]  /*11010*/  UISETP.NE.AND UP1, UPT, UR4, 0x3, UPT ;  /* 0x000000030400788c */ /* 0x000fe4000bf25270 */
[----:B0-----:R-:W-:-:S05]  /*11020*/  IMAD.HI.U32 R8, R11, UR9, R10 ;  /* 0x000000090b087c27 */ /* 0x001fca000f8e000a */
[----:B-1----:R-:W-:-:S05]  /*11030*/  SHF.R.U32.HI R9, RZ, UR6, R8 ;  /* 0x00000006ff097c19 */ /* 0x002fca0008011608 */
[----:B------:R-:W-:-:S04]  /*11040*/  IMAD.MOV R3, RZ, RZ, -R9 ;  /* 0x000000ffff037224 */ /* 0x000fc800078e0a09 */
[----:B------:R-:W-:-:S04]  /*11050*/  IMAD R3, R3, UR8, R11 ;  /* 0x0000000803037c24 */ /* 0x000fc8000f8e020b */
[----:B---3--:R-:W-:Y:S01]  /*11060*/  IMAD R22, R3, UR7, R22 ;  /* 0x0000000703167c24 */ /* 0x008fe2000f8e0216 */
        /* <DEDUP_REMOVED lines=8> */
[----:B------:R-:W-:-:S05]  /*110f0*/  IADD3 R3, PT, PT, -R11, RZ, RZ ;  /* 0x000000ff0b037210 */ /* 0x000fca0007ffe1ff */
[----:B-1----:R-:W-:-:S04]  /*11100*/  IMAD R3, R3, UR8, R9 ;  /* 0x0000000803037c24 */ /* 0x002fc8000f8e0209 */
[----:B---3--:R-:W-:Y:S01]  /*11110*/  IMAD R22, R3, UR9, R22 ;  /* 0x0000000903167c24 */ /* 0x008fe2000f8e0216 */
[----:B------:R-:W-:Y:S06]  /*11120*/  BRA.U !UP1, `(.L_x_1129) ;  /* 0x0000000d09947547 */ /* 0x000fec000b800000 */
[----:B------:R-:W0:Y:S01]  /*11130*/  LDCU.64 UR8, c[0x0][0x598] ;  /* 0x0000b300ff0877ac */ /* 0x000e220008000a00 */
[----:B------:R-:W-:Y:S01]  /*11140*/  IMAD.MOV.U32 R10, RZ, RZ, RZ ;  /* 0x000000ffff0a7224 */ /* 0x000fe200078e00ff */
[----:B------:R-:W1:Y:S01]  /*11150*/  LDCU UR6, c[0x0][0x5a0] ;  /* 0x0000b400ff0677ac */ /* 0x000e620008000800 */
[----:B------:R-:W3:Y:S01]  /*11160*/  LDCU UR7, c[0x0][0x6b4] ;  /* 0x0000d680ff0777ac */ /* 0x000ee20008000800 */
[----:B------:R-:W-:Y:S01]  /*11170*/  UISETP.NE.AND UP1, UPT, UR4, 0x5, UPT ;  /* 0x000000050400788c */ /* 0x000fe2000bf25270 */
[----:B0-----:R-:W-:-:S05]  /*11180*/  IMAD.HI.U32 R8, R11, UR9, R10 ;  /* 0x000000090b087c27 */ /* 0x001fca000f8e000a */
[----:B-1----:R-:W-:-:S04]  /*11190*/  SHF.R.U32.HI R9, RZ, UR6, R8 ;  /* 0x00000006ff097c19 */ /* 0x002fc80008011608 */
[----:B------:R-:W-:-:S05]  /*111a0*/  IADD3 R3, PT, PT, -R9, RZ, RZ ;  /* 0x000000ff09037210 */ /* 0x000fca0007ffe1ff */
[----:B------:R-:W-:-:S04]  /*111b0*/  IMAD R3, R3, UR8, R11 ;  /* 0x0000000803037c24 */ /* 0x000fc8000f8e020b */
        /* <DEDUP_REMOVED lines=8> */
[----:B------:R-:W-:-:S05]  /*11240*/  SHF.R.U32.HI R11, RZ, UR7, R10 ;  /* 0x00000007ff0b7c19 */ /* 0x000fca000801160a */
[----:B------:R-:W-:-:S04]  /*11250*/  IMAD.MOV R3, RZ, RZ, -R11 ;  /* 0x000000ffff037224 */ /* 0x000fc800078e0a0b */
[----:B-1----:R-:W-:-:S04]  /*11260*/  IMAD R3, R3, UR8, R9 ;  /* 0x0000000803037c24 */ /* 0x002fc8000f8e0209 */
        /* <DEDUP_REMOVED lines=8> */
[----:B-1----:R-:W-:-:S04]  /*112f0*/  SHF.R.U32.HI R9, RZ, UR6, R8 ;  /* 0x00000006ff097c19 */ /* 0x002fc80008011608 */
[----:B------:R-:W-:-:S05]  /*11300*/  IADD3 R3, PT, PT, -R9, RZ, RZ ;  /* 0x000000ff09037210 */ /* 0x000fca0007ffe1ff */
[----:B------:R-:W-:-:S04]  /*11310*/  IMAD R3, R3, UR8, R11 ;  /* 0x0000000803037c24 */ /* 0x000fc8000f8e020b */
        /* <DEDUP_REMOVED lines=192> */
[----:B------:R-:W3:Y:S03]  /*11f20*/  LDCU UR7, c[0x0][0x754] ;  /* 0x0000ea80ff0777ac */ /* 0x000ee60008000800 */
[----:B0-----:R-:W-:-:S05]  /*11f30*/  IMAD.HI.U32 R3, R11, UR9, R10 ;  /* 0x000000090b037c27 */ /* 0x001fca000f8e000a */
[----:B-1----:R-:W-:-:S04]  /*11f40*/  SHF.R.U32.HI R3, RZ, UR6, R3 ;  /* 0x00000006ff037c19 */ /* 0x002fc80008011603 */
[----:B------:R-:W-:-:S05]  /*11f50*/  IADD3 R3, PT, PT, -R3, RZ, RZ ;  /* 0x000000ff03037210 */ /* 0x000fca0007ffe1ff */
[----:B------:R-:W-:-:S04]  /*11f60*/  IMAD R3, R3, UR8, R11 ;  /* 0x0000000803037c24 */ /* 0x000fc8000f8e020b */
[----:B---3--:R-:W-:-:S07]  /*11f70*/  IMAD R22, R3, UR7, R22 ;  /* 0x0000000703167c24 */ /* 0x008fce000f8e0216 */
.L_x_1129:
        /* <DEDUP_REMOVED lines=270> */
[----:B------:R-:W3:Y:S03]  /*13060*/  LDCU UR7, c[0x0][0x754] ;  /* 0x0000ea80ff0777ac */ /* 0x000ee60008000800 */
[----:B0-----:R-:W-:-:S05]  /*13070*/  IMAD.HI.U32 R3, R9, UR9, R8 ;  /* 0x0000000909037c27 */ /* 0x001fca000f8e0008 */
[----:B-1----:R-:W-:-:S05]  /*13080*/  SHF.R.U32.HI R3, RZ, UR6, R3 ;  /* 0x00000006ff037c19 */ /* 0x002fca0008011603 */
[----:B------:R-:W-:-:S04]  /*13090*/  IMAD.MOV R3, RZ, RZ, -R3 ;  /* 0x000000ffff037224 */ /* 0x000fc800078e0a03 */
[----:B------:R-:W-:-:S04]  /*130a0*/  IMAD R8, R3, UR8, R9 ;  /* 0x0000000803087c24 */ /* 0x000fc8000f8e0209 */
[----:B---3--:R-:W-:-:S07]  /*130b0*/  IMAD R19, R8, UR7, R19 ;  /* 0x0000000708137c24 */ /* 0x008fce000f8e0213 */
.L_x_1130:
        /* <DEDUP_REMOVED lines=270> */
[----:B------:R-:W3:Y:S02]  /*141a0*/  LDCU UR7, c[0x0][0x754] ;  /* 0x0000ea80ff0777ac */ /* 0x000ee40008000800 */
[----:B0-----:R-:W-:-:S05]  /*141b0*/  IMAD.HI.U32 R3, R9, UR9, R8 ;  /* 0x0000000909037c27 */ /* 0x001fca000f8e0008 */
[----:B-1----:R-:W-:-:S04]  /*141c0*/  SHF.R.U32.HI R3, RZ, UR6, R3 ;  /* 0x00000006ff037c19 */ /* 0x002fc80008011603 */
[----:B------:R-:W-:-:S05]  /*141d0*/  IADD3 R3, PT, PT, -R3, RZ, RZ ;  /* 0x000000ff03037210 */ /* 0x000fca0007ffe1ff */
[----:B------:R-:W-:-:S04]  /*141e0*/  IMAD R3, R3, UR8, R9 ;  /* 0x0000000803037c24 */ /* 0x000fc8000f8e0209 */
[----:B---3--:R-:W-:-:S07]  /*141f0*/  IMAD R18, R3, UR7, R18 ;  /* 0x0000000703127c24 */ /* 0x008fce000f8e0212 */
.L_x_1131:
        /* <DEDUP_REMOVED lines=276> */
.L_x_1132:
        /* <DEDUP_REMOVED lines=17> */
[----:B------:R-:W3:Y:S01]  /*15450*/  LDCU UR5, c[0x0][0x360] ;  /* 0x00006c00ff0577ac */ /* 0x000ee20008000800 */
[----:B0-----:R-:W-:-:S11]  /*15460*/  IMAD R3, R0, UR4, R3 ;  /* 0x0000000400037c24 */ /* 0x001fd6000f8e0203 */
[----:B---3--:R-:W-:Y:S01]  /*15470*/  @!P0 IMAD R3, R3, UR5, R17 ;  /* 0x0000000503038c24 */ /* 0x008fe2000f8e0211 */
[----:B------:R-:W-:-:S03]  /*15480*/  PLOP3.LUT P0, PT, PT, PT, PT, 0x80, 0x8 ;  /* 0x000000000008781c */ /* 0x000fc60003f0f070 */
[----:B-1----:R-:W-:-:S05]  /*15490*/  IMAD.WIDE.U32 R6, R3, 0x20, R6 ;  /* 0x0000002003067825 */ /* 0x002fca00078e0006 */
[----:B------:R0:W-:Y:S04]  /*154a0*/  STG.E.64 desc[UR36][R6.64], R68 ;  /* 0x0000004406007986 */ /* 0x0001e8000c101b24 */
[----:B------:R0:W-:Y:S04]  /*154b0*/  STG.E.64 desc[UR36][R6.64+0x8], R70 ;  /* 0x0000084606007986 */ /* 0x0001e8000c101b24 */
[----:B------:R0:W-:Y:S04]  /*154c0*/  STG.E.64 desc[UR36][R6.64+0x10], R72 ;  /* 0x0000104806007986 */ /* 0x0001e8000c101b24 */
[----:B------:R0:W-:Y:S02]  /*154d0*/  STG.E.64 desc[UR36][R6.64+0x18], R74 ;  /* 0x0000184a06007986 */ /* 0x0001e4000c101b24 */
.L_x_1134:
[----:B------:R-:W-:Y:S05]  /*154e0*/  BSYNC.RECONVERGENT B0 ;  /* 0x0000000000007941 */ /* 0x000fea0003800200 */
.L_x_1133:
        /* <DEDUP_REMOVED lines=18> */
[----:B------:R-:W3:Y:S01]  /*15610*/  POPC R9, UR5 ;  /* 0x0000000500097d09 */ /* 0x000ee20008000000 */
[----:B0-----:R-:W-:Y:S01]  /*15620*/  IMAD.WIDE.U32 R6, R0, 0x4, R6 ;  /* 0x0000000400067825 */ /* 0x001fe200078e0006 */
[----:B-1----:R-:W-:-:S13]  /*15630*/  ISETP.EQ.U32.AND P1, PT, R8, R3, PT ;  /* 0x000000030800720c */ /* 0x002fda0003f22070 */
[----:B---3--:R-:W3:Y:S01]  /*15640*/  @P1 ATOMG.E.ADD.STRONG.GPU PT, R7, desc[UR36][R6.64], R9 ;  /* 0x80000009060719a8 */ /* 0x008ee200081ef124 */
[----:B------:R-:W0:Y:S01]  /*15650*/  S2UR UR6, SR_CgaCtaId ;  /* 0x00000000000679c3 */ /* 0x000e220000008800 */
[----:B------:R-:W1:Y:S01]  /*15660*/  LDCU UR4, c[0x0][0x374] ;  /* 0x00006e80ff0477ac */ /* 0x000e620008000800 */
[----:B------:R-:W4:Y:S01]  /*15670*/  S2R R10, SR_LTMASK ;  /* 0x00000000000a7919 */ /* 0x000f220000003900 */
[----:B-1----:R-:W-:Y:S01]  /*15680*/  UIADD3 UR4, UPT, UPT, UR4, -0x1, URZ ;  /* 0xffffffff04047890 */ /* 0x002fe2000fffe0ff */
[----:B----4-:R-:W-:Y:S01]  /*15690*/  LOP3.LUT R10, R10, UR5, RZ, 0xc0, !PT ;  /* 0x000000050a0a7c12 */ /* 0x010fe2000f8ec0ff */
[----:B------:R-:W-:Y:S02]  /*156a0*/  UMOV UR5, 0x400 ;  /* 0x0000040000057882 */ /* 0x000fe40000000000 */
[----:B0-----:R-:W-:-:S03]  /*156b0*/  ULEA UR5, UR6, UR5, 0x18 ;  /* 0x0000000506057291 */ /* 0x001fc6000f8ec0ff */
[----:B------:R-:W0:Y:S01]  /*156c0*/  POPC R10, R10 ;  /* 0x0000000a000a7309 */ /* 0x000e220000000000 */
[----:B---3--:R-:W0:Y:S02]  /*156d0*/  SHFL.IDX PT, R3, R7, R8, 0x1f ;  /* 0x00001f0807037589 */ /* 0x008e2400000e0000 */
[----:B0-----:R-:W-:-:S05]  /*156e0*/  IMAD.IADD R3, R3, 0x1, R10 ;  /* 0x0000000103037824 */ /* 0x001fca00078e020a */
[----:B------:R-:W-:-:S04]  /*156f0*/  ISETP.NE.AND P1, PT, R3, UR4, PT ;  /* 0x0000000403007c0c */ /* 0x000fc8000bf25270 */
[----:B------:R-:W-:-:S05]  /*15700*/  SEL R3, RZ, 0x1, P1 ;  /* 0x00000001ff037807 */ /* 0x000fca0000800000 */
[----:B------:R1:W-:Y:S04]  /*15710*/  STS.U8 [UR5], R3 ;  /* 0x00000003ff007988 */ /* 0x0003e80008000005 */
.L_x_1136:
[----:B------:R-:W-:Y:S05]  /*15720*/  BSYNC.RECONVERGENT B0 ;  /* 0x0000000000007941 */ /* 0x000fea0003800200 */
.L_x_1135:
[----:B------:R-:W3:Y:S08]  /*15730*/  S2UR UR6, SR_CgaCtaId ;  /* 0x00000000000679c3 */ /* 0x000ef00000008800 */
[----:B------:R-:W-:Y:S06]  /*15740*/  BAR.SYNC.DEFER_BLOCKING 0x0 ;  /* 0x0000000000007b1d */ /* 0x000fec0000010000 */
[----:B------:R-:W-:-:S02]  /*15750*/  UMOV UR4, 0x400 ;  /* 0x0000040000047882 */ /* 0x000fc40000000000 */
[----:B---3--:R-:W-:-:S09]  /*15760*/  ULEA UR5, UR6, UR4, 0x18 ;  /* 0x0000000406057291 */ /* 0x008fd2000f8ec0ff */
        /* <DEDUP_REMOVED lines=14> */
[----:B------:R-:W3:Y:S01]  /*15850*/  LDCU.64 UR10, c[0x0][0x388] ;  /* 0x00007100ff0a77ac */ /* 0x000ee20008000a00 */
[----:B-1----:R-:W-:Y:S01]  /*15860*/  UISETP.NE.AND UP0, UPT, UR5, URZ, UPT ;  /* 0x000000ff0500728c */ /* 0x002fe2000bf05270 */
[----:B---3--:R-:W-:-:S02]  /*15870*/  MOV R28, UR10 ;  /* 0x0000000a001c7c02 */ /* 0x008fc40008000f00 */
[----:B------:R-:W-:-:S06]  /*15880*/  MOV R29, UR11 ;  /* 0x0000000b001d7c02 */ /* 0x000fcc0008000f00 */
[----:B------:R-:W-:Y:S05]  /*15890*/  BRA.U !UP0, `(.L_x_1138) ;  /* 0x0000000108987547 */ /* 0x000fea000b800000 */
[----:B------:R-:W1:Y:S01]  /*158a0*/  LDCU UR5, c[0x0][0x360] ;  /* 0x00006c00ff0577ac */ /* 0x000e620008000800 */
[----:B------:R-:W-:Y:S01]  /*158b0*/  IMAD.U32 R30, RZ, RZ, UR10 ;  /* 0x0000000aff1e7e24 */ /* 0x000fe2000f8e00ff */
[----:B------:R-:W-:Y:S01]  /*158c0*/  MOV R31, UR11 ;  /* 0x0000000b001f7c02 */ /* 0x000fe20008000f00 */
[----:B------:R-:W-:Y:S01]  /*158d0*/  IMAD.U32 R25, RZ, RZ, UR11 ;  /* 0x0000000bff197e24 */ /* 0x000fe2000f8e00ff */
[----:B------:R-:W3:Y:S01]  /*158e0*/  LDCU UR8, c[0x0][0x3a4] ;  /* 0x00007480ff0877ac */ /* 0x000ee20008000800 */
[----:B------:R-:W-:Y:S02]  /*158f0*/  MOV R24, UR10 ;  /* 0x0000000a00187c02 */ /* 0x000fe40008000f00 */
[----:B------:R-:W-:Y:S02]  /*15900*/  MOV R26, UR10 ;  /* 0x0000000a001a7c02 */ /* 0x000fe40008000f00 */
[----:B------:R-:W-:Y:S01]  /*15910*/  MOV R27, UR11 ;  /* 0x0000000b001b7c02 */ /* 0x000fe20008000f00 */
[----:B-1----:R-:W-:-:S05]  /*15920*/  IMAD R3, R2, UR5, R17 ;  /* 0x0000000502037c24 */ /* 0x002fca000f8e0211 */
[----:B---3--:R-:W-:-:S13]  /*15930*/  ISETP.GE.U32.AND P1, PT, R3, UR8, PT ;  /* 0x0000000803007c0c */ /* 0x008fda000bf26070 */
[----:B------:R-:W-:Y:S05]  /*15940*/  @P1 BRA `(.L_x_1139) ;  /* 0x0000000000f81947 */ /* 0x000fea0003800000 */
[----:B------:R-:W1:Y:S01]  /*15950*/  LDCU UR7, c[0x0][0x374] ;  /* 0x00006e80ff0777ac */ /* 0x000e620008000800 */
[----:B------:R-:W3:Y:S01]  /*15960*/  LDC R20, c[0x0][0x364] ;  /* 0x0000d900ff147b82 */ /* 0x000ee20000000800 */
[----:B------:R-:W-:Y:S01]  /*15970*/  BSSY.RECONVERGENT B1, `(.L_x_1140) ;  /* 0x0000017000017945 */ /* 0x000fe20003800200 */
[----:B------:R-:W-:Y:S01]  /*15980*/  IMAD.U32 R30, RZ, RZ, UR10 ;  /* 0x0000000aff1e7e24 */ /* 0x000fe2000f8e00ff */
[----:B------:R-:W-:Y:S01]  /*15990*/  MOV R31, UR11 ;  /* 0x0000000b001f7c02 */ /* 0x000fe20008000f00 */
[----:B------:R-:W-:Y:S01]  /*159a0*/  IMAD.U32 R25, RZ, RZ, UR11 ;  /* 0x0000000bff197e24 */ /* 0x000fe2000f8e00ff */
[----:B------:R-:W-:Y:S02]  /*159b0*/  MOV R24, UR10 ;  /* 0x0000000a00187c02 */ /* 0x000fe40008000f00 */
[----:B------:R-:W-:Y:S02]  /*159c0*/  MOV R26, UR10 ;  /* 0x0000000a001a7c02 */ /* 0x000fe40008000f00 */
[----:B------:R-:W-:Y:S01]  /*159d0*/  MOV R27, UR11 ;  /* 0x0000000b001b7c02 */ /* 0x000fe20008000f00 */
[----:B-1----:R-:W-:-:S02]  /*159e0*/  IMAD R0, R0, UR7, RZ ;  /* 0x0000000700007c24 */ /* 0x002fc4000f8e02ff */
[----:B---3--:R-:W-:-:S07]  /*159f0*/  IMAD R20, R20, UR5, RZ ;  /* 0x0000000514147c24 */ /* 0x008fce000f8e02ff */
.L_x_1141:
[----:B0-----:R-:W0:Y:S01]  /*15a00*/  LDC.64 R6, c[0x0][0x780] ;  /* 0x0001e000ff067b82 */ /* 0x001e220000000a00 */
[----:B------:R-:W-:-:S04]  /*15a10*/  IMAD.IADD R9, R0, 0x1, R3 ;  /* 0x0000000100097824 */ /* 0x000fc800078e0203 */
[----:B0-----:R-:W-:-:S05]  /*15a20*/  IMAD.WIDE.U32 R6, R9, 0x20, R6 ;  /* 0x0000002009067825 */ /* 0x001fca00078e0006 */
[----:B------:R-:W3:Y:S04]  /*15a30*/  LDG.E.64 R8, desc[UR36][R6.64] ;  /* 0x0000002406087981 */ /* 0x000ee8000c1e1b00 */
[----:B------:R-:W4:Y:S04]  /*15a40*/  LDG.E.64 R10, desc[UR36][R6.64+0x8] ;  /* 0x00000824060a7981 */ /* 0x000f28000c1e1b00 */
[----:B--2---:R-:W2:Y:S04]  /*15a50*/  LDG.E.64 R12, desc[UR36][R6.64+0x10] ;  /* 0x00001024060c7981 */ /* 0x004ea8000c1e1b00 */
[----:B------:R-:W2:Y:S01]  /*15a60*/  LDG.E.64 R14, desc[UR36][R6.64+0x18] ;  /* 0x00001824060e7981 */ /* 0x000ea2000c1e1b00 */
[----:B------:R-:W-:-:S04]  /*15a70*/  IADD3 R3, PT, PT, R20, R3, RZ ;  /* 0x0000000314037210 */ /* 0x000fc80007ffe0ff */
[----:B------:R-:W-:Y:S01]  /*15a80*/  ISETP.GE.U32.AND P1, PT, R3, UR8, PT ;  /* 0x0000000803007c0c */ /* 0x000fe2000bf26070 */
[----:B---3--:R-:W-:Y:S02]  /*15a90*/  DADD R28, R8, R28 ;  /* 0x00000000081c7229 */ /* 0x008fe4000000001c */
[----:B----4-:R-:W-:Y:S02]  /*15aa0*/  DADD R30, R10, R30 ;  /* 0x000000000a1e7229 */ /* 0x010fe4000000001e */
[----:B--2---:R-:W-:Y:S02]  /*15ab0*/  DADD R24, R12, R24 ;  /* 0x000000000c187229 */ /* 0x004fe40000000018 */
[----:B------:R-:W-:-:S06]  /*15ac0*/  DADD R26, R14, R26 ;  /* 0x000000000e1a7229 */ /* 0x000fcc000000001a */
[----:B------:R-:W-:Y:S05]  /*15ad0*/  @!P1 BRA `(.L_x_1141) ;  /* 0xfffffffc00c89947 */ /* 0x000fea000383ffff */
[----:B------:R-:W-:Y:S05]  /*15ae0*/  BSYNC.RECONVERGENT B1 ;  /* 0x0000000000017941 */ /* 0x000fea0003800200 */
.L_x_1140:
[----:B------:R-:W-:Y:S05]  /*15af0*/  BRA `(.L_x_1139) ;  /* 0x00000000008c7947 */ /* 0x000fea0003800000 */
.L_x_1138:
[----:B------:R-:W1:Y:S01]  /*15b00*/  LDCU UR7, c[0x0][0x3a4] ;  /* 0x00007480ff0777ac */ /* 0x000e620008000800 */
[----:B------:R-:W-:Y:S01]  /*15b10*/  MOV R30, UR10 ;  /* 0x0000000a001e7c02 */ /* 0x000fe20008000f00 */
[----:B------:R-:W-:Y:S01]  /*15b20*/  IMAD.U32 R31, RZ, RZ, UR11 ;  /* 0x0000000bff1f7e24 */ /* 0x000fe2000f8e00ff */
[----:B------:R-:W-:Y:S01]  /*15b30*/  MOV R24, UR10 ;  /* 0x0000000a00187c02 */ /* 0x000fe20008000f00 */
[----:B------:R-:W-:Y:S01]  /*15b40*/  IMAD.U32 R26, RZ, RZ, UR10 ;  /* 0x0000000aff1a7e24 */ /* 0x000fe2000f8e00ff */
[----:B------:R-:W-:Y:S02]  /*15b50*/  MOV R25, UR11 ;  /* 0x0000000b00197c02 */ /* 0x000fe40008000f00 */
[----:B------:R-:W-:Y:S02]  /*15b60*/  MOV R27, UR11 ;  /* 0x0000000b001b7c02 */ /* 0x000fe40008000f00 */
[----:B-1----:R-:W-:-:S13]  /*15b70*/  ISETP.GE.U32.AND P1, PT, R2, UR7, PT ;  /* 0x0000000702007c0c */ /* 0x002fda000bf26070 */
[----:B------:R-:W-:Y:S05]  /*15b80*/  @P1 BRA `(.L_x_1139) ;  /* 0x0000000000681947 */ /* 0x000fea0003800000 */
[----:B------:R-:W1:Y:S01]  /*15b90*/  LDCU UR5, c[0x0][0x374] ;  /* 0x00006e80ff0577ac */ /* 0x000e620008000800 */
[----:B------:R-:W3:Y:S01]  /*15ba0*/  LDC R23, c[0x0][0x360] ;  /* 0x0000d800ff177b82 */ /* 0x000ee20000000800 */
[----:B------:R-:W-:Y:S01]  /*15bb0*/  MOV R3, R2 ;  /* 0x0000000200037202 */ /* 0x000fe20000000f00 */
[----:B------:R-:W-:Y:S01]  /*15bc0*/  IMAD.U32 R30, RZ, RZ, UR10 ;  /* 0x0000000aff1e7e24 */ /* 0x000fe2000f8e00ff */
[----:B------:R-:W-:Y:S01]  /*15bd0*/  MOV R31, UR11 ;  /* 0x0000000b001f7c02 */ /* 0x000fe20008000f00 */
[----:B------:R-:W-:Y:S01]  /*15be0*/  IMAD.U32 R25, RZ, RZ, UR11 ;  /* 0x0000000bff197e24 */ /* 0x000fe2000f8e00ff */
[----:B------:R-:W-:Y:S02]  /*15bf0*/  MOV R24, UR10 ;  /* 0x0000000a00187c02 */ /* 0x000fe40008000f00 */
[----:B------:R-:W-:Y:S01]  /*15c00*/  MOV R26, UR10 ;  /* 0x0000000a001a7c02 */ /* 0x000fe20008000f00 */
[----:B------:R-:W4:Y:S01]  /*15c10*/  LDC.64 R20, c[0x0][0x780] ;  /* 0x0001e000ff147b82 */ /* 0x000f220000000a00 */
[----:B------:R-:W-:-:S07]  /*15c20*/  MOV R27, UR11 ;  /* 0x0000000b001b7c02 */ /* 0x000fce0008000f00 */
[----:B-----5:R-:W0:Y:S01]  /*15c30*/  LDC R32, c[0x0][0x364] ;  /* 0x0000d900ff207b82 */ /* 0x020e220000000800 */
[----:B-1----:R-:W-:-:S07]  /*15c40*/  IMAD R0, R0, UR5, RZ ;  /* 0x0000000500007c24 */ /* 0x002fce000f8e02ff */
.L_x_1142:
[----:B0-----:R-:W-:-:S04]  /*15c50*/  IMAD.IADD R6, R0, 0x1, R3 ;  /* 0x0000000100067824 */ /* 0x001fc800078e0203 */
[----:B---3--:R-:W-:-:S04]  /*15c60*/  IMAD R7, R6, R23, R17 ;  /* 0x0000001706077224 */ /* 0x008fc800078e0211 */
[----:B----4-:R-:W-:-:S05]  /*15c70*/  IMAD.WIDE.U32 R6, R7, 0x20, R20 ;  /* 0x0000002007067825 */ /* 0x010fca00078e0014 */
[----:B------:R-:W3:Y:S04]  /*15c80*/  LDG.E.64 R8, desc[UR36][R6.64] ;  /* 0x0000002406087981 */ /* 0x000ee8000c1e1b00 */
[----:B------:R-:W4:Y:S04]  /*15c90*/  LDG.E.64 R10, desc[UR36][R6.64+0x8] ;  /* 0x00000824060a7981 */ /* 0x000f28000c1e1b00 */
[----:B--2---:R-:W2:Y:S04]  /*15ca0*/  LDG.E.64 R12, desc[UR36][R6.64+0x10] ;  /* 0x00001024060c7981 */ /* 0x004ea8000c1e1b00 */
[----:B------:R-:W5:Y:S01]  /*15cb0*/  LDG.E.64 R14, desc[UR36][R6.64+0x18] ;  /* 0x00001824060e7981 */ /* 0x000f62000c1e1b00 */
[----:B------:R-:W-:-:S04]  /*15cc0*/  IADD3 R3, PT, PT, R32, R3, RZ ;  /* 0x0000000320037210 */ /* 0x000fc80007ffe0ff */
[----:B------:R-:W-:Y:S01]  /*15cd0*/  ISETP.GE.U32.AND P1, PT, R3, UR7, PT ;  /* 0x0000000703007c0c */ /* 0x000fe2000bf26070 */
[----:B---3--:R-:W-:Y:S02]  /*15ce0*/  DADD R28, R8, R28 ;  /* 0x00000000081c7229 */ /* 0x008fe4000000001c */
[----:B----4-:R-:W-:Y:S02]  /*15cf0*/  DADD R30, R10, R30 ;  /* 0x000000000a1e7229 */ /* 0x010fe4000000001e */
[----:B--2---:R-:W-:Y:S02]  /*15d00*/  DADD R24, R12, R24 ;  /* 0x000000000c187229 */ /* 0x004fe40000000018 */
[----:B-----5:R-:W-:-:S06]  /*15d10*/  DADD R26, R14, R26 ;  /* 0x000000000e1a7229 */ /* 0x020fcc000000001a */
[----:B------:R-:W-:Y:S05]  /*15d20*/  @!P1 BRA `(.L_x_1142) ;  /* 0xfffffffc00c89947 */ /* 0x000fea000383ffff */
.L_x_1139:
[----:B------:R-:W-:Y:S05]  /*15d30*/  BSYNC.RECONVERGENT B0 ;  /* 0x0000000000007941 */ /* 0x000fea0003800200 */
.L_x_1137:
[----:B------:R-:W1:Y:S01]  /*15d40*/  LDCU UR5, c[0x0][0x360] ;  /* 0x00006c00ff0577ac */ /* 0x000e620008000800 */
[----:B------:R-:W-:-:S04]  /*15d50*/  UIADD3 UR4, UPT, UPT, UR4, 0x10, URZ ;  /* 0x0000001004047890 */ /* 0x000fc8000fffe0ff */
[----:B------:R-:W-:Y:S01]  /*15d60*/  ULEA UR8, UR6, UR4, 0x18 ;  /* 0x0000000406087291 */ /* 0x000fe2000f8ec0ff */
[----:B------:R-:W3:Y:S01]  /*15d70*/  LDCU UR6, c[0x0][0x364] ;  /* 0x00006c80ff0677ac */ /* 0x000ee20008000800 */
[----:B-1----:R-:W-:-:S05]  /*15d80*/  IMAD R0, R2, UR5, R17 ;  /* 0x0000000502007c24 */ /* 0x002fca000f8e0211 */
[----:B------:R-:W-:-:S05]  /*15d90*/  LEA R3, R0, UR8, 0x5 ;  /* 0x0000000800037c11 */ /* 0x000fca000f8e28ff */
[----:B------:R1:W-:Y:S01]  /*15da0*/  STS.128 [R3], R28 ;  /* 0x0000001c03007388 */ /* 0x0003e20000000c00 */
[----:B---3--:R-:W-:-:S03]  /*15db0*/  UISETP.GE.U32.AND UP0, UPT, UR6, 0x2, UPT ;  /* 0x000000020600788c */ /* 0x008fc6000bf06070 */
[----:B------:R1:W-:Y:S06]  /*15dc0*/  STS.128 [R3+0x10], R24 ;  /* 0x0000101803007388 */ /* 0x0003ec0000000c00 */
[----:B------:R-:W-:Y:S05]  /*15dd0*/  BRA.U !UP0, `(.L_x_1143) ;  /* 0x0000000108587547 */ /* 0x000fea000b800000 */
[----:B------:R-:W-:-:S05]  /*15de0*/  UMOV UR4, UR6 ;  /* 0x0000000600047c82 */ /* 0x000fca0008000000 */
.L_x_1146:
[----:B------:R-:W-:Y:S01]  /*15df0*/  USHF.R.U32.HI UR7, URZ, 0x1, UR4 ;  /* 0x00000001ff077899 */ /* 0x000fe20008011604 */
[----:B------:R-:W-:Y:S05]  /*15e00*/  BAR.SYNC.DEFER_BLOCKING 0x0 ;  /* 0x0000000000007b1d */ /* 0x000fea0000010000 */
[----:B------:R-:W-:Y:S01]  /*15e10*/  IADD3 R0, PT, PT, R2, UR7, RZ ;  /* 0x0000000702007c10 */ /* 0x000fe2000fffe0ff */
[----:B------:R-:W-:Y:S03]  /*15e20*/  BSSY.RECONVERGENT B0, `(.L_x_1144) ;  /* 0x000000e000007945 */ /* 0x000fe60003800200 */
[----:B------:R-:W-:-:S04]  /*15e30*/  ISETP.GE.U32.AND P1, PT, R0, UR6, PT ;  /* 0x0000000600007c0c */ /* 0x000fc8000bf26070 */
[----:B------:R-:W-:-:S13]  /*15e40*/  ISETP.GE.U32.OR P1, PT, R2, UR7, P1 ;  /* 0x0000000702007c0c */ /* 0x000fda0008f26470 */
[----:B---3--:R-:W-:Y:S05]  /*15e50*/  @P1 BRA `(.L_x_1145) ;  /* 0x0000000000281947 */ /* 0x008fea0003800000 */
[----:B------:R-:W-:-:S05]  /*15e60*/  IMAD R0, R0, UR5, R17 ;  /* 0x0000000500007c24 */ /* 0x000fca000f8e0211 */
[----:B------:R-:W-:-:S05]  /*15e70*/  LEA R0, R0, UR8, 0x5 ;  /* 0x0000000800007c11 */ /* 0x000fca000f8e28ff */
[----:B------:R-:W1:Y:S04]  /*15e80*/  LDS.128 R8, [R0] ;  /* 0x0000000000087984 */ /* 0x000e680000000c00 */
[----:B--2---:R-:W2:Y:S01]  /*15e90*/  LDS.128 R12, [R0+0x10] ;  /* 0x00001000000c7984 */ /* 0x004ea20000000c00 */
[----:B-1----:R-:W-:Y:S02]  /*15ea0*/  DADD R28, R28, R8 ;  /* 0x000000001c1c7229 */ /* 0x002fe40000000008 */
[----:B------:R-:W-:Y:S02]  /*15eb0*/  DADD R30, R30, R10 ;  /* 0x000000001e1e7229 */ /* 0x000fe4000000000a */
[----:B--2---:R-:W-:Y:S02]  /*15ec0*/  DADD R24, R24, R12 ;  /* 0x0000000018187229 */ /* 0x004fe4000000000c */
[----:B------:R-:W-:-:S03]  /*15ed0*/  DADD R26, R26, R14 ;  /* 0x000000001a1a7229 */ /* 0x000fc6000000000e */
[----:B------:R3:W-:Y:S04]  /*15ee0*/  STS.128 [R3], R28 ;  /* 0x0000001c03007388 */ /* 0x0007e80000000c00 */
[----:B------:R3:W-:Y:S04]  /*15ef0*/  STS.128 [R3+0x10], R24 ;  /* 0x0000101803007388 */ /* 0x0007e80000000c00 */
.L_x_1145:
[----:B------:R-:W-:Y:S05]  /*15f00*/  BSYNC.RECONVERGENT B0 ;  /* 0x0000000000007941 */ /* 0x000fea0003800200 */
.L_x_1144:
[----:B------:R-:W-:-:S03]  /*15f10*/  UISETP.GT.U32.AND UP0, UPT, UR4, 0x3, UPT ;  /* 0x000000030400788c */ /* 0x000fc6000bf04070 */
[----:B------:R-:W-:-:S06]  /*15f20*/  UMOV UR4, UR7 ;  /* 0x0000000700047c82 */ /* 0x000fcc0008000000 */
[----:B------:R-:W-:Y:S05]  /*15f30*/  BRA.U UP0, `(.L_x_1146) ;  /* 0xfffffffd00ac7547 */ /* 0x000fea000b83ffff */
.L_x_1143:
[----:B------:R-:W4:Y:S02]  /*15f40*/  LDCU UR4, c[0x0][0x3a8] ;  /* 0x00007500ff0477ac */ /* 0x000f240008000800 */
[----:B----4-:R-:W-:-:S09]  /*15f50*/  UISETP.NE.AND UP0, UPT, UR4, URZ, UPT ;  /* 0x000000ff0400728c */ /* 0x010fd2000bf05270 */
        /* <DEDUP_REMOVED lines=10> */
.L_x_1151:
        /* <DEDUP_REMOVED lines=10> */
[----:B--2---:R-:W0:Y:S01]  /*160a0*/  LDS.128 R12, [R0+0x10] ;  /* 0x00001000000c7984 */ /* 0x004e220000000c00 */
[----:B-1-34-:R-:W-:Y:S02]  /*160b0*/  DADD R28, R28, R8 ;  /* 0x000000001c1c7229 */ /* 0x01afe40000000008 */
[----:B------:R-:W-:Y:S02]  /*160c0*/  DADD R30, R30, R10 ;  /* 0x000000001e1e7229 */ /* 0x000fe4000000000a */
[----:B0-----:R-:W-:Y:S02]  /*160d0*/  DADD R24, R24, R12 ;  /* 0x0000000018187229 */ /* 0x001fe4000000000c */
[----:B------:R-:W-:-:S03]  /*160e0*/  DADD R26, R26, R14 ;  /* 0x000000001a1a7229 */ /* 0x000fc6000000000e */
[----:B------:R0:W-:Y:S04]  /*160f0*/  STS.128 [R3], R28 ;  /* 0x0000001c03007388 */ /* 0x0001e80000000c00 */
[----:B------:R0:W-:Y:S04]  /*16100*/  STS.128 [R3+0x10], R24 ;  /* 0x0000101803007388 */ /* 0x0001e80000000c00 */
.L_x_1150:
[----:B------:R-:W-:Y:S05]  /*16110*/  BSYNC.RECONVERGENT B0 ;  /* 0x0000000000007941 */ /* 0x000fea0003800200 */
.L_x_1149:
[----:B------:R-:W-:Y:S01]  /*16120*/  IMAD.MOV.U32 R0, RZ, RZ, R2 ;  /* 0x000000ffff007224 */ /* 0x000fe200078e0002 */
[----:B------:R-:W-:Y:S06]  /*16130*/  @P2 BRA `(.L_x_1151) ;  /* 0xfffffffc00b02947 */ /* 0x000fec000383ffff */
.L_x_1148:
[----:B------:R-:W-:Y:S01]  /*16140*/  BAR.SYNC.DEFER_BLOCKING 0x0 ;  /* 0x0000000000007b1d */ /* 0x000fe20000010000 */
[----:B------:R-:W-:-:S09]  /*16150*/  UISETP.GE.U32.AND UP0, UPT, UR4, 0x2, UPT ;  /* 0x000000020400788c */ /* 0x000fd2000bf06070 */
[----:B------:R-:W-:Y:S05]  /*16160*/  BRA.U !UP0, `(.L_x_1147) ;  /* 0x0000000108407547 */ /* 0x000fea000b800000 */
[----:B--2---:R-:W-:-:S07]  /*16170*/  MOV R13, 0x1 ;  /* 0x00000001000d7802 */ /* 0x004fce0000000f00 */
.L_x_1152:
[----:B01-34-:R-:W-:Y:S04]  /*16180*/  SHFL.DOWN PT, R3, R29, R13, 0x1f ;  /* 0x08001f0d1d037589 */ /* 0x01bfe800000e0000 */
        /* <DEDUP_REMOVED lines=14> */
.L_x_1147:
        /* <DEDUP_REMOVED lines=14> */
[----:B--2---:R-:W-:Y:S01]  /*16350*/  IADD3.X R13, PT, PT, RZ, UR5, RZ, P2, !PT ;  /* 0x00000005ff0d7c10 */ /* 0x004fe200097fe4ff */
[----:B------:R-:W-:Y:S01]  /*16360*/  IMAD.X R11, RZ, RZ, UR5, P1 ;  /* 0x00000005ff0b7e24 */ /* 0x000fe200088e06ff */
[----:B---34-:R-:W2:Y:S04]  /*16370*/  @P0 LDG.E.64 R2, desc[UR36][R20.64] ;  /* 0x0000002414020981 */ /* 0x018ea8000c1e1b00 */
[----:B------:R-:W3:Y:S04]  /*16380*/  @P0 LDG.E.64 R4, desc[UR36][R14.64] ;  /* 0x000000240e040981 */ /* 0x000ee8000c1e1b00 */
[----:B------:R-:W4:Y:S04]  /*16390*/  @P0 LDG.E.64 R6, desc[UR36][R12.64] ;  /* 0x000000240c060981 */ /* 0x000f28000c1e1b00 */
[----:B------:R-:W4:Y:S01]  /*163a0*/  @P0 LDG.E.64 R8, desc[UR36][R10.64] ;  /* 0x000000240a080981 */ /* 0x000f22000c1e1b00 */
[----:B------:R-:W0:Y:S02]  /*163b0*/  LDCU.U8 UR4, c[0x0][0x799] ;  /* 0x0000f320ff0477ac */ /* 0x000e240008000000 */
[----:B0-----:R-:W-:Y:S01]  /*163c0*/  ISETP.NE.AND P1, PT, RZ, UR4, PT ;  /* 0x00000004ff007c0c */ /* 0x001fe2000bf25270 */
[----:B--2---:R-:W-:-:S02]  /*163d0*/  @P0 DADD R28, R28, R2 ;  /* 0x000000001c1c0229 */ /* 0x004fc40000000002 */
[----:B---3--:R-:W-:-:S10]  /*163e0*/  @P0 DADD R30, R30, R4 ;  /* 0x000000001e1e0229 */ /* 0x008fd40000000004 */
[----:B------:R0:W-:Y:S01]  /*163f0*/  @!P1 STG.E.64 desc[UR36][R20.64], R28 ;  /* 0x0000001c14009986 */ /* 0x0001e2000c101b24 */
[----:B----4-:R-:W-:-:S03]  /*16400*/  @P0 DADD R24, R24, R6 ;  /* 0x0000000018180229 */ /* 0x010fc60000000006 */
[----:B------:R0:W-:Y:S01]  /*16410*/  @!P1 STG.E.64 desc[UR36][R14.64], R30 ;  /* 0x0000001e0e009986 */ /* 0x0001e2000c101b24 */
[----:B------:R-:W-:-:S03]  /*16420*/  @P0 DADD R26, R26, R8 ;  /* 0x000000001a1a0229 */ /* 0x000fc60000000008 */
        /* <DEDUP_REMOVED lines=8> */
[----:B------:R-:W-:Y:S01]  /*164b0*/  HFMA2 R8, -RZ, RZ, 0, 4.4763088226318359375e-05 ;  /* 0x000002efff087431 */ /* 0x000fe200000001ff */
[----:B0-----:R-:W-:Y:S01]  /*164c0*/  MOV R12, 0x1 ;  /* 0x00000001000c7802 */ /* 0x001fe20000000f00 */
[----:B------:R0:W2:Y:S01]  /*164d0*/  LDC.64 R2, c[0x4][R0] ;  /* 0x0100000000027b82 */ /* 0x0000a20000000a00 */
        /* <DEDUP_REMOVED lines=11> */
.L_x_1154:
[----:B------:R-:W0:Y:S01]  /*16590*/  LDCU.64 UR4, c[0x0][0x380] ;  /* 0x00007000ff0477ac */ /* 0x000e220008000a00 */
[----:B------:R-:W1:Y:S01]  /*165a0*/  LDCU.64 UR6, c[0x0][0x768] ;  /* 0x0000ed00ff0677ac */ /* 0x000e620008000a00 */
[----:B0-----:R-:W-:Y:S01]  /*165b0*/  DMUL R28, R28, UR4 ;  /* 0x000000041c1c7c28 */ /* 0x001fe20008000000 */
[----:B------:R-:W0:Y:S01]  /*165c0*/  LDCU UR4, c[0x0][0x79c] ;  /* 0x0000f380ff0477ac */ /* 0x000e220008000800 */
[----:B-1----:R-:W-:-:S04]  /*165d0*/  IADD3 R22, P0, PT, R22, UR6, RZ ;  /* 0x0000000616167c10 */ /* 0x002fc8000ff1e0ff */
[----:B------:R-:W-:-:S05]  /*165e0*/  IADD3.X R23, PT, PT, RZ, UR7, RZ, P0, !PT ;  /* 0x00000007ff177c10 */ /* 0x000fca00087fe4ff */
[----:B------:R1:W-:Y:S01]  /*165f0*/  STG.E.64 desc[UR36][R22.64], R28 ;  /* 0x0000001c16007986 */ /* 0x0003e2000c101b24 */
[----:B0-----:R-:W-:-:S09]  /*16600*/  UISETP.NE.AND UP0, UPT, UR4, 0x1, UPT ;  /* 0x000000010400788c */ /* 0x001fd2000bf05270 */
[----:B-1----:R-:W-:Y:S05]  /*16610*/  BRA.U !UP0, `(.L_x_1155) ;  /* 0x0000000108407547 */ /* 0x002fea000b800000 */
        /* <DEDUP_REMOVED lines=16> */
.L_x_1155:
[----:B------:R-:W0:Y:S01]  /*16720*/  LDCU.64 UR4, c[0x0][0x768] ;  /* 0x0000ed00ff0477ac */ /* 0x000e220008000a00 */
[----:B------:R-:W1:Y:S01]  /*16730*/  LDCU.64 UR6, c[0x0][0x380] ;  /* 0x00007000ff0677ac */ /* 0x000e620008000a00 */
[----:B0-----:R-:W-:Y:S01]  /*16740*/  IADD3 R2, P0, PT, R19, UR4, RZ ;  /* 0x0000000413027c10 */ /* 0x001fe2000ff1e0ff */
[----:B------:R-:W0:Y:S01]  /*16750*/  LDCU UR4, c[0x0][0x79c] ;  /* 0x0000f380ff0477ac */ /* 0x000e220008000800 */
[----:B-1----:R-:W-:Y:S02]  /*16760*/  DMUL R30, R30, UR6 ;  /* 0x000000061e1e7c28 */ /* 0x002fe40008000000 */
[----:B------:R-:W-:-:S05]  /*16770*/  IADD3.X R3, PT, PT, RZ, UR5, RZ, P0, !PT ;  /* 0x00000005ff037c10 */ /* 0x000fca00087fe4ff */
[----:B------:R1:W-:Y:S01]  /*16780*/  STG.E.64 desc[UR36][R2.64], R30 ;  /* 0x0000001e02007986 */ /* 0x0003e2000c101b24 */
[----:B0-----:R-:W-:-:S09]  /*16790*/  UISETP.NE.AND UP0, UPT, UR4, 0x1, UPT ;  /* 0x000000010400788c */ /* 0x001fd2000bf05270 */
[----:B-1----:R-:W-:Y:S05]  /*167a0*/  BRA.U !UP0, `(.L_x_1156) ;  /* 0x0000000108407547 */ /* 0x002fea000b800000 */
        /* <DEDUP_REMOVED lines=16> */
.L_x_1156:
[----:B------:R-:W0:Y:S01]  /*168b0*/  LDCU.64 UR4, c[0x0][0x768] ;  /* 0x0000ed00ff0477ac */ /* 0x000e220008000a00 */
[----:B------:R-:W1:Y:S01]  /*168c0*/  LDCU.64 UR6, c[0x0][0x380] ;  /* 0x00007000ff0677ac */ /* 0x000e620008000a00 */
[----:B0-----:R-:W-:Y:S01]  /*168d0*/  IADD3 R18, P0, PT, R18, UR4, RZ ;  /* 0x0000000412127c10 */ /* 0x001fe2000ff1e0ff */
[----:B------:R-:W0:Y:S01]  /*168e0*/  LDCU UR4, c[0x0][0x79c] ;  /* 0x0000f380ff0477ac */ /* 0x000e220008000800 */
[----:B-1----:R-:W-:-:S03]  /*168f0*/  DMUL R24, R24, UR6 ;  /* 0x0000000618187c28 */ /* 0x002fc60008000000 */
[----:B------:R-:W-:Y:S01]  /*16900*/  IMAD.X R19, RZ, RZ, UR5, P0 ;  /* 0x00000005ff137e24 */ /* 0x000fe200080e06ff */
[----:B------:R-:W-:-:S04]  /*16910*/  DMUL R26, R26, UR6 ;  /* 0x000000061a1a7c28 */ /* 0x000fc80008000000 */
[----:B------:R1:W-:Y:S01]  /*16920*/  STG.E.64 desc[UR36][R18.64], R24 ;  /* 0x0000001812007986 */ /* 0x0003e2000c101b24 */
[----:B0-----:R-:W-:-:S09]  /*16930*/  UISETP.NE.AND UP0, UPT, UR4, 0x1, UPT ;  /* 0x000000010400788c */ /* 0x001fd2000bf05270 */
[----:B-1----:R-:W-:Y:S05]  /*16940*/  BRA.U !UP0, `(.L_x_1157) ;  /* 0x0000000108407547 */ /* 0x002fea000b800000 */
        /* <DEDUP_REMOVED lines=16> */
.L_x_1157:
[----:B------:R-:W0:Y:S02]  /*16a50*/  LDCU.64 UR4, c[0x0][0x768] ;  /* 0x0000ed00ff0477ac */ /* 0x000e240008000a00 */
[----:B0-----:R-:W-:-:S04]  /*16a60*/  IADD3 R16, P0, PT, R16, UR4, RZ ;  /* 0x0000000410107c10 */ /* 0x001fc8000ff1e0ff */
[----:B------:R-:W-:-:S05]  /*16a70*/  IADD3.X R17, PT, PT, RZ, UR5, RZ, P0, !PT ;  /* 0x00000005ff117c10 */ /* 0x000fca00087fe4ff */
[----:B------:R-:W-:Y:S01]  /*16a80*/  STG.E.64 desc[UR36][R16.64], R26 ;  /* 0x0000001a10007986 */ /* 0x000fe2000c101b24 */
[----:B------:R-:W-:Y:S05]  /*16a90*/  EXIT ;  /* 0x000000000000794d */ /* 0x000fea0003800000 */
.L_x_1153:
[----:B------:R-:W0:Y:S01]  /*16aa0*/  LDCU.U8 UR4, c[0x0][0x798] ;  /* 0x0000f300ff0477ac */ /* 0x000e220008000000 */
[----:B------:R-:W1:Y:S01]  /*16ab0*/  LDCU.U8 UR5, c[0x0][0x799] ;  /* 0x0000f320ff0577ac */ /* 0x000e620008000000 */
[----:B0-----:R-:W-:Y:S02]  /*16ac0*/  UISETP.NE.AND UP1, UPT, UR4, URZ, UPT ;  /* 0x000000ff0400728c */ /* 0x001fe4000bf25270 */
[----:B-1----:R-:W-:-:S07]  /*16ad0*/  UISETP.NE.AND UP0, UPT, UR5, URZ, UPT ;  /* 0x000000ff0500728c */ /* 0x002fce000bf05270 */
[----:B------:R-:W-:Y:S05]  /*16ae0*/  BRA.U !UP1, `(.L_x_1158) ;  /* 0x0000000109207547 */ /* 0x000fea000b800000 */
[----:B---34-:R-:W3:Y:S04]  /*16af0*/  LDG.E.64 R2, desc[UR36][R4.64] ;  /* 0x0000002404027981 */ /* 0x018ee8000c1e1b00 */
[----:B------:R-:W4:Y:S04]  /*16b00*/  LDG.E.64 R6, desc[UR36][R4.64+0x8] ;  /* 0x0000082404067981 */ /* 0x000f28000c1e1b00 */
[----:B------:R-:W2:Y:S04]  /*16b10*/  LDG.E.64 R8, desc[UR36][R4.64+0x10] ;  /* 0x0000102404087981 */ /* 0x000ea8000c1e1b00 */
[----:B------:R-:W2:Y:S01]  /*16b20*/  LDG.E.64 R10, desc[UR36][R4.64+0x18] ;  /* 0x00001824040a7981 */ /* 0x000ea2000c1e1b00 */
[----:B---3--:R-:W-:-:S02]  /*16b30*/  DADD R28, R28, R2 ;  /* 0x000000001c1c7229 */ /* 0x008fc40000000002 */
[----:B----4-:R-:W-:Y:S02]  /*16b40*/  DADD R30, R30, R6 ;  /* 0x000000001e1e7229 */ /* 0x010fe40000000006 */
[----:B--2---:R-:W-:Y:S02]  /*16b50*/  DADD R24, R24, R8 ;  /* 0x0000000018187229 */ /* 0x004fe40000000008 */
[----:B------:R-:W-:-:S11]  /*16b60*/  DADD R26, R26, R10 ;  /* 0x000000001a1a7229 */ /* 0x000fd6000000000a */
.L_x_1158:
        /* <DEDUP_REMOVED lines=8> */
[----:B---34-:R1:W3:Y:S01]  /*16bf0*/  LDC.64 R2, c[0x4][R0] ;  /* 0x0100000000027b82 */ /* 0x0182e20000000a00 */
[----:B------:R-:W4:Y:S01]  /*16c00*/  LDCU.64 UR6, c[0x4][0x578] ;  /* 0x0100af00ff0677ac */ /* 0x000f220008000a00 */
[----:B--2---:R-:W-:Y:S01]  /*16c10*/  MOV R13, RZ ;  /* 0x000000ff000d7202 */ /* 0x004fe20000000f00 */
[----:B------:R-:W2:Y:S01]  /*16c20*/  LDCU.64 UR8, c[0x4][0x3c0] ;  /* 0x01007800ff0877ac */ /* 0x000ea20008000a00 */
[----:B0-----:R-:W-:Y:S01]  /*16c30*/  MOV R4, UR4 ;  /* 0x0000000400047c02 */ /* 0x001fe20008000f00 */
[----:B------:R-:W-:Y:S01]  /*16c40*/  IMAD.U32 R5, RZ, RZ, UR5 ;  /* 0x00000005ff057e24 */ /* 0x000fe2000f8e00ff */
[----:B----4-:R-:W-:-:S02]  /*16c50*/  MOV R6, UR6 ;  /* 0x0000000600067c02 */ /* 0x010fc40008000f00 */
[----:B------:R-:W-:Y:S01]  /*16c60*/  MOV R7, UR7 ;  /* 0x0000000700077c02 */ /* 0x000fe20008000f00 */
[----:B--2---:R-:W-:Y:S01]  /*16c70*/  IMAD.U32 R10, RZ, RZ, UR8 ;  /* 0x00000008ff0a7e24 */ /* 0x004fe2000f8e00ff */
[----:B-1----:R-:W-:-:S07]  /*16c80*/  MOV R11, UR9 ;  /* 0x00000009000b7c02 */ /* 0x002fce0008000f00 */
[----:B------:R-:W-:-:S07]  /*16c90*/  LEPC R20, `(.L_x_1160) ;  /* 0x000000001014794e */ /* 0x000fce0000000000 */
[----:B---3-5:R-:W-:Y:S05]  /*16ca0*/  CALL.ABS.NOINC R2 ;  /* 0x0000000002007343 */ /* 0x028fea0003c00000 */
.L_x_1160:
[----:B------:R-:W0:Y:S01]  /*16cb0*/  LDCU.64 UR4, c[0x0][0x768] ;  /* 0x0000ed00ff0477ac */ /* 0x000e220008000a00 */
[----:B------:R-:W3:Y:S01]  /*16cc0*/  LDCU.64 UR6, c[0x0][0x380] ;  /* 0x00007000ff0677ac */ /* 0x000ee20008000a00 */
[----:B0-----:R-:W-:Y:S01]  /*16cd0*/  IADD3 R22, P0, PT, R22, UR4, RZ ;  /* 0x0000000416167c10 */ /* 0x001fe2000ff1e0ff */
[----:B------:R-:W0:Y:S01]  /*16ce0*/  LDCU UR4, c[0x0][0x79c] ;  /* 0x0000f380ff0477ac */ /* 0x000e220008000800 */
[----:B---34-:R-:W-:Y:S02]  /*16cf0*/  DMUL R28, R28, UR6 ;  /* 0x000000061c1c7c28 */ /* 0x018fe40008000000 */
        /* <DEDUP_REMOVED lines=8> */
[----:B------:R1:W3:Y:S01]  /*16d80*/  LDC.64 R2, c[0x4][R0] ;  /* 0x0100000000027b82 */ /* 0x0002e20000000a00 */
[----:B------:R-:W4:Y:S01]  /*16d90*/  LDCU.64 UR6, c[0x4][0x578] ;  /* 0x0100af00ff0677ac */ /* 0x000f220008000a00 */
[----:B--2---:R-:W-:Y:S01]  /*16da0*/  MOV R13, RZ ;  /* 0x000000ff000d7202 */ /* 0x004fe20000000f00 */
        /* <DEDUP_REMOVED lines=9> */
.L_x_1161:
[----:B------:R-:W0:Y:S01]  /*16e40*/  LDCU.64 UR4, c[0x0][0x768] ;  /* 0x0000ed00ff0477ac */ /* 0x000e220008000a00 */
[----:B------:R-:W1:Y:S01]  /*16e50*/  LDCU.64 UR6, c[0x0][0x380] ;  /* 0x00007000ff0677ac */ /* 0x000e620008000a00 */
[----:B0-----:R-:W-:Y:S01]  /*16e60*/  IADD3 R2, P0, PT, R19, UR4, RZ ;  /* 0x0000000413027c10 */ /* 0x001fe2000ff1e0ff */
[----:B------:R-:W0:Y:S01]  /*16e70*/  LDCU UR4, c[0x0][0x79c] ;  /* 0x0000f380ff0477ac */ /* 0x000e220008000800 */
[----:B-1----:R-:W-:-:S03]  /*16e80*/  DMUL R30, R30, UR6 ;  /* 0x000000061e1e7c28 */ /* 0x002fc60008000000 */
[----:B------:R-:W-:-:S05]  /*16e90*/  IMAD.X R3, RZ, RZ, UR5, P0 ;  /* 0x00000005ff037e24 */ /* 0x000fca00080e06ff */
[----:B------:R1:W-:Y:S01]  /*16ea0*/  STG.E.64 desc[UR36][R2.64], R30 ;  /* 0x0000001e02007986 */ /* 0x0003e2000c101b24 */
[----:B0-----:R-:W-:-:S09]  /*16eb0*/  UISETP.NE.AND UP0, UPT, UR4, 0x1, UPT ;  /* 0x000000010400788c */ /* 0x001fd2000bf05270 */
[----:B-1----:R-:W-:Y:S05]  /*16ec0*/  BRA.U !UP0, `(.L_x_1162) ;  /* 0x0000000108407547 */ /* 0x002fea000b800000 */
[----:B------:R-:W-:Y:S01]  /*16ed0*/  MOV R0, 0x0 ;  /* 0x0000000000007802 */ /* 0x000fe20000000f00 */
[----:B------:R-:W0:Y:S01]  /*16ee0*/  LDCU.64 UR4, c[0x4][0x590] ;  /* 0x0100b200ff0477ac */ /* 0x000e220008000a00 */
[----:B------:R-:W-:Y:S01]  /*16ef0*/  MOV R8, 0x2ef ;  /* 0x000002ef00087802 */ /* 0x000fe20000000f00 */
[----:B--2---:R-:W-:Y:S01]  /*16f00*/  IMAD.MOV.U32 R13, RZ, RZ, RZ ;  /* 0x000000ffff0d7224 */ /* 0x004fe200078e00ff */
        /* <DEDUP_REMOVED lines=12> */
.L_x_1162:
[----:B------:R-:W0:Y:S01]  /*16fd0*/  LDCU.64 UR4, c[0x0][0x768] ;  /* 0x0000ed00ff0477ac */ /* 0x000e220008000a00 */
[----:B------:R-:W1:Y:S01]  /*16fe0*/  LDCU.64 UR6, c[0x0][0x380] ;  /* 0x00007000ff0677ac */ /* 0x000e620008000a00 */
[----:B0-----:R-:W-:Y:S01]  /*16ff0*/  IADD3 R18, P0, PT, R18, UR4, RZ ;  /* 0x0000000412127c10 */ /* 0x001fe2000ff1e0ff */
[----:B------:R-:W0:Y:S01]  /*17000*/  LDCU UR4, c[0x0][0x79c] ;  /* 0x0000f380ff0477ac */ /* 0x000e220008000800 */
[----:B-1----:R-:W-:Y:S02]  /*17010*/  DMUL R24, R24, UR6 ;  /* 0x0000000618187c28 */ /* 0x002fe40008000000 */
[----:B------:R-:W-:Y:S01]  /*17020*/  IADD3.X R19, PT, PT, RZ, UR5, RZ, P0, !PT ;  /* 0x00000005ff137c10 */ /* 0x000fe200087fe4ff */
[----:B------:R-:W-:-:S04]  /*17030*/  DMUL R26, R26, UR6 ;  /* 0x000000061a1a7c28 */ /* 0x000fc80008000000 */
[----:B------:R1:W-:Y:S01]  /*17040*/  STG.E.64 desc[UR36][R18.64], R24 ;  /* 0x0000001812007986 */ /* 0x0003e2000c101b24 */
[----:B0-----:R-:W-:-:S09]  /*17050*/  UISETP.NE.AND UP0, UPT, UR4, 0x1, UPT ;  /* 0x000000010400788c */ /* 0x001fd2000bf05270 */
[----:B-1----:R-:W-:Y:S05]  /*17060*/  BRA.U !UP0, `(.L_x_1163) ;  /* 0x0000000108407547 */ /* 0x002fea000b800000 */
[----:B------:R-:W-:Y:S01]  /*17070*/  MOV R0, 0x0 ;  /* 0x0000000000007802 */ /* 0x000fe20000000f00 */
[----:B------:R-:W0:Y:S01]  /*17080*/  LDCU.64 UR4, c[0x4][0x590] ;  /* 0x0100b200ff0477ac */ /* 0x000e220008000a00 */
[----:B------:R-:W-:Y:S01]  /*17090*/  MOV R8, 0x2ef ;  /* 0x000002ef00087802 */ /* 0x000fe20000000f00 */
[----:B------:R-:W-:Y:S01]  /*170a0*/  IMAD.MOV.U32 R12, RZ, RZ, 0x1 ;  /* 0x00000001ff0c7424 */ /* 0x000fe200078e00ff */
[----:B------:R1:W3:Y:S01]  /*170b0*/  LDC.64 R2, c[0x4][R0] ;  /* 0x0100000000027b82 */ /* 0x0002e20000000a00 */
        /* <DEDUP_REMOVED lines=11> */
.L_x_1163:
[----:B------:R-:W0:Y:S02]  /*17170*/  LDCU.64 UR4, c[0x0][0x768] ;  /* 0x0000ed00ff0477ac */ /* 0x000e240008000a00 */
[----:B0-----:R-:W-:-:S04]  /*17180*/  IADD3 R16, P0, PT, R16, UR4, RZ ;  /* 0x0000000410107c10 */ /* 0x001fc8000ff1e0ff */
[----:B------:R-:W-:-:S05]  /*17190*/  IADD3.X R17, PT, PT, RZ, UR5, RZ, P0, !PT ;  /* 0x00000005ff117c10 */ /* 0x000fca00087fe4ff */
[----:B------:R-:W-:Y:S01]  /*171a0*/  STG.E.64 desc[UR36][R16.64], R26 ;  /* 0x0000001a10007986 */ /* 0x000fe2000c101b24 */
[----:B------:R-:W-:Y:S05]  /*171b0*/  EXIT ;  /* 0x000000000000794d */ /* 0x000fea0003800000 */
.L_x_1159:
[----:B------:R-:W-:Y:S04]  /*171c0*/  STG.E.64 desc[UR36][R4.64], R28 ;  /* 0x0000001c04007986 */ /* 0x000fe8000c101b24 */
[----:B------:R-:W-:Y:S04]  /*171d0*/  STG.E.64 desc[UR36][R4.64+0x8], R30 ;  /* 0x0000081e04007986 */ /* 0x000fe8000c101b24 */
[----:B------:R-:W-:Y:S04]  /*171e0*/  STG.E.64 desc[UR36][R4.64+0x10], R24 ;  /* 0x0000101804007986 */ /* 0x000fe8000c101b24 */
[----:B------:R-:W-:Y:S01]  /*171f0*/  STG.E.64 desc[UR36][R4.64+0x18], R26 ;  /* 0x0000181a04007986 */ /* 0x000fe2000c101b24 */
[----:B------:R-:W-:Y:S05]  /*17200*/  EXIT ;  /* 0x000000000000794d */ /* 0x000fea0003800000 */
.L_x_1128:
        /* <DEDUP_REMOVED lines=59> */
.L_x_1165:
[----:B------:R-:W1:Y:S01]  /*175c0*/  LDCU.64 UR4, c[0x0][0x768] ;  /* 0x0000ed00ff0477ac */ /* 0x000e620008000a00 */
[----:B------:R-:W0:Y:S01]  /*175d0*/  LDCU.64 UR6, c[0x0][0x380] ;  /* 0x00007000ff0677ac */ /* 0x000e220008000a00 */
[----:B-1----:R-:W-:Y:S01]  /*175e0*/  IADD3 R2, P0, PT, R19, UR4, RZ ;  /* 0x0000000413027c10 */ /* 0x002fe2000ff1e0ff */
[----:B------:R-:W1:Y:S01]  /*175f0*/  LDCU UR4, c[0x0][0x79c] ;  /* 0x0000f380ff0477ac */ /* 0x000e620008000800 */
[----:B0-----:R-:W-:Y:S02]  /*17600*/  DMUL R68, R68, UR6 ;  /* 0x0000000644447c28 */ /* 0x001fe40008000000 */
[----:B------:R-:W-:-:S05]  /*17610*/  IADD3.X R3, PT, PT, RZ, UR5, RZ, P0, !PT ;  /* 0x00000005ff037c10 */ /* 0x000fca00087fe4ff */
        /* <DEDUP_REMOVED lines=18> */
[----:B--2--5:R-:W-:Y:S05]  /*17740*/  CALL.ABS.NOINC R2 ;  /* 0x0000000002007343 */ /* 0x024fea0003c00000 */
.L_x_1166:
        /* <DEDUP_REMOVED lines=24> */
[----:B--2--5:R-:W-:Y:S05]  /*178d0*/  CALL.ABS.NOINC R2 ;  /* 0x0000000002007343 */ /* 0x024fea0003c00000 */
.L_x_1167:
        /* <DEDUP_REMOVED lines=26> */
.L_x_1168:
[----:B------:R-:W0:Y:S02]  /*17a80*/  LDCU.64 UR4, c[0x0][0x768] ;  /* 0x0000ed00ff0477ac */ /* 0x000e240008000a00 */
[----:B0-----:R-:W-:-:S04]  /*17a90*/  IADD3 R16, P0, PT, R16, UR4, RZ ;  /* 0x0000000410107c10 */ /* 0x001fc8000ff1e0ff */
[----:B------:R-:W-:-:S05]  /*17aa0*/  IADD3.X R17, PT, PT, RZ, UR5, RZ, P0, !PT ;  /* 0x00000005ff117c10 */ /* 0x000fca00087fe4ff */
[----:B------:R-:W-:Y:S01]  /*17ab0*/  STG.E.64 desc[UR36][R16.64], R74 ;  /* 0x0000004a10007986 */ /* 0x000fe2000c101b24 */
[----:B------:R-:W-:Y:S05]  /*17ac0*/  EXIT ;  /* 0x000000000000794d */ /* 0x000fea0003800000 */
.L_x_1164:
[----:B------:R-:W0:Y:S01]  /*17ad0*/  LDCU.U8 UR4, c[0x0][0x798] ;  /* 0x0000f300ff0477ac */ /* 0x000e220008000000 */
[----:B------:R-:W1:Y:S01]  /*17ae0*/  LDCU.U8 UR5, c[0x0][0x799] ;  /* 0x0000f320ff0577ac */ /* 0x000e620008000000 */
[----:B0-----:R-:W-:Y:S02]  /*17af0*/  UISETP.NE.AND UP0, UPT, UR4, URZ, UPT ;  /* 0x000000ff0400728c */ /* 0x001fe4000bf05270 */
[----:B-1----:R-:W-:-:S07]  /*17b00*/  UISETP.NE.AND UP1, UPT, UR5, URZ, UPT ;  /* 0x000000ff0500728c */ /* 0x002fce000bf25270 */
[----:B------:R-:W-:Y:S05]  /*17b10*/  BRA.U !UP0, `(.L_x_1169) ;  /* 0x0000000108207547 */ /* 0x000fea000b800000 */
[----:B---34-:R-:W2:Y:S04]  /*17b20*/  LDG.E.64 R2, desc[UR36][R4.64] ;  /* 0x0000002404027981 */ /* 0x018ea8000c1e1b00 */
[----:B------:R-:W3:Y:S04]  /*17b30*/  LDG.E.64 R6, desc[UR36][R4.64+0x8] ;  /* 0x0000082404067981 */ /* 0x000ee8000c1e1b00 */
[----:B------:R-:W4:Y:S04]  /*17b40*/  LDG.E.64 R8, desc[UR36][R4.64+0x10] ;  /* 0x0000102404087981 */ /* 0x000f28000c1e1b00 */
[----:B------:R-:W4:Y:S01]  /*17b50*/  LDG.E.64 R10, desc[UR36][R4.64+0x18] ;  /* 0x00001824040a7981 */ /* 0x000f22000c1e1b00 */
[----:B--2---:R-:W-:-:S02]  /*17b60*/  DADD R68, R68, R2 ;  /* 0x0000000044447229 */ /* 0x004fc40000000002 */
[----:B---3--:R-:W-:Y:S02]  /*17b70*/  DADD R70, R70, R6 ;  /* 0x0000000046467229 */ /* 0x008fe40000000006 */
[----:B----4-:R-:W-:Y:S02]  /*17b80*/  DADD R72, R72, R8 ;  /* 0x0000000048487229 */ /* 0x010fe40000000008 */
[----:B------:R-:W-:-:S11]  /*17b90*/  DADD R74, R74, R10 ;  /* 0x000000004a4a7229 */ /* 0x000fd6000000000a */
.L_x_1169:
        /* <DEDUP_REMOVED lines=8> */
[----:B---34-:R1:W3:Y:S01]  /*17c20*/  LDC.64 R2, c[0x4][R0] ;  /* 0x0100000000027b82 */ /* 0x0182e20000000a00 */
[----:B------:R-:W4:Y:S01]  /*17c30*/  LDCU.64 UR6, c[0x4][0x578] ;  /* 0x0100af00ff0677ac */ /* 0x000f220008000a00 */
[----:B--2---:R-:W-:Y:S01]  /*17c40*/  IMAD.MOV.U32 R13, RZ, RZ, RZ ;  /* 0x000000ffff0d7224 */ /* 0x004fe200078e00ff */
[----:B------:R-:W2:Y:S01]  /*17c50*/  LDCU.64 UR8, c[0x4][0x3c0] ;  /* 0x01007800ff0877ac */ /* 0x000ea20008000a00 */
[----:B0-----:R-:W-:Y:S01]  /*17c60*/  IMAD.U32 R4, RZ, RZ, UR4 ;  /* 0x00000004ff047e24 */ /* 0x001fe2000f8e00ff */
[----:B------:R-:W-:Y:S02]  /*17c70*/  MOV R5, UR5 ;  /* 0x0000000500057c02 */ /* 0x000fe40008000f00 */
[----:B----4-:R-:W-:-:S02]  /*17c80*/  MOV R6, UR6 ;  /* 0x0000000600067c02 */ /* 0x010fc40008000f00 */
[----:B------:R-:W-:Y:S01]  /*17c90*/  MOV R7, UR7 ;  /* 0x0000000700077c02 */ /* 0x000fe20008000f00 */
[----:B--2---:R-:W-:Y:S01]  /*17ca0*/  IMAD.U32 R10, RZ, RZ, UR8 ;  /* 0x00000008ff0a7e24 */ /* 0x004fe2000f8e00ff */
[----:B-1----:R-:W-:-:S07]  /*17cb0*/  MOV R11, UR9 ;  /* 0x00000009000b7c02 */ /* 0x002fce0008000f00 */
[----:B------:R-:W-:-:S07]  /*17cc0*/  LEPC R20, `(.L_x_1171) ;  /* 0x000000001014794e */ /* 0x000fce0000000000 */
[----:B---3-5:R-:W-:Y:S05]  /*17cd0*/  CALL.ABS.NOINC R2 ;  /* 0x0000000002007343 */ /* 0x028fea0003c00000 */
.L_x_1171:
[----:B------:R-:W0:Y:S01]  /*17ce0*/  LDCU.64 UR4, c[0x0][0x768] ;  /* 0x0000ed00ff0477ac */ /* 0x000e220008000a00 */
[----:B------:R-:W2:Y:S01]  /*17cf0*/  LDCU.64 UR6, c[0x0][0x380] ;  /* 0x00007000ff0677ac */ /* 0x000ea20008000a00 */
[----:B0-----:R-:W-:Y:S01]  /*17d00*/  IADD3 R2, P0, PT, R19, UR4, RZ ;  /* 0x0000000413027c10 */ /* 0x001fe2000ff1e0ff */
[----:B------:R-:W0:Y:S01]  /*17d10*/  LDCU UR4, c[0x0][0x79c] ;  /* 0x0000f380ff0477ac */ /* 0x000e220008000800 */
[----:B--234-:R-:W-:Y:S02]  /*17d20*/  DMUL R68, R68, UR6 ;  /* 0x0000000644447c28 */ /* 0x01cfe40008000000 */
        /* <DEDUP_REMOVED lines=20> */
.L_x_1172:
        /* <DEDUP_REMOVED lines=25> */
.L_x_1173:
        /* <DEDUP_REMOVED lines=26> */
.L_x_1174:
[----:B------:R-:W0:Y:S02]  /*181a0*/  LDCU.64 UR4, c[0x0][0x768] ;  /* 0x0000ed00ff0477ac */ /* 0x000e240008000a00 */
[----:B0-----:R-:W-:-:S04]  /*181b0*/  IADD3 R16, P0, PT, R16, UR4, RZ ;  /* 0x0000000410107c10 */ /* 0x001fc8000ff1e0ff */
[----:B------:R-:W-:-:S05]  /*181c0*/  IADD3.X R17, PT, PT, RZ, UR5, RZ, P0, !PT ;  /* 0x00000005ff117c10 */ /* 0x000fca00087fe4ff */
[----:B------:R-:W-:Y:S01]  /*181d0*/  STG.E.64 desc[UR36][R16.64], R74 ;  /* 0x0000004a10007986 */ /* 0x000fe2000c101b24 */
[----:B------:R-:W-:Y:S05]  /*181e0*/  EXIT ;  /* 0x000000000000794d */ /* 0x000fea0003800000 */
.L_x_1170:
[----:B------:R-:W-:Y:S04]  /*181f0*/  STG.E.64 desc[UR36][R4.64], R68 ;  /* 0x0000004404007986 */ /* 0x000fe8000c101b24 */
[----:B------:R-:W-:Y:S04]  /*18200*/  STG.E.64 desc[UR36][R4.64+0x8], R70 ;  /* 0x0000084604007986 */ /* 0x000fe8000c101b24 */
[----:B------:R-:W-:Y:S04]  /*18210*/  STG.E.64 desc[UR36][R4.64+0x10], R72 ;  /* 0x0000104804007986 */ /* 0x000fe8000c101b24 */
[----:B------:R-:W-:Y:S01]  /*18220*/  STG.E.64 desc[UR36][R4.64+0x18], R74 ;  /* 0x0000184a04007986 */ /* 0x000fe2000c101b24 */
[----:B------:R-:W-:Y:S05]  /*18230*/  EXIT ;  /* 0x000000000000794d */ /* 0x000fea0003800000 */
.L_x_1175:
        /* <DEDUP_REMOVED lines=12> */
.L_x_7273:


//--------------------- .text._ZN2at6native13reduce_kernelILi512ELi1ENS0_8ReduceOpIsNS0_7MeanOpsIssssEEjsLi4ELi8EEEEEvT1_ --------------------------
	.section	.text._ZN2at6native13reduce_kernelILi512ELi1ENS0_8ReduceOpIsNS0_7MeanOpsIssssEEjsLi4ELi8EEEEEvT1_,"ax",@progbits
	.align	128
        .global         _ZN2at6native13reduce_kernelILi512ELi1ENS0_8ReduceOpIsNS0_7MeanOpsIssssEEjsLi4ELi8EEEEEvT1_
        .type           _ZN2at6native13reduce_kernelILi512ELi1ENS0_8ReduceOpIsNS0_7MeanOpsIssssEEjsLi4ELi8EEEEEvT1_,@function
        .size           _ZN2at6native13reduce_kernelILi512ELi1ENS0_8ReduceOpIsNS0_7MeanOpsIssssEEjsLi4ELi8EEEEEvT1_,(.L_x_7274 - _ZN2at6native13reduce_kernelILi512ELi1ENS0_8ReduceOpIsNS0_7MeanOpsIssssEEjsLi4ELi8EEEEEvT1_)
        .other          _ZN2at6native13reduce_kernelILi512ELi1ENS0_8ReduceOpIsNS0_7MeanOpsIssssEEjsLi4ELi8EEEEEvT1_,@"STO_CUDA_ENTRY STV_DEFAULT"
_ZN2at6native13reduce_kernelILi512ELi1ENS0_8ReduceOpIsNS0_7MeanOpsIssssEEjsLi4ELi8EEEEEvT1_:
.text._ZN2at6native13reduce_kernelILi512ELi1ENS0_8ReduceOpIsNS0_7MeanOpsIssssEEjsLi4ELi8EEEEEvT1_:
        /* <DEDUP_REMOVED lines=8> */
[----:B------:R-:W3:Y:S03]  /*0080*/  LDCU UR6, c[0x0][0x39c] ;  /* 0x00007380ff0677ac */ /* 0x000ee60008000800 */
[----:B------:R-:W5:Y:S01]  /*0090*/  LDC R2, c[0x0][0x394] ;  /* 0x0000e500ff027b82 */ /* 0x000f620000000800 */
[----:B--2---:R-:W-:Y:S01]  /*00a0*/  UISETP.NE.AND UP0, UPT, UR4, URZ, UPT ;  /* 0x000000ff0400728c */ /* 0x004fe2000bf05270 */
[----:B-1----:R-:W-:-:S02]  /*00b0*/  IMAD R3, R23, UR22, RZ ;  /* 0x0000001617037c24 */ /* 0x002fc4000f8e02ff */
[----:B---3--:R-:W-:Y:S02]  /*00c0*/  IMAD R5, R23, UR6, RZ ;  /* 0x0000000617057c24 */ /* 0x008fe4000f8e02ff */
[C---:B----4-:R-:W-:Y:S02]  /*00d0*/  IMAD R3, R22.reuse, UR23, R3 ;  /* 0x0000001716037c24 */ /* 0x050fe4000f8e0203 */
[----:B------:R-:W-:Y:S02]  /*00e0*/  IMAD R5, R22, UR20, R5 ;  /* 0x0000001416057c24 */ /* 0x000fe4000f8e0205 */
[----:B-----5:R-:W-:Y:S02]  /*00f0*/  IMAD R3, R2, UR5, R3 ;  /* 0x0000000502037c24 */ /* 0x020fe4000f8e0203 */
[----:B------:R-:W-:Y:S01]  /*0100*/  IMAD R21, R6, UR21, R5 ;  /* 0x0000001506157c24 */ /* 0x000fe2000f8e0205 */
        /* <DEDUP_REMOVED lines=8> */
[----:B------:R-:W-:-:S04]  /*0190*/  SHF.R.U32.HI R5, RZ, UR7, R4 ;  /* 0x00000007ff057c19 */ /* 0x000fc80008011604 */
[----:B------:R-:W-:-:S05]  /*01a0*/  IADD3 R7, PT, PT, -R5, RZ, RZ ;  /* 0x000000ff05077210 */ /* 0x000fca0007ffe1ff */
[----:B-1----:R-:W-:-:S04]  /*01b0*/  IMAD R0, R7, UR5, R3 ;  /* 0x0000000507007c24 */ /* 0x002fc8000f8e0203 */
[----:B--2---:R-:W-:Y:S01]  /*01c0*/  IMAD R0, R0, UR8, RZ ;  /* 0x0000000800007c24 */ /* 0x004fe2000f8e02ff */
[----:B------:R-:W-:Y:S06]  /*01d0*/  BRA.U !UP0, `(.L_x_1176) ;  /* 0x0000001108247547 */ /* 0x000fec000b800000 */
[----:B------:R-:W0:Y:S01]  /*01e0*/  LDCU.64 UR6, c[0x0][0x568] ;  /* 0x0000ad00ff0677ac */ /* 0x000e220008000a00 */
[----:B------:R-:W-:Y:S01]  /*01f0*/  IMAD.MOV.U32 R4, RZ, RZ, RZ ;  /* 0x000000ffff047224 */ /* 0x000fe200078e00ff */
[----:B------:R-:W1:Y:S01]  /*0200*/  LDCU UR5, c[0x0][0x570] ;  /* 0x0000ae00ff0577ac */ /* 0x000e620008000800 */
[----:B------:R-:W-:-:S04]  /*0210*/  UISETP.LT.U32.AND UP0, UPT, UR4, 0x18, UPT ;  /* 0x000000180400788c */ /* 0x000fc8000bf01070 */
[----:B------:R-:W-:-:S04]  /*0220*/  USEL UR4, UR4, 0x18, UP0 ;  /* 0x0000001804047887 */ /* 0x000fc80008000000 */
[----:B------:R-:W-:Y:S01]  /*0230*/  UIADD3 UR4, UPT, UPT, UR4, 0x1, URZ ;  /* 0x0000000104047890 */ /* 0x000fe2000fffe0ff */
[----:B0-----:R-:W-:Y:S01]  /*0240*/  IMAD.HI.U32 R8, R5, UR7, R4 ;  /* 0x0000000705087c27 */ /* 0x001fe2000f8e0004 */
[----:B------:R-:W0:Y:S04]  /*0250*/  LDCU UR7, c[0x0][0x694] ;  /* 0x0000d280ff0777ac */ /* 0x000e280008000800 */
[----:B-1----:R-:W-:Y:S01]  /*0260*/  SHF.R.U32.HI R9, RZ, UR5, R8 ;  /* 0x00000005ff097c19 */ /* 0x002fe20008011608 */
[----:B------:R-:W-:-:S03]  /*0270*/  UISETP.NE.AND UP0, UPT, UR4, 0x2, UPT ;  /* 0x000000020400788c */ /* 0x000fc6000bf05270 */
[----:B------:R-:W-:-:S05]  /*0280*/  IADD3 R4, PT, PT, -R9, RZ, RZ ;  /* 0x000000ff09047210 */ /* 0x000fca0007ffe1ff */
[----:B------:R-:W-:-:S04]  /*0290*/  IMAD R5, R4, UR6, R5 ;  /* 0x0000000604057c24 */ /* 0x000fc8000f8e0205 */
        /* <DEDUP_REMOVED lines=253> */
.L_x_1176:
[----:B------:R-:W0:Y:S01]  /*1270*/  LDCU.64 UR4, c[0x0][0x388] ;  /* 0x00007100ff0477ac */ /* 0x000e220008000a00 */
[----:B------:R-:W-:Y:S01]  /*1280*/  BSSY.RECONVERGENT B0, `(.L_x_1177) ;  /* 0x00009c8000007945 */ /* 0x000fe20003800200 */
[----:B------:R-:W1:Y:S01]  /*1290*/  LDCU.64 UR36, c[0x0][0x358] ;  /* 0x00006b00ff2477ac */ /* 0x000e620008000a00 */
[----:B0-----:R-:W-:-:S05]  /*12a0*/  IMAD.U32 R20, RZ, RZ, UR4 ;  /* 0x00000004ff147e24 */ /* 0x001fca000f8e00ff */
[----:B------:R-:W-:-:S04]  /*12b0*/  ISETP.GE.U32.AND P0, PT, R21, R20, PT ;  /* 0x000000141500720c */ /* 0x000fc80003f06070 */
[----:B------:R-:W-:-:S13]  /*12c0*/  ISETP.GE.U32.OR P0, PT, R3, UR5, P0 ;  /* 0x0000000503007c0c */ /* 0x000fda0008706470 */
[----:B-1----:R-:W-:Y:S05]  /*12d0*/  @P0 BRA `(.L_x_1178) ;  /* 0x0000009c00080947 */ /* 0x002fea0003800000 */
        /* <DEDUP_REMOVED lines=8> */
[----:B------:R-:W0:Y:S01]  /*1360*/  LDC.U16 R10, c[0x0][0x382] ;  /* 0x0000e080ff0a7b82 */ /* 0x000e220000000400 */
[----:B------:R-:W1:Y:S01]  /*1370*/  LDCU UR4, c[0x0][0x388] ;  /* 0x00007100ff0477ac */ /* 0x000e620008000800 */
[----:B------:R-:W-:Y:S01]  /*1380*/  SHF.R.U32.HI R4, RZ, 0x1, R4 ;  /* 0x00000001ff047819 */ /* 0x000fe20000011604 */
[----:B------:R-:W-:Y:S03]  /*1390*/  BSSY.RECONVERGENT B1, `(.L_x_1180) ;  /* 0x000001c000017945 */ /* 0x000fe60003800200 */
[----:B------:R-:W-:Y:S01]  /*13a0*/  LOP3.LUT P0, R7, R4, 0x7, RZ, 0xc0, !PT ;  /* 0x0000000704077812 */ /* 0x000fe2000780c0ff */
[----:B-1----:R-:W-:Y:S01]  /*13b0*/  IMAD.U32 R8, RZ, RZ, UR4 ;  /* 0x00000004ff087e24 */ /* 0x002fe2000f8e00ff */
[----:B0-----:R-:W-:Y:S01]  /*13c0*/  MOV R0, R10 ;  /* 0x0000000a00007202 */ /* 0x001fe20000000f00 */
[----:B------:R-:W-:-:S10]  /*13d0*/  IMAD.MOV.U32 R9, RZ, RZ, R10 ;  /* 0x000000ffff097224 */ /* 0x000fd400078e000a */
[----:B------:R-:W-:Y:S05]  /*13e0*/  @!P0 BRA `(.L_x_1181) ;  /* 0x0000000000588947 */ /* 0x000fea0003800000 */
[----:B------:R-:W-:Y:S01]  /*13f0*/  ISETP.GT.U32.AND P0, PT, R23, 0x7, PT ;  /* 0x000000071700780c */ /* 0x000fe20003f04070 */
        /* <DEDUP_REMOVED lines=10> */
[----:B------:R-:W-:Y:S01]  /*14a0*/  ISETP.NE.AND P0, PT, RZ, UR21, PT ;  /* 0x00000015ff007c0c */ /* 0x000fe2000bf05270 */
[----:B------:R-:W-:Y:S01]  /*14b0*/  IMAD.MOV.U32 R9, RZ, RZ, R10 ;  /* 0x000000ffff097224 */ /* 0x000fe200078e000a */
[----:B------:R-:W-:-:S13]  /*14c0*/  ISETP.NE.AND P1, PT, R6, RZ, PT ;  /* 0x000000ff0600720c */ /* 0x000fda0003f25270 */
[----:B------:R-:W-:Y:S05]  /*14d0*/  @P0 BRA P1, `(.L_x_1183) ;  /* 0x00000000000c0947 */ /* 0x000fea0000800000 */
[----:B------:R-:W-:-:S06]  /*14e0*/  IMAD.WIDE.U32 R2, R23, 0x2, R4 ;  /* 0x0000000217027825 */ /* 0x000fcc00078e0004 */
[----:B------:R-:W2:Y:S02]  /*14f0*/  LDG.E.U16 R3, desc[UR36][R2.64] ;  /* 0x0000002402037981 */ /* 0x000ea4000c1e1500 */
[----:B--2---:R-:W-:-:S07]  /*1500*/  IADD3 R9, PT, PT, R0, R3, RZ ;  /* 0x0000000300097210 */ /* 0x004fce0007ffe0ff */
.L_x_1183:
[----:B------:R-:W-:Y:S05]  /*1510*/  BSYNC.RECONVERGENT B2 ;  /* 0x0000000000027941 */ /* 0x000fea0003800200 */
.L_x_1182:
[----:B------:R-:W-:Y:S02]  /*1520*/  IADD3 R2, P0, PT, R4, 0x10, RZ ;  /* 0x0000001004027810 */ /* 0x000fe40007f1e0ff */
[----:B------:R-:W-:-:S03]  /*1530*/  IADD3 R8, PT, PT, R7, -0x8, R20 ;  /* 0xfffffff807087810 */ /* 0x000fc60007ffe014 */
[----:B------:R-:W-:-:S08]  /*1540*/  IMAD.X R3, RZ, RZ, R5, P0 ;  /* 0x000000ffff037224 */ /* 0x000fd000000e0605 */
.L_x_1181:
[----:B------:R-:W-:Y:S05]  /*1550*/  BSYNC.RECONVERGENT B1 ;  /* 0x0000000000017941 */ /* 0x000fea0003800200 */
.L_x_1180:
[----:B------:R-:W-:Y:S01]  /*1560*/  LEA R5, R21, 0x7, 0x3 ;  /* 0x0000000715057811 */ /* 0x000fe200078e18ff */
[----:B------:R-:W-:Y:S01]  /*1570*/  BSSY.RECONVERGENT B1, `(.L_x_1184) ;  /* 0x0000028000017945 */ /* 0x000fe20003800200 */
[----:B------:R-:W-:Y:S01]  /*1580*/  ISETP.NE.AND P1, PT, RZ, UR21, PT ;  /* 0x00000015ff007c0c */ /* 0x000fe2000bf25270 */
[--C-:B------:R-:W-:Y:S01]  /*1590*/  IMAD.MOV.U32 R11, RZ, RZ, R10.reuse ;  /* 0x000000ffff0b7224 */ /* 0x100fe200078e000a */
[----:B------:R-:W-:Y:S01]  /*15a0*/  ISETP.GE.U32.AND P2, PT, R5, R8, PT ;  /* 0x000000080500720c */ /* 0x000fe20003f46070 */
[----:B------:R-:W-:Y:S01]  /*15b0*/  IMAD.MOV.U32 R14, RZ, RZ, R10 ;  /* 0x000000ffff0e7224 */ /* 0x000fe200078e000a */
[----:B------:R-:W-:Y:S02]  /*15c0*/  ISETP.NE.AND P0, PT, RZ, UR20, PT ;  /* 0x00000014ff007c0c */ /* 0x000fe4000bf05270 */
[----:B------:R-:W-:Y:S02]  /*15d0*/  ISETP.NE.AND P1, PT, R6, RZ, P1 ;  /* 0x000000ff0600720c */ /* 0x000fe40000f25270 */
[----:B------:R-:W-:-:S02]  /*15e0*/  ISETP.NE.AND P0, PT, R22, RZ, P0 ;  /* 0x000000ff1600720c */ /* 0x000fc40000705270 */
[-C--:B------:R-:W-:Y:S02]  /*15f0*/  MOV R16, R10.reuse ;  /* 0x0000000a00107202 */ /* 0x080fe40000000f00 */
[----:B------:R-:W-:Y:S02]  /*1600*/  PLOP3.LUT P0, PT, P0, P1, PT, 0xf8, 0x8f ;  /* 0x00000000008f781c */ /* 0x000fe40000703f70 */
[-C--:B------:R-:W-:Y:S02]  /*1610*/  MOV R13, R10.reuse ;  /* 0x0000000a000d7202 */ /* 0x080fe40000000f00 */
[----:B------:R-:W-:Y:S01]  /*1620*/  MOV R12, R10 ;  /* 0x0000000a000c7202 */ /* 0x000fe20000000f00 */
[----:B------:R-:W-:Y:S08]  /*1630*/  @P2 BRA `(.L_x_1185) ;  /* 0x00000000006c2947 */ /* 0x000ff00003800000 */
[--C-:B------:R-:W-:Y:S01]  /*1640*/  IMAD.MOV.U32 R16, RZ, RZ, R10.reuse ;  /* 0x000000ffff107224 */ /* 0x100fe200078e000a */
[-C--:B------:R-:W-:Y:S01]  /*1650*/  MOV R11, R10.reuse ;  /* 0x0000000a000b7202 */ /* 0x080fe20000000f00 */
[--C-:B------:R-:W-:Y:S01]  /*1660*/  IMAD.MOV.U32 R13, RZ, RZ, R10.reuse ;  /* 0x000000ffff0d7224 */ /* 0x100fe200078e000a */
[----:B------:R-:W-:Y:S01]  /*1670*/  MOV R14, R10 ;  /* 0x0000000a000e7202 */ /* 0x000fe20000000f00 */
[----:B------:R-:W-:-:S07]  /*1680*/  IMAD.MOV.U32 R12, RZ, RZ, R10 ;  /* 0x000000ffff0c7224 */ /* 0x000fce00078e000a */
.L_x_1186:
[C---:B------:R-:W-:Y:S01]  /*1690*/  IMAD.WIDE.U32 R4, R21.reuse, 0x10, R2 ;  /* 0x0000001015047825 */ /* 0x040fe200078e0002 */
[----:B------:R-:W0:Y:S05]  /*16a0*/  LDCU UR4, c[0x0][0x390] ;  /* 0x00007200ff0477ac */ /* 0x000e2a0008000800 */
[----:B------:R-:W2:Y:S01]  /*16b0*/  LDG.E.128 R4, desc[UR36][R4.64] ;  /* 0x0000002404047981 */ /* 0x000ea2000c1e1d00 */
[----:B0-----:R-:W-:-:S04]  /*16c0*/  IADD3 R21, PT, PT, R21, UR4, RZ ;  /* 0x0000000415157c10 */ /* 0x001fc8000fffe0ff */
[----:B------:R-:W-:-:S04]  /*16d0*/  LEA R15, R21, 0x7, 0x3 ;  /* 0x00000007150f7811 */ /* 0x000fc800078e18ff */
[----:B------:R-:W-:Y:S02]  /*16e0*/  ISETP.GE.U32.AND P1, PT, R15, R8, PT ;  /* 0x000000080f00720c */ /* 0x000fe40003f26070 */
[C---:B--2---:R-:W-:Y:S01]  /*16f0*/  IADD3 R15, PT, PT, R6.reuse, R13, RZ ;  /* 0x0000000d060f7210 */ /* 0x044fe20007ffe0ff */
[C---:B------:R-:W-:Y:S01]  /*1700*/  IMAD.IADD R14, R5.reuse, 0x1, R14 ;  /* 0x00000001050e7824 */ /* 0x040fe200078e020e */
[----:B------:R-:W-:Y:S01]  /*1710*/  PRMT R13, R5, 0x7632, R13 ;  /* 0x00007632050d7816 */ /* 0x000fe2000000000d */
[----:B------:R-:W-:Y:S01]  /*1720*/  IMAD.IADD R16, R7, 0x1, R16 ;  /* 0x0000000107107824 */ /* 0x000fe200078e0210 */
[----:B------:R-:W-:Y:S02]  /*1730*/  PRMT R6, R6, 0x7632, R6 ;  /* 0x0000763206067816 */ /* 0x000fe40000000006 */
[----:B------:R-:W-:Y:S01]  /*1740*/  PRMT R5, R4, 0x7632, R5 ;  /* 0x0000763204057816 */ /* 0x000fe20000000005 */
[----:B------:R-:W-:Y:S01]  /*1750*/  IMAD.IADD R10, R13, 0x1, R10 ;  /* 0x000000010d0a7824 */ /* 0x000fe200078e020a */
[----:B------:R-:W-:-:S02]  /*1760*/  PRMT R7, R7, 0x7632, R7 ;  /* 0x0000763207077816 */ /* 0x000fc40000000007 */
[----:B------:R-:W-:Y:S02]  /*1770*/  IADD3 R6, PT, PT, R6, R11, RZ ;  /* 0x0000000b06067210 */ /* 0x000fe40007ffe0ff */
[----:B------:R-:W-:Y:S01]  /*1780*/  IADD3 R5, PT, PT, R5, R12, RZ ;  /* 0x0000000c05057210 */ /* 0x000fe20007ffe0ff */
[----:B------:R-:W-:Y:S01]  /*1790*/  IMAD.IADD R0, R7, 0x1, R0 ;  /* 0x0000000107007824 */ /* 0x000fe200078e0200 */
[----:B------:R-:W-:Y:S02]  /*17a0*/  IADD3 R9, PT, PT, R4, R9, RZ ;  /* 0x0000000904097210 */ /* 0x000fe40007ffe0ff */
[----:B------:R-:W-:Y:S02]  /*17b0*/  PRMT R13, R15, 0x7610, R13 ;  /* 0x000076100f0d7816 */ /* 0x000fe4000000000d */
[----:B------:R-:W-:Y:S02]  /*17c0*/  PRMT R11, R6, 0x7610, R11 ;  /* 0x00007610060b7816 */ /* 0x000fe4000000000b */
[----:B------:R-:W-:Y:S01]  /*17d0*/  PRMT R12, R5, 0x7610, R12 ;  /* 0x00007610050c7816 */ /* 0x000fe2000000000c */
[----:B------:R-:W-:Y:S06]  /*17e0*/  @!P1 BRA `(.L_x_1186) ;  /* 0xfffffffc00a89947 */ /* 0x000fec000383ffff */
.L_x_1185:
[----:B------:R-:W-:Y:S05]  /*17f0*/  BSYNC.RECONVERGENT B1 ;  /* 0x0000000000017941 */ /* 0x000fea0003800200 */
.L_x_1184:
[----:B------:R-:W-:Y:S04]  /*1800*/  BSSY.RECONVERGENT B1, `(.L_x_1187) ;  /* 0x0000009000017945 */ /* 0x000fe80003800200 */
[----:B------:R-:W-:Y:S05]  /*1810*/  @P0 BRA `(.L_x_1188) ;  /* 0x00000000001c0947 */ /* 0x000fea0003800000 */
[----:B------:R-:W-:-:S05]  /*1820*/  LOP3.LUT R4, R8, 0xfffffff8, RZ, 0xc0, !PT ;  /* 0xfffffff808047812 */ /* 0x000fca00078ec0ff */
[----:B------:R-:W-:-:S05]  /*1830*/  IMAD.IADD R5, R4, 0x1, R23 ;  /* 0x0000000104057824 */ /* 0x000fca00078e0217 */
[----:B------:R-:W-:-:S13]  /*1840*/  ISETP.GE.U32.AND P0, PT, R5, R8, PT ;  /* 0x000000080500720c */ /* 0x000fda0003f06070 */
[----:B------:R-:W-:Y:S05]  /*1850*/  @P0 BRA `(.L_x_1188) ;  /* 0x00000000000c0947 */ /* 0x000fea0003800000 */
[----:B------:R-:W-:-:S06]  /*1860*/  IMAD.WIDE R2, R5, 0x2, R2 ;  /* 0x0000000205027825 */ /* 0x000fcc00078e0202 */
[----:B------:R-:W2:Y:S02]  /*1870*/  LDG.E.U16 R2, desc[UR36][R2.64] ;  /* 0x0000002402027981 */ /* 0x000ea4000c1e1500 */
[----:B--2---:R-:W-:-:S07]  /*1880*/  IADD3 R9, PT, PT, R9, R2, RZ ;  /* 0x0000000209097210 */ /* 0x004fce0007ffe0ff */
.L_x_1188:
[----:B------:R-:W-:Y:S05]  /*1890*/  BSYNC.RECONVERGENT B1 ;  /* 0x0000000000017941 */ /* 0x000fea0003800200 */
.L_x_1187:
[----:B------:R-:W-:-:S04]  /*18a0*/  IADD3 R9, PT, PT, R14, R12, R9 ;  /* 0x0000000c0e097210 */ /* 0x000fc80007ffe009 */
[----:B------:R-:W-:-:S04]  /*18b0*/  IADD3 R9, PT, PT, R13, R10, R9 ;  /* 0x0000000a0d097210 */ /* 0x000fc80007ffe009 */
[----:B------:R-:W-:-:S05]  /*18c0*/  IADD3 R9, PT, PT, R16, R11, R9 ;  /* 0x0000000b10097210 */ /* 0x000fca0007ffe009 */
[----:B------:R-:W-:-:S05]  /*18d0*/  IMAD.IADD R9, R9, 0x1, R0 ;  /* 0x0000000109097824 */ /* 0x000fca00078e0200 */
[----:B------:R-:W-:Y:S01]  /*18e0*/  PRMT R7, R9, 0x7610, R7 ;  /* 0x0000761009077816 */ /* 0x000fe20000000007 */
[----:B------:R-:W-:Y:S06]  /*18f0*/  BRA `(.L_x_1178) ;  /* 0x0000009400807947 */ /* 0x000fec0003800000 */
.L_x_1179:
        /* <DEDUP_REMOVED lines=8> */
[----:B------:R-:W1:Y:S01]  /*1980*/  LDC.U16 R6, c[0x0][0x382] ;  /* 0x0000e080ff067b82 */ /* 0x000e620000000400 */
[----:B0-----:R-:W-:-:S05]  /*1990*/  IMAD R5, R0, 0x3, R21 ;  /* 0x0000000300057824 */ /* 0x001fca00078e0215 */
[----:B------:R-:W-:Y:S02]  /*19a0*/  ISETP.GE.U32.AND P0, PT, R5, R20, PT ;  /* 0x000000140500720c */ /* 0x000fe40003f06070 */
[-C--:B-1----:R-:W-:Y:S01]  /*19b0*/  MOV R4, R6.reuse ;  /* 0x0000000600047202 */ /* 0x082fe20000000f00 */
[----:B------:R-:W-:Y:S01]  /*19c0*/  IMAD.MOV.U32 R5, RZ, RZ, R6 ;  /* 0x000000ffff057224 */ /* 0x000fe200078e0006 */
[----:B------:R-:W-:-:S09]  /*19d0*/  MOV R7, R6 ;  /* 0x0000000600077202 */ /* 0x000fd20000000f00 */
[----:B------:R-:W-:Y:S05]  /*19e0*/  @P0 BRA `(.L_x_1191) ;  /* 0x00000000006c0947 */ /* 0x000fea0003800000 */
[----:B------:R-:W-:Y:S01]  /*19f0*/  BSSY.RECONVERGENT B2, `(.L_x_1192) ;  /* 0x0000016000027945 */ /* 0x000fe20003800200 */
[----:B------:R-:W-:Y:S01]  /*1a00*/  IMAD.MOV.U32 R5, RZ, RZ, R6 ;  /* 0x000000ffff057224 */ /* 0x000fe200078e0006 */
[----:B------:R-:W-:-:S07]  /*1a10*/  MOV R7, R6 ;  /* 0x0000000600077202 */ /* 0x000fce0000000f00 */
.L_x_1193:
[C---:B------:R-:W-:Y:S02]  /*1a20*/  IMAD.IADD R15, R21.reuse, 0x1, R0 ;  /* 0x00000001150f7824 */ /* 0x040fe400078e0200 */
[----:B------:R-:W-:-:S03]  /*1a30*/  IMAD.WIDE.U32 R12, R21, 0x2, R2 ;  /* 0x00000002150c7825 */ /* 0x000fc600078e0002 */
[C---:B------:R-:W-:Y:S01]  /*1a40*/  IADD3 R9, PT, PT, R15.reuse, R0, RZ ;  /* 0x000000000f097210 */ /* 0x040fe20007ffe0ff */
[----:B------:R-:W-:Y:S02]  /*1a50*/  IMAD.WIDE.U32 R14, R15, 0x2, R2 ;  /* 0x000000020f0e7825 */ /* 0x000fe400078e0002 */
[----:B------:R-:W2:Y:S02]  /*1a60*/  LDG.E.U16 R12, desc[UR36][R12.64] ;  /* 0x000000240c0c7981 */ /* 0x000ea4000c1e1500 */
[C---:B------:R-:W-:Y:S02]  /*1a70*/  IMAD.IADD R17, R9.reuse, 0x1, R0 ;  /* 0x0000000109117824 */ /* 0x040fe400078e0200 */
[--C-:B------:R-:W-:Y:S01]  /*1a80*/  IMAD.WIDE.U32 R8, R9, 0x2, R2.reuse ;  /* 0x0000000209087825 */ /* 0x100fe200078e0002 */
[----:B------:R-:W3:Y:S03]  /*1a90*/  LDG.E.U16 R15, desc[UR36][R14.64] ;  /* 0x000000240e0f7981 */ /* 0x000ee6000c1e1500 */
[----:B------:R-:W-:-:S02]  /*1aa0*/  IMAD.WIDE.U32 R10, R17, 0x2, R2 ;  /* 0x00000002110a7825 */ /* 0x000fc400078e0002 */
[----:B------:R-:W4:Y:S04]  /*1ab0*/  LDG.E.U16 R8, desc[UR36][R8.64] ;  /* 0x0000002408087981 */ /* 0x000f28000c1e1500 */
[----:B------:R-:W5:Y:S01]  /*1ac0*/  LDG.E.U16 R19, desc[UR36][R10.64] ;  /* 0x000000240a137981 */ /* 0x000f62000c1e1500 */
[----:B------:R-:W-:-:S05]  /*1ad0*/  IADD3 R21, PT, PT, R17, R0, RZ ;  /* 0x0000000011157210 */ /* 0x000fca0007ffe0ff */
[----:B------:R-:W-:-:S05]  /*1ae0*/  IMAD R17, R0, 0x3, R21 ;  /* 0x0000000300117824 */ /* 0x000fca00078e0215 */
[----:B------:R-:W-:Y:S01]  /*1af0*/  ISETP.GE.U32.AND P0, PT, R17, R20, PT ;  /* 0x000000141100720c */ /* 0x000fe20003f06070 */
[----:B--2---:R-:W-:Y:S01]  /*1b00*/  IMAD.IADD R7, R12, 0x1, R7 ;  /* 0x000000010c077824 */ /* 0x004fe200078e0207 */
[----:B---3--:R-:W-:Y:S01]  /*1b10*/  IADD3 R6, PT, PT, R15, R6, RZ ;  /* 0x000000060f067210 */ /* 0x008fe20007ffe0ff */
[----:B----4-:R-:W-:Y:S01]  /*1b20*/  IMAD.IADD R5, R8, 0x1, R5 ;  /* 0x0000000108057824 */ /* 0x010fe200078e0205 */
[----:B-----5:R-:W-:-:S09]  /*1b30*/  IADD3 R4, PT, PT, R19, R4, RZ ;  /* 0x0000000413047210 */ /* 0x020fd20007ffe0ff */
[----:B------:R-:W-:Y:S05]  /*1b40*/  @!P0 BRA `(.L_x_1193) ;  /* 0xfffffffc00b48947 */ /* 0x000fea000383ffff */
[----:B------:R-:W-:Y:S05]  /*1b50*/  BSYNC.RECONVERGENT B2 ;  /* 0x0000000000027941 */ /* 0x000fea0003800200 */
.L_x_1192:
[----:B------:R-:W-:Y:S02]  /*1b60*/  PRMT R14, R12, 0x7610, R14 ;  /* 0x000076100c0e7816 */ /* 0x000fe4000000000e */
[----:B------:R-:W-:Y:S02]  /*1b70*/  PRMT R11, R15, 0x7610, R11 ;  /* 0x000076100f0b7816 */ /* 0x000fe4000000000b */
[----:B------:R-:W-:Y:S02]  /*1b80*/  PRMT R12, R8, 0x7610, R12 ;  /* 0x00007610080c7816 */ /* 0x000fe4000000000c */
[----:B------:R-:W-:-:S07]  /*1b90*/  PRMT R10, R19, 0x7610, R10 ;  /* 0x00007610130a7816 */ /* 0x000fce000000000a */
.L_x_1191:
[----:B------:R-:W-:Y:S05]  /*1ba0*/  BSYNC.RECONVERGENT B1 ;  /* 0x0000000000017941 */ /* 0x000fea0003800200 */
.L_x_1190:
[----:B------:R-:W-:Y:S01]  /*1bb0*/  ISETP.GE.U32.AND P0, PT, R21, R20, PT ;  /* 0x000000141500720c */ /* 0x000fe20003f06070 */
[----:B------:R-:W-:-:S12]  /*1bc0*/  BSSY.RECONVERGENT B1, `(.L_x_1194) ;  /* 0x0000012000017945 */ /* 0x000fd80003800200 */
[----:B------:R-:W-:Y:S05]  /*1bd0*/  @P0 BRA `(.L_x_1195) ;  /* 0x0000000000400947 */ /* 0x000fea0003800000 */
[----:B------:R-:W-:-:S05]  /*1be0*/  IMAD.WIDE.U32 R8, R21, 0x2, R2 ;  /* 0x0000000215087825 */ /* 0x000fca00078e0002 */
[----:B------:R0:W5:Y:S01]  /*1bf0*/  LDG.E.U16 R14, desc[UR36][R8.64] ;  /* 0x00000024080e7981 */ /* 0x000162000c1e1500 */
[----:B------:R-:W-:-:S05]  /*1c00*/  IMAD.IADD R13, R21, 0x1, R0 ;  /* 0x00000001150d7824 */ /* 0x000fca00078e0200 */
[----:B------:R-:W-:-:S13]  /*1c10*/  ISETP.GE.U32.AND P1, PT, R13, R20, PT ;  /* 0x000000140d00720c */ /* 0x000fda0003f26070 */
[----:B0-----:R-:W-:Y:S05]  /*1c20*/  @P1 BRA `(.L_x_1195) ;  /* 0x00000000002c1947 */ /* 0x001fea0003800000 */
[----:B------:R-:W-:-:S05]  /*1c30*/  IMAD.WIDE.U32 R8, R13, 0x2, R2 ;  /* 0x000000020d087825 */ /* 0x000fca00078e0002 */
[----:B------:R0:W5:Y:S01]  /*1c40*/  LDG.E.U16 R11, desc[UR36][R8.64] ;  /* 0x00000024080b7981 */ /* 0x000162000c1e1500 */
[----:B------:R-:W-:-:S04]  /*1c50*/  IADD3 R13, PT, PT, R13, R0, RZ ;  /* 0x000000000d0d7210 */ /* 0x000fc80007ffe0ff */
[----:B------:R-:W-:-:S13]  /*1c60*/  ISETP.GE.U32.AND P1, PT, R13, R20, PT ;  /* 0x000000140d00720c */ /* 0x000fda0003f26070 */
[----:B0-----:R-:W-:Y:S05]  /*1c70*/  @P1 BRA `(.L_x_1195) ;  /* 0x0000000000181947 */ /* 0x001fea0003800000 */
[C---:B------:R-:W-:Y:S02]  /*1c80*/  IMAD.IADD R15, R13.reuse, 0x1, R0 ;  /* 0x000000010d0f7824 */ /* 0x040fe400078e0200 */
[----:B------:R-:W-:-:S03]  /*1c90*/  IMAD.WIDE.U32 R8, R13, 0x2, R2 ;  /* 0x000000020d087825 */ /* 0x000fc600078e0002 */
[C---:B------:R-:W-:Y:S02]  /*1ca0*/  ISETP.GE.U32.AND P1, PT, R15.reuse, R20, PT ;  /* 0x000000140f00720c */ /* 0x040fe40003f26070 */
[----:B------:R0:W5:Y:S11]  /*1cb0*/  LDG.E.U16 R12, desc[UR36][R8.64] ;  /* 0x00000024080c7981 */ /* 0x000176000c1e1500 */
[----:B------:R-:W-:-:S05]  /*1cc0*/  @!P1 IMAD.WIDE.U32 R2, R15, 0x2, R2 ;  /* 0x000000020f029825 */ /* 0x000fca00078e0002 */
[----:B------:R0:W5:Y:S02]  /*1cd0*/  @!P1 LDG.E.U16 R10, desc[UR36][R2.64] ;  /* 0x00000024020a9981 */ /* 0x000164000c1e1500 */
.L_x_1195:
[----:B------:R-:W-:Y:S05]  /*1ce0*/  BSYNC.RECONVERGENT B1 ;  /* 0x0000000000017941 */ /* 0x000fea0003800200 */
.L_x_1194:
[----:B------:R-:W-:Y:S04]  /*1cf0*/  BSSY.RECONVERGENT B1, `(.L_x_1196) ;  /* 0x0000010000017945 */ /* 0x000fe80003800200 */
[----:B------:R-:W-:Y:S05]  /*1d00*/  @P0 BRA `(.L_x_1197) ;  /* 0x0000000000380947 */ /* 0x000fea0003800000 */
[----:B0-----:R-:W-:Y:S01]  /*1d10*/  IADD3 R3, PT, PT, R21, R0, RZ ;  /* 0x0000000015037210 */ /* 0x001fe20007ffe0ff */
[----:B-----5:R-:W-:-:S03]  /*1d20*/  IMAD.IADD R7, R7, 0x1, R14 ;  /* 0x0000000107077824 */ /* 0x020fc600078e020e */
[----:B------:R-:W-:-:S13]  /*1d30*/  ISETP.GE.U32.AND P0, PT, R3, R20, PT ;  /* 0x000000140300720c */ /* 0x000fda0003f06070 */
[----:B------:R-:W-:Y:S05]  /*1d40*/  @P0 BRA `(.L_x_1197) ;  /* 0x0000000000280947 */ /* 0x000fea0003800000 */
[----:B------:R-:W-:Y:S02]  /*1d50*/  IADD3 R3, PT, PT, R3, R0, RZ ;  /* 0x0000000003037210 */ /* 0x000fe40007ffe0ff */
[----:B------:R-:W-:Y:S02]  /*1d60*/  IADD3 R6, PT, PT, R6, R11, RZ ;  /* 0x0000000b06067210 */ /* 0x000fe40007ffe0ff */
[----:B------:R-:W-:-:S13]  /*1d70*/  ISETP.GE.U32.AND P0, PT, R3, R20, PT ;  /* 0x000000140300720c */ /* 0x000fda0003f06070 */
[----:B------:R-:W-:Y:S02]  /*1d80*/  @!P0 IMAD.IADD R3, R3, 0x1, R0 ;  /* 0x0000000103038824 */ /* 0x000fe400078e0200 */
[----:B------:R-:W-:-:S03]  /*1d90*/  @!P0 IMAD.IADD R12, R5, 0x1, R12 ;  /* 0x00000001050c8824 */ /* 0x000fc600078e020c */
[----:B------:R-:W-:Y:S02]  /*1da0*/  @!P0 ISETP.GE.U32.AND P1, PT, R3, R20, PT ;  /* 0x000000140300820c */ /* 0x000fe40003f26070 */
[----:B------:R-:W-:Y:S02]  /*1db0*/  @!P0 PRMT R5, R12, 0x7610, R5 ;  /* 0x000076100c058816 */ /* 0x000fe40000000005 */
[----:B------:R-:W-:-:S04]  /*1dc0*/  @!P0 SEL R3, R10, RZ, !P1 ;  /* 0x000000ff0a038207 */ /* 0x000fc80004800000 */
[----:B------:R-:W-:-:S04]  /*1dd0*/  @!P0 IADD3 R3, PT, PT, R4, R3, RZ ;  /* 0x0000000304038210 */ /* 0x000fc80007ffe0ff */
[----:B------:R-:W-:-:S07]  /*1de0*/  @!P0 PRMT R4, R3, 0x7610, R4 ;  /* 0x0000761003048816 */ /* 0x000fce0000000004 */
.L_x_1197:
[----:B------:R-:W-:Y:S05]  /*1df0*/  BSYNC.RECONVERGENT B1 ;  /* 0x0000000000017941 */ /* 0x000fea0003800200 */
.L_x_1196:
[----:B------:R-:W-:-:S05]  /*1e00*/  IADD3 R5, PT, PT, R5, R6, R7 ;  /* 0x0000000605057210 */ /* 0x000fca0007ffe007 */
[----:B------:R-:W-:-:S05]  /*1e10*/  IMAD.IADD R5, R5, 0x1, R4 ;  /* 0x0000000105057824 */ /* 0x000fca00078e0204 */
[----:B------:R-:W-:Y:S01]  /*1e20*/  PRMT R7, R5, 0x7610, R7 ;  /* 0x0000761005077816 */ /* 0x000fe20000000007 */
[----:B------:R-:W-:Y:S06]  /*1e30*/  BRA `(.L_x_1178) ;  /* 0x0000009000307947 */ /* 0x000fec0003800000 */
.L_x_1189:
[----:B------:R-:W-:-:S13]  /*1e40*/  ISETP.NE.AND P0, PT, R6, 0x1, PT ;  /* 0x000000010600780c */ /* 0x000fda0003f05270 */
        /* <DEDUP_REMOVED lines=13> */
.L_x_1202:
[----:B------:R-:W-:Y:S02]  /*1f20*/  IMAD.IADD R7, R21, 0x1, R0 ;  /* 0x0000000115077824 */ /* 0x000fe400078e0200 */
[----:B------:R-:W-:-:S03]  /*1f30*/  IMAD R5, R16, R21, RZ ;  /* 0x0000001510057224 */ /* 0x000fc600078e02ff */
[----:B------:R-:W-:Y:S01]  /*1f40*/  IADD3 R9, PT, PT, R7, R0, RZ ;  /* 0x0000000007097210 */ /* 0x000fe20007ffe0ff */
[----:B------:R-:W-:Y:S02]  /*1f50*/  IMAD R7, R16, R7, RZ ;  /* 0x0000000710077224 */ /* 0x000fe400078e02ff */
[----:B------:R-:W-:-:S04]  /*1f60*/  IMAD.WIDE.U32 R4, R5, 0x2, R2 ;  /* 0x0000000205047825 */ /* 0x000fc800078e0002 */
[----:B------:R-:W-:Y:S02]  /*1f70*/  IMAD.IADD R17, R9, 0x1, R0 ;  /* 0x0000000109117824 */ /* 0x000fe400078e0200 */
[C---:B------:R-:W-:Y:S01]  /*1f80*/  IMAD R9, R16.reuse, R9, RZ ;  /* 0x0000000910097224 */ /* 0x040fe200078e02ff */
[----:B------:R-:W2:Y:S01]  /*1f90*/  LDG.E.U16 R5, desc[UR36][R4.64] ;  /* 0x0000002404057981 */ /* 0x000ea2000c1e1500 */
[----:B------:R-:W-:Y:S02]  /*1fa0*/  IMAD R11, R16, R17, RZ ;  /* 0x00000011100b7224 */ /* 0x000fe400078e02ff */
[----:B------:R-:W-:-:S04]  /*1fb0*/  IMAD.WIDE.U32 R6, R7, 0x2, R2 ;  /* 0x0000000207067825 */ /* 0x000fc800078e0002 */
[--C-:B------:R-:W-:Y:S02]  /*1fc0*/  IMAD.WIDE.U32 R8, R9, 0x2, R2.reuse ;  /* 0x0000000209087825 */ /* 0x100fe400078e0002 */
[----:B------:R-:W3:Y:S02]  /*1fd0*/  LDG.E.U16 R6, desc[UR36][R6.64] ;  /* 0x0000002406067981 */ /* 0x000ee4000c1e1500 */
[----:B------:R-:W-:Y:S02]  /*1fe0*/  IMAD.WIDE.U32 R10, R11, 0x2, R2 ;  /* 0x000000020b0a7825 */ /* 0x000fe400078e0002 */
        /* <DEDUP_REMOVED lines=11> */
.L_x_1201:
[----:B------:R-:W-:Y:S02]  /*20a0*/  PRMT R11, R5, 0x7610, R11 ;  /* 0x00007610050b7816 */ /* 0x000fe4000000000b */
[----:B------:R-:W-:-:S07]  /*20b0*/  PRMT R7, R10, 0x7610, R7 ;  /* 0x000076100a077816 */ /* 0x000fce0000000007 */
.L_x_1200:
[----:B------:R-:W-:Y:S05]  /*20c0*/  BSYNC.RECONVERGENT B1 ;  /* 0x0000000000017941 */ /* 0x000fea0003800200 */
.L_x_1199:
[----:B------:R-:W-:Y:S01]  /*20d0*/  ISETP.GE.U32.AND P0, PT, R21, R20, PT ;  /* 0x000000141500720c */ /* 0x000fe20003f06070 */
[----:B------:R-:W-:-:S12]  /*20e0*/  BSSY.RECONVERGENT B1, `(.L_x_1203) ;  /* 0x0000016000017945 */ /* 0x000fd80003800200 */
[----:B------:R-:W-:Y:S05]  /*20f0*/  @P0 BRA `(.L_x_1204) ;  /* 0x0000000000500947 */ /* 0x000fea0003800000 */
[----:B------:R-:W-:-:S04]  /*2100*/  IMAD R5, R16, R21, RZ ;  /* 0x0000001510057224 */ /* 0x000fc800078e02ff */
[----:B------:R-:W-:-:S05]  /*2110*/  IMAD.WIDE.U32 R4, R5, 0x2, R2 ;  /* 0x0000000205047825 */ /* 0x000fca00078e0002 */
[----:B------:R0:W5:Y:S01]  /*2120*/  LDG.E.U16 R11, desc[UR36][R4.64] ;  /* 0x00000024040b7981 */ /* 0x000162000c1e1500 */
[----:B------:R-:W-:-:S05]  /*2130*/  IMAD.IADD R17, R21, 0x1, R0 ;  /* 0x0000000115117824 */ /* 0x000fca00078e0200 */
[----:B------:R-:W-:-:S13]  /*2140*/  ISETP.GE.U32.AND P1, PT, R17, R20, PT ;  /* 0x000000141100720c */ /* 0x000fda0003f26070 */
[----:B0-----:R-:W-:Y:S05]  /*2150*/  @P1 BRA `(.L_x_1204) ;  /* 0x0000000000381947 */ /* 0x001fea0003800000 */
[----:B------:R-:W-:-:S04]  /*2160*/  IMAD R5, R16, R17, RZ ;  /* 0x0000001110057224 */ /* 0x000fc800078e02ff */
[----:B------:R-:W-:-:S05]  /*2170*/  IMAD.WIDE.U32 R4, R5, 0x2, R2 ;  /* 0x0000000205047825 */ /* 0x000fca00078e0002 */
[----:B------:R0:W5:Y:S01]  /*2180*/  LDG.E.U16 R6, desc[UR36][R4.64] ;  /* 0x0000002404067981 */ /* 0x000162000c1e1500 */
[----:B------:R-:W-:-:S04]  /*2190*/  IADD3 R17, PT, PT, R17, R0, RZ ;  /* 0x0000000011117210 */ /* 0x000fc80007ffe0ff */
[----:B------:R-:W-:-:S13]  /*21a0*/  ISETP.GE.U32.AND P1, PT, R17, R20, PT ;  /* 0x000000141100720c */ /* 0x000fda0003f26070 */
[----:B0-----:R-:W-:Y:S05]  /*21b0*/  @P1 BRA `(.L_x_1204) ;  /* 0x0000000000201947 */ /* 0x001fea0003800000 */
[----:B------:R-:W-:Y:S02]  /*21c0*/  IMAD.IADD R9, R17, 0x1, R0 ;  /* 0x0000000111097824 */ /* 0x000fe400078e0200 */
[----:B------:R-:W-:-:S03]  /*21d0*/  IMAD R5, R16, R17, RZ ;  /* 0x0000001110057224 */ /* 0x000fc600078e02ff */
[----:B------:R-:W-:Y:S01]  /*21e0*/  ISETP.GE.U32.AND P1, PT, R9, R20, PT ;  /* 0x000000140900720c */ /* 0x000fe20003f26070 */
[----:B------:R-:W-:-:S12]  /*21f0*/  IMAD.WIDE.U32 R4, R5, 0x2, R2 ;  /* 0x0000000205047825 */ /* 0x000fd800078e0002 */
[----:B------:R-:W-:-:S04]  /*2200*/  @!P1 IMAD R9, R16, R9, RZ ;  /* 0x0000000910099224 */ /* 0x000fc800078e02ff */
[----:B------:R-:W-:Y:S02]  /*2210*/  @!P1 IMAD.WIDE.U32 R2, R9, 0x2, R2 ;  /* 0x0000000209029825 */ /* 0x000fe400078e0002 */
[----:B------:R0:W5:Y:S04]  /*2220*/  LDG.E.U16 R9, desc[UR36][R4.64] ;  /* 0x0000002404097981 */ /* 0x000168000c1e1500 */
[----:B------:R0:W5:Y:S02]  /*2230*/  @!P1 LDG.E.U16 R7, desc[UR36][R2.64] ;  /* 0x0000002402079981 */ /* 0x000164000c1e1500 */
.L_x_1204:
[----:B------:R-:W-:Y:S05]  /*2240*/  BSYNC.RECONVERGENT B1 ;  /* 0x0000000000017941 */ /* 0x000fea0003800200 */
.L_x_1203:
[----:B------:R-:W-:Y:S04]  /*2250*/  BSSY.RECONVERGENT B1, `(.L_x_1205) ;  /* 0x0000012000017945 */ /* 0x000fe80003800200 */
[----:B------:R-:W-:Y:S05]  /*2260*/  @P0 BRA `(.L_x_1206) ;  /* 0x0000000000400947 */ /* 0x000fea0003800000 */
[----:B0-----:R-:W-:Y:S01]  /*2270*/  IADD3 R3, PT, PT, R21, R0, RZ ;  /* 0x0000000015037210 */ /* 0x001fe20007ffe0ff */
[----:B-----5:R-:W-:-:S03]  /*2280*/  IMAD.IADD R11, R12, 0x1, R11 ;  /* 0x000000010c0b7824 */ /* 0x020fc600078e020b */
[----:B------:R-:W-:Y:S02]  /*2290*/  ISETP.GE.U32.AND P0, PT, R3, R20, PT ;  /* 0x000000140300720c */ /* 0x000fe40003f06070 */
[----:B------:R-:W-:-:S11]  /*22a0*/  PRMT R12, R11, 0x7610, R12 ;  /* 0x000076100b0c7816 */ /* 0x000fd6000000000c */
[----:B------:R-:W-:Y:S05]  /*22b0*/  @P0 BRA `(.L_x_1206) ;  /* 0x00000000002c0947 */ /* 0x000fea0003800000 */
[----:B------:R-:W-:Y:S02]  /*22c0*/  IADD3 R3, PT, PT, R3, R0, RZ ;  /* 0x0000000003037210 */ /* 0x000fe40007ffe0ff */
[----:B------:R-:W-:Y:S02]  /*22d0*/  IADD3 R6, PT, PT, R13, R6, RZ ;  /* 0x000000060d067210 */ /* 0x000fe40007ffe0ff */
[----:B------:R-:W-:Y:S02]  /*22e0*/  ISETP.GE.U32.AND P0, PT, R3, R20, PT ;  /* 0x000000140300720c */ /* 0x000fe40003f06070 */
[----:B------:R-:W-:-:S11]  /*22f0*/  PRMT R13, R6, 0x7610, R13 ;  /* 0x00007610060d7816 */ /* 0x000fd6000000000d */
[----:B------:R-:W-:Y:S02]  /*2300*/  @!P0 IMAD.IADD R3, R3, 0x1, R0 ;  /* 0x0000000103038824 */ /* 0x000fe400078e0200 */
[----:B------:R-:W-:-:S03]  /*2310*/  @!P0 IMAD.IADD R9, R14, 0x1, R9 ;  /* 0x000000010e098824 */ /* 0x000fc600078e0209 */
[----:B------:R-:W-:Y:S02]  /*2320*/  @!P0 ISETP.GE.U32.AND P1, PT, R3, R20, PT ;  /* 0x000000140300820c */ /* 0x000fe40003f26070 */
[----:B------:R-:W-:Y:S02]  /*2330*/  @!P0 PRMT R14, R9, 0x7610, R14 ;  /* 0x00007610090e8816 */ /* 0x000fe4000000000e */
[----:B------:R-:W-:-:S04]  /*2340*/  @!P0 SEL R0, R7, RZ, !P1 ;  /* 0x000000ff07008207 */ /* 0x000fc80004800000 */
[----:B------:R-:W-:-:S04]  /*2350*/  @!P0 IADD3 R0, PT, PT, R15, R0, RZ ;  /* 0x000000000f008210 */ /* 0x000fc80007ffe0ff */
[----:B------:R-:W-:-:S07]  /*2360*/  @!P0 PRMT R15, R0, 0x7610, R15 ;  /* 0x00007610000f8816 */ /* 0x000fce000000000f */
.L_x_1206:
[----:B------:R-:W-:Y:S05]  /*2370*/  BSYNC.RECONVERGENT B1 ;  /* 0x0000000000017941 */ /* 0x000fea0003800200 */
.L_x_1205:
[----:B------:R-:W-:-:S05]  /*2380*/  IADD3 R12, PT, PT, R14, R13, R12 ;  /* 0x0000000d0e0c7210 */ /* 0x000fca0007ffe00c */
[----:B------:R-:W-:-:S05]  /*2390*/  IMAD.IADD R12, R12, 0x1, R15 ;  /* 0x000000010c0c7824 */ /* 0x000fca00078e020f */
[----:B-----5:R-:W-:Y:S01]  /*23a0*/  PRMT R7, R12, 0x7610, R7 ;  /* 0x000076100c077816 */ /* 0x020fe20000000007 */
[----:B------:R-:W-:Y:S06]  /*23b0*/  BRA `(.L_x_1178) ;  /* 0x0000008800d07947 */ /* 0x000fec0003800000 */
.L_x_1198:
[----:B------:R-:W0:Y:S01]  /*23c0*/  LDCU UR4, c[0x0][0x390] ;  /* 0x00007200ff0477ac */ /* 0x000e220008000800 */
[----:B------:R-:W1:Y:S01]  /*23d0*/  LDC.U16 R9, c[0x0][0x382] ;  /* 0x0000e080ff097b82 */ /* 0x000e620000000400 */
[----:B------:R-:W-:Y:S01]  /*23e0*/  BSSY.RECONVERGENT B1, `(.L_x_1207) ;  /* 0x0000423000017945 */ /* 0x000fe20003800200 */
[----:B0-----:R-:W-:-:S05]  /*23f0*/  MOV R18, UR4 ;  /* 0x0000000400127c02 */ /* 0x001fca0008000f00 */
[----:B------:R-:W-:Y:S02]  /*2400*/  IMAD R3, R18, 0x3, R21 ;  /* 0x0000000312037824 */ /* 0x000fe400078e0215 */
[--C-:B-1----:R-:W-:Y:S01]  /*2410*/  IMAD.MOV.U32 R19, RZ, RZ, R9.reuse ;  /* 0x000000ffff137224 */ /* 0x102fe200078e0009 */
[----:B------:R-:W-:Y:S01]  /*2420*/  MOV R11, R9 ;  /* 0x00000009000b7202 */ /* 0x000fe20000000f00 */
[----:B------:R-:W-:Y:S01]  /*2430*/  IMAD.MOV.U32 R10, RZ, RZ, R9 ;  /* 0x000000ffff0a7224 */ /* 0x000fe200078e0009 */
[----:B------:R-:W-:-:S13]  /*2440*/  ISETP.GE.U32.AND P0, PT, R3, R20, PT ;  /* 0x000000140300720c */ /* 0x000fda0003f06070 */
[----:B------:R-:W-:Y:S05]  /*2450*/  @P0 BRA `(.L_x_1208) ;  /* 0x00000040006c0947 */ /* 0x000fea0003800000 */
[----:B------:R-:W-:-:S13]  /*2460*/  ISETP.NE.AND P0, PT, R6, RZ, PT ;  /* 0x000000ff0600720c */ /* 0x000fda0003f05270 */
[----:B------:R0:W5:Y:S01]  /*2470*/  @!P0 LDG.E.U16 R7, desc[UR36][R4.64] ;  /* 0x0000002404078981 */ /* 0x000162000c1e1500 */
[----:B------:R-:W-:Y:S01]  /*2480*/  IADD3 R2, PT, PT, R6, -0x1, RZ ;  /* 0xffffffff06027810 */ /* 0x000fe20007ffe0ff */
[--C-:B------:R-:W-:Y:S01]  /*2490*/  IMAD.MOV.U32 R19, RZ, RZ, R9.reuse ;  /* 0x000000ffff137224 */ /* 0x100fe200078e0009 */
[----:B------:R-:W-:Y:S01]  /*24a0*/  MOV R11, R9 ;  /* 0x00000009000b7202 */ /* 0x000fe20000000f00 */
[----:B------:R-:W-:Y:S01]  /*24b0*/  IMAD.MOV.U32 R10, RZ, RZ, R9 ;  /* 0x000000ffff0a7224 */ /* 0x000fe200078e0009 */
[----:B------:R-:W-:-:S04]  /*24c0*/  VIMNMX.U32 R2, PT, PT, R2, 0x18, PT ;  /* 0x0000001802027848 */ /* 0x000fc80003fe0000 */
[----:B------:R-:W-:-:S07]  /*24d0*/  IADD3 R3, PT, PT, R2, 0x1, RZ ;  /* 0x0000000102037810 */ /* 0x000fce0007ffe0ff */
.L_x_1214:
[----:B------:R-:W1:Y:S01]  /*24e0*/  LDCU UR4, c[0x0][0x390] ;  /* 0x00007200ff0477ac */ /* 0x000e620008000800 */
[C---:B-----5:R-:W-:Y:S02]  /*24f0*/  @!P0 PRMT R8, R7.reuse, 0x7610, R8 ;  /* 0x0000761007088816 */ /* 0x060fe40000000008 */
[C---:B------:R-:W-:Y:S02]  /*2500*/  @!P0 PRMT R25, R7.reuse, 0x7610, R25 ;  /* 0x0000761007198816 */ /* 0x040fe40000000019 */
[C---:B------:R-:W-:Y:S02]  /*2510*/  @!P0 PRMT R2, R7.reuse, 0x7610, R2 ;  /* 0x0000761007028816 */ /* 0x040fe40000000002 */
[----:B------:R-:W-:Y:S01]  /*2520*/  @!P0 PRMT R6, R7, 0x7610, R6 ;  /* 0x0000761007068816 */ /* 0x000fe20000000006 */
[----:B0-----:R-:W-:Y:S06]  /*2530*/  @!P0 BRA `(.L_x_1209) ;  /* 0x0000004000088947 */ /* 0x001fec0003800000 */
[----:B------:R-:W2:Y:S01]  /*2540*/  LDCU.64 UR30, c[0x0][0x3c8] ;  /* 0x00007900ff1e77ac */ /* 0x000ea20008000a00 */
[----:B------:R-:W-:Y:S01]  /*2550*/  IMAD.MOV.U32 R20, RZ, RZ, RZ ;  /* 0x000000ffff147224 */ /* 0x000fe200078e00ff */
[----:B------:R-:W3:Y:S01]  /*2560*/  LDCU UR51, c[0x0][0x3d0] ;  /* 0x00007a00ff3377ac */ /* 0x000ee20008000800 */
[----:B------:R-:W4:Y:S01]  /*2570*/  LDCU UR50, c[0x0][0x3c4] ;  /* 0x00007880ff3277ac */ /* 0x000f220008000800 */
[----:B------:R-:W5:Y:S01]  /*2580*/  LDCU UR5, c[0x0][0x4f4] ;  /* 0x00009e80ff0577ac */ /* 0x000f620008000800 */
[----:B------:R-:W0:Y:S01]  /*2590*/  LDCU UR77, c[0x0][0x3d4] ;  /* 0x00007a80ff4d77ac */ /* 0x000e220008000800 */
[----:B--2---:R-:W-:Y:S01]  /*25a0*/  IMAD.HI.U32 R2, R21, UR31, R20 ;  /* 0x0000001f15027c27 */ /* 0x004fe2000f8e0014 */
[----:B------:R-:W2:Y:S04]  /*25b0*/  LDCU UR76, c[0x0][0x4f8] ;  /* 0x00009f00ff4c77ac */ /* 0x000ea80008000800 */
[----:B---3--:R-:W-:Y:S01]  /*25c0*/  SHF.R.U32.HI R8, RZ, UR51, R2 ;  /* 0x00000033ff087c19 */ /* 0x008fe20008011602 */
[----:B------:R-:W3:Y:S03]  /*25d0*/  LDCU UR75, c[0x0][0x3e8] ;  /* 0x00007d00ff4b77ac */ /* 0x000ee60008000800 */
[----:B------:R-:W-:Y:S01]  /*25e0*/  IADD3 R2, PT, PT, -R8, RZ, RZ ;  /* 0x000000ff08027210 */ /* 0x000fe20007ffe1ff */
[----:B----4-:R-:W-:Y:S01]  /*25f0*/  UISETP.NE.AND UP0, UPT, UR50, 0x1, UPT ;  /* 0x000000013200788c */ /* 0x010fe2000bf05270 */
[----:B------:R-:W4:Y:S03]  /*2600*/  LDCU UR74, c[0x0][0x4fc] ;  /* 0x00009f80ff4a77ac */ /* 0x000f260008000800 */
[----:B------:R-:W-:Y:S01]  /*2610*/  IMAD R2, R2, UR30, R21 ;  /* 0x0000001e02027c24 */ /* 0x000fe2000f8e0215 */
[----:B------:R-:W0:Y:S03]  /*2620*/  LDCU UR73, c[0x0][0x3ec] ;  /* 0x00007d80ff4977ac */ /* 0x000e260008000800 */
[----:B-----5:R-:W-:Y:S01]  /*2630*/  IMAD R2, R2, UR5, RZ ;  /* 0x0000000502027c24 */ /* 0x020fe2000f8e02ff */
        /* <DEDUP_REMOVED lines=266> */
[----:B------:R-:W2:Y:S01]  /*36e0*/  @P1 LDC.64 R14, c[0x0][0x4e8] ;  /* 0x00013a00ff0e1b82 */ /* 0x000ea20000000a00 */
[----:B0-----:R-:W-:-:S07]  /*36f0*/  IMAD.HI.U32 R12, R17, UR52, R12 ;  /* 0x00000034110c7c27 */ /* 0x001fce000f8e000c */
[----:B------:R-:W0:Y:S01]  /*3700*/  @P1 LDC R6, c[0x0][0x4f0] ;  /* 0x00013c00ff061b82 */ /* 0x000e220000000800 */
[----:B------:R-:W-:Y:S02]  /*3710*/  SHF.R.U32.HI R13, RZ, UR53, R12 ;  /* 0x00000035ff0d7c19 */ /* 0x000fe4000801160c */
[----:B------:R-:W-:-:S05]  /*3720*/  @P1 MOV R12, RZ ;  /* 0x000000ff000c1202 */ /* 0x000fca0000000f00 */
[----:B------:R-:W3:Y:S01]  /*3730*/  @P1 LDC R16, c[0x0][0x554] ;  /* 0x00015500ff101b82 */ /* 0x000ee20000000800 */
[--C-:B------:R-:W-:Y:S02]  /*3740*/  IMAD.MOV R8, RZ, RZ, -R13.reuse ;  /* 0x000000ffff087224 */ /* 0x100fe400078e0a0d */
[----:B--2---:R-:W-:-:S05]  /*3750*/  @P1 IMAD.HI.U32 R15, R13, R15, R12 ;  /* 0x0000000f0d0f1227 */ /* 0x004fca00078e000c */
[----:B0-----:R-:W-:Y:S01]  /*3760*/  @P1 SHF.R.U32.HI R6, RZ, R6, R15 ;  /* 0x00000006ff061219 */ /* 0x001fe2000001160f */
[----:B------:R-:W-:-:S03]  /*3770*/  IMAD R15, R8, UR28, R17 ;  /* 0x0000001c080f7c24 */ /* 0x000fc6000f8e0211 */
[----:B------:R-:W-:Y:S01]  /*3780*/  @P1 IADD3 R17, PT, PT, -R6, RZ, RZ ;  /* 0x000000ff06111210 */ /* 0x000fe20007ffe1ff */
[----:B------:R-:W-:-:S04]  /*3790*/  IMAD R2, R15, UR29, R2 ;  /* 0x0000001d0f027c24 */ /* 0x000fc8000f8e0202 */
[----:B------:R-:W-:-:S04]  /*37a0*/  @P1 IMAD R13, R17, R14, R13 ;  /* 0x0000000e110d1224 */ /* 0x000fc800078e020d */
[----:B---3--:R-:W-:-:S07]  /*37b0*/  @P1 IMAD R2, R13, R16, R2 ;  /* 0x000000100d021224 */ /* 0x008fce00078e0202 */
.L_x_1210:
[----:B------:R-:W-:Y:S01]  /*37c0*/  LOP3.LUT R13, R2, 0xfffffffe, RZ, 0xc0, !PT ;  /* 0xfffffffe020d7812 */ /* 0x000fe200078ec0ff */
[----:B------:R-:W2:Y:S03]  /*37d0*/  LDCU UR52, c[0x0][0x3d0] ;  /* 0x00007a00ff3477ac */ /* 0x000ea60008000800 */
[----:B------:R-:W-:-:S04]  /*37e0*/  IADD3 R12, P1, PT, R13, R4, RZ ;  /* 0x000000040d0c7210 */ /* 0x000fc80007f3e0ff */
[----:B------:R-:W-:-:S05]  /*37f0*/  IADD3.X R13, PT, PT, RZ, R5, RZ, P1, !PT ;  /* 0x00000005ff0d7210 */ /* 0x000fca0000ffe4ff */
[----:B------:R3:W5:Y:S01]  /*3800*/  LDG.E.U16 R6, desc[UR36][R12.64] ;  /* 0x000000240c067981 */ /* 0x000762000c1e1500 */
[----:B------:R-:W-:Y:S01]  /*3810*/  MOV R14, RZ ;  /* 0x000000ff000e7202 */ /* 0x000fe20000000f00 */
[----:B-1----:R-:W-:-:S04]  /*3820*/  VIADD R15, R21, UR4 ;  /* 0x00000004150f7c36 */ /* 0x002fc80008000000 */
[----:B------:R-:W-:-:S05]  /*3830*/  IMAD.HI.U32 R2, R15, UR31, R14 ;  /* 0x0000001f0f027c27 */ /* 0x000fca000f8e000e */
[----:B--2---:R-:W-:-:S04]  /*3840*/  SHF.R.U32.HI R16, RZ, UR52, R2 ;  /* 0x00000034ff107c19 */ /* 0x004fc80008011602 */
[----:B------:R-:W-:-:S05]  /*3850*/  IADD3 R17, PT, PT, -R16, RZ, RZ ;  /* 0x000000ff10117210 */ /* 0x000fca0007ffe1ff */
[----:B------:R-:W-:-:S04]  /*3860*/  IMAD R2, R17, UR30, R15 ;  /* 0x0000001e11027c24 */ /* 0x000fc8000f8e020f */
[----:B------:R-:W-:Y:S01]  /*3870*/  IMAD R2, R2, UR5, RZ ;  /* 0x0000000502027c24 */ /* 0x000fe2000f8e02ff */
[----:B---3--:R-:W-:Y:S06]  /*3880*/  BRA.U !UP0, `(.L_x_1211) ;  /* 0x0000000d08947547 */ /* 0x008fec000b800000 */
        /* <DEDUP_REMOVED lines=215> */
[----:B------:R-:W1:Y:S01]  /*4600*/  @P1 LDC R18, c[0x0][0x4f0] ;  /* 0x00013c00ff121b82 */ /* 0x000e620000000800 */
[----:B0-----:R-:W-:-:S07]  /*4610*/  IMAD.HI.U32 R16, R25, UR52, R12 ;  /* 0x0000003419107c27 */ /* 0x001fce000f8e000c */
[----:B------:R-:W0:Y:S01]  /*4620*/  @P1 LDC.64 R12, c[0x0][0x4e8] ;  /* 0x00013a00ff0c1b82 */ /* 0x000e220000000a00 */
[----:B------:R-:W-:Y:S02]  /*4630*/  SHF.R.U32.HI R17, RZ, UR53, R16 ;  /* 0x00000035ff117c19 */ /* 0x000fe40008011610 */
[----:B------:R-:W-:-:S03]  /*4640*/  @P1 MOV R16, RZ ;  /* 0x000000ff00101202 */ /* 0x000fc60000000f00 */
[----:B------:R-:W-:Y:S02]  /*4650*/  IMAD.MOV R8, RZ, RZ, -R17 ;  /* 0x000000ffff087224 */ /* 0x000fe400078e0a11 */
[----:B------:R-:W2:Y:S02]  /*4660*/  @P1 LDC R20, c[0x0][0x554] ;  /* 0x00015500ff141b82 */ /* 0x000ea40000000800 */
[----:B------:R-:W-:-:S04]  /*4670*/  IMAD R25, R8, UR28, R25 ;  /* 0x0000001c08197c24 */ /* 0x000fc8000f8e0219 */
[----:B------:R-:W-:Y:S02]  /*4680*/  IMAD R2, R25, UR29, R2 ;  /* 0x0000001d19027c24 */ /* 0x000fe4000f8e0202 */
[----:B0-----:R-:W-:-:S05]  /*4690*/  @P1 IMAD.HI.U32 R13, R17, R13, R16 ;  /* 0x0000000d110d1227 */ /* 0x001fca00078e0010 */
[----:B-1----:R-:W-:-:S04]  /*46a0*/  @P1 SHF.R.U32.HI R13, RZ, R18, R13 ;  /* 0x00000012ff0d1219 */ /* 0x002fc8000001160d */
[----:B------:R-:W-:-:S05]  /*46b0*/  @P1 IADD3 R13, PT, PT, -R13, RZ, RZ ;  /* 0x000000ff0d0d1210 */ /* 0x000fca0007ffe1ff */
[----:B------:R-:W-:-:S04]  /*46c0*/  @P1 IMAD R17, R12, R13, R17 ;  /* 0x0000000d0c111224 */ /* 0x000fc800078e0211 */
[----:B--2---:R-:W-:-:S07]  /*46d0*/  @P1 IMAD R2, R17, R20, R2 ;  /* 0x0000001411021224 */ /* 0x004fce00078e0202 */
.L_x_1211:
[----:B------:R-:W-:Y:S01]  /*46e0*/  LOP3.LUT R13, R2, 0xfffffffe, RZ, 0xc0, !PT ;  /* 0xfffffffe020d7812 */ /* 0x000fe200078ec0ff */
[----:B------:R-:W1:Y:S03]  /*46f0*/  LDCU UR52, c[0x0][0x3d0] ;  /* 0x00007a00ff3477ac */ /* 0x000e660008000800 */
[----:B------:R-:W-:-:S04]  /*4700*/  IADD3 R12, P1, PT, R13, R4, RZ ;  /* 0x000000040d0c7210 */ /* 0x000fc80007f3e0ff */
[----:B------:R-:W-:-:S05]  /*4710*/  IADD3.X R13, PT, PT, RZ, R5, RZ, P1, !PT ;  /* 0x00000005ff0d7210 */ /* 0x000fca0000ffe4ff */
[----:B------:R2:W5:Y:S01]  /*4720*/  LDG.E.U16 R2, desc[UR36][R12.64] ;  /* 0x000000240c027981 */ /* 0x000562000c1e1500 */
[----:B------:R-:W-:Y:S02]  /*4730*/  HFMA2 R14, -RZ, RZ, 0, 0 ;  /* 0x00000000ff0e7431 */ /* 0x000fe400000001ff */
[----:B------:R-:W-:-:S04]  /*4740*/  VIADD R15, R15, UR4 ;  /* 0x000000040f0f7c36 */ /* 0x000fc80008000000 */
[----:B------:R-:W-:-:S05]  /*4750*/  IMAD.HI.U32 R8, R15, UR31, R14 ;  /* 0x0000001f0f087c27 */ /* 0x000fca000f8e000e */
[----:B-1----:R-:W-:-:S04]  /*4760*/  SHF.R.U32.HI R16, RZ, UR52, R8 ;  /* 0x00000034ff107c19 */ /* 0x002fc80008011608 */
[----:B------:R-:W-:-:S05]  /*4770*/  IADD3 R17, PT, PT, -R16, RZ, RZ ;  /* 0x000000ff10117210 */ /* 0x000fca0007ffe1ff */
[----:B------:R-:W-:-:S04]  /*4780*/  IMAD R8, R17, UR30, R15 ;  /* 0x0000001e11087c24 */ /* 0x000fc8000f8e020f */
[----:B------:R-:W-:Y:S01]  /*4790*/  IMAD R8, R8, UR5, RZ ;  /* 0x0000000508087c24 */ /* 0x000fe2000f8e02ff */
[----:B--2---:R-:W-:Y:S06]  /*47a0*/  BRA.U !UP0, `(.L_x_1212) ;  /* 0x0000000d08947547 */ /* 0x004fec000b800000 */
        /* <DEDUP_REMOVED lines=219> */
[----:B------:R-:W-:-:S05]  /*5560*/  @P1 MOV R16, RZ ;  /* 0x000000ff00101202 */ /* 0x000fca0000000f00 */
[----:B------:R-:W2:Y:S01]  /*5570*/  @P1 LDC R27, c[0x0][0x554] ;  /* 0x00015500ff1b1b82 */ /* 0x000ea20000000800 */
[----:B0-----:R-:W-:-:S04]  /*5580*/  @P1 IMAD.HI.U32 R13, R17, R13, R16 ;  /* 0x0000000d110d1227 */ /* 0x001fc800078e0010 */
[----:B------:R-:W-:Y:S01]  /*5590*/  IMAD.MOV R16, RZ, RZ, -R17 ;  /* 0x000000ffff107224 */ /* 0x000fe200078e0a11 */
[----:B-1----:R-:W-:-:S03]  /*55a0*/  @P1 SHF.R.U32.HI R13, RZ, R18, R13 ;  /* 0x00000012ff0d1219 */ /* 0x002fc6000001160d */
[----:B------:R-:W-:Y:S01]  /*55b0*/  IMAD R25, R16, UR28, R25 ;  /* 0x0000001c10197c24 */ /* 0x000fe2000f8e0219 */
[----:B------:R-:W-:-:S03]  /*55c0*/  @P1 IADD3 R13, PT, PT, -R13, RZ, RZ ;  /* 0x000000ff0d0d1210 */ /* 0x000fc60007ffe1ff */
[----:B------:R-:W-:Y:S02]  /*55d0*/  IMAD R8, R25, UR29, R8 ;  /* 0x0000001d19087c24 */ /* 0x000fe4000f8e0208 */
[----:B------:R-:W-:-:S04]  /*55e0*/  @P1 IMAD R12, R12, R13, R17 ;  /* 0x0000000d0c0c1224 */ /* 0x000fc800078e0211 */
[----:B--2---:R-:W-:-:S07]  /*55f0*/  @P1 IMAD R8, R12, R27, R8 ;  /* 0x0000001b0c081224 */ /* 0x004fce00078e0208 */
.L_x_1212:
[----:B------:R-:W-:Y:S01]  /*5600*/  LOP3.LUT R13, R8, 0xfffffffe, RZ, 0xc0, !PT ;  /* 0xfffffffe080d7812 */ /* 0x000fe200078ec0ff */
[----:B------:R-:W1:Y:S03]  /*5610*/  LDCU UR52, c[0x0][0x3d0] ;  /* 0x00007a00ff3477ac */ /* 0x000e660008000800 */
[----:B------:R-:W-:-:S04]  /*5620*/  IADD3 R12, P1, PT, R13, R4, RZ ;  /* 0x000000040d0c7210 */ /* 0x000fc80007f3e0ff */
[----:B------:R-:W-:-:S05]  /*5630*/  IADD3.X R13, PT, PT, RZ, R5, RZ, P1, !PT ;  /* 0x00000005ff0d7210 */ /* 0x000fca0000ffe4ff */
[----:B------:R2:W5:Y:S01]  /*5640*/  LDG.E.U16 R25, desc[UR36][R12.64] ;  /* 0x000000240c197981 */ /* 0x000562000c1e1500 */
[----:B------:R-:W-:Y:S01]  /*5650*/  MOV R14, RZ ;  /* 0x000000ff000e7202 */ /* 0x000fe20000000f00 */
        /* <DEDUP_REMOVED lines=230> */
[----:B0-----:R-:W-:-:S03]  /*64c0*/  @P1 SHF.R.U32.HI R13, RZ, R16, R13 ;  /* 0x00000010ff0d1219 */ /* 0x001fc6000001160d */
[----:B------:R-:W-:Y:S01]  /*64d0*/  IMAD R17, R14, UR28, R17 ;  /* 0x0000001c0e117c24 */ /* 0x000fe2000f8e0211 */
[----:B------:R-:W-:-:S03]  /*64e0*/  @P1 IADD3 R13, PT, PT, -R13, RZ, RZ ;  /* 0x000000ff0d0d1210 */ /* 0x000fc60007ffe1ff */
[----:B------:R-:W-:Y:S02]  /*64f0*/  IMAD R8, R17, UR29, R8 ;  /* 0x0000001d11087c24 */ /* 0x000fe4000f8e0208 */
[----:B------:R-:W-:-:S04]  /*6500*/  @P1 IMAD R15, R12, R13, R15 ;  /* 0x0000000d0c0f1224 */ /* 0x000fc800078e020f */
[----:B--2---:R-:W-:-:S07]  /*6510*/  @P1 IMAD R8, R15, R18, R8 ;  /* 0x000000120f081224 */ /* 0x004fce00078e0208 */
.L_x_1213:
[----:B------:R-:W-:-:S04]  /*6520*/  LOP3.LUT R13, R8, 0xfffffffe, RZ, 0xc0, !PT ;  /* 0xfffffffe080d7812 */ /* 0x000fc800078ec0ff */
[----:B------:R-:W-:-:S04]  /*6530*/  IADD3 R12, P1, PT, R13, R4, RZ ;  /* 0x000000040d0c7210 */ /* 0x000fc80007f3e0ff */
[----:B------:R-:W-:-:S05]  /*6540*/  IADD3.X R13, PT, PT, RZ, R5, RZ, P1, !PT ;  /* 0x00000005ff0d7210 */ /* 0x000fca0000ffe4ff */
[----:B------:R2:W5:Y:S04]  /*6550*/  LDG.E.U16 R8, desc[UR36][R12.64] ;  /* 0x000000240c087981 */ /* 0x000568000c1e1500 */
.L_x_1209:
[----:B------:R-:W3:Y:S01]  /*6560*/  LDCU UR5, c[0x0][0x388] ;  /* 0x00007100ff0577ac */ /* 0x000ee20008000800 */
[----:B-1----:R-:W-:Y:S01]  /*6570*/  IMAD.U32 R18, RZ, RZ, UR4 ;  /* 0x00000004ff127e24 */ /* 0x002fe2000f8e00ff */
[----:B-----5:R-:W-:Y:S01]  /*6580*/  IADD3 R11, PT, PT, R2, R11, RZ ;  /* 0x0000000b020b7210 */ /* 0x020fe20007ffe0ff */
[----:B------:R-:W-:Y:S01]  /*6590*/  IMAD.IADD R19, R6, 0x1, R19 ;  /* 0x0000000106137824 */ /* 0x000fe200078e0213 */
[----:B------:R-:W-:Y:S01]  /*65a0*/  IADD3 R10, PT, PT, R25, R10, RZ ;  /* 0x0000000a190a7210 */ /* 0x000fe20007ffe0ff */
[----:B------:R-:W-:Y:S01]  /*65b0*/  IMAD.IADD R9, R8, 0x1, R9 ;  /* 0x0000000108097824 */ /* 0x000fe200078e0209 */
[----:B------:R-:W-:-:S05]  /*65c0*/  LEA R21, R18, R21, 0x2 ;  /* 0x0000001512157211 */ /* 0x000fca00078e10ff */
[----:B--2---:R-:W-:Y:S01]  /*65d0*/  IMAD R13, R18, 0x3, R21 ;  /* 0x00000003120d7824 */ /* 0x004fe200078e0215 */
[----:B---3--:R-:W-:-:S04]  /*65e0*/  MOV R20, UR5 ;  /* 0x0000000500147c02 */ /* 0x008fc80008000f00 */
[----:B------:R-:W-:-:S13]  /*65f0*/  ISETP.GE.U32.AND P1, PT, R13, R20, PT ;  /* 0x000000140d00720c */ /* 0x000fda0003f26070 */
[----:B------:R-:W-:Y:S05]  /*6600*/  @!P1 BRA `(.L_x_1214) ;  /* 0xffffffbc00b49947 */ /* 0x000fea000383ffff */
.L_x_1208:
[----:B0-----:R-:W-:Y:S05]  /*6610*/  BSYNC.RECONVERGENT B1 ;  /* 0x0000000000017941 */ /* 0x001fea0003800200 */
.L_x_1207:
[----:B------:R-:W-:Y:S01]  /*6620*/  ISETP.GE.U32.AND P0, PT, R21, R20, PT ;  /* 0x000000141500720c */ /* 0x000fe20003f06070 */
[----:B------:R-:W-:Y:S01]  /*6630*/  BSSY.RECONVERGENT B1, `(.L_x_1215) ;  /* 0x0000475000017945 */ /* 0x000fe20003800200 */
[----:B------:R-:W-:-:S11]  /*6640*/  PRMT R7, R2, 0x7610, R7 ;  /* 0x0000761002077816 */ /* 0x000fd60000000007 */
        /* <DEDUP_REMOVED lines=15> */
[----:B-1----:R-:W-:-:S04]  /*6740*/  SHF.R.U32.HI R13, RZ, UR4, R12 ;  /* 0x00000004ff0d7c19 */ /* 0x002fc8000801160c */
[----:B------:R-:W-:-:S05]  /*6750*/  IADD3 R6, PT, PT, -R13, RZ, RZ ;  /* 0x000000ff0d067210 */ /* 0x000fca0007ffe1ff */
[----:B------:R-:W-:-:S04]  /*6760*/  IMAD R6, R6, UR6, R21 ;  /* 0x0000000606067c24 */ /* 0x000fc8000f8e0215 */
        /* <DEDUP_REMOVED lines=264> */
.L_x_1218:
[----:B------:R-:W-:Y:S01]  /*77f0*/  SHF.R.U32.HI R12, RZ, 0x1, R6 ;  /* 0x00000001ff0c7819 */ /* 0x000fe20000011606 */
[----:B------:R-:W-:-:S07]  /*7800*/  IMAD.MOV.U32 R13, RZ, RZ, RZ ;  /* 0x000000ffff0d7224 */ /* 0x000fce00078e00ff */
.L_x_1217:
[----:B------:R-:W0:Y:S02]  /*7810*/  LDCU.64 UR4, c[0x0][0x750] ;  /* 0x0000ea00ff0477ac */ /* 0x000e240008000a00 */
[----:B0-----:R-:W-:-:S04]  /*7820*/  IADD3 R3, P1, PT, R0, UR4, RZ ;  /* 0x0000000400037c10 */ /* 0x001fc8000ff3e0ff */
[----:B------:R-:W-:Y:S02]  /*7830*/  IADD3.X R2, PT, PT, RZ, UR5, RZ, P1, !PT ;  /* 0x00000005ff027c10 */ /* 0x000fe40008ffe4ff */
[----:B------:R-:W-:-:S04]  /*7840*/  LEA R16, P1, R12, R3, 0x1 ;  /* 0x000000030c107211 */ /* 0x000fc800078208ff */
[----:B------:R-:W-:-:S05]  /*7850*/  LEA.HI.X R17, R12, R2, R13, 0x1, P1 ;  /* 0x000000020c117211 */ /* 0x000fca00008f0c0d */
[----:B------:R0:W5:Y:S01]  /*7860*/  LDG.E.U16 R6, desc[UR36][R16.64] ;  /* 0x0000002410067981 */ /* 0x000162000c1e1500 */
        /* <DEDUP_REMOVED lines=278> */
.L_x_1220:
[----:B------:R-:W-:Y:S02]  /*89d0*/  SHF.R.U32.HI R16, RZ, 0x1, R0 ;  /* 0x00000001ff107819 */ /* 0x000fe40000011600 */
[----:B------:R-:W-:-:S07]  /*89e0*/  MOV R17, RZ ;  /* 0x000000ff00117202 */ /* 0x000fce0000000f00 */
.L_x_1219:
[----:B------:R-:W-:-:S04]  /*89f0*/  LEA R12, P1, R16, R3, 0x1 ;  /* 0x00000003100c7211 */ /* 0x000fc800078208ff */
[----:B------:R-:W-:-:S05]  /*8a00*/  LEA.HI.X R13, R16, R2, R17, 0x1, P1 ;  /* 0x00000002100d7211 */ /* 0x000fca00008f0c11 */
[----:B------:R0:W5:Y:S01]  /*8a10*/  LDG.E.U16 R7, desc[UR36][R12.64] ;  /* 0x000000240c077981 */ /* 0x000162000c1e1500 */
        /* <DEDUP_REMOVED lines=278> */
.L_x_1222:
[----:B------:R-:W-:Y:S01]  /*9b80*/  SHF.R.U32.HI R16, RZ, 0x1, R0 ;  /* 0x00000001ff107819 */ /* 0x000fe20000011600 */
[----:B------:R-:W-:-:S07]  /*9b90*/  IMAD.MOV.U32 R17, RZ, RZ, RZ ;  /* 0x000000ffff117224 */ /* 0x000fce00078e00ff */
.L_x_1221:
        /* <DEDUP_REMOVED lines=14> */
[----:B-1----:R-:W-:-:S05]  /*9c80*/  SHF.R.U32.HI R13, RZ, UR4, R12 ;  /* 0x00000004ff0d7c19 */ /* 0x002fca000801160c */
[----:B------:R-:W-:-:S04]  /*9c90*/  IMAD.MOV R14, RZ, RZ, -R13 ;  /* 0x000000ffff0e7224 */ /* 0x000fc800078e0a0d */
[----:B------:R-:W-:-:S04]  /*9ca0*/  IMAD R0, R14, UR6, R15 ;  /* 0x000000060e007c24 */ /* 0x000fc8000f8e020f */
        /* <DEDUP_REMOVED lines=264> */
.L_x_1224:
[----:B------:R-:W-:Y:S02]  /*ad30*/  SHF.R.U32.HI R12, RZ, 0x1, R0 ;  /* 0x00000001ff0c7819 */ /* 0x000fe40000011600 */
[----:B------:R-:W-:-:S07]  /*ad40*/  MOV R13, RZ ;  /* 0x000000ff000d7202 */ /* 0x000fce0000000f00 */
.L_x_1223:
[----:B------:R-:W-:-:S04]  /*ad50*/  LEA R4, P0, R12, R3, 0x1 ;  /* 0x000000030c047211 */ /* 0x000fc800078008ff */
[----:B------:R-:W-:-:S05]  /*ad60*/  LEA.HI.X R5, R12, R2, R13, 0x1, P0 ;  /* 0x000000020c057211 */ /* 0x000fca00000f0c0d */
[----:B------:R0:W5:Y:S04]  /*ad70*/  LDG.E.U16 R8, desc[UR36][R4.64] ;  /* 0x0000002404087981 */ /* 0x000168000c1e1500 */
.L_x_1216:
[----:B------:R-:W-:Y:S05]  /*ad80*/  BSYNC.RECONVERGENT B1 ;  /* 0x0000000000017941 */ /* 0x000fea0003800200 */
.L_x_1215:
[----:B------:R-:W-:Y:S01]  /*ad90*/  ISETP.GE.U32.AND P0, PT, R21, R20, PT ;  /* 0x000000141500720c */ /* 0x000fe20003f06070 */
[----:B------:R-:W-:-:S12]  /*ada0*/  BSSY.RECONVERGENT B1, `(.L_x_1225) ;  /* 0x0000012000017945 */ /* 0x000fd80003800200 */
[----:B------:R-:W-:Y:S05]  /*adb0*/  @P0 BRA `(.L_x_1226) ;  /* 0x0000000000400947 */ /* 0x000fea0003800000 */
[----:B------:R-:W-:Y:S01]  /*adc0*/  IADD3 R3, PT, PT, R21, R18, RZ ;  /* 0x0000001215037210 */ /* 0x000fe20007ffe0ff */
[----:B-----5:R-:W-:-:S03]  /*add0*/  IMAD.IADD R6, R19, 0x1, R6 ;  /* 0x0000000113067824 */ /* 0x020fc600078e0206 */
[----:B------:R-:W-:Y:S02]  /*ade0*/  ISETP.GE.U32.AND P0, PT, R3, R20, PT ;  /* 0x000000140300720c */ /* 0x000fe40003f06070 */
[----:B------:R-:W-:-:S11]  /*adf0*/  PRMT R19, R6, 0x7610, R19 ;  /* 0x0000761006137816 */ /* 0x000fd60000000013 */
[----:B------:R-:W-:Y:S05]  /*ae00*/  @P0 BRA `(.L_x_1226) ;  /* 0x00000000002c0947 */ /* 0x000fea0003800000 */
[----:B------:R-:W-:Y:S01]  /*ae10*/  IADD3 R3, PT, PT, R3, R18, RZ ;  /* 0x0000001203037210 */ /* 0x000fe20007ffe0ff */
[----:B------:R-:W-:-:S03]  /*ae20*/  IMAD.IADD R7, R11, 0x1, R7 ;  /* 0x000000010b077824 */ /* 0x000fc600078e0207 */
[----:B------:R-:W-:Y:S02]  /*ae30*/  ISETP.GE.U32.AND P0, PT, R3, R20, PT ;  /* 0x000000140300720c */ /* 0x000fe40003f06070 */
[----:B------:R-:W-:-:S11]  /*ae40*/  PRMT R11, R7, 0x7610, R11 ;  /* 0x00007610070b7816 */ /* 0x000fd6000000000b */
[----:B------:R-:W-:Y:S02]  /*ae50*/  @!P0 IADD3 R3, PT, PT, R3, R18, RZ ;  /* 0x0000001203038210 */ /* 0x000fe40007ffe0ff */
[----:B------:R-:W-:Y:S02]  /*ae60*/  @!P0 IADD3 R25, PT, PT, R10, R25, RZ ;  /* 0x000000190a198210 */ /* 0x000fe40007ffe0ff */
[----:B------:R-:W-:Y:S02]  /*ae70*/  @!P0 ISETP.GE.U32.AND P1, PT, R3, R20, PT ;  /* 0x000000140300820c */ /* 0x000fe40003f26070 */
[----:B------:R-:W-:Y:S02]  /*ae80*/  @!P0 PRMT R10, R25, 0x7610, R10 ;  /* 0x00007610190a8816 */ /* 0x000fe4000000000a */
[----:B------:R-:W-:-:S04]  /*ae90*/  @!P0 SEL R8, R8, RZ, !P1 ;  /* 0x000000ff08088207 */ /* 0x000fc80004800000 */
[----:B------:R-:W-:-:S04]  /*aea0*/  @!P0 IADD3 R8, PT, PT, R9, R8, RZ ;  /* 0x0000000809088210 */ /* 0x000fc80007ffe0ff */
[----:B------:R-:W-:-:S07]  /*aeb0*/  @!P0 PRMT R9, R8, 0x7610, R9 ;  /* 0x0000761008098816 */ /* 0x000fce0000000009 */
.L_x_1226:
[----:B------:R-:W-:Y:S05]  /*aec0*/  BSYNC.RECONVERGENT B1 ;  /* 0x0000000000017941 */ /* 0x000fea0003800200 */
.L_x_1225:
[----:B------:R-:W-:-:S05]  /*aed0*/  IADD3 R10, PT, PT, R10, R11, R19 ;  /* 0x0000000b0a0a7210 */ /* 0x000fca0007ffe013 */
[----:B------:R-:W-:-:S05]  /*aee0*/  IMAD.IADD R10, R10, 0x1, R9 ;  /* 0x000000010a0a7824 */ /* 0x000fca00078e0209 */
[----:B-----5:R-:W-:-:S07]  /*aef0*/  PRMT R7, R10, 0x7610, R7 ;  /* 0x000076100a077816 */ /* 0x020fce0000000007 */
.L_x_1178:
[----:B------:R-:W-:Y:S05]  /*af00*/  BSYNC.RECONVERGENT B0 ;  /* 0x0000000000007941 */ /* 0x000fea0003800200 */
.L_x_1177:
[----:B------:R-:W1:Y:S02]  /*af10*/  LDCU UR4, c[0x0][0x3a0] ;  /* 0x00007400ff0477ac */ /* 0x000e640008000800 */
[----:B-1----:R-:W-:-:S09]  /*af20*/  UISETP.NE.AND UP0, UPT, UR4, URZ, UPT ;  /* 0x000000ff0400728c */ /* 0x002fd2000bf05270 */
[----:B------:R-:W-:Y:S05]  /*af30*/  BRA.U !UP0, `(.L_x_1227) ;  /* 0x0000000108687547 */ /* 0x000fea000b800000 */
[----:B------:R-:W1:Y:S01]  /*af40*/  S2UR UR5, SR_CgaCtaId ;  /* 0x00000000000579c3 */ /* 0x000e620000008800 */
[----:B------:R-:W2:Y:S01]  /*af50*/  LDCU UR8, c[0x0][0x360] ;  /* 0x00006c00ff0877ac */ /* 0x000ea20008000800 */
[----:B------:R-:W-:Y:S01]  /*af60*/  UMOV UR4, 0x400 ;  /* 0x0000040000047882 */ /* 0x000fe20000000000 */
[----:B------:R-:W3:Y:S01]  /*af70*/  LDCU UR6, c[0x0][0x364] ;  /* 0x00006c80ff0677ac */ /* 0x000ee20008000800 */
[----:B------:R-:W-:Y:S01]  /*af80*/  UIADD3 UR4, UPT, UPT, UR4, 0x10, URZ ;  /* 0x0000001004047890 */ /* 0x000fe2000fffe0ff */
[----:B--2---:R-:W-:-:S03]  /*af90*/  IMAD R0, R22, UR8, R23 ;  /* 0x0000000816007c24 */ /* 0x004fc6000f8e0217 */
[----:B-1----:R-:W-:Y:S02]  /*afa0*/  ULEA UR4, UR5, UR4, 0x18 ;  /* 0x0000000405047291 */ /* 0x002fe4000f8ec0ff */
[----:B---3--:R-:W-:-:S04]  /*afb0*/  UISETP.GE.U32.AND UP0, UPT, UR6, 0x2, UPT ;  /* 0x000000020600788c */ /* 0x008fc8000bf06070 */
[----:B------:R-:W-:-:S05]  /*afc0*/  LEA R0, R0, UR4, 0x1 ;  /* 0x0000000400007c11 */ /* 0x000fca000f8e08ff */
[----:B------:R1:W-:Y:S01]  /*afd0*/  STS.U16 [R0], R7 ;  /* 0x0000000700007388 */ /* 0x0003e20000000400 */
[----:B------:R-:W-:Y:S05]  /*afe0*/  BRA.U !UP0, `(.L_x_1227) ;  /* 0x00000001083c7547 */ /* 0x000fea000b800000 */
[----:B------:R-:W-:-:S05]  /*aff0*/  UMOV UR5, UR6 ;  /* 0x0000000600057c82 */ /* 0x000fca0008000000 */
.L_x_1228:
[----:B------:R-:W-:Y:S01]  /*b000*/  USHF.R.U32.HI UR7, URZ, 0x1, UR5 ;  /* 0x00000001ff077899 */ /* 0x000fe20008011605 */
[----:B------:R-:W-:Y:S01]  /*b010*/  BAR.SYNC.DEFER_BLOCKING 0x0 ;  /* 0x0000000000007b1d */ /* 0x000fe20000010000 */
[----:B------:R-:W-:-:S04]  /*b020*/  UISETP.GT.U32.AND UP0, UPT, UR5, 0x3, UPT ;  /* 0x000000030500788c */ /* 0x000fc8000bf04070 */
[----:B0-----:R-:W-:Y:S01]  /*b030*/  IADD3 R2, PT, PT, R22, UR7, RZ ;  /* 0x0000000716027c10 */ /* 0x001fe2000fffe0ff */
[----:B------:R-:W-:-:S03]  /*b040*/  UMOV UR5, UR7 ;  /* 0x0000000700057c82 */ /* 0x000fc60008000000 */
[----:B------:R-:W-:-:S04]  /*b050*/  ISETP.GE.U32.AND P0, PT, R2, UR6, PT ;  /* 0x0000000602007c0c */ /* 0x000fc8000bf06070 */
[----:B------:R-:W-:-:S13]  /*b060*/  ISETP.GE.U32.OR P0, PT, R22, UR7, P0 ;  /* 0x0000000716007c0c */ /* 0x000fda0008706470 */
[----:B------:R-:W-:-:S05]  /*b070*/  @!P0 IMAD R2, R2, UR8, R23 ;  /* 0x0000000802028c24 */ /* 0x000fca000f8e0217 */
[----:B------:R-:W-:-:S06]  /*b080*/  @!P0 LEA R2, R2, UR4, 0x1 ;  /* 0x0000000402028c11 */ /* 0x000fcc000f8e08ff */
[----:B------:R-:W0:Y:S02]  /*b090*/  @!P0 LDS.U16 R2, [R2] ;  /* 0x0000000002028984 */ /* 0x000e240000000400 */
[----:B0-2---:R-:W-:-:S04]  /*b0a0*/  @!P0 IADD3 R3, PT, PT, R7, R2, RZ ;  /* 0x0000000207038210 */ /* 0x005fc80007ffe0ff */
[----:B-1----:R-:W-:Y:S01]  /*b0b0*/  @!P0 PRMT R7, R3, 0x7610, R7 ;  /* 0x0000761003078816 */ /* 0x002fe20000000007 */
[----:B------:R2:W-:Y:S01]  /*b0c0*/  @!P0 STS.U16 [R0], R3 ;  /* 0x0000000300008388 */ /* 0x0005e20000000400 */
[----:B------:R-:W-:Y:S05]  /*b0d0*/  BRA.U UP0, `(.L_x_1228) ;  /* 0xfffffffd00c87547 */ /* 0x000fea000b83ffff */
.L_x_1227:
[----:B------:R-:W3:Y:S02]  /*b0e0*/  LDCU UR4, c[0x0][0x39c] ;  /* 0x00007380ff0477ac */ /* 0x000ee40008000800 */
[----:B---3--:R-:W-:-:S09]  /*b0f0*/  UISETP.NE.AND UP0, UPT, UR4, URZ, UPT ;  /* 0x000000ff0400728c */ /* 0x008fd2000bf05270 */
[----:B------:R-:W-:Y:S05]  /*b100*/  BRA.U !UP0, `(.L_x_1229) ;  /* 0x0000000108a07547 */ /* 0x000fea000b800000 */
[----:B------:R-:W3:Y:S02]  /*b110*/  LDCU UR6, c[0x0][0x360] ;  /* 0x00006c00ff0677ac */ /* 0x000ee40008000800 */
[----:B---3--:R-:W-:Y:S02]  /*b120*/  UISETP.GE.U32.AND UP0, UPT, UR6, 0x21, UPT ;  /* 0x000000210600788c */ /* 0x008fe4000bf06070 */
[----:B------:R-:W-:-:S07]  /*b130*/  UMOV UR4, UR6 ;  /* 0x0000000600047c82 */ /* 0x000fce0008000000 */
[----:B------:R-:W-:Y:S05]  /*b140*/  BRA.U !UP0, `(.L_x_1230) ;  /* 0x0000000108647547 */ /* 0x000fea000b800000 */
[----:B------:R-:W3:Y:S01]  /*b150*/  S2UR UR5, SR_CgaCtaId ;  /* 0x00000000000579c3 */ /* 0x000ee20000008800 */
[----:B------:R-:W-:Y:S01]  /*b160*/  UMOV UR4, 0x400 ;  /* 0x0000040000047882 */ /* 0x000fe20000000000 */
[----:B-12---:R-:W-:Y:S01]  /*b170*/  IMAD R0, R22, UR6, R23 ;  /* 0x0000000616007c24 */ /* 0x006fe2000f8e0217 */
[----:B------:R-:W-:Y:S02]  /*b180*/  UIADD3 UR4, UPT, UPT, UR4, 0x10, URZ ;  /* 0x0000001004047890 */ /* 0x000fe4000fffe0ff */
[----:B------:R-:W-:Y:S02]  /*b190*/  UISETP.GE.U32.AND UP0, UPT, UR6, 0x40, UPT ;  /* 0x000000400600788c */ /* 0x000fe4000bf06070 */
[----:B---3--:R-:W-:-:S06]  /*b1a0*/  ULEA UR4, UR5, UR4, 0x18 ;  /* 0x0000000405047291 */ /* 0x008fcc000f8ec0ff */
[----:B------:R-:W-:Y:S01]  /*b1b0*/  LEA R0, R0, UR4, 0x1 ;  /* 0x0000000400007c11 */ /* 0x000fe2000f8e08ff */
[----:B------:R-:W-:-:S04]  /*b1c0*/  UMOV UR4, 0x20 ;  /* 0x0000002000047882 */ /* 0x000fc80000000000 */
[----:B------:R3:W-:Y:S01]  /*b1d0*/  STS.U16 [R0], R7 ;  /* 0x0000000700007388 */ /* 0x0007e20000000400 */
[----:B------:R-:W-:Y:S05]  /*b1e0*/  BRA.U !UP0, `(.L_x_1230) ;  /* 0x00000001083c7547 */ /* 0x000fea000b800000 */
[----:B------:R-:W-:-:S05]  /*b1f0*/  UMOV UR5, UR6 ;  /* 0x0000000600057c82 */ /* 0x000fca0008000000 */
.L_x_1231:
[----:B------:R-:W-:Y:S01]  /*b200*/  USHF.R.U32.HI UR7, URZ, 0x1, UR5 ;  /* 0x00000001ff077899 */ /* 0x000fe20008011605 */
[----:B------:R-:W-:Y:S05]  /*b210*/  BAR.SYNC.DEFER_BLOCKING 0x0 ;  /* 0x0000000000007b1d */ /* 0x000fea0000010000 */
[----:B0-----:R-:W-:-:S05]  /*b220*/  VIADD R2, R23, UR7 ;  /* 0x0000000717027c36 */ /* 0x001fca0008000000 */
[----:B------:R-:W-:-:S04]  /*b230*/  ISETP.GE.U32.AND P0, PT, R2, UR6, PT ;  /* 0x0000000602007c0c */ /* 0x000fc8000bf06070 */
[----:B------:R-:W-:-:S13]  /*b240*/  ISETP.GE.U32.OR P0, PT, R23, UR7, P0 ;  /* 0x0000000717007c0c */ /* 0x000fda0008706470 */
[----:B------:R-:W-:-:S05]  /*b250*/  VOTEU.ALL UP0, P0 ;  /* 0x0000000000ff7886 */ /* 0x000fca0000000000 */
[----:B------:R-:W-:Y:S02]  /*b260*/  @!UP0 ULOP3.LUT UR8, UR5, 0x7fe, URZ, 0xc0, !UPT ;  /* 0x000007fe05088892 */ /* 0x000fe4000f8ec0ff */
[----:B------:R-:W-:-:S03]  /*b270*/  UISETP.GT.U32.AND UP0, UPT, UR5, 0x7f, UPT ;  /* 0x0000007f0500788c */ /* 0x000fc6000bf04070 */
[----:B------:R-:W-:-:S04]  /*b280*/  UMOV UR5, UR7 ;  /* 0x0000000700057c82 */ /* 0x000fc80008000000 */
[----:B------:R-:W0:Y:S02]  /*b290*/  @!P0 LDS.U16 R2, [R0+UR8] ;  /* 0x0000000800028984 */ /* 0x000e240008000400 */
[----:B0---4-:R-:W-:-:S04]  /*b2a0*/  @!P0 IADD3 R3, PT, PT, R7, R2, RZ ;  /* 0x0000000207038210 */ /* 0x011fc80007ffe0ff */
[----:B---3--:R-:W-:Y:S01]  /*b2b0*/  @!P0 PRMT R7, R3, 0x7610, R7 ;  /* 0x0000761003078816 */ /* 0x008fe20000000007 */
[----:B------:R4:W-:Y:S01]  /*b2c0*/  @!P0 STS.U16 [R0], R3 ;  /* 0x0000000300008388 */ /* 0x0009e20000000400 */
[----:B------:R-:W-:Y:S05]  /*b2d0*/  BRA.U UP0, `(.L_x_1231) ;  /* 0xfffffffd00c87547 */ /* 0x000fea000b83ffff */
.L_x_1230:
[----:B------:R-:W-:Y:S01]  /*b2e0*/  BAR.SYNC.DEFER_BLOCKING 0x0 ;  /* 0x0000000000007b1d */ /* 0x000fe20000010000 */
[----:B------:R-:W-:-:S09]  /*b2f0*/  UISETP.GE.U32.AND UP0, UPT, UR4, 0x2, UPT ;  /* 0x000000020400788c */ /* 0x000fd2000bf06070 */
[----:B------:R-:W-:Y:S05]  /*b300*/  BRA.U !UP0, `(.L_x_1229) ;  /* 0x0000000108207547 */ /* 0x000fea000b800000 */
[----:B-1234-:R-:W-:-:S07]  /*b310*/  HFMA2 R0, -RZ, RZ, 0, 5.9604644775390625e-08 ;  /* 0x00000001ff007431 */ /* 0x01efce00000001ff */
.L_x_1232:
[----:B0-----:R-:W-:-:S05]  /*b320*/  PRMT R3, R7, 0x9910, RZ ;  /* 0x0000991007037816 */ /* 0x001fca00000000ff */
[----:B------:R0:W1:Y:S02]  /*b330*/  SHFL.DOWN PT, R2, R3, R0, 0x1f ;  /* 0x08001f0003027589 */ /* 0x00006400000e0000 */
[----:B0-----:R-:W-:-:S05]  /*b340*/  IMAD.SHL.U32 R0, R0, 0x2, RZ ;  /* 0x0000000200007824 */ /* 0x001fca00078e00ff */
[----:B------:R-:W-:Y:S02]  /*b350*/  ISETP.GE.AND P0, PT, R0, UR4, PT ;  /* 0x0000000400007c0c */ /* 0x000fe4000bf06270 */
[----:B-1----:R-:W-:-:S04]  /*b360*/  IADD3 R2, PT, PT, R2, R7, RZ ;  /* 0x0000000702027210 */ /* 0x002fc80007ffe0ff */
[----:B------:R-:W-:-:S07]  /*b370*/  PRMT R7, R2, 0x7610, R7 ;  /* 0x0000761002077816 */ /* 0x000fce0000000007 */
[----:B------:R-:W-:Y:S05]  /*b380*/  @!P0 BRA `(.L_x_1232) ;  /* 0xfffffffc00e48947 */ /* 0x000fea000383ffff */
.L_x_1229:
[----:B-1234-:R-:W1:Y:S01]  /*b390*/  S2R R0, SR_CTAID.X ;  /* 0x0000000000007919 */ /* 0x01ee620000002500 */
[----:B------:R-:W2:Y:S01]  /*b3a0*/  LDCU UR4, c[0x0][0x558] ;  /* 0x0000ab00ff0477ac */ /* 0x000ea20008000800 */
[----:B------:R-:W-:Y:S01]  /*b3b0*/  MOV R16, RZ ;  /* 0x000000ff00107202 */ /* 0x000fe20000000f00 */
[----:B------:R-:W0:Y:S01]  /*b3c0*/  LDCU.64 UR6, c[0x0][0x3a8] ;  /* 0x00007500ff0677ac */ /* 0x000e220008000a00 */
[----:B------:R-:W1:Y:S01]  /*b3d0*/  LDCU UR5, c[0x0][0x394] ;  /* 0x00007280ff0577ac */ /* 0x000e620008000800 */
[----:B--2---:R-:W-:Y:S01]  /*b3e0*/  UISETP.NE.AND UP0, UPT, UR4, URZ, UPT ;  /* 0x000000ff0400728c */ /* 0x004fe2000bf05270 */
[----:B0-----:R-:W-:-:S04]  /*b3f0*/  IMAD R3, R23, UR6, RZ ;  /* 0x0000000617037c24 */ /* 0x001fc8000f8e02ff */
[----:B------:R-:W-:-:S04]  /*b400*/  IMAD R3, R22, UR7, R3 ;  /* 0x0000000716037c24 */ /* 0x000fc8000f8e0203 */
[----:B-1----:R-:W-:Y:S01]  /*b410*/  IMAD R5, R0, UR5, R3 ;  /* 0x0000000500057c24 */ /* 0x002fe2000f8e0203 */
        /* <DEDUP_REMOVED lines=14> */
[----:B------:R-:W-:Y:S01]  /*b500*/  HFMA2 R2, -RZ, RZ, 0, 0 ;  /* 0x00000000ff027431 */ /* 0x000fe200000001ff */
[----:B------:R-:W1:Y:S01]  /*b510*/  LDCU UR7, c[0x0][0x570] ;  /* 0x0000ae00ff0777ac */ /* 0x000e620008000800 */
[----:B------:R-:W-:Y:S01]  /*b520*/  UISETP.LT.U32.AND UP1, UPT, UR5, 0x18, UPT ;  /* 0x000000180500788c */ /* 0x000fe2000bf21070 */
[----:B------:R-:W2:Y:S03]  /*b530*/  LDCU UR6, c[0x0][0x690] ;  /* 0x0000d200ff0677ac */ /* 0x000ea60008000800 */
[----:B------:R-:W-:Y:S01]  /*b540*/  USEL UR5, UR5, 0x18, UP1 ;  /* 0x0000001805057887 */ /* 0x000fe20008800000 */
[----:B0-----:R-:W-:-:S03]  /*b550*/  IMAD.HI.U32 R8, R3, UR9, R2 ;  /* 0x0000000903087c27 */ /* 0x001fc6000f8e0002 */
[----:B------:R-:W-:Y:S02]  /*b560*/  UIADD3 UR5, UPT, UPT, UR5, 0x1, URZ ;  /* 0x0000000105057890 */ /* 0x000fe4000fffe0ff */
[----:B-1----:R-:W-:Y:S02]  /*b570*/  SHF.R.U32.HI R9, RZ, UR7, R8 ;  /* 0x00000007ff097c19 */ /* 0x002fe40008011608 */
[----:B------:R-:W-:-:S03]  /*b580*/  UISETP.NE.AND UP1, UPT, UR5, 0x2, UPT ;  /* 0x000000020500788c */ /* 0x000fc6000bf25270 */
        /* <DEDUP_REMOVED lines=255> */
.L_x_1233:
        /* <DEDUP_REMOVED lines=8> */
[----:B------:R-:W-:Y:S01]  /*c600*/  SEL R3, R3, RZ, P0 ;  /* 0x000000ff03037207 */ /* 0x000fe20000000000 */
        /* <DEDUP_REMOVED lines=11> */
[----:B------:R-:W-:-:S05]  /*c6c0*/  SHF.R.U32.HI R9, RZ, UR7, R8 ;  /* 0x00000007ff097c19 */ /* 0x000fca0008011608 */
[----:B-----5:R-:W-:-:S04]  /*c6d0*/  IMAD.MOV R11, RZ, RZ, -R9 ;  /* 0x000000ffff0b7224 */ /* 0x020fc800078e0a09 */
[----:B-1----:R-:W-:-:S04]  /*c6e0*/  IMAD R11, R11, UR5, R5 ;  /* 0x000000050b0b7c24 */ /* 0x002fc8000f8e0205 */
[----:B--2---:R-:W-:Y:S01]  /*c6f0*/  IMAD R16, R11, UR8, RZ ;  /* 0x000000080b107c24 */ /* 0x004fe2000f8e02ff */
[----:B------:R-:W-:Y:S06]  /*c700*/  BRA.U !UP0, `(.L_x_1235) ;  /* 0x0000001108247547 */ /* 0x000fec000b800000 */
[----:B------:R-:W0:Y:S01]  /*c710*/  LDCU.64 UR6, c[0x0][0x568] ;  /* 0x0000ad00ff0677ac */ /* 0x000e220008000a00 */
[----:B------:R-:W-:Y:S01]  /*c720*/  HFMA2 R8, -RZ, RZ, 0, 0 ;  /* 0x00000000ff087431 */ /* 0x000fe200000001ff */
        /* <DEDUP_REMOVED lines=263> */
.L_x_1235:
[----:B------:R-:W0:Y:S01]  /*d7a0*/  LDCU UR4, c[0x0][0x38c] ;  /* 0x00007180ff0477ac */ /* 0x000e220008000800 */
[----:B------:R-:W1:Y:S01]  /*d7b0*/  S2UR UR8, SR_CgaCtaId ;  /* 0x00000000000879c3 */ /* 0x000e620000008800 */
[----:B------:R-:W-:Y:S01]  /*d7c0*/  BSSY.RECONVERGENT B0, `(.L_x_1236) ;  /* 0x0000017000007945 */ /* 0x000fe20003800200 */
[----:B------:R-:W-:Y:S02]  /*d7d0*/  LOP3.LUT P3, RZ, R23, R22, RZ, 0xfc, !PT ;  /* 0x0000001617ff7212 */ /* 0x000fe4000786fcff */
[----:B------:R-:W-:Y:S02]  /*d7e0*/  PLOP3.LUT P0, PT, PT, PT, PT, 0x8, 0x80 ;  /* 0x000000000080781c */ /* 0x000fe40003f0e170 */
[----:B0-----:R-:W-:-:S13]  /*d7f0*/  ISETP.GE.AND P1, PT, R5, UR4, PT ;  /* 0x0000000405007c0c */ /* 0x001fda000bf26270 */
[----:B-1----:R-:W-:Y:S05]  /*d800*/  @P1 BRA `(.L_x_1237) ;  /* 0x0000000000481947 */ /* 0x002fea0003800000 */
[----:B------:R-:W0:Y:S01]  /*d810*/  LDC R6, c[0x0][0x39c] ;  /* 0x0000e700ff067b82 */ /* 0x000e220000000800 */
[----:B------:R-:W1:Y:S02]  /*d820*/  LDCU UR4, c[0x0][0x3a0] ;  /* 0x00007400ff0477ac */ /* 0x000e640008000800 */
[----:B-1----:R-:W-:-:S04]  /*d830*/  ISETP.NE.AND P1, PT, RZ, UR4, PT ;  /* 0x00000004ff007c0c */ /* 0x002fc8000bf25270 */
[----:B------:R-:W-:Y:S02]  /*d840*/  ISETP.NE.AND P1, PT, R22, RZ, P1 ;  /* 0x000000ff1600720c */ /* 0x000fe40000f25270 */
[----:B0-----:R-:W-:-:S04]  /*d850*/  ISETP.NE.AND P2, PT, R6, RZ, PT ;  /* 0x000000ff0600720c */ /* 0x001fc80003f45270 */
        /* <DEDUP_REMOVED lines=12> */
[----:B------:R0:W-:Y:S05]  /*d920*/  STG.E.U16 desc[UR36][R4.64], R7 ;  /* 0x0000000704007986 */ /* 0x0001ea000c101524 */
.L_x_1237:
[----:B------:R-:W-:Y:S05]  /*d930*/  BSYNC.RECONVERGENT B0 ;  /* 0x0000000000007941 */ /* 0x000fea0003800200 */
.L_x_1236:
        /* <DEDUP_REMOVED lines=35> */
.L_x_1239:
[----:B------:R-:W-:Y:S05]  /*db70*/  BSYNC.RECONVERGENT B0 ;  /* 0x0000000000007941 */ /* 0x000fea0003800200 */
.L_x_1238:
        /* <DEDUP_REMOVED lines=16> */
[----:B------:R-:W1:Y:S01]  /*dc80*/  LDCU.U16 UR5, c[0x0][0x382] ;  /* 0x00007040ff0577ac */ /* 0x000e620008000400 */
        /* <DEDUP_REMOVED lines=12> */
[----:B0----5:R-:W-:-:S02]  /*dd50*/  IMAD R11, R0, UR5, RZ ;  /* 0x00000005000b7c24 */ /* 0x021fc4000f8e02ff */
[----:B-1----:R-:W-:-:S07]  /*dd60*/  IMAD R13, R13, UR4, RZ ;  /* 0x000000040d0d7c24 */ /* 0x002fce000f8e02ff */
.L_x_1244:
[----:B------:R-:W-:-:S04]  /*dd70*/  IMAD.IADD R9, R11, 0x1, R6 ;  /* 0x000000010b097824 */ /* 0x000fc800078e0206 */
[----:B--2---:R-:W-:-:S06]  /*dd80*/  IMAD.WIDE.U32 R8, R9, 0x2, R4 ;  /* 0x0000000209087825 */ /* 0x004fcc00078e0004 */
[----:B------:R-:W2:Y:S01]  /*dd90*/  LDG.E.U16 R8, desc[UR36][R8.64] ;  /* 0x0000002408087981 */ /* 0x000ea2000c1e1500 */
[----:B------:R-:W-:-:S04]  /*dda0*/  IADD3 R6, PT, PT, R13, R6, RZ ;  /* 0x000000060d067210 */ /* 0x000fc80007ffe0ff */
[----:B------:R-:W-:Y:S02]  /*ddb0*/  ISETP.GE.U32.AND P1, PT, R6, UR6, PT ;  /* 0x0000000606007c0c */ /* 0x000fe4000bf26070 */
[----:B--2---:R-:W-:-:S11]  /*ddc0*/  IADD3 R7, PT, PT, R8, R7, RZ ;  /* 0x0000000708077210 */ /* 0x004fd60007ffe0ff */
[----:B------:R-:W-:Y:S05]  /*ddd0*/  @!P1 BRA `(.L_x_1244) ;  /* 0xfffffffc00e49947 */ /* 0x000fea000383ffff */
[----:B------:R-:W-:Y:S05]  /*dde0*/  BSYNC.RECONVERGENT B1 ;  /* 0x0000000000017941 */ /* 0x000fea0003800200 */
.L_x_1243:
[----:B------:R-:W-:Y:S05]  /*ddf0*/  BRA `(.L_x_1242) ;  /* 0x0000000000447947 */ /* 0x000fea0003800000 */
.L_x_1241:
[----:B------:R-:W0:Y:S02]  /*de00*/  LDCU UR5, c[0x0][0x398] ;  /* 0x00007300ff0577ac */ /* 0x000e240008000800 */
[----:B0-----:R-:W-:-:S13]  /*de10*/  ISETP.GE.U32.AND P1, PT, R22, UR5, PT ;  /* 0x0000000516007c0c */ /* 0x001fda000bf26070 */
[----:B------:R-:W-:Y:S05]  /*de20*/  @P1 BRA `(.L_x_1242) ;  /* 0x0000000000381947 */ /* 0x000fea0003800000 */
[----:B------:R-:W0:Y:S01]  /*de30*/  LDCU UR4, c[0x0][0x374] ;  /* 0x00006e80ff0477ac */ /* 0x000e220008000800 */
[----:B------:R-:W1:Y:S01]  /*de40*/  LDC R6, c[0x0][0x360] ;  /* 0x0000d800ff067b82 */ /* 0x000e620000000800 */
[----:B-----5:R-:W-:-:S07]  /*de50*/  IMAD.MOV.U32 R11, RZ, RZ, R22 ;  /* 0x000000ffff0b7224 */ /* 0x020fce00078e0016 */
[----:B------:R-:W2:Y:S08]  /*de60*/  LDC.64 R4, c[0x0][0x770] ;  /* 0x0001dc00ff047b82 */ /* 0x000eb00000000a00 */
[----:B------:R-:W3:Y:S01]  /*de70*/  LDC R10, c[0x0][0x364] ;  /* 0x0000d900ff0a7b82 */ /* 0x000ee20000000800 */
[----:B0-----:R-:W-:-:S07]  /*de80*/  IMAD R0, R0, UR4, RZ ;  /* 0x0000000400007c24 */ /* 0x001fce000f8e02ff */
.L_x_1245:
[----:B------:R-:W-:-:S05]  /*de90*/  IADD3 R8, PT, PT, R0, R11, RZ ;  /* 0x0000000b00087210 */ /* 0x000fca0007ffe0ff */
[----:B-1----:R-:W-:-:S04]  /*dea0*/  IMAD R8, R8, R6, R23 ;  /* 0x0000000608087224 */ /* 0x002fc800078e0217 */
[----:B--2---:R-:W-:-:S06]  /*deb0*/  IMAD.WIDE.U32 R8, R8, 0x2, R4 ;  /* 0x0000000208087825 */ /* 0x004fcc00078e0004 */
[----:B------:R-:W2:Y:S01]  /*dec0*/  LDG.E.U16 R8, desc[UR36][R8.64] ;  /* 0x0000002408087981 */ /* 0x000ea2000c1e1500 */
[----:B---3--:R-:W-:-:S04]  /*ded0*/  IADD3 R11, PT, PT, R10, R11, RZ ;  /* 0x0000000b0a0b7210 */ /* 0x008fc80007ffe0ff */
[----:B------:R-:W-:Y:S01]  /*dee0*/  ISETP.GE.U32.AND P1, PT, R11, UR5, PT ;  /* 0x000000050b007c0c */ /* 0x000fe2000bf26070 */
[----:B--2---:R-:W-:-:S12]  /*def0*/  IMAD.IADD R7, R8, 0x1, R7 ;  /* 0x0000000108077824 */ /* 0x004fd800078e0207 */
[----:B------:R-:W-:Y:S05]  /*df00*/  @!P1 BRA `(.L_x_1245) ;  /* 0xfffffffc00e09947 */ /* 0x000fea000383ffff */
.L_x_1242:
[----:B------:R-:W-:Y:S05]  /*df10*/  BSYNC.RECONVERGENT B0 ;  /* 0x0000000000007941 */ /* 0x000fea0003800200 */
.L_x_1240:
        /* <DEDUP_REMOVED lines=8> */
[----:B------:R0:W-:Y:S01]  /*dfa0*/  STS.U16 [R0], R7 ;  /* 0x0000000700007388 */ /* 0x0001e20000000400 */
[----:B--2---:R-:W-:-:S04]  /*dfb0*/  UISETP.NE.AND UP0, UPT, UR4, URZ, UPT ;  /* 0x000000ff0400728c */ /* 0x004fc8000bf05270 */
[----:B------:R-:W-:Y:S07]  /*dfc0*/  BRA.U !UP1, `(.L_x_1246) ;  /* 0x00000001093c7547 */ /* 0x000fee000b800000 */
[----:B------:R-:W-:-:S05]  /*dfd0*/  UMOV UR4, UR5 ;  /* 0x0000000500047c82 */ /* 0x000fca0008000000 */
.L_x_1247:
        /* <DEDUP_REMOVED lines=9> */
[----:B-1----:R-:W1:Y:S02]  /*e070*/  @!P1 LDS.U16 R4, [R4] ;  /* 0x0000000004049984 */ /* 0x002e640000000400 */
[----:B-1----:R-:W-:-:S04]  /*e080*/  @!P1 IADD3 R5, PT, PT, R7, R4, RZ ;  /* 0x0000000407059210 */ /* 0x002fc80007ffe0ff */
[----:B0-----:R-:W-:Y:S01]  /*e090*/  @!P1 PRMT R7, R5, 0x7610, R7 ;  /* 0x0000761005079816 */ /* 0x001fe20000000007 */
[----:B------:R1:W-:Y:S01]  /*e0a0*/  @!P1 STS.U16 [R0], R5 ;  /* 0x0000000500009388 */ /* 0x0003e20000000400 */
[----:B------:R-:W-:Y:S05]  /*e0b0*/  BRA.U UP1, `(.L_x_1247) ;  /* 0xfffffffd01c87547 */ /* 0x000fea000b83ffff */
.L_x_1246:
[----:B------:R-:W-:Y:S05]  /*e0c0*/  BRA.U !UP0, `(.L_x_1248) ;  /* 0x0000000108847547 */ /* 0x000fea000b800000 */
[----:B------:R-:W-:Y:S02]  /*e0d0*/  UISETP.GE.U32.AND UP0, UPT, UR6, 0x21, UPT ;  /* 0x000000210600788c */ /* 0x000fe4000bf06070 */
[----:B------:R-:W-:-:S07]  /*e0e0*/  UMOV UR4, UR6 ;  /* 0x0000000600047c82 */ /* 0x000fce0008000000 */
[----:B------:R-:W-:Y:S05]  /*e0f0*/  BRA.U !UP0, `(.L_x_1249) ;  /* 0x00000001084c7547 */ /* 0x000fea000b800000 */
[----:B------:R2:W-:Y:S01]  /*e100*/  STS.U16 [R0], R7 ;  /* 0x0000000700007388 */ /* 0x0005e20000000400 */
[----:B------:R-:W-:Y:S01]  /*e110*/  UISETP.GE.U32.AND UP0, UPT, UR6, 0x40, UPT ;  /* 0x000000400600788c */ /* 0x000fe2000bf06070 */
[----:B------:R-:W-:-:S08]  /*e120*/  UMOV UR4, 0x20 ;  /* 0x0000002000047882 */ /* 0x000fd00000000000 */
[----:B--2---:R-:W-:Y:S05]  /*e130*/  BRA.U !UP0, `(.L_x_1249) ;  /* 0x00000001083c7547 */ /* 0x004fea000b800000 */
[----:B------:R-:W-:-:S05]  /*e140*/  UMOV UR5, UR6 ;  /* 0x0000000600057c82 */ /* 0x000fca0008000000 */
.L_x_1250:
[----:B------:R-:W-:Y:S01]  /*e150*/  USHF.R.U32.HI UR7, URZ, 0x1, UR5 ;  /* 0x00000001ff077899 */ /* 0x000fe20008011605 */
[----:B------:R-:W-:Y:S05]  /*e160*/  BAR.SYNC.DEFER_BLOCKING 0x0 ;  /* 0x0000000000007b1d */ /* 0x000fea0000010000 */
[----:B------:R-:W-:-:S05]  /*e170*/  VIADD R4, R23, UR7 ;  /* 0x0000000717047c36 */ /* 0x000fca0008000000 */
[----:B------:R-:W-:-:S04]  /*e180*/  ISETP.GE.U32.AND P1, PT, R4, UR6, PT ;  /* 0x0000000604007c0c */ /* 0x000fc8000bf26070 */
[----:B------:R-:W-:-:S13]  /*e190*/  ISETP.GE.U32.OR P1, PT, R23, UR7, P1 ;  /* 0x0000000717007c0c */ /* 0x000fda0008f26470 */
[----:B------:R-:W-:-:S05]  /*e1a0*/  VOTEU.ALL UP0, P1 ;  /* 0x0000000000ff7886 */ /* 0x000fca0000800000 */
[----:B------:R-:W-:Y:S02]  /*e1b0*/  @!UP0 ULOP3.LUT UR8, UR5, 0x7fe, URZ, 0xc0, !UPT ;  /* 0x000007fe05088892 */ /* 0x000fe4000f8ec0ff */
[----:B------:R-:W-:-:S03]  /*e1c0*/  UISETP.GT.U32.AND UP0, UPT, UR5, 0x7f, UPT ;  /* 0x0000007f0500788c */ /* 0x000fc6000bf04070 */
[----:B------:R-:W-:-:S04]  /*e1d0*/  UMOV UR5, UR7 ;  /* 0x0000000700057c82 */ /* 0x000fc80008000000 */
[----:B------:R-:W1:Y:S02]  /*e1e0*/  @!P1 LDS.U16 R4, [R0+UR8] ;  /* 0x0000000800049984 */ /* 0x000e640008000400 */
[----:B-12---:R-:W-:-:S04]  /*e1f0*/  @!P1 IADD3 R5, PT, PT, R7, R4, RZ ;  /* 0x0000000407059210 */ /* 0x006fc80007ffe0ff */
[----:B0-----:R-:W-:Y:S01]  /*e200*/  @!P1 PRMT R7, R5, 0x7610, R7 ;  /* 0x0000761005079816 */ /* 0x001fe20000000007 */
[----:B------:R2:W-:Y:S01]  /*e210*/  @!P1 STS.U16 [R0], R5 ;  /* 0x0000000500009388 */ /* 0x0005e20000000400 */
[----:B------:R-:W-:Y:S05]  /*e220*/  BRA.U UP0, `(.L_x_1250) ;  /* 0xfffffffd00c87547 */ /* 0x000fea000b83ffff */
.L_x_1249:
[----:B------:R-:W-:Y:S01]  /*e230*/  BAR.SYNC.DEFER_BLOCKING 0x0 ;  /* 0x0000000000007b1d */ /* 0x000fe20000010000 */
[----:B------:R-:W-:-:S09]  /*e240*/  UISETP.GE.U32.AND UP0, UPT, UR4, 0x2, UPT ;  /* 0x000000020400788c */ /* 0x000fd2000bf06070 */
[----:B------:R-:W-:Y:S05]  /*e250*/  BRA.U !UP0, `(.L_x_1248) ;  /* 0x0000000108207547 */ /* 0x000fea000b800000 */
[----:B012---:R-:W-:-:S07]  /*e260*/  HFMA2 R0, -RZ, RZ, 0, 5.9604644775390625e-08 ;  /* 0x00000001ff007431 */ /* 0x007fce00000001ff */
.L_x_1251:
[----:B------:R-:W-:-:S05]  /*e270*/  PRMT R5, R7, 0x9910, RZ ;  /* 0x0000991007057816 */ /* 0x000fca00000000ff */
[----:B------:R0:W1:Y:S02]  /*e280*/  SHFL.DOWN PT, R4, R5, R0, 0x1f ;  /* 0x08001f0005047589 */ /* 0x00006400000e0000 */
[----:B0-----:R-:W-:-:S05]  /*e290*/  IMAD.SHL.U32 R0, R0, 0x2, RZ ;  /* 0x0000000200007824 */ /* 0x001fca00078e00ff */
[----:B------:R-:W-:Y:S02]  /*e2a0*/  ISETP.GE.AND P1, PT, R0, UR4, PT ;  /* 0x0000000400007c0c */ /* 0x000fe4000bf26270 */
[----:B-1----:R-:W-:-:S04]  /*e2b0*/  IADD3 R4, PT, PT, R4, R7, RZ ;  /* 0x0000000704047210 */ /* 0x002fc80007ffe0ff */
[----:B------:R-:W-:-:S07]  /*e2c0*/  PRMT R7, R4, 0x7610, R7 ;  /* 0x0000761004077816 */ /* 0x000fce0000000007 */
[----:B------:R-:W-:Y:S05]  /*e2d0*/  @!P1 BRA `(.L_x_1251) ;  /* 0xfffffffc00e49947 */ /* 0x000fea000383ffff */
.L_x_1248:
[----:B------:R-:W-:Y:S05]  /*e2e0*/  @!P0 EXIT ;  /* 0x000000000000894d */ /* 0x000fea0003800000 */
[----:B------:R-:W3:Y:S02]  /*e2f0*/  LDCU.64 UR4, c[0x0][0x768] ;  /* 0x0000ed00ff0477ac */ /* 0x000ee40008000a00 */
[----:B---3--:R-:W-:-:S04]  /*e300*/  UISETP.NE.U32.AND UP0, UPT, UR4, URZ, UPT ;  /* 0x000000ff0400728c */ /* 0x008fc8000bf05070 */
[----:B------:R-:W-:-:S09]  /*e310*/  UISETP.NE.AND.EX UP0, UPT, UR5, URZ, UPT, UP0 ;  /* 0x000000ff0500728c */ /* 0x000fd2000bf05300 */
[----:B------:R-:W-:Y:S05]  /*e320*/  BRA.U UP0, `(.L_x_1252) ;  /* 0x0000000100a87547 */ /* 0x000fea000b800000 */
[----:B------:R-:W3:Y:S01]  /*e330*/  LDCU.U8 UR6, c[0x0][0x788] ;  /* 0x0000f100ff0677ac */ /* 0x000ee20008000000 */
[----:B------:R-:W4:Y:S01]  /*e340*/  LDCU.64 UR4, c[0x0][0x758] ;  /* 0x0000eb00ff0477ac */ /* 0x000f220008000a00 */
[----:B------:R-:W0:Y:S01]  /*e350*/  LDCU.U8 UR7, c[0x0][0x789] ;  /* 0x0000f120ff0777ac */ /* 0x000e220008000000 */
[----:B---3--:R-:W-:Y:S01]  /*e360*/  UISETP.NE.AND UP0, UPT, UR6, URZ, UPT ;  /* 0x000000ff0600728c */ /* 0x008fe2000bf05270 */
[----:B----4-:R-:W-:-:S04]  /*e370*/  IADD3 R2, P0, PT, R16, UR4, RZ ;  /* 0x0000000410027c10 */ /* 0x010fc8000ff1e0ff */
[----:B------:R-:W-:Y:S01]  /*e380*/  IADD3.X R3, PT, PT, RZ, UR5, RZ, P0, !PT ;  /* 0x00000005ff037c10 */ /* 0x000fe200087fe4ff */
[----:B0-----:R-:W-:-:S03]  /*e390*/  UISETP.NE.AND UP1, UPT, UR7, URZ, UPT ;  /* 0x000000ff0700728c */ /* 0x001fc6000bf25270 */
[----:B------:R-:W-:Y:S08]  /*e3a0*/  BRA.U !UP0, `(.L_x_1253) ;  /* 0x00000001080c7547 */ /* 0x000ff0000b800000 */
[----:B-12---:R-:W2:Y:S02]  /*e3b0*/  LDG.E.U16 R0, desc[UR36][R2.64] ;  /* 0x0000002402007981 */ /* 0x006ea4000c1e1500 */
[----:B--2---:R-:W-:-:S05]  /*e3c0*/  IMAD.IADD R0, R7, 0x1, R0 ;  /* 0x0000000107007824 */ /* 0x004fca00078e0200 */
[----:B------:R-:W-:-:S07]  /*e3d0*/  PRMT R7, R0, 0x7610, R7 ;  /* 0x0000761000077816 */ /* 0x000fce0000000007 */
.L_x_1253:
[----:B------:R-:W-:Y:S05]  /*e3e0*/  BRA.U !UP1, `(.L_x_1254) ;  /* 0x0000000109707547 */ /* 0x000fea000b800000 */
[----:B------:R-:W0:Y:S01]  /*e3f0*/  LDCU UR5, c[0x0][0x78c] ;  /* 0x0000f180ff0577ac */ /* 0x000e220008000800 */
[----:B-12---:R-:W-:Y:S01]  /*e400*/  PRMT R0, R7, 0x9910, RZ ;  /* 0x0000991007007816 */ /* 0x006fe200000000ff */
[----:B------:R-:W1:Y:S01]  /*e410*/  LDCU.U16 UR4, c[0x0][0x380] ;  /* 0x00007000ff0477ac */ /* 0x000e620008000400 */
[----:B0-----:R-:W-:Y:S02]  /*e420*/  UISETP.NE.AND UP0, UPT, UR5, 0x1, UPT ;  /* 0x000000010500788c */ /* 0x001fe4000bf05270 */
[----:B-1----:R-:W-:-:S06]  /*e430*/  UPRMT UR4, UR4, 0x9910, URZ ;  /* 0x0000991004047896 */ /* 0x002fcc00080000ff */
[----:B------:R-:W-:Y:S01]  /*e440*/  IMAD R19, R0, UR4, RZ ;  /* 0x0000000400137c24 */ /* 0x000fe2000f8e02ff */
[----:B------:R-:W-:Y:S06]  /*e450*/  BRA.U !UP0, `(.L_x_1255) ;  /* 0x0000000108407547 */ /* 0x000fec000b800000 */
[----:B------:R-:W-:Y:S01]  /*e460*/  MOV R2, 0x0 ;  /* 0x0000000000027802 */ /* 0x000fe20000000f00 */
[----:B------:R-:W0:Y:S01]  /*e470*/  LDCU.64 UR4, c[0x4][0x590] ;  /* 0x0100b200ff0477ac */ /* 0x000e220008000a00 */
[----:B------:R-:W-:Y:S01]  /*e480*/  HFMA2 R8, -RZ, RZ, 0, 4.4763088226318359375e-05 ;  /* 0x000002efff087431 */ /* 0x000fe200000001ff */
[----:B-----5:R-:W-:Y:S01]  /*e490*/  MOV R12, 0x1 ;  /* 0x00000001000c7802 */ /* 0x020fe20000000f00 */
[----:B------:R-:W-:Y:S01]  /*e4a0*/  IMAD.MOV.U32 R13, RZ, RZ, RZ ;  /* 0x000000ffff0d7224 */ /* 0x000fe200078e00ff */
        /* <DEDUP_REMOVED lines=11> */
.L_x_1255:
[----:B------:R-:W0:Y:S02]  /*e560*/  LDCU.64 UR4, c[0x0][0x758] ;  /* 0x0000eb00ff0477ac */ /* 0x000e240008000a00 */
[----:B0-----:R-:W-:-:S04]  /*e570*/  IADD3 R16, P0, PT, R16, UR4, RZ ;  /* 0x0000000410107c10 */ /* 0x001fc8000ff1e0ff */
[----:B------:R-:W-:-:S05]  /*e580*/  IADD3.X R17, PT, PT, RZ, UR5, RZ, P0, !PT ;  /* 0x00000005ff117c10 */ /* 0x000fca00087fe4ff */
[----:B------:R-:W-:Y:S01]  /*e590*/  STG.E.U16 desc[UR36][R16.64], R19 ;  /* 0x0000001310007986 */ /* 0x000fe2000c101524 */
[----:B------:R-:W-:Y:S05]  /*e5a0*/  EXIT ;  /* 0x000000000000794d */ /* 0x000fea0003800000 */
.L_x_1254:
[----:B------:R-:W-:Y:S01]  /*e5b0*/  STG.E.U16 desc[UR36][R2.64], R7 ;  /* 0x0000000702007986 */ /* 0x000fe2000c101524 */
[----:B------:R-:W-:Y:S05]  /*e5c0*/  EXIT ;  /* 0x000000000000794d */ /* 0x000fea0003800000 */
.L_x_1252:
[----:B------:R-:W3:Y:S01]  /*e5d0*/  LDCU.U8 UR4, c[0x0][0x788] ;  /* 0x0000f100ff0477ac */ /* 0x000ee20008000000 */
[----:B------:R-:W4:Y:S01]  /*e5e0*/  LDCU.U8 UR5, c[0x0][0x789] ;  /* 0x0000f120ff0577ac */ /* 0x000f220008000000 */
[----:B---3--:R-:W-:Y:S02]  /*e5f0*/  UISETP.NE.AND UP0, UPT, UR4, URZ, UPT ;  /* 0x000000ff0400728c */ /* 0x008fe4000bf05270 */
[----:B----4-:R-:W-:-:S07]  /*e600*/  UISETP.NE.AND UP1, UPT, UR5, URZ, UPT ;  /* 0x000000ff0500728c */ /* 0x010fce000bf25270 */
[----:B------:R-:W-:Y:S05]  /*e610*/  BRA.U !UP0, `(.L_x_1256) ;  /* 0x00000001080c7547 */ /* 0x000fea000b800000 */
[----:B012---:R-:W2:Y:S02]  /*e620*/  LDG.E.U16 R0, desc[UR36][R2.64] ;  /* 0x0000002402007981 */ /* 0x007ea4000c1e1500 */
[----:B--2---:R-:W-:-:S04]  /*e630*/  IADD3 R0, PT, PT, R7, R0, RZ ;  /* 0x0000000007007210 */ /* 0x004fc80007ffe0ff */
[----:B------:R-:W-:-:S07]  /*e640*/  PRMT R7, R0, 0x7610, R7 ;  /* 0x0000761000077816 */ /* 0x000fce0000000007 */
.L_x_1256:
[----:B------:R-:W-:Y:S05]  /*e650*/  BRA.U !UP1, `(.L_x_1257) ;  /* 0x0000000109707547 */ /* 0x000fea000b800000 */
[----:B------:R-:W3:Y:S01]  /*e660*/  LDCU UR5, c[0x0][0x78c] ;  /* 0x0000f180ff0577ac */ /* 0x000ee20008000800 */
[----:B012---:R-:W-:Y:S01]  /*e670*/  PRMT R0, R7, 0x9910, RZ ;  /* 0x0000991007007816 */ /* 0x007fe200000000ff */
[----:B------:R-:W0:Y:S01]  /*e680*/  LDCU.U16 UR4, c[0x0][0x380] ;  /* 0x00007000ff0477ac */ /* 0x000e220008000400 */
[----:B---3--:R-:W-:Y:S02]  /*e690*/  UISETP.NE.AND UP0, UPT, UR5, 0x1, UPT ;  /* 0x000000010500788c */ /* 0x008fe4000bf05270 */
[----:B0-----:R-:W-:-:S06]  /*e6a0*/  UPRMT UR4, UR4, 0x9910, URZ ;  /* 0x0000991004047896 */ /* 0x001fcc00080000ff */
[----:B------:R-:W-:Y:S01]  /*e6b0*/  IMAD R19, R0, UR4, RZ ;  /* 0x0000000400137c24 */ /* 0x000fe2000f8e02ff */
[----:B------:R-:W-:Y:S06]  /*e6c0*/  BRA.U !UP0, `(.L_x_1258) ;  /* 0x0000000108407547 */ /* 0x000fec000b800000 */
[----:B------:R-:W-:Y:S01]  /*e6d0*/  MOV R2, 0x0 ;  /* 0x0000000000027802 */ /* 0x000fe20000000f00 */
[----:B------:R-:W0:Y:S01]  /*e6e0*/  LDCU.64 UR4, c[0x4][0x590] ;  /* 0x0100b200ff0477ac */ /* 0x000e220008000a00 */
[----:B-----5:R-:W-:Y:S02]  /*e6f0*/  HFMA2 R12, -RZ, RZ, 0, 5.9604644775390625e-08 ;  /* 0x00000001ff0c7431 */ /* 0x020fe400000001ff */
[----:B------:R-:W-:Y:S01]  /*e700*/  IMAD.MOV.U32 R8, RZ, RZ, 0x2ef ;  /* 0x000002efff087424 */ /* 0x000fe200078e00ff */
[----:B------:R-:W-:Y:S01]  /*e710*/  MOV R13, RZ ;  /* 0x000000ff000d7202 */ /* 0x000fe20000000f00 */
[----:B------:R-:W1:Y:S01]  /*e720*/  LDCU.64 UR6, c[0x4][0x578] ;  /* 0x0100af00ff0677ac */ /* 0x000e620008000a00 */
[----:B------:R-:W2:Y:S01]  /*e730*/  LDC.64 R2, c[0x4][R2] ;  /* 0x0100000002027b82 */ /* 0x000ea20000000a00 */
[----:B------:R-:W3:Y:S01]  /*e740*/  LDCU.64 UR8, c[0x4][0x388] ;  /* 0x01007100ff0877ac */ /* 0x000ee20008000a00 */
[----:B0-----:R-:W-:Y:S01]  /*e750*/  IMAD.U32 R4, RZ, RZ, UR4 ;  /* 0x00000004ff047e24 */ /* 0x001fe2000f8e00ff */
[----:B------:R-:W-:-:S02]  /*e760*/  MOV R5, UR5 ;  /* 0x0000000500057c02 */ /* 0x000fc40008000f00 */
[----:B-1----:R-:W-:Y:S01]  /*e770*/  MOV R6, UR6 ;  /* 0x0000000600067c02 */ /* 0x002fe20008000f00 */
[----:B------:R-:W-:Y:S01]  /*e780*/  IMAD.U32 R7, RZ, RZ, UR7 ;  /* 0x00000007ff077e24 */ /* 0x000fe2000f8e00ff */
[----:B---3--:R-:W-:Y:S02]  /*e790*/  MOV R10, UR8 ;  /* 0x00000008000a7c02 */ /* 0x008fe40008000f00 */
[----:B------:R-:W-:-:S07]  /*e7a0*/  MOV R11, UR9 ;  /* 0x00000009000b7c02 */ /* 0x000fce0008000f00 */
[----:B------:R-:W-:-:S07]  /*e7b0*/  LEPC R20, `(.L_x_1258) ;  /* 0x000000001014794e */ /* 0x000fce0000000000 */
[----:B--2---:R-:W-:Y:S05]  /*e7c0*/  CALL.ABS.NOINC R2 ;  /* 0x0000000002007343 */ /* 0x004fea0003c00000 */
.L_x_1258:
[----:B------:R-:W0:Y:S02]  /*e7d0*/  LDCU.64 UR4, c[0x0][0x758] ;  /* 0x0000eb00ff0477ac */ /* 0x000e240008000a00 */
[----:B0-----:R-:W-:-:S05]  /*e7e0*/  IADD3 R16, P0, PT, R16, UR4, RZ ;  /* 0x0000000410107c10 */ /* 0x001fca000ff1e0ff */
[----:B------:R-:W-:-:S05]  /*e7f0*/  IMAD.X R17, RZ, RZ, UR5, P0 ;  /* 0x00000005ff117e24 */ /* 0x000fca00080e06ff */
[----:B------:R-:W-:Y:S01]  /*e800*/  STG.E.U16 desc[UR36][R16.64], R19 ;  /* 0x0000001310007986 */ /* 0x000fe2000c101524 */
[----:B------:R-:W-:Y:S05]  /*e810*/  EXIT ;  /* 0x000000000000794d */ /* 0x000fea0003800000 */
.L_x_1257:
[----:B------:R-:W-:Y:S01]  /*e820*/  STG.E.U16 desc[UR36][R2.64], R7 ;  /* 0x0000000702007986 */ /* 0x000fe2000c101524 */
[----:B------:R-:W-:Y:S05]  /*e830*/  EXIT ;  /* 0x000000000000794d */ /* 0x000fea0003800000 */
.L_x_1234:
        /* <DEDUP_REMOVED lines=22> */
[----:B------:R-:W2:Y:S02]  /*e9a0*/  LDG.E.U16 R0, desc[UR36][R2.64] ;  /* 0x0000002402007981 */ /* 0x000ea4000c1e1500 */
[----:B--2---:R-:W-:-:S04]  /*e9b0*/  IADD3 R0, PT, PT, R7, R0, RZ ;  /* 0x0000000007007210 */ /* 0x004fc80007ffe0ff */
[----:B------:R-:W-:-:S07]  /*e9c0*/  PRMT R7, R0, 0x7610, R7 ;  /* 0x0000761000077816 */ /* 0x000fce0000000007 */
.L_x_1260:
[----:B------:R-:W-:Y:S05]  /*e9d0*/  BRA.U !UP1, `(.L_x_1261) ;  /* 0x0000000109707547 */ /* 0x000fea000b800000 */
[----:B------:R-:W0:Y:S01]  /*e9e0*/  LDCU UR5, c[0x0][0x78c] ;  /* 0x0000f180ff0577ac */ /* 0x000e220008000800 */
[----:B------:R-:W-:Y:S01]  /*e9f0*/  PRMT R0, R7, 0x9910, RZ ;  /* 0x0000991007007816 */ /* 0x000fe200000000ff */
[----:B------:R-:W1:Y:S01]  /*ea00*/  LDCU.U16 UR4, c[0x0][0x380] ;  /* 0x00007000ff0477ac */ /* 0x000e620008000400 */
[----:B0-----:R-:W-:Y:S02]  /*ea10*/  UISETP.NE.AND UP0, UPT, UR5, 0x1, UPT ;  /* 0x000000010500788c */ /* 0x001fe4000bf05270 */
[----:B-1----:R-:W-:-:S06]  /*ea20*/  UPRMT UR4, UR4, 0x9910, URZ ;  /* 0x0000991004047896 */ /* 0x002fcc00080000ff */
        /* <DEDUP_REMOVED lines=18> */
.L_x_1262:
[----:B------:R-:W0:Y:S02]  /*eb50*/  LDCU.64 UR4, c[0x0][0x758] ;  /* 0x0000eb00ff0477ac */ /* 0x000e240008000a00 */
[----:B0-----:R-:W-:-:S05]  /*eb60*/  IADD3 R16, P0, PT, R16, UR4, RZ ;  /* 0x0000000410107c10 */ /* 0x001fca000ff1e0ff */
[----:B------:R-:W-:-:S05]  /*eb70*/  IMAD.X R17, RZ, RZ, UR5, P0 ;  /* 0x00000005ff117e24 */ /* 0x000fca00080e06ff */
[----:B------:R-:W-:Y:S01]  /*eb80*/  STG.E.U16 desc[UR36][R16.64], R19 ;  /* 0x0000001310007986 */ /* 0x000fe2000c101524 */
[----:B------:R-:W-:Y:S05]  /*eb90*/  EXIT ;  /* 0x000000000000794d */ /* 0x000fea0003800000 */
.L_x_1261:
[----:B------:R-:W-:Y:S01]  /*eba0*/  STG.E.U16 desc[UR36][R2.64], R7 ;  /* 0x0000000702007986 */ /* 0x000fe2000c101524 */
[----:B------:R-:W-:Y:S05]  /*ebb0*/  EXIT ;  /* 0x000000000000794d */ /* 0x000fea0003800000 */
.L_x_1259:
[----:B------:R-:W0:Y:S01]  /*ebc0*/  LDCU.U8 UR4, c[0x0][0x788] ;  /* 0x0000f100ff0477ac */ /* 0x000e220008000000 */
[----:B------:R-:W1:Y:S01]  /*ebd0*/  LDCU.U8 UR5, c[0x0][0x789] ;  /* 0x0000f120ff0577ac */ /* 0x000e620008000000 */
[----:B0-----:R-:W-:Y:S02]  /*ebe0*/  UISETP.NE.AND UP0, UPT, UR4, URZ, UPT ;  /* 0x000000ff0400728c */ /* 0x001fe4000bf05270 */
[----:B-1----:R-:W-:-:S07]  /*ebf0*/  UISETP.NE.AND UP1, UPT, UR5, URZ, UPT ;  /* 0x000000ff0500728c */ /* 0x002fce000bf25270 */
[----:B------:R-:W-:Y:S05]  /*ec00*/  BRA.U !UP0, `(.L_x_1263) ;  /* 0x00000001080c7547 */ /* 0x000fea000b800000 */
[----:B------:R-:W2:Y:S02]  /*ec10*/  LDG.E.U16 R0, desc[UR36][R2.64] ;  /* 0x0000002402007981 */ /* 0x000ea4000c1e1500 */
[----:B--2---:R-:W-:-:S04]  /*ec20*/  IADD3 R0, PT, PT, R7, R0, RZ ;  /* 0x0000000007007210 */ /* 0x004fc80007ffe0ff */
[----:B------:R-:W-:-:S07]  /*ec30*/  PRMT R7, R0, 0x7610, R7 ;  /* 0x0000761000077816 */ /* 0x000fce0000000007 */
.L_x_1263:
        /* <DEDUP_REMOVED lines=10> */
[----:B------:R-:W-:Y:S02]  /*ece0*/  HFMA2 R8, -RZ, RZ, 0, 4.4763088226318359375e-05 ;  /* 0x000002efff087431 */ /* 0x000fe400000001ff */
[----:B-----5:R-:W-:Y:S01]  /*ecf0*/  IMAD.MOV.U32 R12, RZ, RZ, 0x1 ;  /* 0x00000001ff0c7424 */ /* 0x020fe200078e00ff */
        /* <DEDUP_REMOVED lines=12> */
.L_x_1265:
[----:B------:R-:W0:Y:S02]  /*edc0*/  LDCU.64 UR4, c[0x0][0x758] ;  /* 0x0000eb00ff0477ac */ /* 0x000e240008000a00 */
[----:B0-----:R-:W-:-:S04]  /*edd0*/  IADD3 R16, P0, PT, R16, UR4, RZ ;  /* 0x0000000410107c10 */ /* 0x001fc8000ff1e0ff */
[----:B------:R-:W-:-:S05]  /*ede0*/  IADD3.X R17, PT, PT, RZ, UR5, RZ, P0, !PT ;  /* 0x00000005ff117c10 */ /* 0x000fca00087fe4ff */
[----:B------:R-:W-:Y:S01]  /*edf0*/  STG.E.U16 desc[UR36][R16.64], R19 ;  /* 0x0000001310007986 */ /* 0x000fe2000c101524 */
[----:B------:R-:W-:Y:S05]  /*ee00*/  EXIT ;  /* 0x000000000000794d */ /* 0x000fea0003800000 */
.L_x_1264:
[----:B------:R-:W-:Y:S01]  /*ee10*/  STG.E.U16 desc[UR36][R2.64], R7 ;  /* 0x0000000702007986 */ /* 0x000fe2000c101524 */
[----:B------:R-:W-:Y:S05]  /*ee20*/  EXIT ;  /* 0x000000000000794d */ /* 0x000fea0003800000 */
.L_x_1266:
        /* <DEDUP_REMOVED lines=13> */
.L_x_7274:


//--------------------- .text._ZN2at6native13reduce_kernelILi256ELi2ENS0_8ReduceOpIsNS0_7MeanOpsIssssEEjsLi4ELi8EEEEEvT1_ --------------------------
	.section	.text._ZN2at6native13reduce_kernelILi256ELi2ENS0_8ReduceOpIsNS0_7MeanOpsIssssEEjsLi4ELi8EEEEEvT1_,"ax",@progbits
	.align	128
        .global         _ZN2at6native13reduce_kernelILi256ELi2ENS0_8ReduceOpIsNS0_7MeanOpsIssssEEjsLi4ELi8EEEEEvT1_
        .type           _ZN2at6native13reduce_kernelILi256ELi2ENS0_8ReduceOpIsNS0_7MeanOpsIssssEEjsLi4ELi8EEEEEvT1_,@function
        .size           _ZN2at6native13reduce_kernelILi256ELi2ENS0_8ReduceOpIsNS0_7MeanOpsIssssEEjsLi4ELi8EEEEEvT1_,(.L_x_7275 - _ZN2at6native13reduce_kernelILi256ELi2ENS0_8ReduceOpIsNS0_7MeanOpsIssssEEjsLi4ELi8EEEEEvT1_)
        .other          _ZN2at6native13reduce_kernelILi256ELi2ENS0_8ReduceOpIsNS0_7MeanOpsIssssEEjsLi4ELi8EEEEEvT1_,@"STO_CUDA_ENTRY STV_DEFAULT"
_ZN2at6native13reduce_kernelILi256ELi2ENS0_8ReduceOpIsNS0_7MeanOpsIssssEEjsLi4ELi8EEEEEvT1_:
.text._ZN2at6native13reduce_kernelILi256ELi2ENS0_8ReduceOpIsNS0_7MeanOpsIssssEEjsLi4ELi8EEEEEvT1_:
[----:B------:R-:W0:Y:S01]  /*0000*/  LDC R1, c[0x0][0x37c] ;  /* 0x0000df00ff017b82 */ /* 0x000e220000000800 */
[----:B------:R-:W1:Y:S01]  /*0010*/  S2R R18, SR_TID.X ;  /* 0x0000000000127919 */ /* 0x000e620000002100 */
[----:B------:R-:W1:Y:S01]  /*0020*/  LDCU.128 UR8, c[0x0][0x3a0] ;  /* 0x00007400ff0877ac */ /* 0x000e620008000c00 */
[----:B------:R-:W-:Y:S01]  /*0030*/  HFMA2 R24, -RZ, RZ, 0, 0 ;  /* 0x00000000ff187431 */ /* 0x000fe200000001ff */
[----:B------:R-:W2:Y:S01]  /*0040*/  S2R R23, SR_TID.Y ;  /* 0x0000000000177919 */ /* 0x000ea20000002200 */
[----:B------:R-:W3:Y:S01]  /*0050*/  LDCU UR4, c[0x0][0x558] ;  /* 0x0000ab00ff0477ac */ /* 0x000ee20008000800 */
[----:B------:R-:W4:Y:S01]  /*0060*/  S2R R19, SR_CTAID.X ;  /* 0x0000000000137919 */ /* 0x000f220000002500 */
[----:B------:R-:W5:Y:S01]  /*0070*/  LDCU UR6, c[0x0][0x39c] ;  /* 0x00007380ff0677ac */ /* 0x000f620008000800 */
[----:B------:R-:W4:Y:S01]  /*0080*/  S2R R2, SR_CTAID.Y ;  /* 0x0000000000027919 */ /* 0x000f220000002600 */
        /* <DEDUP_REMOVED lines=17> */
[----:B------:R-:W-:-:S05]  /*01a0*/  SHF.R.U32.HI R7, RZ, UR7, R6 ;  /* 0x00000007ff077c19 */ /* 0x000fca0008011606 */
[----:B------:R-:W-:-:S04]  /*01b0*/  IMAD.MOV R3, RZ, RZ, -R7 ;  /* 0x000000ffff037224 */ /* 0x000fc800078e0a07 */
[----:B--2---:R-:W-:-:S04]  /*01c0*/  IMAD R24, R3, UR5, R5 ;  /* 0x0000000503187c24 */ /* 0x004fc8000f8e0205 */
[----:B---3--:R-:W-:Y:S01]  /*01d0*/  IMAD R24, R24, UR8, RZ ;  /* 0x0000000818187c24 */ /* 0x008fe2000f8e02ff */
[----:B------:R-:W-:Y:S06]  /*01e0*/  BRA.U !UP0, `(.L_x_1267) ;  /* 0x0000001108247547 */ /* 0x000fec000b800000 */
[----:B------:R-:W1:Y:S01]  /*01f0*/  LDCU.64 UR6, c[0x0][0x568] ;  /* 0x0000ad00ff0677ac */ /* 0x000e620008000a00 */
[----:B------:R-:W-:Y:S01]  /*0200*/  MOV R6, RZ ;  /* 0x000000ff00067202 */ /* 0x000fe20000000f00 */
[----:B------:R-:W2:Y:S01]  /*0210*/  LDCU UR5, c[0x0][0x570] ;  /* 0x0000ae00ff0577ac */ /* 0x000ea20008000800 */
[----:B------:R-:W-:-:S04]  /*0220*/  UISETP.LT.U32.AND UP0, UPT, UR4, 0x18, UPT ;  /* 0x000000180400788c */ /* 0x000fc8000bf01070 */
[----:B------:R-:W-:-:S04]  /*0230*/  USEL UR4, UR4, 0x18, UP0 ;  /* 0x0000001804047887 */ /* 0x000fc80008000000 */
[----:B------:R-:W-:Y:S01]  /*0240*/  UIADD3 UR4, UPT, UPT, UR4, 0x1, URZ ;  /* 0x0000000104047890 */ /* 0x000fe2000fffe0ff */
[----:B-1----:R-:W-:Y:S01]  /*0250*/  IMAD.HI.U32 R8, R7, UR7, R6 ;  /* 0x0000000707087c27 */ /* 0x002fe2000f8e0006 */
[----:B------:R-:W1:Y:S04]  /*0260*/  LDCU UR7, c[0x0][0x694] ;  /* 0x0000d280ff0777ac */ /* 0x000e680008000800 */
[----:B--2---:R-:W-:Y:S01]  /*0270*/  SHF.R.U32.HI R9, RZ, UR5, R8 ;  /* 0x00000005ff097c19 */ /* 0x004fe20008011608 */
[----:B------:R-:W-:-:S04]  /*0280*/  UISETP.NE.AND UP0, UPT, UR4, 0x2, UPT ;  /* 0x000000020400788c */ /* 0x000fc8000bf05270 */
[----:B------:R-:W-:-:S04]  /*0290*/  IMAD.MOV R3, RZ, RZ, -R9 ;  /* 0x000000ffff037224 */ /* 0x000fc800078e0a09 */
[----:B------:R-:W-:-:S04]  /*02a0*/  IMAD R7, R3, UR6, R7 ;  /* 0x0000000603077c24 */ /* 0x000fc8000f8e0207 */
        /* <DEDUP_REMOVED lines=247> */
[----:B------:R-:W3:Y:S03]  /*1220*/  LDCU UR7, c[0x0][0x74c] ;  /* 0x0000e980ff0777ac */ /* 0x000ee60008000800 */
[----:B-1----:R-:W-:-:S05]  /*1230*/  IMAD.HI.U32 R0, R9, UR4, R8 ;  /* 0x0000000409007c27 */ /* 0x002fca000f8e0008 */
[----:B------:R-:W-:-:S05]  /*1240*/  SHF.R.U32.HI R0, RZ, UR5, R0 ;  /* 0x00000005ff007c19 */ /* 0x000fca0008011600 */
[----:B------:R-:W-:-:S04]  /*1250*/  IMAD.MOV R3, RZ, RZ, -R0 ;  /* 0x000000ffff037224 */ /* 0x000fc800078e0a00 */
[----:B--2---:R-:W-:-:S04]  /*1260*/  IMAD R9, R3, UR6, R9 ;  /* 0x0000000603097c24 */ /* 0x004fc8000f8e0209 */
[----:B---3--:R-:W-:-:S07]  /*1270*/  IMAD R24, R9, UR7, R24 ;  /* 0x0000000709187c24 */ /* 0x008fce000f8e0218 */
.L_x_1267:
[----:B------:R-:W1:Y:S01]  /*1280*/  LDCU.64 UR4, c[0x0][0x388] ;  /* 0x00007100ff0477ac */ /* 0x000e620008000a00 */
[----:B------:R-:W-:Y:S01]  /*1290*/  BSSY.RECONVERGENT B6, `(.L_x_1268) ;  /* 0x0000a43000067945 */ /* 0x000fe20003800200 */
[----:B------:R-:W2:Y:S01]  /*12a0*/  LDCU.64 UR36, c[0x0][0x358] ;  /* 0x00006b00ff2477ac */ /* 0x000ea20008000a00 */
[----:B-1----:R-:W-:-:S04]  /*12b0*/  MOV R6, UR4 ;  /* 0x0000000400067c02 */ /* 0x002fc80008000f00 */
[----:B------:R-:W-:-:S04]  /*12c0*/  ISETP.GE.U32.AND P0, PT, R27, R6, PT ;  /* 0x000000061b00720c */ /* 0x000fc80003f06070 */
[----:B------:R-:W-:-:S13]  /*12d0*/  ISETP.GE.U32.OR P0, PT, R5, UR5, P0 ;  /* 0x0000000505007c0c */ /* 0x000fda0008706470 */
[----:B--2---:R-:W-:Y:S05]  /*12e0*/  @P0 BRA `(.L_x_1269) ;  /* 0x000000a000f40947 */ /* 0x004fea0003800000 */
        /* <DEDUP_REMOVED lines=10> */
[----:B------:R-:W-:Y:S01]  /*1390*/  MOV R13, RZ ;  /* 0x000000ff000d7202 */ /* 0x000fe20000000f00 */
[----:B------:R-:W2:Y:S01]  /*13a0*/  LDCU.64 UR6, c[0x4][0x578] ;  /* 0x0100af00ff0677ac */ /* 0x000ea20008000a00 */
[----:B------:R-:W3:Y:S01]  /*13b0*/  LDC.64 R14, c[0x4][R14] ;  /* 0x010000000e0e7b82 */ /* 0x000ee20000000a00 */
[----:B------:R-:W4:Y:S01]  /*13c0*/  LDCU.64 UR8, c[0x4][0x398] ;  /* 0x01007300ff0877ac */ /* 0x000f220008000a00 */
[----:B-1----:R-:W-:Y:S01]  /*13d0*/  MOV R4, UR4 ;  /* 0x0000000400047c02 */ /* 0x002fe20008000f00 */
[----:B------:R-:W-:Y:S01]  /*13e0*/  IMAD.U32 R5, RZ, RZ, UR5 ;  /* 0x00000005ff057e24 */ /* 0x000fe2000f8e00ff */
[----:B--2---:R-:W-:Y:S01]  /*13f0*/  MOV R6, UR6 ;  /* 0x0000000600067c02 */ /* 0x004fe20008000f00 */
[----:B------:R-:W-:Y:S01]  /*1400*/  IMAD.U32 R7, RZ, RZ, UR7 ;  /* 0x00000007ff077e24 */ /* 0x000fe2000f8e00ff */
[----:B----4-:R-:W-:Y:S01]  /*1410*/  MOV R10, UR8 ;  /* 0x00000008000a7c02 */ /* 0x010fe20008000f00 */
[----:B------:R-:W-:-:S07]  /*1420*/  IMAD.U32 R11, RZ, RZ, UR9 ;  /* 0x00000009ff0b7e24 */ /* 0x000fce000f8e00ff */
[----:B------:R-:W-:-:S07]  /*1430*/  LEPC R20, `(.L_x_1271) ;  /* 0x000000001014794e */ /* 0x000fce0000000000 */
[----:B0--3--:R-:W-:Y:S05]  /*1440*/  CALL.ABS.NOINC R14 ;  /* 0x000000000e007343 */ /* 0x009fea0003c00000 */
.L_x_1271:
        /* <DEDUP_REMOVED lines=26> */
[----:B------:R-:W-:-:S06]  /*15f0*/  IMAD.WIDE.U32 R4, R18, 0x2, R16 ;  /* 0x0000000212047825 */ /* 0x000fcc00078e0010 */
[----:B------:R-:W2:Y:S02]  /*1600*/  LDG.E.U16 R5, desc[UR36][R4.64] ;  /* 0x0000002404057981 */ /* 0x000ea4000c1e1500 */
[----:B--2---:R-:W-:-:S07]  /*1610*/  IADD3 R3, PT, PT, R0, R5, RZ ;  /* 0x0000000500037210 */ /* 0x004fce0007ffe0ff */
.L_x_1275:
[----:B------:R-:W-:Y:S05]  /*1620*/  BSYNC.RECONVERGENT B1 ;  /* 0x0000000000017941 */ /* 0x000fea0003800200 */
.L_x_1274:
[----:B------:R-:W0:Y:S01]  /*1630*/  LDC R4, c[0x0][0x388] ;  /* 0x0000e200ff047b82 */ /* 0x000e220000000800 */
[----:B------:R-:W-:-:S05]  /*1640*/  IADD3 R16, P0, PT, R16, 0x10, RZ ;  /* 0x0000001010107810 */ /* 0x000fca0007f1e0ff */
[----:B------:R-:W-:Y:S01]  /*1650*/  IMAD.X R17, RZ, RZ, R17, P0 ;  /* 0x000000ffff117224 */ /* 0x000fe200000e0611 */
[----:B0-----:R-:W-:-:S07]  /*1660*/  IADD3 R11, PT, PT, R7, -0x8, R4 ;  /* 0xfffffff8070b7810 */ /* 0x001fce0007ffe004 */
.L_x_1273:
[----:B------:R-:W-:Y:S05]  /*1670*/  BSYNC.RECONVERGENT B0 ;  /* 0x0000000000007941 */ /* 0x000fea0003800200 */
.L_x_1272:
[----:B------:R-:W0:Y:S01]  /*1680*/  LDC.64 R6, c[0x0][0x3a0] ;  /* 0x0000e800ff067b82 */ /* 0x000e220000000a00 */
[----:B------:R-:W1:Y:S01]  /*1690*/  LDCU UR4, c[0x0][0x39c] ;  /* 0x00007380ff0477ac */ /* 0x000e620008000800 */
[----:B------:R-:W-:Y:S01]  /*16a0*/  BSSY.RECONVERGENT B0, `(.L_x_1276) ;  /* 0x000002c000007945 */ /* 0x000fe20003800200 */
[-C--:B------:R-:W-:Y:S01]  /*16b0*/  MOV R14, R8.reuse ;  /* 0x00000008000e7202 */ /* 0x080fe20000000f00 */
[--C-:B------:R-:W-:Y:S01]  /*16c0*/  IMAD.MOV.U32 R9, RZ, RZ, R8.reuse ;  /* 0x000000ffff097224 */ /* 0x100fe200078e0008 */
[-C--:B------:R-:W-:Y:S01]  /*16d0*/  MOV R13, R8.reuse ;  /* 0x00000008000d7202 */ /* 0x080fe20000000f00 */
[----:B------:R-:W-:Y:S01]  /*16e0*/  IMAD.MOV.U32 R10, RZ, RZ, R8 ;  /* 0x000000ffff0a7224 */ /* 0x000fe200078e0008 */
[----:B------:R-:W-:Y:S01]  /*16f0*/  MOV R12, R8 ;  /* 0x00000008000c7202 */ /* 0x000fe20000000f00 */
[----:B-1----:R-:W-:-:S04]  /*1700*/  IMAD R4, R18, UR4, RZ ;  /* 0x0000000412047c24 */ /* 0x002fc8000f8e02ff */
[----:B0-----:R-:W-:Y:S01]  /*1710*/  IMAD R4, R23, R6, R4 ;  /* 0x0000000617047224 */ /* 0x001fe200078e0204 */
[----:B------:R-:W-:Y:S02]  /*1720*/  ISETP.NE.AND P0, PT, R6, RZ, PT ;  /* 0x000000ff0600720c */ /* 0x000fe40003f05270 */
[----:B------:R-:W-:Y:S01]  /*1730*/  ISETP.NE.AND P1, PT, R7, RZ, PT ;  /* 0x000000ff0700720c */ /* 0x000fe20003f25270 */
[C---:B------:R-:W-:Y:S01]  /*1740*/  IMAD R15, R2.reuse, R7, R4 ;  /* 0x00000007020f7224 */ /* 0x040fe200078e0204 */
[----:B------:R-:W-:Y:S02]  /*1750*/  ISETP.NE.AND P0, PT, R23, RZ, P0 ;  /* 0x000000ff1700720c */ /* 0x000fe40000705270 */
[----:B------:R-:W-:Y:S02]  /*1760*/  ISETP.NE.AND P1, PT, R2, RZ, P1 ;  /* 0x000000ff0200720c */ /* 0x000fe40000f25270 */
[----:B------:R-:W-:Y:S02]  /*1770*/  LEA R4, R15, 0x7, 0x3 ;  /* 0x000000070f047811 */ /* 0x000fe400078e18ff */
[----:B------:R-:W-:-:S02]  /*1780*/  PLOP3.LUT P0, PT, P0, P1, PT, 0xf8, 0x8f ;  /* 0x00000000008f781c */ /* 0x000fc40000703f70 */
[----:B------:R-:W-:-:S13]  /*1790*/  ISETP.GE.U32.AND P2, PT, R4, R11, PT ;  /* 0x0000000b0400720c */ /* 0x000fda0003f46070 */
[----:B------:R-:W-:Y:S05]  /*17a0*/  @P2 BRA `(.L_x_1277) ;  /* 0x00000000006c2947 */ /* 0x000fea0003800000 */
[--C-:B------:R-:W-:Y:S01]  /*17b0*/  IMAD.MOV.U32 R14, RZ, RZ, R8.reuse ;  /* 0x000000ffff0e7224 */ /* 0x100fe200078e0008 */
[-C--:B------:R-:W-:Y:S01]  /*17c0*/  MOV R9, R8.reuse ;  /* 0x0000000800097202 */ /* 0x080fe20000000f00 */
[--C-:B------:R-:W-:Y:S01]  /*17d0*/  IMAD.MOV.U32 R13, RZ, RZ, R8.reuse ;  /* 0x000000ffff0d7224 */ /* 0x100fe200078e0008 */
[----:B------:R-:W-:Y:S01]  /*17e0*/  MOV R10, R8 ;  /* 0x00000008000a7202 */ /* 0x000fe20000000f00 */
[----:B------:R-:W-:-:S07]  /*17f0*/  IMAD.MOV.U32 R12, RZ, RZ, R8 ;  /* 0x000000ffff0c7224 */ /* 0x000fce00078e0008 */
.L_x_1278:
[C---:B------:R-:W-:Y:S01]  /*1800*/  IMAD.WIDE.U32 R4, R15.reuse, 0x10, R16 ;  /* 0x000000100f047825 */ /* 0x040fe200078e0010 */
[----:B------:R-:W0:Y:S05]  /*1810*/  LDCU UR4, c[0x0][0x390] ;  /* 0x00007200ff0477ac */ /* 0x000e2a0008000800 */
[----:B------:R-:W2:Y:S01]  /*1820*/  LDG.E.128 R4, desc[UR36][R4.64] ;  /* 0x0000002404047981 */ /* 0x000ea2000c1e1d00 */
[----:B0-----:R-:W-:-:S04]  /*1830*/  IADD3 R15, PT, PT, R15, UR4, RZ ;  /* 0x000000040f0f7c10 */ /* 0x001fc8000fffe0ff */
[----:B------:R-:W-:-:S04]  /*1840*/  LEA R20, R15, 0x7, 0x3 ;  /* 0x000000070f147811 */ /* 0x000fc800078e18ff */
[----:B------:R-:W-:Y:S02]  /*1850*/  ISETP.GE.U32.AND P1, PT, R20, R11, PT ;  /* 0x0000000b1400720c */ /* 0x000fe40003f26070 */
[C---:B--2---:R-:W-:Y:S01]  /*1860*/  IADD3 R20, PT, PT, R6.reuse, R13, RZ ;  /* 0x0000000d06147210 */ /* 0x044fe20007ffe0ff */
[----:B------:R-:W-:Y:S01]  /*1870*/  IMAD.IADD R12, R5, 0x1, R12 ;  /* 0x00000001050c7824 */ /* 0x000fe200078e020c */
[----:B------:R-:W-:Y:S01]  /*1880*/  PRMT R6, R6, 0x7632, R6 ;  /* 0x0000763206067816 */ /* 0x000fe20000000006 */
[----:B------:R-:W-:Y:S01]  /*1890*/  IMAD.IADD R14, R7, 0x1, R14 ;  /* 0x00000001070e7824 */ /* 0x000fe200078e020e */
[----:B------:R-:W-:Y:S02]  /*18a0*/  PRMT R13, R5, 0x7632, R13 ;  /* 0x00007632050d7816 */ /* 0x000fe4000000000d */
[C---:B------:R-:W-:Y:S02]  /*18b0*/  IADD3 R5, PT, PT, R4.reuse, R3, RZ ;  /* 0x0000000304057210 */ /* 0x040fe40007ffe0ff */
[----:B------:R-:W-:Y:S01]  /*18c0*/  PRMT R7, R7, 0x7632, R7 ;  /* 0x0000763207077816 */ /* 0x000fe20000000007 */
[----:B------:R-:W-:Y:S01]  /*18d0*/  IMAD.IADD R10, R13, 0x1, R10 ;  /* 0x000000010d0a7824 */ /* 0x000fe200078e020a */
[----:B------:R-:W-:-:S02]  /*18e0*/  PRMT R3, R4, 0x7632, R3 ;  /* 0x0000763204037816 */ /* 0x000fc40000000003 */
[----:B------:R-:W-:Y:S01]  /*18f0*/  IADD3 R6, PT, PT, R6, R9, RZ ;  /* 0x0000000906067210 */ /* 0x000fe20007ffe0ff */
[----:B------:R-:W-:Y:S01]  /*1900*/  IMAD.IADD R0, R7, 0x1, R0 ;  /* 0x0000000107007824 */ /* 0x000fe200078e0200 */
[----:B------:R-:W-:Y:S02]  /*1910*/  IADD3 R8, PT, PT, R3, R8, RZ ;  /* 0x0000000803087210 */ /* 0x000fe40007ffe0ff */
[----:B------:R-:W-:Y:S02]  /*1920*/  PRMT R13, R20, 0x7610, R13 ;  /* 0x00007610140d7816 */ /* 0x000fe4000000000d */
[----:B------:R-:W-:Y:S02]  /*1930*/  PRMT R3, R5, 0x7610, R3 ;  /* 0x0000761005037816 */ /* 0x000fe40000000003 */
[----:B------:R-:W-:Y:S01]  /*1940*/  PRMT R9, R6, 0x7610, R9 ;  /* 0x0000761006097816 */ /* 0x000fe20000000009 */
[----:B------:R-:W-:Y:S06]  /*1950*/  @!P1 BRA `(.L_x_1278) ;  /* 0xfffffffc00a89947 */ /* 0x000fec000383ffff */
.L_x_1277:
[----:B------:R-:W-:Y:S05]  /*1960*/  BSYNC.RECONVERGENT B0 ;  /* 0x0000000000007941 */ /* 0x000fea0003800200 */
.L_x_1276:
        /* <DEDUP_REMOVED lines=9> */
.L_x_1280:
[----:B------:R-:W-:Y:S05]  /*1a00*/  BSYNC.RECONVERGENT B0 ;  /* 0x0000000000007941 */ /* 0x000fea0003800200 */
.L_x_1279:
[----:B------:R-:W-:Y:S02]  /*1a10*/  IADD3 R3, PT, PT, R12, R8, R3 ;  /* 0x000000080c037210 */ /* 0x000fe40007ffe003 */
[----:B------:R-:W-:Y:S02]  /*1a20*/  PRMT R22, RZ, 0x7610, R22 ;  /* 0x00007610ff167816 */ /* 0x000fe40000000016 */
[----:B------:R-:W-:-:S04]  /*1a30*/  IADD3 R3, PT, PT, R13, R10, R3 ;  /* 0x0000000a0d037210 */ /* 0x000fc80007ffe003 */
[----:B------:R-:W-:-:S05]  /*1a40*/  IADD3 R3, PT, PT, R14, R9, R3 ;  /* 0x000000090e037210 */ /* 0x000fca0007ffe003 */
[----:B------:R-:W-:-:S05]  /*1a50*/  IMAD.IADD R3, R3, 0x1, R0 ;  /* 0x0000000103037824 */ /* 0x000fca00078e0200 */
[----:B------:R-:W-:Y:S01]  /*1a60*/  PRMT R17, R3, 0x7610, R17 ;  /* 0x0000761003117816 */ /* 0x000fe20000000011 */
[----:B------:R-:W-:Y:S06]  /*1a70*/  BRA `(.L_x_1269) ;  /* 0x0000009c00107947 */ /* 0x000fec0003800000 */
.L_x_1270:
        /* <DEDUP_REMOVED lines=8> */
[----:B------:R-:W2:Y:S01]  /*1b00*/  LDC.U16 R7, c[0x0][0x382] ;  /* 0x0000e080ff077b82 */ /* 0x000ea20000000400 */
[----:B-1----:R-:W-:-:S05]  /*1b10*/  IMAD R3, R0, 0x3, R27 ;  /* 0x0000000300037824 */ /* 0x002fca00078e021b */
[----:B------:R-:W-:Y:S02]  /*1b20*/  ISETP.GE.U32.AND P0, PT, R3, R6, PT ;  /* 0x000000060300720c */ /* 0x000fe40003f06070 */
[-C--:B--2---:R-:W-:Y:S01]  /*1b30*/  MOV R13, R7.reuse ;  /* 0x00000007000d7202 */ /* 0x084fe20000000f00 */
[--C-:B------:R-:W-:Y:S01]  /*1b40*/  IMAD.MOV.U32 R15, RZ, RZ, R7.reuse ;  /* 0x000000ffff0f7224 */ /* 0x100fe200078e0007 */
[-C--:B------:R-:W-:Y:S01]  /*1b50*/  MOV R20, R7.reuse ;  /* 0x0000000700147202 */ /* 0x080fe20000000f00 */
[--C-:B------:R-:W-:Y:S01]  /*1b60*/  IMAD.MOV.U32 R21, RZ, RZ, R7.reuse ;  /* 0x000000ffff157224 */ /* 0x100fe200078e0007 */
[-C--:B------:R-:W-:Y:S01]  /*1b70*/  MOV R3, R7.reuse ;  /* 0x0000000700037202 */ /* 0x080fe20000000f00 */
[----:B------:R-:W-:Y:S01]  /*1b80*/  IMAD.MOV.U32 R12, RZ, RZ, R7 ;  /* 0x000000ffff0c7224 */ /* 0x000fe200078e0007 */
[----:B------:R-:W-:-:S05]  /*1b90*/  MOV R14, R7 ;  /* 0x00000007000e7202 */ /* 0x000fca0000000f00 */
[----:B------:R-:W-:Y:S05]  /*1ba0*/  @P0 BRA `(.L_x_1283) ;  /* 0x0000000000d00947 */ /* 0x000fea0003800000 */
[----:B------:R-:W-:Y:S01]  /*1bb0*/  BSSY.RECONVERGENT B1, `(.L_x_1284) ;  /* 0x000002b000017945 */ /* 0x000fe20003800200 */
[--C-:B------:R-:W-:Y:S01]  /*1bc0*/  IMAD.MOV.U32 R15, RZ, RZ, R7.reuse ;  /* 0x000000ffff0f7224 */ /* 0x100fe200078e0007 */
[-C--:B------:R-:W-:Y:S01]  /*1bd0*/  MOV R20, R7.reuse ;  /* 0x0000000700147202 */ /* 0x080fe20000000f00 */
[--C-:B------:R-:W-:Y:S01]  /*1be0*/  IMAD.MOV.U32 R21, RZ, RZ, R7.reuse ;  /* 0x000000ffff157224 */ /* 0x100fe200078e0007 */
[-C--:B------:R-:W-:Y:S01]  /*1bf0*/  MOV R3, R7.reuse ;  /* 0x0000000700037202 */ /* 0x080fe20000000f00 */
[----:B------:R-:W-:Y:S01]  /*1c00*/  IMAD.MOV.U32 R12, RZ, RZ, R7 ;  /* 0x000000ffff0c7224 */ /* 0x000fe200078e0007 */
[----:B------:R-:W-:-:S07]  /*1c10*/  MOV R14, R7 ;  /* 0x00000007000e7202 */ /* 0x000fce0000000f00 */
.L_x_1285:
[----:B------:R-:W-:Y:S02]  /*1c20*/  SHF.R.U32.HI R25, RZ, 0x1, R27 ;  /* 0x00000001ff197819 */ /* 0x000fe4000001161b */
[----:B------:R-:W-:-:S03]  /*1c30*/  IADD3 R27, PT, PT, R27, R0, RZ ;  /* 0x000000001b1b7210 */ /* 0x000fc60007ffe0ff */
[C---:B------:R-:W-:Y:S01]  /*1c40*/  IMAD.IADD R4, R25.reuse, 0x1, R0 ;  /* 0x0000000119047824 */ /* 0x040fe200078e0200 */
[----:B------:R-:W-:Y:S01]  /*1c50*/  SHF.R.U32.HI R9, RZ, 0x1, R27 ;  /* 0x00000001ff097819 */ /* 0x000fe2000001161b */
[----:B------:R-:W-:Y:S01]  /*1c60*/  IMAD.WIDE.U32 R24, R25, 0x4, R16 ;  /* 0x0000000419187825 */ /* 0x000fe200078e0010 */
[----:B------:R-:W-:-:S03]  /*1c70*/  LEA R27, R0, R27, 0x1 ;  /* 0x0000001b001b7211 */ /* 0x000fc600078e08ff */
[----:B------:R-:W-:Y:S01]  /*1c80*/  IMAD.SHL.U32 R5, R4, 0x4, RZ ;  /* 0x0000000404057824 */ /* 0x000fe200078e00ff */
[----:B------:R-:W-:Y:S01]  /*1c90*/  SHF.R.U32.HI R4, RZ, 0x1e, R4 ;  /* 0x0000001eff047819 */ /* 0x000fe20000011604 */
[----:B------:R-:W2:Y:S01]  /*1ca0*/  LDG.E R25, desc[UR36][R24.64] ;  /* 0x0000002418197981 */ /* 0x000ea2000c1e1900 */
[----:B------:R-:W-:Y:S01]  /*1cb0*/  SHF.R.U32.HI R11, RZ, 0x1, R27 ;  /* 0x00000001ff0b7819 */ /* 0x000fe2000001161b */
[--C-:B------:R-:W-:Y:S01]  /*1cc0*/  IMAD.WIDE.U32 R8, R9, 0x4, R16.reuse ;  /* 0x0000000409087825 */ /* 0x100fe200078e0010 */
[----:B------:R-:W-:Y:S02]  /*1cd0*/  LOP3.LUT R5, R5, 0xfffffffc, RZ, 0xc0, !PT ;  /* 0xfffffffc05057812 */ /* 0x000fe400078ec0ff */
[----:B------:R-:W-:Y:S02]  /*1ce0*/  LOP3.LUT R29, R4, 0x1, RZ, 0xc0, !PT ;  /* 0x00000001041d7812 */ /* 0x000fe400078ec0ff */
[----:B------:R-:W-:Y:S01]  /*1cf0*/  IADD3 R4, P0, PT, R16, R5, RZ ;  /* 0x0000000510047210 */ /* 0x000fe20007f1e0ff */
[----:B------:R-:W-:Y:S01]  /*1d00*/  IMAD.WIDE.U32 R10, R11, 0x4, R16 ;  /* 0x000000040b0a7825 */ /* 0x000fe200078e0010 */
[----:B------:R-:W3:Y:S03]  /*1d10*/  LDG.E R8, desc[UR36][R8.64] ;  /* 0x0000002408087981 */ /* 0x000ee6000c1e1900 */
[----:B------:R-:W-:-:S02]  /*1d20*/  IMAD.X R5, R17, 0x1, R29, P0 ;  /* 0x0000000111057824 */ /* 0x000fc400000e061d */
[----:B------:R-:W4:Y:S04]  /*1d30*/  LDG.E R10, desc[UR36][R10.64] ;  /* 0x000000240a0a7981 */ /* 0x000f28000c1e1900 */
[----:B------:R-:W5:Y:S01]  /*1d40*/  LDG.E R4, desc[UR36][R4.64] ;  /* 0x0000002404047981 */ /* 0x000f62000c1e1900 */
[----:B------:R-:W-:-:S05]  /*1d50*/  IADD3 R27, PT, PT, R27, R0, RZ ;  /* 0x000000001b1b7210 */ /* 0x000fca0007ffe0ff */
[----:B------:R-:W-:-:S05]  /*1d60*/  IMAD R31, R0, 0x3, R27 ;  /* 0x00000003001f7824 */ /* 0x000fca00078e021b */
[----:B------:R-:W-:Y:S02]  /*1d70*/  ISETP.GE.U32.AND P0, PT, R31, R6, PT ;  /* 0x000000061f00720c */ /* 0x000fe40003f06070 */
[----:B--2---:R-:W-:-:S05]  /*1d80*/  PRMT R29, R25, 0x7632, R29 ;  /* 0x00007632191d7816 */ /* 0x004fca000000001d */
[----:B------:R-:W-:Y:S01]  /*1d90*/  IMAD.IADD R26, R29, 0x1, R12 ;  /* 0x000000011d1a7824 */ /* 0x000fe200078e020c */
[----:B---3--:R-:W-:Y:S02]  /*1da0*/  PRMT R22, R8, 0x7632, R22 ;  /* 0x0000763208167816 */ /* 0x008fe40000000016 */
[----:B----4-:R-:W-:Y:S02]  /*1db0*/  PRMT R12, R10, 0x7632, R12 ;  /* 0x000076320a0c7816 */ /* 0x010fe4000000000c */
[----:B-----5:R-:W-:-:S03]  /*1dc0*/  PRMT R29, R4, 0x7632, R29 ;  /* 0x00007632041d7816 */ /* 0x020fc6000000001d */
[----:B------:R-:W-:Y:S01]  /*1dd0*/  IMAD.IADD R13, R12, 0x1, R13 ;  /* 0x000000010c0d7824 */ /* 0x000fe200078e020d */
[----:B------:R-:W-:Y:S01]  /*1de0*/  IADD3 R3, PT, PT, R22, R3, RZ ;  /* 0x0000000316037210 */ /* 0x000fe20007ffe0ff */
[----:B------:R-:W-:Y:S01]  /*1df0*/  IMAD.IADD R14, R25, 0x1, R14 ;  /* 0x00000001190e7824 */ /* 0x000fe200078e020e */
[----:B------:R-:W-:Y:S01]  /*1e00*/  IADD3 R20, PT, PT, R29, R20, RZ ;  /* 0x000000141d147210 */ /* 0x000fe20007ffe0ff */
[----:B------:R-:W-:Y:S01]  /*1e10*/  IMAD.IADD R15, R10, 0x1, R15 ;  /* 0x000000010a0f7824 */ /* 0x000fe200078e020f */
[----:B------:R-:W-:Y:S02]  /*1e20*/  IADD3 R7, PT, PT, R8, R7, RZ ;  /* 0x0000000708077210 */ /* 0x000fe40007ffe0ff */
[----:B------:R-:W-:Y:S02]  /*1e30*/  PRMT R12, R26, 0x7610, R12 ;  /* 0x000076101a0c7816 */ /* 0x000fe4000000000c */
[----:B------:R-:W-:Y:S01]  /*1e40*/  IADD3 R21, PT, PT, R4, R21, RZ ;  /* 0x0000001504157210 */ /* 0x000fe20007ffe0ff */
[----:B------:R-:W-:Y:S06]  /*1e50*/  @!P0 BRA `(.L_x_1285) ;  /* 0xfffffffc00708947 */ /* 0x000fec000383ffff */
[----:B------:R-:W-:Y:S05]  /*1e60*/  BSYNC.RECONVERGENT B1 ;  /* 0x0000000000017941 */ /* 0x000fea0003800200 */
.L_x_1284:
[C---:B------:R-:W-:Y:S02]  /*1e70*/  PRMT R26, R8.reuse, 0x7610, R26 ;  /* 0x00007610081a7816 */ /* 0x040fe4000000001a */
[----:B------:R-:W-:Y:S02]  /*1e80*/  PRMT R24, R8, 0x7632, R24 ;  /* 0x0000763208187816 */ /* 0x000fe40000000018 */
[C---:B------:R-:W-:Y:S02]  /*1e90*/  PRMT R11, R25.reuse, 0x7610, R11 ;  /* 0x00007610190b7816 */ /* 0x040fe4000000000b */
[----:B------:R-:W-:Y:S02]  /*1ea0*/  PRMT R8, R10, 0x7610, R8 ;  /* 0x000076100a087816 */ /* 0x000fe40000000008 */
[----:B------:R-:W-:Y:S02]  /*1eb0*/  PRMT R25, R25, 0x7632, R25 ;  /* 0x0000763219197816 */ /* 0x000fe40000000019 */
[----:B------:R-:W-:-:S02]  /*1ec0*/  PRMT R22, R4, 0x7610, R22 ;  /* 0x0000761004167816 */ /* 0x000fc40000000016 */
[----:B------:R-:W-:Y:S02]  /*1ed0*/  PRMT R9, R4, 0x7632, R9 ;  /* 0x0000763204097816 */ /* 0x000fe40000000009 */
[----:B------:R-:W-:-:S07]  /*1ee0*/  PRMT R10, R10, 0x7632, R10 ;  /* 0x000076320a0a7816 */ /* 0x000fce000000000a */
.L_x_1283:
[----:B------:R-:W-:Y:S05]  /*1ef0*/  BSYNC.RECONVERGENT B0 ;  /* 0x0000000000007941 */ /* 0x000fea0003800200 */
.L_x_1282:
[----:B------:R-:W-:Y:S01]  /*1f00*/  ISETP.GE.U32.AND P0, PT, R27, R6, PT ;  /* 0x000000061b00720c */ /* 0x000fe20003f06070 */
[----:B------:R-:W-:-:S12]  /*1f10*/  BSSY.RECONVERGENT B0, `(.L_x_1286) ;  /* 0x000001e000007945 */ /* 0x000fd80003800200 */
[----:B------:R-:W-:Y:S05]  /*1f20*/  @P0 BRA `(.L_x_1287) ;  /* 0x0000000000700947 */ /* 0x000fea0003800000 */
[----:B------:R-:W-:-:S05]  /*1f30*/  SHF.R.U32.HI R5, RZ, 0x1, R27 ;  /* 0x00000001ff057819 */ /* 0x000fca000001161b */
[----:B------:R-:W-:-:S06]  /*1f40*/  IMAD.WIDE.U32 R4, R5, 0x4, R16 ;  /* 0x0000000405047825 */ /* 0x000fcc00078e0010 */
[----:B------:R-:W2:Y:S01]  /*1f50*/  LDG.E R4, desc[UR36][R4.64] ;  /* 0x0000002404047981 */ /* 0x000ea2000c1e1900 */
[----:B------:R-:W-:-:S05]  /*1f60*/  IMAD.IADD R29, R27, 0x1, R0 ;  /* 0x000000011b1d7824 */ /* 0x000fca00078e0200 */
[----:B------:R-:W-:Y:S02]  /*1f70*/  ISETP.GE.U32.AND P1, PT, R29, R6, PT ;  /* 0x000000061d00720c */ /* 0x000fe40003f26070 */
[C---:B--2---:R-:W-:Y:S02]  /*1f80*/  PRMT R11, R4.reuse, 0x7610, R11 ;  /* 0x00007610040b7816 */ /* 0x044fe4000000000b */
[----:B------:R-:W-:-:S09]  /*1f90*/  PRMT R25, R4, 0x7632, R25 ;  /* 0x0000763204197816 */ /* 0x000fd20000000019 */
[----:B------:R-:W-:Y:S05]  /*1fa0*/  @P1 BRA `(.L_x_1287) ;  /* 0x0000000000501947 */ /* 0x000fea0003800000 */
[----:B------:R-:W-:-:S05]  /*1fb0*/  SHF.R.U32.HI R5, RZ, 0x1, R29 ;  /* 0x00000001ff057819 */ /* 0x000fca000001161d */
[----:B------:R-:W-:-:S06]  /*1fc0*/  IMAD.WIDE.U32 R4, R5, 0x4, R16 ;  /* 0x0000000405047825 */ /* 0x000fcc00078e0010 */
[----:B------:R-:W2:Y:S01]  /*1fd0*/  LDG.E R4, desc[UR36][R4.64] ;  /* 0x0000002404047981 */ /* 0x000ea2000c1e1900 */
[----:B------:R-:W-:-:S04]  /*1fe0*/  IADD3 R29, PT, PT, R29, R0, RZ ;  /* 0x000000001d1d7210 */ /* 0x000fc80007ffe0ff */
[----:B------:R-:W-:Y:S02]  /*1ff0*/  ISETP.GE.U32.AND P1, PT, R29, R6, PT ;  /* 0x000000061d00720c */ /* 0x000fe40003f26070 */
[C---:B--2---:R-:W-:Y:S02]  /*2000*/  PRMT R26, R4.reuse, 0x7610, R26 ;  /* 0x00007610041a7816 */ /* 0x044fe4000000001a */
[----:B------:R-:W-:-:S09]  /*2010*/  PRMT R24, R4, 0x7632, R24 ;  /* 0x0000763204187816 */ /* 0x000fd20000000018 */
[----:B------:R-:W-:Y:S05]  /*2020*/  @P1 BRA `(.L_x_1287) ;  /* 0x0000000000301947 */ /* 0x000fea0003800000 */
[----:B------:R-:W-:Y:S01]  /*2030*/  IMAD.IADD R9, R29, 0x1, R0 ;  /* 0x000000011d097824 */ /* 0x000fe200078e0200 */
[----:B------:R-:W-:-:S04]  /*2040*/  SHF.R.U32.HI R5, RZ, 0x1, R29 ;  /* 0x00000001ff057819 */ /* 0x000fc8000001161d */
[----:B------:R-:W-:Y:S01]  /*2050*/  ISETP.GE.U32.AND P1, PT, R9, R6, PT ;  /* 0x000000060900720c */ /* 0x000fe20003f26070 */
[----:B------:R-:W-:-:S06]  /*2060*/  IMAD.WIDE.U32 R4, R5, 0x4, R16 ;  /* 0x0000000405047825 */ /* 0x000fcc00078e0010 */
[----:B------:R-:W2:Y:S06]  /*2070*/  LDG.E R4, desc[UR36][R4.64] ;  /* 0x0000002404047981 */ /* 0x000eac000c1e1900 */
[----:B------:R-:W-:-:S05]  /*2080*/  @!P1 SHF.R.U32.HI R9, RZ, 0x1, R9 ;  /* 0x00000001ff099819 */ /* 0x000fca0000011609 */
[----:B------:R-:W-:-:S06]  /*2090*/  @!P1 IMAD.WIDE.U32 R16, R9, 0x4, R16 ;  /* 0x0000000409109825 */ /* 0x000fcc00078e0010 */
[----:B------:R-:W3:Y:S01]  /*20a0*/  @!P1 LDG.E R16, desc[UR36][R16.64] ;  /* 0x0000002410109981 */ /* 0x000ee2000c1e1900 */
[C---:B--2---:R-:W-:Y:S02]  /*20b0*/  PRMT R22, R4.reuse, 0x7610, R22 ;  /* 0x0000761004167816 */ /* 0x044fe40000000016 */
[----:B------:R-:W-:Y:S02]  /*20c0*/  PRMT R9, R4, 0x7632, R9 ;  /* 0x0000763204097816 */ /* 0x000fe40000000009 */
[C---:B---3--:R-:W-:Y:S02]  /*20d0*/  @!P1 PRMT R8, R16.reuse, 0x7610, R8 ;  /* 0x0000761010089816 */ /* 0x048fe40000000008 */
[----:B------:R-:W-:-:S07]  /*20e0*/  @!P1 PRMT R10, R16, 0x7632, R10 ;  /* 0x00007632100a9816 */ /* 0x000fce000000000a */
.L_x_1287:
[----:B------:R-:W-:Y:S05]  /*20f0*/  BSYNC.RECONVERGENT B0 ;  /* 0x0000000000007941 */ /* 0x000fea0003800200 */
.L_x_1286:
[----:B------:R-:W-:Y:S04]  /*2100*/  BSSY.RECONVERGENT B0, `(.L_x_1288) ;  /* 0x0000016000007945 */ /* 0x000fe80003800200 */
[----:B------:R-:W-:Y:S05]  /*2110*/  @P0 BRA `(.L_x_1289) ;  /* 0x0000000000500947 */ /* 0x000fea0003800000 */
[----:B------:R-:W-:Y:S01]  /*2120*/  IADD3 R5, PT, PT, R27, R0, RZ ;  /* 0x000000001b057210 */ /* 0x000fe20007ffe0ff */
[----:B------:R-:W-:Y:S01]  /*2130*/  IMAD.IADD R11, R14, 0x1, R11 ;  /* 0x000000010e0b7824 */ /* 0x000fe200078e020b */
[----:B------:R-:W-:Y:S02]  /*2140*/  IADD3 R12, PT, PT, R12, R25, RZ ;  /* 0x000000190c0c7210 */ /* 0x000fe40007ffe0ff */
[----:B------:R-:W-:Y:S02]  /*2150*/  ISETP.GE.U32.AND P0, PT, R5, R6, PT ;  /* 0x000000060500720c */ /* 0x000fe40003f06070 */
[----:B------:R-:W-:-:S11]  /*2160*/  PRMT R14, R11, 0x7610, R14 ;  /* 0x000076100b0e7816 */ /* 0x000fd6000000000e */
[----:B------:R-:W-:Y:S05]  /*2170*/  @P0 BRA `(.L_x_1289) ;  /* 0x0000000000380947 */ /* 0x000fea0003800000 */
[----:B------:R-:W-:Y:S01]  /*2180*/  IMAD.IADD R5, R5, 0x1, R0 ;  /* 0x0000000105057824 */ /* 0x000fe200078e0200 */
[----:B------:R-:W-:Y:S01]  /*2190*/  IADD3 R7, PT, PT, R7, R26, RZ ;  /* 0x0000001a07077210 */ /* 0x000fe20007ffe0ff */
[----:B------:R-:W-:-:S03]  /*21a0*/  IMAD.IADD R3, R3, 0x1, R24 ;  /* 0x0000000103037824 */ /* 0x000fc600078e0218 */
[----:B------:R-:W-:-:S13]  /*21b0*/  ISETP.GE.U32.AND P0, PT, R5, R6, PT ;  /* 0x000000060500720c */ /* 0x000fda0003f06070 */
[----:B------:R-:W-:Y:S05]  /*21c0*/  @P0 BRA `(.L_x_1289) ;  /* 0x0000000000240947 */ /* 0x000fea0003800000 */
[----:B------:R-:W-:Y:S01]  /*21d0*/  IADD3 R5, PT, PT, R5, R0, RZ ;  /* 0x0000000005057210 */ /* 0x000fe20007ffe0ff */
[----:B------:R-:W-:Y:S01]  /*21e0*/  IMAD.IADD R21, R21, 0x1, R22 ;  /* 0x0000000115157824 */ /* 0x000fe200078e0216 */
[----:B------:R-:W-:Y:S02]  /*21f0*/  IADD3 R9, PT, PT, R20, R9, RZ ;  /* 0x0000000914097210 */ /* 0x000fe40007ffe0ff */
[----:B------:R-:W-:Y:S02]  /*2200*/  ISETP.GE.U32.AND P0, PT, R5, R6, PT ;  /* 0x000000060500720c */ /* 0x000fe40003f06070 */
[----:B------:R-:W-:-:S11]  /*2210*/  PRMT R20, R9, 0x7610, R20 ;  /* 0x0000761009147816 */ /* 0x000fd60000000014 */
[----:B------:R-:W-:Y:S01]  /*2220*/  @!P0 IMAD.IADD R8, R15, 0x1, R8 ;  /* 0x000000010f088824 */ /* 0x000fe200078e0208 */
[----:B------:R-:W-:-:S04]  /*2230*/  @!P0 IADD3 R10, PT, PT, R13, R10, RZ ;  /* 0x0000000a0d0a8210 */ /* 0x000fc80007ffe0ff */
[----:B------:R-:W-:Y:S02]  /*2240*/  @!P0 PRMT R15, R8, 0x7610, R15 ;  /* 0x00007610080f8816 */ /* 0x000fe4000000000f */
[----:B------:R-:W-:-:S07]  /*2250*/  @!P0 PRMT R13, R10, 0x7610, R13 ;  /* 0x000076100a0d8816 */ /* 0x000fce000000000d */
.L_x_1289:
[----:B------:R-:W-:Y:S05]  /*2260*/  BSYNC.RECONVERGENT B0 ;  /* 0x0000000000007941 */ /* 0x000fea0003800200 */
.L_x_1288:
[----:B------:R-:W-:Y:S02]  /*2270*/  IADD3 R14, PT, PT, R21, R7, R14 ;  /* 0x00000007150e7210 */ /* 0x000fe40007ffe00e */
[----:B------:R-:W-:-:S03]  /*2280*/  IADD3 R12, PT, PT, R20, R3, R12 ;  /* 0x00000003140c7210 */ /* 0x000fc60007ffe00c */
[----:B------:R-:W-:Y:S01]  /*2290*/  IMAD.IADD R14, R14, 0x1, R15 ;  /* 0x000000010e0e7824 */ /* 0x000fe200078e020f */
[----:B------:R-:W-:-:S04]  /*22a0*/  IADD3 R12, PT, PT, R12, R13, RZ ;  /* 0x0000000d0c0c7210 */ /* 0x000fc80007ffe0ff */
[----:B------:R-:W-:Y:S02]  /*22b0*/  PRMT R17, R14, 0x7610, R17 ;  /* 0x000076100e117816 */ /* 0x000fe40000000011 */
[----:B------:R-:W-:Y:S01]  /*22c0*/  PRMT R22, R12, 0x7610, R22 ;  /* 0x000076100c167816 */ /* 0x000fe20000000016 */
[----:B------:R-:W-:Y:S06]  /*22d0*/  BRA `(.L_x_1269) ;  /* 0x0000009000f87947 */ /* 0x000fec0003800000 */
.L_x_1281:
[----:B------:R-:W-:-:S13]  /*22e0*/  ISETP.NE.AND P0, PT, R14, 0x1, PT ;  /* 0x000000010e00780c */ /* 0x000fda0003f05270 */
[----:B------:R-:W-:Y:S05]  /*22f0*/  @P0 BRA `(.L_x_1290) ;  /* 0x0000000800140947 */ /* 0x000fea0003800000 */
[----:B------:R-:W1:Y:S01]  /*2300*/  LDC R0, c[0x0][0x390] ;  /* 0x0000e400ff007b82 */ /* 0x000e620000000800 */
[----:B------:R-:W-:Y:S07]  /*2310*/  BSSY.RECONVERGENT B0, `(.L_x_1291) ;  /* 0x0000040000007945 */ /* 0x000fee0003800200 */
[----:B------:R-:W2:Y:S01]  /*2320*/  LDC.U16 R7, c[0x0][0x382] ;  /* 0x0000e080ff077b82 */ /* 0x000ea20000000400 */
        /* <DEDUP_REMOVED lines=8> */
[----:B------:R-:W-:-:S06]  /*23b0*/  IMAD.MOV.U32 R3, RZ, RZ, R7 ;  /* 0x000000ffff037224 */ /* 0x000fcc00078e0007 */
[----:B------:R-:W-:Y:S05]  /*23c0*/  @P0 BRA `(.L_x_1292) ;  /* 0x0000000000d00947 */ /* 0x000fea0003800000 */
[----:B------:R-:W-:Y:S01]  /*23d0*/  BSSY.RECONVERGENT B1, `(.L_x_1293) ;  /* 0x000002b000017945 */ /* 0x000fe20003800200 */
[-C--:B------:R-:W-:Y:S01]  /*23e0*/  MOV R22, R7.reuse ;  /* 0x0000000700167202 */ /* 0x080fe20000000f00 */
[--C-:B------:R-:W-:Y:S01]  /*23f0*/  IMAD.MOV.U32 R21, RZ, RZ, R7.reuse ;  /* 0x000000ffff157224 */ /* 0x100fe200078e0007 */
[-C--:B------:R-:W-:Y:S01]  /*2400*/  MOV R15, R7.reuse ;  /* 0x00000007000f7202 */ /* 0x080fe20000000f00 */
[--C-:B------:R-:W-:Y:S01]  /*2410*/  IMAD.MOV.U32 R20, RZ, RZ, R7.reuse ;  /* 0x000000ffff147224 */ /* 0x100fe200078e0007 */
[----:B------:R-:W-:Y:S01]  /*2420*/  MOV R14, R7 ;  /* 0x00000007000e7202 */ /* 0x000fe20000000f00 */
[----:B------:R-:W-:-:S07]  /*2430*/  IMAD.MOV.U32 R3, RZ, RZ, R7 ;  /* 0x000000ffff037224 */ /* 0x000fce00078e0007 */
.L_x_1294:
        /* <DEDUP_REMOVED lines=11> */
[----:B------:R-:W2:Y:S03]  /*24f0*/  LDG.E R12, desc[UR36][R12.64] ;  /* 0x000000240c0c7981 */ /* 0x000ea6000c1e1900 */
[----:B------:R-:W-:Y:S01]  /*2500*/  SHF.R.U32.HI R11, RZ, 0x1, R4 ;  /* 0x00000001ff0b7819 */ /* 0x000fe20000011604 */
[----:B------:R-:W-:-:S04]  /*2510*/  IMAD.WIDE.U32 R4, R5, 0x4, R16 ;  /* 0x0000000405047825 */ /* 0x000fc800078e0010 */
[--C-:B------:R-:W-:Y:S02]  /*2520*/  IMAD.WIDE.U32 R8, R9, 0x4, R16.reuse ;  /* 0x0000000409087825 */ /* 0x100fe400078e0010 */
[----:B------:R-:W3:Y:S02]  /*2530*/  LDG.E R5, desc[UR36][R4.64] ;  /* 0x0000002404057981 */ /* 0x000ee4000c1e1900 */
[----:B------:R-:W-:Y:S02]  /*2540*/  IMAD.WIDE.U32 R10, R11, 0x4, R16 ;  /* 0x000000040b0a7825 */ /* 0x000fe400078e0010 */
[----:B------:R-:W4:Y:S04]  /*2550*/  LDG.E R8, desc[UR36][R8.64] ;  /* 0x0000002408087981 */ /* 0x000f28000c1e1900 */
[----:B------:R-:W5:Y:S01]  /*2560*/  LDG.E R11, desc[UR36][R10.64] ;  /* 0x000000240a0b7981 */ /* 0x000f62000c1e1900 */
[----:B------:R-:W-:-:S04]  /*2570*/  IMAD.IADD R27, R27, 0x1, R0 ;  /* 0x000000011b1b7824 */ /* 0x000fc800078e0200 */
[----:B------:R-:W-:-:S05]  /*2580*/  IMAD R29, R0, 0x3, R27 ;  /* 0x00000003001d7824 */ /* 0x000fca00078e021b */
[----:B------:R-:W-:Y:S02]  /*2590*/  ISETP.GE.U32.AND P0, PT, R29, R6, PT ;  /* 0x000000061d00720c */ /* 0x000fe40003f06070 */
[----:B--2---:R-:W-:-:S04]  /*25a0*/  PRMT R26, R12, 0x7632, R26 ;  /* 0x000076320c1a7816 */ /* 0x004fc8000000001a */
[----:B------:R-:W-:Y:S02]  /*25b0*/  IADD3 R13, PT, PT, R26, R7, RZ ;  /* 0x000000071a0d7210 */ /* 0x000fe40007ffe0ff */
[----:B---3--:R-:W-:Y:S02]  /*25c0*/  PRMT R29, R5, 0x7632, R29 ;  /* 0x00007632051d7816 */ /* 0x008fe4000000001d */
[----:B----4-:R-:W-:Y:S02]  /*25d0*/  PRMT R26, R8, 0x7632, R26 ;  /* 0x00007632081a7816 */ /* 0x010fe4000000001a */
[----:B-----5:R-:W-:Y:S01]  /*25e0*/  PRMT R7, R11, 0x7632, R7 ;  /* 0x000076320b077816 */ /* 0x020fe20000000007 */
[----:B------:R-:W-:Y:S01]  /*25f0*/  IMAD.IADD R20, R29, 0x1, R20 ;  /* 0x000000011d147824 */ /* 0x000fe200078e0214 */
[----:B------:R-:W-:Y:S01]  /*2600*/  IADD3 R3, PT, PT, R12, R3, RZ ;  /* 0x000000030c037210 */ /* 0x000fe20007ffe0ff */
[----:B------:R-:W-:Y:S01]  /*2610*/  IMAD.IADD R21, R26, 0x1, R21 ;  /* 0x000000011a157824 */ /* 0x000fe200078e0215 */
[----:B------:R-:W-:Y:S01]  /*2620*/  IADD3 R24, PT, PT, R7, R24, RZ ;  /* 0x0000001807187210 */ /* 0x000fe20007ffe0ff */
[----:B------:R-:W-:Y:S01]  /*2630*/  IMAD.IADD R14, R5, 0x1, R14 ;  /* 0x00000001050e7824 */ /* 0x000fe200078e020e */
[----:B------:R-:W-:Y:S01]  /*2640*/  PRMT R7, R13, 0x7610, R7 ;  /* 0x000076100d077816 */ /* 0x000fe20000000007 */
[----:B------:R-:W-:Y:S01]  /*2650*/  IMAD.IADD R22, R11, 0x1, R22 ;  /* 0x000000010b167824 */ /* 0x000fe200078e0216 */
[----:B------:R-:W-:Y:S01]  /*2660*/  IADD3 R15, PT, PT, R8, R15, RZ ;  /* 0x0000000f080f7210 */ /* 0x000fe20007ffe0ff */
[----:B------:R-:W-:Y:S06]  /*2670*/  @!P0 BRA `(.L_x_1294) ;  /* 0xfffffffc00708947 */ /* 0x000fec000383ffff */
[----:B------:R-:W-:Y:S05]  /*2680*/  BSYNC.RECONVERGENT B1 ;  /* 0x0000000000017941 */ /* 0x000fea0003800200 */
.L_x_1293:
[----:B------:R-:W-:Y:S02]  /*2690*/  PRMT R26, R12, 0x7610, R26 ;  /* 0x000076100c1a7816 */ /* 0x000fe4000000001a */
[----:B------:R-:W-:Y:S02]  /*26a0*/  PRMT R10, R8, 0x7610, R10 ;  /* 0x00007610080a7816 */ /* 0x000fe4000000000a */
[----:B------:R-:W-:Y:S02]  /*26b0*/  PRMT R9, R11, 0x7610, R9 ;  /* 0x000076100b097816 */ /* 0x000fe40000000009 */
[----:B------:R-:W-:Y:S02]  /*26c0*/  PRMT R12, R12, 0x7632, R12 ;  /* 0x000076320c0c7816 */ /* 0x000fe4000000000c */
[C---:B------:R-:W-:Y:S02]  /*26d0*/  PRMT R29, R5.reuse, 0x7610, R29 ;  /* 0x00007610051d7816 */ /* 0x040fe4000000001d */
[----:B------:R-:W-:-:S02]  /*26e0*/  PRMT R13, R5, 0x7632, R13 ;  /* 0x00007632050d7816 */ /* 0x000fc4000000000d */
[----:B------:R-:W-:Y:S02]  /*26f0*/  PRMT R8, R8, 0x7632, R8 ;  /* 0x0000763208087816 */ /* 0x000fe40000000008 */
[----:B------:R-:W-:-:S07]  /*2700*/  PRMT R11, R11, 0x7632, R11 ;  /* 0x000076320b0b7816 */ /* 0x000fce000000000b */
.L_x_1292:
[----:B------:R-:W-:Y:S05]  /*2710*/  BSYNC.RECONVERGENT B0 ;  /* 0x0000000000007941 */ /* 0x000fea0003800200 */
.L_x_1291:
[----:B------:R-:W-:Y:S01]  /*2720*/  ISETP.GE.U32.AND P0, PT, R27, R6, PT ;  /* 0x000000061b00720c */ /* 0x000fe20003f06070 */
[----:B------:R-:W-:-:S12]  /*2730*/  BSSY.RECONVERGENT B0, `(.L_x_1295) ;  /* 0x0000022000007945 */ /* 0x000fd80003800200 */
[----:B------:R-:W-:Y:S05]  /*2740*/  @P0 BRA `(.L_x_1296) ;  /* 0x0000000000800947 */ /* 0x000fea0003800000 */
[----:B------:R-:W-:-:S05]  /*2750*/  IMAD R4, R25, R27, RZ ;  /* 0x0000001b19047224 */ /* 0x000fca00078e02ff */
        /* <DEDUP_REMOVED lines=8> */
[----:B------:R-:W-:-:S05]  /*27e0*/  IMAD R4, R25, R31, RZ ;  /* 0x0000001f19047224 */ /* 0x000fca00078e02ff */
        /* <DEDUP_REMOVED lines=16> */
[----:B------:R-:W2:Y:S04]  /*28f0*/  LDG.E R4, desc[UR36][R4.64] ;  /* 0x0000002404047981 */ /* 0x000ea8000c1e1900 */
[----:B------:R-:W3:Y:S01]  /*2900*/  @!P1 LDG.E R16, desc[UR36][R16.64] ;  /* 0x0000002410109981 */ /* 0x000ee2000c1e1900 */
[C---:B--2---:R-:W-:Y:S02]  /*2910*/  PRMT R10, R4.reuse, 0x7610, R10 ;  /* 0x00007610040a7816 */ /* 0x044fe4000000000a */
[----:B------:R-:W-:Y:S02]  /*2920*/  PRMT R8, R4, 0x7632, R8 ;  /* 0x0000763204087816 */ /* 0x000fe40000000008 */
[----:B---3--:R-:W-:-:S02]  /*2930*/  @!P1 PRMT R9, R16, 0x7610, R9 ;  /* 0x0000761010099816 */ /* 0x008fc40000000009 */
[----:B------:R-:W-:-:S07]  /*2940*/  @!P1 PRMT R11, R16, 0x7632, R11 ;  /* 0x00007632100b9816 */ /* 0x000fce000000000b */
.L_x_1296:
[----:B------:R-:W-:Y:S05]  /*2950*/  BSYNC.RECONVERGENT B0 ;  /* 0x0000000000007941 */ /* 0x000fea0003800200 */
.L_x_1295:
[----:B------:R-:W-:Y:S04]  /*2960*/  BSSY.RECONVERGENT B0, `(.L_x_1297) ;  /* 0x0000017000007945 */ /* 0x000fe80003800200 */
        /* <DEDUP_REMOVED lines=15> */
[----:B------:R-:W-:Y:S02]  /*2a60*/  ISETP.GE.U32.AND P0, PT, R5, R6, PT ;  /* 0x000000060500720c */ /* 0x000fe40003f06070 */
[----:B------:R-:W-:Y:S02]  /*2a70*/  PRMT R15, R10, 0x7610, R15 ;  /* 0x000076100a0f7816 */ /* 0x000fe4000000000f */
[----:B------:R-:W-:-:S09]  /*2a80*/  PRMT R21, R8, 0x7610, R21 ;  /* 0x0000761008157816 */ /* 0x000fd20000000015 */
[----:B------:R-:W-:Y:S01]  /*2a90*/  @!P0 IMAD.IADD R11, R24, 0x1, R11 ;  /* 0x00000001180b8824 */ /* 0x000fe200078e020b */
[----:B------:R-:W-:-:S04]  /*2aa0*/  @!P0 IADD3 R9, PT, PT, R22, R9, RZ ;  /* 0x0000000916098210 */ /* 0x000fc80007ffe0ff */
[----:B------:R-:W-:Y:S02]  /*2ab0*/  @!P0 PRMT R22, R9, 0x7610, R22 ;  /* 0x0000761009168816 */ /* 0x000fe40000000016 */
[----:B------:R-:W-:-:S07]  /*2ac0*/  @!P0 PRMT R24, R11, 0x7610, R24 ;  /* 0x000076100b188816 */ /* 0x000fce0000000018 */
.L_x_1298:
[----:B------:R-:W-:Y:S05]  /*2ad0*/  BSYNC.RECONVERGENT B0 ;  /* 0x0000000000007941 */ /* 0x000fea0003800200 */
.L_x_1297:
[----:B------:R-:W-:Y:S02]  /*2ae0*/  IADD3 R7, PT, PT, R21, R20, R7 ;  /* 0x0000001415077210 */ /* 0x000fe40007ffe007 */
[----:B------:R-:W-:-:S03]  /*2af0*/  IADD3 R3, PT, PT, R15, R14, R3 ;  /* 0x0000000e0f037210 */ /* 0x000fc60007ffe003 */
[----:B------:R-:W-:Y:S01]  /*2b00*/  IMAD.IADD R7, R7, 0x1, R24 ;  /* 0x0000000107077824 */ /* 0x000fe200078e0218 */
[----:B------:R-:W-:-:S04]  /*2b10*/  IADD3 R3, PT, PT, R3, R22, RZ ;  /* 0x0000001603037210 */ /* 0x000fc80007ffe0ff */
[----:B------:R-:W-:Y:S02]  /*2b20*/  PRMT R17, R3, 0x7610, R17 ;  /* 0x0000761003117816 */ /* 0x000fe40000000011 */
[----:B------:R-:W-:Y:S01]  /*2b30*/  PRMT R22, R7, 0x7610, R22 ;  /* 0x0000761007167816 */ /* 0x000fe20000000016 */
[----:B------:R-:W-:Y:S06]  /*2b40*/  BRA `(.L_x_1269) ;  /* 0x0000008800dc7947 */ /* 0x000fec0003800000 */
.L_x_1290:
[----:B------:R-:W1:Y:S01]  /*2b50*/  LDCU UR4, c[0x0][0x390] ;  /* 0x00007200ff0477ac */ /* 0x000e620008000800 */
[----:B------:R-:W2:Y:S01]  /*2b60*/  LDC.U16 R0, c[0x0][0x382] ;  /* 0x0000e080ff007b82 */ /* 0x000ea20000000400 */
[----:B------:R-:W-:Y:S01]  /*2b70*/  BSSY.RECONVERGENT B0, `(.L_x_1299) ;  /* 0x0000419000007945 */ /* 0x000fe20003800200 */
[----:B------:R-:W-:Y:S01]  /*2b80*/  IMAD.MOV.U32 R8, RZ, RZ, R27 ;  /* 0x000000ffff087224 */ /* 0x000fe200078e001b */
[----:B-1----:R-:W-:-:S05]  /*2b90*/  MOV R7, UR4 ;  /* 0x0000000400077c02 */ /* 0x002fca0008000f00 */
[----:B------:R-:W-:Y:S01]  /*2ba0*/  IMAD R3, R7, 0x3, R27 ;  /* 0x0000000307037824 */ /* 0x000fe200078e021b */
[-C--:B--2---:R-:W-:Y:S01]  /*2bb0*/  MOV R9, R0.reuse ;  /* 0x0000000000097202 */ /* 0x084fe20000000f00 */
[--C-:B------:R-:W-:Y:S01]  /*2bc0*/  IMAD.MOV.U32 R10, RZ, RZ, R0.reuse ;  /* 0x000000ffff0a7224 */ /* 0x100fe200078e0000 */
[----:B------:R-:W-:Y:S01]  /*2bd0*/  MOV R11, R0 ;  /* 0x00000000000b7202 */ /* 0x000fe20000000f00 */
[--C-:B------:R-:W-:Y:S01]  /*2be0*/  IMAD.MOV.U32 R12, RZ, RZ, R0.reuse ;  /* 0x000000ffff0c7224 */ /* 0x100fe200078e0000 */
[----:B------:R-:W-:Y:S01]  /*2bf0*/  ISETP.GE.U32.AND P0, PT, R3, R6, PT ;  /* 0x000000060300720c */ /* 0x000fe20003f06070 */
[----:B------:R-:W-:Y:S01]  /*2c00*/  IMAD.MOV.U32 R5, RZ, RZ, R0 ;  /* 0x000000ffff057224 */ /* 0x000fe200078e0000 */
[-C--:B------:R-:W-:Y:S02]  /*2c10*/  MOV R3, R0.reuse ;  /* 0x0000000000037202 */ /* 0x080fe40000000f00 */
[----:B------:R-:W-:-:S09]  /*2c20*/  MOV R4, R0 ;  /* 0x0000000000047202 */ /* 0x000fd20000000f00 */
[----:B------:R-:W-:Y:S05]  /*2c30*/  @P0 BRA `(.L_x_1300) ;  /* 0x0000004000300947 */ /* 0x000fea0003800000 */
[----:B------:R-:W-:-:S13]  /*2c40*/  ISETP.NE.AND P0, PT, R14, RZ, PT ;  /* 0x000000ff0e00720c */ /* 0x000fda0003f05270 */
[----:B------:R1:W5:Y:S01]  /*2c50*/  @!P0 LDG.E R13, desc[UR36][R16.64] ;  /* 0x00000024100d8981 */ /* 0x000362000c1e1900 */
[----:B------:R-:W-:Y:S01]  /*2c60*/  VIADD R3, R14, 0xffffffff ;  /* 0xffffffff0e037836 */ /* 0x000fe20000000000 */
[-C--:B------:R-:W-:Y:S01]  /*2c70*/  MOV R9, R0.reuse ;  /* 0x0000000000097202 */ /* 0x080fe20000000f00 */
[--C-:B------:R-:W-:Y:S01]  /*2c80*/  IMAD.MOV.U32 R10, RZ, RZ, R0.reuse ;  /* 0x000000ffff0a7224 */ /* 0x100fe200078e0000 */
[-C--:B------:R-:W-:Y:S01]  /*2c90*/  MOV R11, R0.reuse ;  /* 0x00000000000b7202 */ /* 0x080fe20000000f00 */
[--C-:B------:R-:W-:Y:S01]  /*2ca0*/  IMAD.MOV.U32 R12, RZ, RZ, R0.reuse ;  /* 0x000000ffff0c7224 */ /* 0x100fe200078e0000 */
[----:B------:R-:W-:Y:S01]  /*2cb0*/  VIMNMX.U32 R20, PT, PT, R3, 0x18, PT ;  /* 0x0000001803147848 */ /* 0x000fe20003fe0000 */
[----:B------:R-:W-:Y:S01]  /*2cc0*/  IMAD.MOV.U32 R5, RZ, RZ, R0 ;  /* 0x000000ffff057224 */ /* 0x000fe200078e0000 */
[-C--:B------:R-:W-:Y:S02]  /*2cd0*/  MOV R3, R0.reuse ;  /* 0x0000000000037202 */ /* 0x080fe40000000f00 */
[----:B------:R-:W-:Y:S01]  /*2ce0*/  MOV R4, R0 ;  /* 0x0000000000047202 */ /* 0x000fe20000000f00 */
[----:B-1----:R-:W-:-:S07]  /*2cf0*/  VIADD R20, R20, 0x1 ;  /* 0x0000000114147836 */ /* 0x002fce0000000000 */
.L_x_1306:
[----:B------:R-:W1:Y:S01]  /*2d00*/  LDCU UR4, c[0x0][0x390] ;  /* 0x00007200ff0477ac */ /* 0x000e620008000800 */
[C---:B-----5:R-:W-:Y:S02]  /*2d10*/  @!P0 PRMT R31, R13.reuse, 0x7610, R31 ;  /* 0x000076100d1f8816 */ /* 0x060fe4000000001f */
[C---:B------:R-:W-:Y:S02]  /*2d20*/  @!P0 PRMT R32, R13.reuse, 0x7632, R32 ;  /* 0x000076320d208816 */ /* 0x040fe40000000020 */
[C---:B------:R-:W-:Y:S02]  /*2d30*/  @!P0 PRMT R34, R13.reuse, 0x7632, R34 ;  /* 0x000076320d228816 */ /* 0x040fe40000000022 */
[C---:B------:R-:W-:Y:S02]  /*2d40*/  @!P0 PRMT R21, R13.reuse, 0x7610, R21 ;  /* 0x000076100d158816 */ /* 0x040fe40000000015 */
[C---:B------:R-:W-:Y:S02]  /*2d50*/  @!P0 PRMT R29, R13.reuse, 0x7632, R29 ;  /* 0x000076320d1d8816 */ /* 0x040fe4000000001d */
[----:B------:R-:W-:-:S02]  /*2d60*/  @!P0 PRMT R30, R13, 0x7610, R30 ;  /* 0x000076100d1e8816 */ /* 0x000fc4000000001e */
[C---:B------:R-:W-:Y:S02]  /*2d70*/  @!P0 PRMT R28, R13.reuse, 0x7632, R28 ;  /* 0x000076320d1c8816 */ /* 0x040fe4000000001c */
[----:B------:R-:W-:Y:S01]  /*2d80*/  @!P0 PRMT R27, R13, 0x7610, R27 ;  /* 0x000076100d1b8816 */ /* 0x000fe2000000001b */
[----:B0-----:R-:W-:Y:S06]  /*2d90*/  @!P0 BRA `(.L_x_1301) ;  /* 0x0000003c009c8947 */ /* 0x001fec0003800000 */
[----:B------:R-:W2:Y:S01]  /*2da0*/  LDCU.64 UR30, c[0x0][0x3c8] ;  /* 0x00007900ff1e77ac */ /* 0x000ea20008000a00 */
[----:B------:R-:W-:Y:S02]  /*2db0*/  HFMA2 R6, -RZ, RZ, 0, 0 ;  /* 0x00000000ff067431 */ /* 0x000fe400000001ff */
[----:B------:R-:W-:Y:S01]  /*2dc0*/  IMAD.MOV.U32 R7, RZ, RZ, R8 ;  /* 0x000000ffff077224 */ /* 0x000fe200078e0008 */
        /* <DEDUP_REMOVED lines=267> */
[----:B------:R-:W-:Y:S02]  /*3e80*/  HFMA2 R14, -RZ, RZ, 0, 0 ;  /* 0x00000000ff0e7431 */ /* 0x000fe400000001ff */
[----:B------:R-:W-:-:S09]  /*3e90*/  IMAD.MOV.U32 R15, RZ, RZ, R27 ;  /* 0x000000ffff0f7224 */ /* 0x000fd200078e001b */
[----:B------:R-:W2:Y:S01]  /*3ea0*/  @P1 LDC.64 R6, c[0x0][0x4e8] ;  /* 0x00013a00ff061b82 */ /* 0x000ea20000000a00 */
[----:B0-----:R-:W-:-:S07]  /*3eb0*/  IMAD.HI.U32 R14, R27, UR52, R14 ;  /* 0x000000341b0e7c27 */ /* 0x001fce000f8e000e */
[----:B------:R-:W0:Y:S01]  /*3ec0*/  @P1 LDC R22, c[0x0][0x4f0] ;  /* 0x00013c00ff161b82 */ /* 0x000e220000000800 */
[----:B------:R-:W-:Y:S02]  /*3ed0*/  SHF.R.U32.HI R15, RZ, UR53, R14 ;  /* 0x00000035ff0f7c19 */ /* 0x000fe4000801160e */
[----:B------:R-:W-:-:S05]  /*3ee0*/  @P1 MOV R14, RZ ;  /* 0x000000ff000e1202 */ /* 0x000fca0000000f00 */
[----:B------:R-:W3:Y:S01]  /*3ef0*/  @P1 LDC R25, c[0x0][0x554] ;  /* 0x00015500ff191b82 */ /* 0x000ee20000000800 */
[----:B--2---:R-:W-:-:S04]  /*3f00*/  @P1 IMAD.HI.U32 R7, R15, R7, R14 ;  /* 0x000000070f071227 */ /* 0x004fc800078e000e */
[----:B------:R-:W-:Y:S01]  /*3f10*/  IMAD.MOV R14, RZ, RZ, -R15 ;  /* 0x000000ffff0e7224 */ /* 0x000fe200078e0a0f */
[----:B0-----:R-:W-:-:S03]  /*3f20*/  @P1 SHF.R.U32.HI R7, RZ, R22, R7 ;  /* 0x00000016ff071219 */ /* 0x001fc60000011607 */
[----:B------:R-:W-:Y:S01]  /*3f30*/  IMAD R14, R14, UR27, R27 ;  /* 0x0000001b0e0e7c24 */ /* 0x000fe2000f8e021b */
[----:B------:R-:W-:-:S03]  /*3f40*/  @P1 IADD3 R7, PT, PT, -R7, RZ, RZ ;  /* 0x000000ff07071210 */ /* 0x000fc60007ffe1ff */
[----:B------:R-:W-:Y:S02]  /*3f50*/  IMAD R21, R14, UR28, R21 ;  /* 0x0000001c0e157c24 */ /* 0x000fe4000f8e0215 */
[----:B------:R-:W-:-:S04]  /*3f60*/  @P1 IMAD R6, R7, R6, R15 ;  /* 0x0000000607061224 */ /* 0x000fc800078e020f */
[----:B---3--:R-:W-:-:S07]  /*3f70*/  @P1 IMAD R21, R6, R25, R21 ;  /* 0x0000001906151224 */ /* 0x008fce00078e0215 */
.L_x_1302:
[----:B------:R-:W-:-:S04]  /*3f80*/  LOP3.LUT R7, R21, 0xfffffffc, RZ, 0xc0, !PT ;  /* 0xfffffffc15077812 */ /* 0x000fc800078ec0ff */
[----:B------:R-:W-:-:S05]  /*3f90*/  IADD3 R6, P1, PT, R7, R16, RZ ;  /* 0x0000001007067210 */ /* 0x000fca0007f3e0ff */
[----:B------:R-:W-:-:S05]  /*3fa0*/  IMAD.X R7, RZ, RZ, R17, P1 ;  /* 0x000000ffff077224 */ /* 0x000fca00008e0611 */
[----:B------:R2:W3:Y:S01]  /*3fb0*/  LDG.E R6, desc[UR36][R6.64] ;  /* 0x0000002406067981 */ /* 0x0004e2000c1e1900 */
[----:B-1----:R-:W-:Y:S01]  /*3fc0*/  IADD3 R33, PT, PT, R8, UR4, RZ ;  /* 0x0000000408217c10 */ /* 0x002fe2000fffe0ff */
[----:B------:R-:W-:-:S04]  /*3fd0*/  IMAD.MOV.U32 R32, RZ, RZ, RZ ;  /* 0x000000ffff207224 */ /* 0x000fc800078e00ff */
[----:B------:R-:W-:-:S05]  /*3fe0*/  IMAD.HI.U32 R14, R33, UR31, R32 ;  /* 0x0000001f210e7c27 */ /* 0x000fca000f8e0020 */
[----:B--2---:R-:W-:-:S04]  /*3ff0*/  SHF.R.U32.HI R7, RZ, UR76, R14 ;  /* 0x0000004cff077c19 */ /* 0x004fc8000801160e */
[----:B------:R-:W-:-:S05]  /*4000*/  IADD3 R21, PT, PT, -R7, RZ, RZ ;  /* 0x000000ff07157210 */ /* 0x000fca0007ffe1ff */
[----:B------:R-:W-:-:S04]  /*4010*/  IMAD R21, R21, UR30, R33 ;  /* 0x0000001e15157c24 */ /* 0x000fc8000f8e0221 */
[----:B------:R-:W-:Y:S01]  /*4020*/  IMAD R21, R21, UR5, RZ ;  /* 0x0000000515157c24 */ /* 0x000fe2000f8e02ff */
[C---:B---3--:R-:W-:Y:S02]  /*4030*/  PRMT R27, R6.reuse, 0x7610, R27 ;  /* 0x00007610061b7816 */ /* 0x048fe4000000001b */
[----:B------:R-:W-:Y:S01]  /*4040*/  PRMT R28, R6, 0x7632, R28 ;  /* 0x00007632061c7816 */ /* 0x000fe2000000001c */
[----:B------:R-:W-:Y:S06]  /*4050*/  BRA.U !UP0, `(.L_x_1303) ;  /* 0x0000000d08687547 */ /* 0x000fec000b800000 */
        /* <DEDUP_REMOVED lines=218> */
.L_x_1303:
[----:B------:R-:W-:-:S04]  /*4e00*/  LOP3.LUT R7, R21, 0xfffffffc, RZ, 0xc0, !PT ;  /* 0xfffffffc15077812 */ /* 0x000fc800078ec0ff */
[----:B------:R-:W-:-:S05]  /*4e10*/  IADD3 R6, P1, PT, R7, R16, RZ ;  /* 0x0000001007067210 */ /* 0x000fca0007f3e0ff */
[----:B------:R-:W-:-:S05]  /*4e20*/  IMAD.X R7, RZ, RZ, R17, P1 ;  /* 0x000000ffff077224 */ /* 0x000fca00008e0611 */
[----:B------:R1:W2:Y:S01]  /*4e30*/  LDG.E R6, desc[UR36][R6.64] ;  /* 0x0000002406067981 */ /* 0x0002a2000c1e1900 */
[----:B------:R-:W-:Y:S01]  /*4e40*/  IADD3 R33, PT, PT, R33, UR4, RZ ;  /* 0x0000000421217c10 */ /* 0x000fe2000fffe0ff */
[----:B------:R-:W-:-:S04]  /*4e50*/  IMAD.MOV.U32 R32, RZ, RZ, RZ ;  /* 0x000000ffff207224 */ /* 0x000fc800078e00ff */
[----:B------:R-:W-:-:S05]  /*4e60*/  IMAD.HI.U32 R14, R33, UR31, R32 ;  /* 0x0000001f210e7c27 */ /* 0x000fca000f8e0020 */
[----:B-1----:R-:W-:-:S04]  /*4e70*/  SHF.R.U32.HI R7, RZ, UR76, R14 ;  /* 0x0000004cff077c19 */ /* 0x002fc8000801160e */
[----:B------:R-:W-:-:S05]  /*4e80*/  IADD3 R21, PT, PT, -R7, RZ, RZ ;  /* 0x000000ff07157210 */ /* 0x000fca0007ffe1ff */
[----:B------:R-:W-:-:S04]  /*4e90*/  IMAD R21, R21, UR30, R33 ;  /* 0x0000001e15157c24 */ /* 0x000fc8000f8e0221 */
[----:B------:R-:W-:Y:S01]  /*4ea0*/  IMAD R21, R21, UR5, RZ ;  /* 0x0000000515157c24 */ /* 0x000fe2000f8e02ff */
[C---:B--2---:R-:W-:Y:S02]  /*4eb0*/  PRMT R30, R6.reuse, 0x7610, R30 ;  /* 0x00007610061e7816 */ /* 0x044fe4000000001e */
        /* <DEDUP_REMOVED lines=220> */
.L_x_1304:
[----:B------:R-:W-:-:S04]  /*5c80*/  LOP3.LUT R7, R21, 0xfffffffc, RZ, 0xc0, !PT ;  /* 0xfffffffc15077812 */ /* 0x000fc800078ec0ff */
[----:B------:R-:W-:-:S05]  /*5c90*/  IADD3 R6, P1, PT, R7, R16, RZ ;  /* 0x0000001007067210 */ /* 0x000fca0007f3e0ff */
[----:B------:R-:W-:-:S05]  /*5ca0*/  IMAD.X R7, RZ, RZ, R17, P1 ;  /* 0x000000ffff077224 */ /* 0x000fca00008e0611 */
[----:B------:R-:W2:Y:S01]  /*5cb0*/  LDG.E R6, desc[UR36][R6.64] ;  /* 0x0000002406067981 */ /* 0x000ea2000c1e1900 */
[----:B------:R-:W-:Y:S01]  /*5cc0*/  IADD3 R33, PT, PT, R33, UR4, RZ ;  /* 0x0000000421217c10 */ /* 0x000fe2000fffe0ff */
[----:B------:R-:W-:-:S04]  /*5cd0*/  IMAD.MOV.U32 R32, RZ, RZ, RZ ;  /* 0x000000ffff207224 */ /* 0x000fc800078e00ff */
[----:B------:R-:W-:-:S05]  /*5ce0*/  IMAD.HI.U32 R14, R33, UR31, R32 ;  /* 0x0000001f210e7c27 */ /* 0x000fca000f8e0020 */
[----:B------:R-:W-:-:S04]  /*5cf0*/  SHF.R.U32.HI R14, RZ, UR76, R14 ;  /* 0x0000004cff0e7c19 */ /* 0x000fc8000801160e */
[----:B------:R-:W-:-:S05]  /*5d00*/  IADD3 R15, PT, PT, -R14, RZ, RZ ;  /* 0x000000ff0e0f7210 */ /* 0x000fca0007ffe1ff */
[----:B------:R-:W-:-:S04]  /*5d10*/  IMAD R22, R15, UR30, R33 ;  /* 0x0000001e0f167c24 */ /* 0x000fc8000f8e0221 */
[----:B------:R-:W-:Y:S01]  /*5d20*/  IMAD R22, R22, UR5, RZ ;  /* 0x0000000516167c24 */ /* 0x000fe2000f8e02ff */
[C---:B--2---:R-:W-:Y:S02]  /*5d30*/  PRMT R21, R6.reuse, 0x7610, R21 ;  /* 0x0000761006157816 */ /* 0x044fe40000000015 */
[----:B------:R-:W-:Y:S01]  /*5d40*/  PRMT R34, R6, 0x7632, R34 ;  /* 0x0000763206227816 */ /* 0x000fe20000000022 */
[----:B------:R-:W-:Y:S06]  /*5d50*/  BRA.U !UP0, `(.L_x_1305) ;  /* 0x0000000d08947547 */ /* 0x000fec000b800000 */
        /* <DEDUP_REMOVED lines=219> */
[----:B------:R-:W-:-:S06]  /*6b10*/  @P1 IMAD.MOV.U32 R14, RZ, RZ, RZ ;  /* 0x000000ffff0e1224 */ /* 0x000fcc00078e00ff */
[----:B------:R-:W2:Y:S01]  /*6b20*/  @P1 LDC R31, c[0x0][0x554] ;  /* 0x00015500ff1f1b82 */ /* 0x000ea20000000800 */
[C---:B-1----:R-:W-:Y:S01]  /*6b30*/  @P1 IMAD.HI.U32 R7, R15.reuse, R7, R14 ;  /* 0x000000070f071227 */ /* 0x042fe200078e000e */
[----:B------:R-:W-:-:S05]  /*6b40*/  IADD3 R14, PT, PT, -R15, RZ, RZ ;  /* 0x000000ff0f0e7210 */ /* 0x000fca0007ffe1ff */
[----:B------:R-:W-:Y:S01]  /*6b50*/  IMAD R25, R14, UR27, R25 ;  /* 0x0000001b0e197c24 */ /* 0x000fe2000f8e0219 */
[----:B0-----:R-:W-:-:S03]  /*6b60*/  @P1 SHF.R.U32.HI R7, RZ, R26, R7 ;  /* 0x0000001aff071219 */ /* 0x001fc60000011607 */
[----:B------:R-:W-:Y:S02]  /*6b70*/  IMAD R22, R25, UR28, R22 ;  /* 0x0000001c19167c24 */ /* 0x000fe4000f8e0216 */
[----:B------:R-:W-:-:S04]  /*6b80*/  @P1 IMAD.MOV R7, RZ, RZ, -R7 ;  /* 0x000000ffff071224 */ /* 0x000fc800078e0a07 */
[----:B------:R-:W-:-:S04]  /*6b90*/  @P1 IMAD R6, R6, R7, R15 ;  /* 0x0000000706061224 */ /* 0x000fc800078e020f */
[----:B--2---:R-:W-:-:S07]  /*6ba0*/  @P1 IMAD R22, R6, R31, R22 ;  /* 0x0000001f06161224 */ /* 0x004fce00078e0216 */
.L_x_1305:
[----:B------:R-:W-:-:S04]  /*6bb0*/  LOP3.LUT R7, R22, 0xfffffffc, RZ, 0xc0, !PT ;  /* 0xfffffffc16077812 */ /* 0x000fc800078ec0ff */
[----:B------:R-:W-:-:S04]  /*6bc0*/  IADD3 R6, P1, PT, R7, R16, RZ ;  /* 0x0000001007067210 */ /* 0x000fc80007f3e0ff */
[----:B------:R-:W-:-:S05]  /*6bd0*/  IADD3.X R7, PT, PT, RZ, R17, RZ, P1, !PT ;  /* 0x00000011ff077210 */ /* 0x000fca0000ffe4ff */
[----:B------:R-:W2:Y:S02]  /*6be0*/  LDG.E R6, desc[UR36][R6.64] ;  /* 0x0000002406067981 */ /* 0x000ea4000c1e1900 */
[C---:B--2---:R-:W-:Y:S02]  /*6bf0*/  PRMT R31, R6.reuse, 0x7610, R31 ;  /* 0x00007610061f7816 */ /* 0x044fe4000000001f */
[----:B------:R-:W-:-:S07]  /*6c00*/  PRMT R32, R6, 0x7632, R32 ;  /* 0x0000763206207816 */ /* 0x000fce0000000020 */
.L_x_1301:
[----:B------:R-:W2:Y:S01]  /*6c10*/  LDCU UR5, c[0x0][0x388] ;  /* 0x00007100ff0577ac */ /* 0x000ea20008000800 */
[----:B-1----:R-:W-:Y:S01]  /*6c20*/  IMAD.U32 R7, RZ, RZ, UR4 ;  /* 0x00000004ff077e24 */ /* 0x002fe2000f8e00ff */
[----:B------:R-:W-:Y:S01]  /*6c30*/  IADD3 R4, PT, PT, R27, R4, RZ ;  /* 0x000000041b047210 */ /* 0x000fe20007ffe0ff */
[----:B------:R-:W-:Y:S01]  /*6c40*/  IMAD.IADD R5, R28, 0x1, R5 ;  /* 0x000000011c057824 */ /* 0x000fe200078e0205 */
[----:B------:R-:W-:Y:S01]  /*6c50*/  IADD3 R3, PT, PT, R30, R3, RZ ;  /* 0x000000031e037210 */ /* 0x000fe20007ffe0ff */
[----:B------:R-:W-:Y:S01]  /*6c60*/  IMAD.IADD R0, R29, 0x1, R0 ;  /* 0x000000011d007824 */ /* 0x000fe200078e0200 */
[----:B------:R-:W-:Y:S01]  /*6c70*/  LEA R8, R7, R8, 0x2 ;  /* 0x0000000807087211 */ /* 0x000fe200078e10ff */
[----:B------:R-:W-:Y:S01]  /*6c80*/  IMAD.IADD R11, R34, 0x1, R11 ;  /* 0x00000001220b7824 */ /* 0x000fe200078e020b */
[----:B------:R-:W-:Y:S01]  /*6c90*/  IADD3 R12, PT, PT, R21, R12, RZ ;  /* 0x0000000c150c7210 */ /* 0x000fe20007ffe0ff */
[----:B------:R-:W-:Y:S01]  /*6ca0*/  IMAD.IADD R9, R32, 0x1, R9 ;  /* 0x0000000120097824 */ /* 0x000fe200078e0209 */
[----:B------:R-:W-:Y:S01]  /*6cb0*/  IADD3 R10, PT, PT, R31, R10, RZ ;  /* 0x0000000a1f0a7210 */ /* 0x000fe20007ffe0ff */
[----:B------:R-:W-:-:S02]  /*6cc0*/  IMAD R15, R7, 0x3, R8 ;  /* 0x00000003070f7824 */ /* 0x000fc400078e0208 */
[----:B--2---:R-:W-:-:S05]  /*6cd0*/  IMAD.U32 R6, RZ, RZ, UR5 ;  /* 0x00000005ff067e24 */ /* 0x004fca000f8e00ff */
[----:B------:R-:W-:-:S13]  /*6ce0*/  ISETP.GE.U32.AND P1, PT, R15, R6, PT ;  /* 0x000000060f00720c */ /* 0x000fda0003f26070 */
[----:B------:R-:W-:Y:S05]  /*6cf0*/  @!P1 BRA `(.L_x_1306) ;  /* 0xffffffc000009947 */ /* 0x000fea000383ffff */
.L_x_1300:
[----:B0-----:R-:W-:Y:S05]  /*6d00*/  BSYNC.RECONVERGENT B0 ;  /* 0x0000000000007941 */ /* 0x001fea0003800200 */
.L_x_1299:
        /* <DEDUP_REMOVED lines=285> */
.L_x_1310:
[----:B------:R-:W-:Y:S02]  /*7ee0*/  SHF.R.U32.HI R20, RZ, 0x2, R20 ;  /* 0x00000002ff147819 */ /* 0x000fe40000011614 */
[----:B------:R-:W-:-:S07]  /*7ef0*/  MOV R21, RZ ;  /* 0x000000ff00157202 */ /* 0x000fce0000000f00 */
.L_x_1309:
[----:B------:R-:W0:Y:S02]  /*7f00*/  LDCU.64 UR4, c[0x0][0x750] ;  /* 0x0000ea00ff0477ac */ /* 0x000e240008000a00 */
[----:B0-----:R-:W-:-:S05]  /*7f10*/  IADD3 R24, P1, PT, R24, UR4, RZ ;  /* 0x0000000418187c10 */ /* 0x001fca000ff3e0ff */
[----:B------:R-:W-:Y:S01]  /*7f20*/  IMAD.X R22, RZ, RZ, UR5, P1 ;  /* 0x00000005ff167e24 */ /* 0x000fe200088e06ff */
[----:B------:R-:W-:-:S04]  /*7f30*/  LEA R16, P1, R20, R24, 0x2 ;  /* 0x0000001814107211 */ /* 0x000fc800078210ff */
[----:B------:R-:W-:-:S05]  /*7f40*/  LEA.HI.X R17, R20, R22, R21, 0x2, P1 ;  /* 0x0000001614117211 */ /* 0x000fca00008f1415 */
[----:B------:R-:W2:Y:S01]  /*7f50*/  LDG.E R16, desc[UR36][R16.64] ;  /* 0x0000002410107981 */ /* 0x000ea2000c1e1900 */
[----:B------:R-:W-:-:S04]  /*7f60*/  IADD3 R15, PT, PT, R8, R7, RZ ;  /* 0x00000007080f7210 */ /* 0x000fc80007ffe0ff */
[----:B------:R-:W-:Y:S02]  /*7f70*/  ISETP.GE.U32.AND P1, PT, R15, R6, PT ;  /* 0x000000060f00720c */ /* 0x000fe40003f26070 */
[C---:B--2---:R-:W-:Y:S02]  /*7f80*/  PRMT R27, R16.reuse, 0x7610, R27 ;  /* 0x00007610101b7816 */ /* 0x044fe4000000001b */
[----:B------:R-:W-:-:S09]  /*7f90*/  PRMT R28, R16, 0x7632, R28 ;  /* 0x00007632101c7816 */ /* 0x000fd2000000001c */
        /* <DEDUP_REMOVED lines=276> */
.L_x_1312:
[----:B------:R-:W-:Y:S02]  /*90e0*/  SHF.R.U32.HI R20, RZ, 0x2, R29 ;  /* 0x00000002ff147819 */ /* 0x000fe4000001161d */
[----:B------:R-:W-:-:S07]  /*90f0*/  MOV R21, RZ ;  /* 0x000000ff00157202 */ /* 0x000fce0000000f00 */
.L_x_1311:
        /* <DEDUP_REMOVED lines=283> */
.L_x_1314:
[----:B------:R-:W-:Y:S02]  /*a2b0*/  SHF.R.U32.HI R20, RZ, 0x2, R13 ;  /* 0x00000002ff147819 */ /* 0x000fe4000001160d */
[----:B------:R-:W-:-:S07]  /*a2c0*/  MOV R21, RZ ;  /* 0x000000ff00157202 */ /* 0x000fce0000000f00 */
.L_x_1313:
[----:B------:R-:W-:-:S04]  /*a2d0*/  LEA R16, P1, R20, R24, 0x2 ;  /* 0x0000001814107211 */ /* 0x000fc800078210ff */
[----:B------:R-:W-:-:S05]  /*a2e0*/  LEA.HI.X R17, R20, R22, R21, 0x2, P1 ;  /* 0x0000001614117211 */ /* 0x000fca00008f1415 */
[----:B------:R-:W2:Y:S01]  /*a2f0*/  LDG.E R16, desc[UR36][R16.64] ;  /* 0x0000002410107981 */ /* 0x000ea2000c1e1900 */
[----:B------:R-:W-:-:S05]  /*a300*/  IMAD.IADD R15, R15, 0x1, R7 ;  /* 0x000000010f0f7824 */ /* 0x000fca00078e0207 */
        /* <DEDUP_REMOVED lines=279> */
.L_x_1316:
[----:B------:R-:W-:Y:S01]  /*b480*/  SHF.R.U32.HI R20, RZ, 0x2, R20 ;  /* 0x00000002ff147819 */ /* 0x000fe20000011614 */
[----:B------:R-:W-:-:S07]  /*b490*/  IMAD.MOV.U32 R21, RZ, RZ, RZ ;  /* 0x000000ffff157224 */ /* 0x000fce00078e00ff */
.L_x_1315:
[----:B------:R-:W-:-:S04]  /*b4a0*/  LEA R24, P0, R20, R24, 0x2 ;  /* 0x0000001814187211 */ /* 0x000fc800078010ff */
[----:B------:R-:W-:-:S05]  /*b4b0*/  LEA.HI.X R25, R20, R22, R21, 0x2, P0 ;  /* 0x0000001614197211 */ /* 0x000fca00000f1415 */
[----:B------:R-:W2:Y:S02]  /*b4c0*/  LDG.E R24, desc[UR36][R24.64] ;  /* 0x0000002418187981 */ /* 0x000ea4000c1e1900 */
[C---:B--2---:R-:W-:Y:S02]  /*b4d0*/  PRMT R31, R24.reuse, 0x7610, R31 ;  /* 0x00007610181f7816 */ /* 0x044fe4000000001f */
[----:B------:R-:W-:-:S07]  /*b4e0*/  PRMT R32, R24, 0x7632, R32 ;  /* 0x0000763218207816 */ /* 0x000fce0000000020 */
.L_x_1308:
[----:B------:R-:W-:Y:S05]  /*b4f0*/  BSYNC.RECONVERGENT B0 ;  /* 0x0000000000007941 */ /* 0x000fea0003800200 */
.L_x_1307:
[----:B------:R-:W-:Y:S01]  /*b500*/  ISETP.GE.U32.AND P0, PT, R8, R6, PT ;  /* 0x000000060800720c */ /* 0x000fe20003f06070 */
[----:B------:R-:W-:-:S12]  /*b510*/  BSSY.RECONVERGENT B0, `(.L_x_1317) ;  /* 0x0000014000007945 */ /* 0x000fd80003800200 */
[----:B------:R-:W-:Y:S05]  /*b520*/  @P0 BRA `(.L_x_1318) ;  /* 0x0000000000480947 */ /* 0x000fea0003800000 */
[----:B------:R-:W-:Y:S01]  /*b530*/  IADD3 R8, PT, PT, R8, R7, RZ ;  /* 0x0000000708087210 */ /* 0x000fe20007ffe0ff */
[----:B------:R-:W-:Y:S01]  /*b540*/  IMAD.IADD R5, R5, 0x1, R28 ;  /* 0x0000000105057824 */ /* 0x000fe200078e021c */
[----:B------:R-:W-:Y:S02]  /*b550*/  IADD3 R4, PT, PT, R4, R27, RZ ;  /* 0x0000001b04047210 */ /* 0x000fe40007ffe0ff */
[----:B------:R-:W-:-:S13]  /*b560*/  ISETP.GE.U32.AND P0, PT, R8, R6, PT ;  /* 0x000000060800720c */ /* 0x000fda0003f06070 */
[----:B------:R-:W-:Y:S05]  /*b570*/  @P0 BRA `(.L_x_1318) ;  /* 0x0000000000340947 */ /* 0x000fea0003800000 */
[----:B------:R-:W-:Y:S01]  /*b580*/  IADD3 R8, PT, PT, R8, R7, RZ ;  /* 0x0000000708087210 */ /* 0x000fe20007ffe0ff */
[----:B------:R-:W-:Y:S01]  /*b590*/  IMAD.IADD R0, R0, 0x1, R29 ;  /* 0x0000000100007824 */ /* 0x000fe200078e021d */
[----:B------:R-:W-:Y:S02]  /*b5a0*/  IADD3 R3, PT, PT, R3, R30, RZ ;  /* 0x0000001e03037210 */ /* 0x000fe40007ffe0ff */
[----:B------:R-:W-:-:S13]  /*b5b0*/  ISETP.GE.U32.AND P0, PT, R8, R6, PT ;  /* 0x000000060800720c */ /* 0x000fda0003f06070 */
[----:B------:R-:W-:Y:S05]  /*b5c0*/  @P0 BRA `(.L_x_1318) ;  /* 0x0000000000200947 */ /* 0x000fea0003800000 */
[----:B------:R-:W-:Y:S02]  /*b5d0*/  IADD3 R7, PT, PT, R8, R7, RZ ;  /* 0x0000000708077210 */ /* 0x000fe40007ffe0ff */
[----:B------:R-:W-:Y:S02]  /*b5e0*/  IADD3 R12, PT, PT, R12, R13, RZ ;  /* 0x0000000d0c0c7210 */ /* 0x000fe40007ffe0ff */
[----:B------:R-:W-:Y:S02]  /*b5f0*/  ISETP.GE.U32.AND P0, PT, R7, R6, PT ;  /* 0x000000060700720c */ /* 0x000fe40003f06070 */
[----:B------:R-:W-:-:S11]  /*b600*/  IADD3 R11, PT, PT, R11, R34, RZ ;  /* 0x000000220b0b7210 */ /* 0x000fd60007ffe0ff */
[----:B------:R-:W-:Y:S01]  /*b610*/  @!P0 IMAD.IADD R32, R9, 0x1, R32 ;  /* 0x0000000109208824 */ /* 0x000fe200078e0220 */
[----:B------:R-:W-:-:S04]  /*b620*/  @!P0 IADD3 R31, PT, PT, R10, R31, RZ ;  /* 0x0000001f0a1f8210 */ /* 0x000fc80007ffe0ff */
[----:B------:R-:W-:Y:S02]  /*b630*/  @!P0 PRMT R10, R31, 0x7610, R10 ;  /* 0x000076101f0a8816 */ /* 0x000fe4000000000a */
[----:B------:R-:W-:-:S07]  /*b640*/  @!P0 PRMT R9, R32, 0x7610, R9 ;  /* 0x0000761020098816 */ /* 0x000fce0000000009 */
.L_x_1318:
[----:B------:R-:W-:Y:S05]  /*b650*/  BSYNC.RECONVERGENT B0 ;  /* 0x0000000000007941 */ /* 0x000fea0003800200 */
.L_x_1317:
[----:B------:R-:W-:Y:S02]  /*b660*/  IADD3 R3, PT, PT, R12, R3, R4 ;  /* 0x000000030c037210 */ /* 0x000fe40007ffe004 */
[----:B------:R-:W-:-:S03]  /*b670*/  IADD3 R0, PT, PT, R11, R0, R5 ;  /* 0x000000000b007210 */ /* 0x000fc60007ffe005 */
[----:B------:R-:W-:Y:S01]  /*b680*/  IMAD.IADD R3, R3, 0x1, R10 ;  /* 0x0000000103037824 */ /* 0x000fe200078e020a */
[----:B------:R-:W-:-:S04]  /*b690*/  IADD3 R0, PT, PT, R0, R9, RZ ;  /* 0x0000000900007210 */ /* 0x000fc80007ffe0ff */
[----:B------:R-:W-:Y:S02]  /*b6a0*/  PRMT R17, R3, 0x7610, R17 ;  /* 0x0000761003117816 */ /* 0x000fe40000000011 */
[----:B------:R-:W-:-:S07]  /*b6b0*/  PRMT R22, R0, 0x7610, R22 ;  /* 0x0000761000167816 */ /* 0x000fce0000000016 */
.L_x_1269:
[----:B------:R-:W-:Y:S05]  /*b6c0*/  BSYNC.RECONVERGENT B6 ;  /* 0x0000000000067941 */ /* 0x000fea0003800200 */
.L_x_1268:
[----:B------:R-:W1:Y:S02]  /*b6d0*/  LDCU UR4, c[0x0][0x3a0] ;  /* 0x00007400ff0477ac */ /* 0x000e640008000800 */
[----:B-1----:R-:W-:-:S09]  /*b6e0*/  UISETP.NE.AND UP0, UPT, UR4, URZ, UPT ;  /* 0x000000ff0400728c */ /* 0x002fd2000bf05270 */
[----:B------:R-:W-:Y:S05]  /*b6f0*/  BRA.U !UP0, `(.L_x_1319) ;  /* 0x0000000108807547 */ /* 0x000fea000b800000 */
[----:B------:R-:W1:Y:S01]  /*b700*/  S2R R4, SR_CgaCtaId ;  /* 0x0000000000047919 */ /* 0x000e620000008800 */
[----:B------:R-:W2:Y:S01]  /*b710*/  LDC R9, c[0x0][0x360] ;  /* 0x0000d800ff097b82 */ /* 0x000ea20000000800 */
[----:B------:R-:W-:Y:S02]  /*b720*/  MOV R0, 0x400 ;  /* 0x0000040000007802 */ /* 0x000fe40000000f00 */
[----:B------:R-:W-:Y:S02]  /*b730*/  PRMT R5, R17, 0x5410, R22 ;  /* 0x0000541011057816 */ /* 0x000fe40000000016 */
[----:B------:R-:W-:-:S03]  /*b740*/  IADD3 R3, PT, PT, R0, 0x10, RZ ;  /* 0x0000001000037810 */ /* 0x000fc60007ffe0ff */
[----:B------:R-:W3:Y:S01]  /*b750*/  LDC R10, c[0x0][0x364] ;  /* 0x0000d900ff0a7b82 */ /* 0x000ee20000000800 */
[----:B--2---:R-:W-:Y:S01]  /*b760*/  IMAD R0, R23, R9, R18 ;  /* 0x0000000917007224 */ /* 0x004fe200078e0212 */
[----:B-1----:R-:W-:Y:S02]  /*b770*/  LEA R3, R4, R3, 0x18 ;  /* 0x0000000304037211 */ /* 0x002fe400078ec0ff */
[----:B---3--:R-:W-:-:S03]  /*b780*/  ISETP.GE.U32.AND P0, PT, R10, 0x2, PT ;  /* 0x000000020a00780c */ /* 0x008fc60003f06070 */
[----:B------:R-:W-:-:S05]  /*b790*/  IMAD R0, R0, 0x4, R3 ;  /* 0x0000000400007824 */ /* 0x000fca00078e0203 */
[----:B------:R1:W-:Y:S05]  /*b7a0*/  STS [R0], R5 ;  /* 0x0000000500007388 */ /* 0x0003ea0000000800 */
[----:B------:R-:W-:Y:S05]  /*b7b0*/  @!P0 BRA `(.L_x_1319) ;  /* 0x0000000000508947 */ /* 0x000fea0003800000 */
[----:B------:R-:W-:-:S07]  /*b7c0*/  MOV R4, R10 ;  /* 0x0000000a00047202 */ /* 0x000fce0000000f00 */
.L_x_1320:
[----:B------:R-:W-:Y:S01]  /*b7d0*/  SHF.R.U32.HI R12, RZ, 0x1, R4 ;  /* 0x00000001ff0c7819 */ /* 0x000fe20000011604 */
[----:B------:R-:W-:Y:S05]  /*b7e0*/  WARPSYNC.ALL ;  /* 0x0000000000007948 */ /* 0x000fea0003800000 */
[----:B-12---:R-:W-:Y:S01]  /*b7f0*/  IADD3 R5, PT, PT, R12, R23, RZ ;  /* 0x000000170c057210 */ /* 0x006fe20007ffe0ff */
[----:B------:R-:W-:Y:S01]  /*b800*/  BAR.SYNC.DEFER_BLOCKING 0x0 ;  /* 0x0000000000007b1d */ /* 0x000fe20000010000 */
[----:B------:R-:W-:Y:S01]  /*b810*/  ISETP.GT.U32.AND P1, PT, R4, 0x3, PT ;  /* 0x000000030400780c */ /* 0x000fe20003f24070 */
[----:B------:R-:W-:Y:S01]  /*b820*/  IMAD.MOV.U32 R4, RZ, RZ, R12 ;  /* 0x000000ffff047224 */ /* 0x000fe200078e000c */
[----:B------:R-:W-:-:S04]  /*b830*/  ISETP.GE.U32.AND P0, PT, R5, R10, PT ;  /* 0x0000000a0500720c */ /* 0x000fc80003f06070 */
[----:B------:R-:W-:-:S13]  /*b840*/  ISETP.GE.U32.OR P0, PT, R23, R12, P0 ;  /* 0x0000000c1700720c */ /* 0x000fda0000706470 */
[----:B------:R-:W-:-:S04]  /*b850*/  @!P0 IMAD R6, R5, R9, R18 ;  /* 0x0000000905068224 */ /* 0x000fc800078e0212 */
[----:B------:R-:W-:-:S06]  /*b860*/  @!P0 IMAD R6, R6, 0x4, R3 ;  /* 0x0000000406068824 */ /* 0x000fcc00078e0203 */
[----:B------:R-:W1:Y:S02]  /*b870*/  @!P0 LDS R6, [R6] ;  /* 0x0000000006068984 */ /* 0x000e640000000800 */
[----:B-1----:R-:W-:Y:S02]  /*b880*/  @!P0 PRMT R5, R6, 0x7632, R5 ;  /* 0x0000763206058816 */ /* 0x002fe40000000005 */
[----:B------:R-:W-:Y:S02]  /*b890*/  @!P0 IADD3 R7, PT, PT, R17, R6, RZ ;  /* 0x0000000611078210 */ /* 0x000fe40007ffe0ff */
[----:B------:R-:W-:Y:S02]  /*b8a0*/  @!P0 IADD3 R8, PT, PT, R22, R5, RZ ;  /* 0x0000000516088210 */ /* 0x000fe40007ffe0ff */
[C---:B------:R-:W-:Y:S02]  /*b8b0*/  @!P0 PRMT R17, R7.reuse, 0x7610, R17 ;  /* 0x0000761007118816 */ /* 0x040fe40000000011 */
[----:B------:R-:W-:-:S02]  /*b8c0*/  @!P0 PRMT R5, R7, 0x5410, R8 ;  /* 0x0000541007058816 */ /* 0x000fc40000000008 */
[----:B------:R-:W-:-:S03]  /*b8d0*/  @!P0 PRMT R22, R8, 0x7610, R22 ;  /* 0x0000761008168816 */ /* 0x000fc60000000016 */
[----:B------:R2:W-:Y:S01]  /*b8e0*/  @!P0 STS [R0], R5 ;  /* 0x0000000500008388 */ /* 0x0005e20000000800 */
[----:B------:R-:W-:Y:S05]  /*b8f0*/  @P1 BRA `(.L_x_1320) ;  /* 0xfffffffc00b41947 */ /* 0x000fea000383ffff */
.L_x_1319:
        /* <DEDUP_REMOVED lines=11> */
[----:B------:R-:W-:Y:S02]  /*b9b0*/  PRMT R4, R17, 0x5410, R22 ;  /* 0x0000541011047816 */ /* 0x000fe40000000016 */
[----:B------:R-:W-:Y:S01]  /*b9c0*/  ISETP.GE.U32.AND P0, PT, R8, 0x40, PT ;  /* 0x000000400800780c */ /* 0x000fe20003f06070 */
[----:B-1----:R-:W-:-:S06]  /*b9d0*/  ULEA UR4, UR5, UR4, 0x18 ;  /* 0x0000000405047291 */ /* 0x002fcc000f8ec0ff */
[----:B------:R-:W-:Y:S01]  /*b9e0*/  LEA R3, R0, UR4, 0x2 ;  /* 0x0000000400037c11 */ /* 0x000fe2000f8e10ff */
[----:B------:R-:W-:-:S04]  /*b9f0*/  HFMA2 R0, -RZ, RZ, 0, 1.9073486328125e-06 ;  /* 0x00000020ff007431 */ /* 0x000fc800000001ff */
[----:B------:R1:W-:Y:S01]  /*ba00*/  STS [R3], R4 ;  /* 0x0000000403007388 */ /* 0x0003e20000000800 */
[----:B------:R-:W-:Y:S05]  /*ba10*/  @!P0 BRA `(.L_x_1322) ;  /* 0x00000000004c8947 */ /* 0x000fea0003800000 */
[----:B-1----:R-:W-:-:S07]  /*ba20*/  IMAD.MOV.U32 R4, RZ, RZ, R8 ;  /* 0x000000ffff047224 */ /* 0x002fce00078e0008 */
.L_x_1323:
[----:B------:R-:W-:Y:S01]  /*ba30*/  SHF.R.U32.HI R9, RZ, 0x1, R4 ;  /* 0x00000001ff097819 */ /* 0x000fe20000011604 */
[----:B------:R-:W-:Y:S05]  /*ba40*/  WARPSYNC.ALL ;  /* 0x0000000000007948 */ /* 0x000fea0003800000 */
[----:B------:R-:W-:Y:S01]  /*ba50*/  IADD3 R5, PT, PT, R9, R18, RZ ;  /* 0x0000001209057210 */ /* 0x000fe20007ffe0ff */
[----:B------:R-:W-:Y:S01]  /*ba60*/  BAR.SYNC.DEFER_BLOCKING 0x0 ;  /* 0x0000000000007b1d */ /* 0x000fe20000010000 */
[----:B------:R-:W-:Y:S02]  /*ba70*/  ISETP.GT.U32.AND P1, PT, R4, 0x7f, PT ;  /* 0x0000007f0400780c */ /* 0x000fe40003f24070 */
[----:B------:R-:W-:-:S02]  /*ba80*/  ISETP.GE.U32.AND P0, PT, R5, R8, PT ;  /* 0x000000080500720c */ /* 0x000fc40003f06070 */
[-C--:B------:R-:W-:Y:S02]  /*ba90*/  MOV R4, R9.reuse ;  /* 0x0000000900047202 */ /* 0x080fe40000000f00 */
[----:B------:R-:W-:-:S13]  /*baa0*/  ISETP.GE.U32.OR P0, PT, R18, R9, P0 ;  /* 0x000000091200720c */ /* 0x000fda0000706470 */
[----:B------:R-:W-:-:S05]  /*bab0*/  @!P0 LEA R5, R9, R3, 0x2 ;  /* 0x0000000309058211 */ /* 0x000fca00078e10ff */
[----:B--2---:R-:W1:Y:S02]  /*bac0*/  @!P0 LDS R6, [R5] ;  /* 0x0000000005068984 */ /* 0x004e640000000800 */
[----:B-1----:R-:W-:Y:S01]  /*bad0*/  @!P0 PRMT R7, R6, 0x7632, R7 ;  /* 0x0000763206078816 */ /* 0x002fe20000000007 */
[----:B------:R-:W-:-:S03]  /*bae0*/  @!P0 IMAD.IADD R6, R17, 0x1, R6 ;  /* 0x0000000111068824 */ /* 0x000fc600078e0206 */
[----:B------:R-:W-:-:S04]  /*baf0*/  @!P0 IADD3 R7, PT, PT, R22, R7, RZ ;  /* 0x0000000716078210 */ /* 0x000fc80007ffe0ff */
[----:B------:R-:W-:Y:S02]  /*bb00*/  @!P0 PRMT R6, R6, 0x5410, R7 ;  /* 0x0000541006068816 */ /* 0x000fe40000000007 */
[----:B------:R-:W-:Y:S02]  /*bb10*/  @!P0 PRMT R22, R7, 0x7610, R22 ;  /* 0x0000761007168816 */ /* 0x000fe40000000016 */
[----:B------:R-:W-:Y:S01]  /*bb20*/  @!P0 PRMT R17, R6, 0x7610, R17 ;  /* 0x0000761006118816 */ /* 0x000fe20000000011 */
[----:B------:R2:W-:Y:S01]  /*bb30*/  @!P0 STS [R3], R6 ;  /* 0x0000000603008388 */ /* 0x0005e20000000800 */
[----:B------:R-:W-:Y:S05]  /*bb40*/  @P1 BRA `(.L_x_1323) ;  /* 0xfffffffc00b81947 */ /* 0x000fea000383ffff */
.L_x_1322:
[----:B------:R-:W-:Y:S01]  /*bb50*/  ISETP.GE.U32.AND P0, PT, R0, 0x2, PT ;  /* 0x000000020000780c */ /* 0x000fe20003f06070 */
[----:B------:R-:W-:Y:S05]  /*bb60*/  WARPSYNC.ALL ;  /* 0x0000000000007948 */ /* 0x000fea0003800000 */
[----:B------:R-:W-:Y:S07]  /*bb70*/  BAR.SYNC.DEFER_BLOCKING 0x0 ;  /* 0x0000000000007b1d */ /* 0x000fee0000010000 */
[----:B------:R-:W-:Y:S05]  /*bb80*/  @!P0 BRA `(.L_x_1321) ;  /* 0x00000000002c8947 */ /* 0x000fea0003800000 */
[----:B-12---:R-:W-:-:S07]  /*bb90*/  IMAD.MOV.U32 R3, RZ, RZ, 0x1 ;  /* 0x00000001ff037424 */ /* 0x006fce00078e00ff */
.L_x_1324:
[----:B------:R-:W-:Y:S02]  /*bba0*/  PRMT R6, R22, 0x9910, RZ ;  /* 0x0000991016067816 */ /* 0x000fe400000000ff */
[----:B------:R-:W-:-:S03]  /*bbb0*/  PRMT R4, R17, 0x9910, RZ ;  /* 0x0000991011047816 */ /* 0x000fc600000000ff */
[----:B------:R-:W1:Y:S04]  /*bbc0*/  SHFL.DOWN PT, R5, R6, R3, 0x1f ;  /* 0x08001f0306057589 */ /* 0x000e6800000e0000 */
[----:B------:R2:W3:Y:S02]  /*bbd0*/  SHFL.DOWN PT, R4, R4, R3, 0x1f ;  /* 0x08001f0304047589 */ /* 0x0004e400000e0000 */
[----:B--2---:R-:W-:-:S04]  /*bbe0*/  SHF.L.U32 R3, R3, 0x1, RZ ;  /* 0x0000000103037819 */ /* 0x004fc800000006ff */
[----:B------:R-:W-:Y:S01]  /*bbf0*/  ISETP.GE.AND P0, PT, R3, R0, PT ;  /* 0x000000000300720c */ /* 0x000fe20003f06270 */
[----:B-1----:R-:W-:Y:S01]  /*bc00*/  IMAD.IADD R5, R5, 0x1, R22 ;  /* 0x0000000105057824 */ /* 0x002fe200078e0216 */
[----:B---3--:R-:W-:-:S04]  /*bc10*/  IADD3 R17, PT, PT, R4, R17, RZ ;  /* 0x0000001104117210 */ /* 0x008fc80007ffe0ff */
[----:B------:R-:W-:-:S07]  /*bc20*/  PRMT R22, R5, 0x7610, R22 ;  /* 0x0000761005167816 */ /* 0x000fce0000000016 */
[----:B------:R-:W-:Y:S05]  /*bc30*/  @!P0 BRA `(.L_x_1324) ;  /* 0xfffffffc00d88947 */ /* 0x000fea000383ffff */
.L_x_1321:
[----:B------:R-:W3:Y:S01]  /*bc40*/  LDCU UR9, c[0x0][0x558] ;  /* 0x0000ab00ff0977ac */ /* 0x000ee20008000800 */
[----:B------:R-:W-:Y:S01]  /*bc50*/  HFMA2 R25, -RZ, RZ, 0, 0 ;  /* 0x00000000ff197431 */ /* 0x000fe200000001ff */
[----:B------:R-:W1:Y:S01]  /*bc60*/  LDCU.64 UR6, c[0x0][0x3a8] ;  /* 0x00007500ff0677ac */ /* 0x000e620008000a00 */
[----:B------:R-:W4:Y:S01]  /*bc70*/  LDCU UR8, c[0x0][0x394] ;  /* 0x00007280ff0877ac */ /* 0x000f220008000800 */
[----:B---3--:R-:W-:-:S04]  /*bc80*/  UIADD3 UR5, UPT, UPT, UR9, -0x1, URZ ;  /* 0xffffffff09057890 */ /* 0x008fc8000fffe0ff */
[----:B------:R-:W-:Y:S01]  /*bc90*/  UISETP.LT.U32.AND UP0, UPT, UR5, 0x18, UPT ;  /* 0x000000180500788c */ /* 0x000fe2000bf01070 */
[----:B-12---:R-:W-:-:S03]  /*bca0*/  IMAD R0, R18, UR6, RZ ;  /* 0x0000000612007c24 */ /* 0x006fc6000f8e02ff */
[----:B------:R-:W-:Y:S01]  /*bcb0*/  USEL UR4, UR5, 0x18, UP0 ;  /* 0x0000001805047887 */ /* 0x000fe20008000000 */
[----:B------:R-:W-:Y:S01]  /*bcc0*/  IMAD R0, R23, UR7, R0 ;  /* 0x0000000717007c24 */ /* 0x000fe2000f8e0200 */
[----:B------:R-:W-:Y:S02]  /*bcd0*/  UISETP.NE.AND UP0, UPT, UR9, URZ, UPT ;  /* 0x000000ff0900728c */ /* 0x000fe4000bf05270 */
[----:B------:R-:W-:Y:S01]  /*bce0*/  UIADD3 UR4, UPT, UPT, UR4, 0x1, URZ ;  /* 0x0000000104047890 */ /* 0x000fe2000fffe0ff */
[----:B----4-:R-:W-:-:S05]  /*bcf0*/  IMAD R0, R19, UR8, R0 ;  /* 0x0000000813007c24 */ /* 0x010fca000f8e0200 */
        /* <DEDUP_REMOVED lines=8> */
[----:B------:R-:W-:-:S04]  /*bd80*/  SHF.R.U32.HI R5, RZ, UR9, R4 ;  /* 0x00000009ff057c19 */ /* 0x000fc80008011604 */
[----:B------:R-:W-:-:S05]  /*bd90*/  IADD3 R3, PT, PT, -R5, RZ, RZ ;  /* 0x000000ff05037210 */ /* 0x000fca0007ffe1ff */
[----:B--2---:R-:W-:-:S04]  /*bda0*/  IMAD R3, R3, UR7, R7 ;  /* 0x0000000703037c24 */ /* 0x004fc8000f8e0207 */
        /* <DEDUP_REMOVED lines=258> */
[----:B------:R-:W3:Y:S02]  /*cdd0*/  LDCU UR6, c[0x0][0x748] ;  /* 0x0000e900ff0677ac */ /* 0x000ee40008000800 */
[----:B-1----:R-:W-:-:S05]  /*cde0*/  IMAD.HI.U32 R0, R9, UR8, R8 ;  /* 0x0000000809007c27 */ /* 0x002fca000f8e0008 */
[----:B------:R-:W-:-:S04]  /*cdf0*/  SHF.R.U32.HI R0, RZ, UR9, R0 ;  /* 0x00000009ff007c19 */ /* 0x000fc80008011600 */
[----:B------:R-:W-:-:S05]  /*ce00*/  IADD3 R3, PT, PT, -R0, RZ, RZ ;  /* 0x000000ff00037210 */ /* 0x000fca0007ffe1ff */
[----:B--2---:R-:W-:-:S04]  /*ce10*/  IMAD R8, R3, UR7, R9 ;  /* 0x0000000703087c24 */ /* 0x004fc8000f8e0209 */
[----:B---3--:R-:W-:-:S07]  /*ce20*/  IMAD R25, R8, UR6, R25 ;  /* 0x0000000608197c24 */ /* 0x008fce000f8e0219 */
.L_x_1325:
        /* <DEDUP_REMOVED lines=270> */
[----:B------:R-:W3:Y:S03]  /*df10*/  LDCU UR9, c[0x0][0x748] ;  /* 0x0000e900ff0977ac */ /* 0x000ee60008000800 */
[----:B-1----:R-:W-:-:S05]  /*df20*/  IMAD.HI.U32 R0, R5, UR6, R4 ;  /* 0x0000000605007c27 */ /* 0x002fca000f8e0004 */
[----:B------:R-:W-:-:S04]  /*df30*/  SHF.R.U32.HI R0, RZ, UR7, R0 ;  /* 0x00000007ff007c19 */ /* 0x000fc80008011600 */
[----:B------:R-:W-:-:S05]  /*df40*/  IADD3 R3, PT, PT, -R0, RZ, RZ ;  /* 0x000000ff00037210 */ /* 0x000fca0007ffe1ff */
[----:B--2---:R-:W-:-:S04]  /*df50*/  IMAD R5, R3, UR8, R5 ;  /* 0x0000000803057c24 */ /* 0x004fc8000f8e0205 */
[----:B---3--:R-:W-:-:S07]  /*df60*/  IMAD R16, R5, UR9, R16 ;  /* 0x0000000905107c24 */ /* 0x008fce000f8e0210 */
.L_x_1326:
[----:B------:R-:W1:Y:S01]  /*df70*/  LDC.64 R8, c[0x0][0x768] ;  /* 0x0001da00ff087b82 */ /* 0x000e620000000a00 */
[----:B------:R-:W2:Y:S02]  /*df80*/  LDCU UR6, c[0x0][0x3a4] ;  /* 0x00007480ff0677ac */ /* 0x000ea40008000800 */
[----:B--2---:R-:W-:Y:S01]  /*df90*/  UISETP.NE.AND UP1, UPT, UR6, URZ, UPT ;  /* 0x000000ff0600728c */ /* 0x004fe2000bf25270 */
[----:B-1----:R-:W-:Y:S02]  /*dfa0*/  IADD3 R4, P1, PT, R25, R8, RZ ;  /* 0x0000000819047210 */ /* 0x002fe40007f3e0ff */
        /* <DEDUP_REMOVED lines=8> */
[----:B------:R-:W1:Y:S01]  /*e030*/  LDCU.64 UR6, c[0x0][0x560] ;  /* 0x0000ac00ff0677ac */ /* 0x000e620008000a00 */
[----:B------:R-:W-:Y:S02]  /*e040*/  HFMA2 R8, -RZ, RZ, 0, 0 ;  /* 0x00000000ff087431 */ /* 0x000fe400000001ff */
[----:B------:R-:W-:Y:S01]  /*e050*/  IMAD.MOV.U32 R9, RZ, RZ, R7 ;  /* 0x000000ffff097224 */ /* 0x000fe200078e0007 */
        /* <DEDUP_REMOVED lines=271> */
.L_x_1328:
        /* <DEDUP_REMOVED lines=276> */
.L_x_1329:
[----:B------:R-:W1:Y:S01]  /*10290*/  LDCU UR4, c[0x0][0x38c] ;  /* 0x00007180ff0477ac */ /* 0x000e620008000800 */
[----:B------:R-:W-:Y:S01]  /*102a0*/  BSSY.RECONVERGENT B0, `(.L_x_1330) ;  /* 0x0000017000007945 */ /* 0x000fe20003800200 */
[----:B------:R-:W-:Y:S02]  /*102b0*/  LOP3.LUT P3, RZ, R18, R23, RZ, 0xfc, !PT ;  /* 0x0000001712ff7212 */ /* 0x000fe4000786fcff */
[----:B------:R-:W-:Y:S02]  /*102c0*/  PLOP3.LUT P0, PT, PT, PT, PT, 0x8, 0x80 ;  /* 0x000000000080781c */ /* 0x000fe40003f0e170 */
[----:B-1----:R-:W-:-:S13]  /*102d0*/  ISETP.GE.AND P1, PT, R7, UR4, PT ;  /* 0x0000000407007c0c */ /* 0x002fda000bf26270 */
[----:B------:R-:W-:Y:S05]  /*102e0*/  @P1 BRA `(.L_x_1331) ;  /* 0x0000000000481947 */ /* 0x000fea0003800000 */
[----:B------:R-:W1:Y:S01]  /*102f0*/  LDC R0, c[0x0][0x39c] ;  /* 0x0000e700ff007b82 */ /* 0x000e620000000800 */
[----:B------:R-:W2:Y:S02]  /*10300*/  LDCU UR4, c[0x0][0x3a0] ;  /* 0x00007400ff0477ac */ /* 0x000ea40008000800 */
[----:B--2---:R-:W-:-:S04]  /*10310*/  ISETP.NE.AND P1, PT, RZ, UR4, PT ;  /* 0x00000004ff007c0c */ /* 0x004fc8000bf25270 */
[----:B------:R-:W-:Y:S02]  /*10320*/  ISETP.NE.AND P1, PT, R23, RZ, P1 ;  /* 0x000000ff1700720c */ /* 0x000fe40000f25270 */
[----:B-1----:R-:W-:-:S04]  /*10330*/  ISETP.NE.AND P2, PT, R0, RZ, PT ;  /* 0x000000ff0000720c */ /* 0x002fc80003f45270 */
[----:B------:R-:W-:-:S04]  /*10340*/  ISETP.NE.AND P2, PT, R18, RZ, P2 ;  /* 0x000000ff1200720c */ /* 0x000fc80001745270 */
[----:B------:R-:W-:-:S13]  /*10350*/  PLOP3.LUT P1, PT, P2, P1, PT, 0xf8, 0x8f ;  /* 0x00000000008f781c */ /* 0x000fda0001723f70 */
[----:B------:R-:W-:Y:S05]  /*10360*/  @P1 BRA `(.L_x_1331) ;  /* 0x0000000000281947 */ /* 0x000fea0003800000 */
        /* <DEDUP_REMOVED lines=8> */
[----:B------:R1:W-:Y:S04]  /*103f0*/  STG.E.U16 desc[UR36][R2.64], R17 ;  /* 0x0000001102007986 */ /* 0x0003e8000c101524 */
[----:B------:R1:W-:Y:S02]  /*10400*/  STG.E.U16 desc[UR36][R2.64+0x2], R22 ;  /* 0x0000021602007986 */ /* 0x0003e4000c101524 */
.L_x_1331:
[----:B------:R-:W-:Y:S05]  /*10410*/  BSYNC.RECONVERGENT B0 ;  /* 0x0000000000007941 */ /* 0x000fea0003800200 */
.L_x_1330:
        /* <DEDUP_REMOVED lines=28> */
[----:B-1----:R-:W-:Y:S01]  /*105e0*/  ULEA UR5, UR6, UR5, 0x18 ;  /* 0x0000000506057291 */ /* 0x002fe2000f8ec0ff */
[----:B------:R-:W1:Y:S01]  /*105f0*/  POPC R9, R8 ;  /* 0x0000000800097309 */ /* 0x000e620000000000 */
[----:B--2---:R-:W1:Y:S02]  /*10600*/  SHFL.IDX PT, R0, R3, R6, 0x1f ;  /* 0x00001f0603007589 */ /* 0x004e6400000e0000 */
[----:B-1----:R-:W-:-:S05]  /*10610*/  IMAD.IADD R0, R0, 0x1, R9 ;  /* 0x0000000100007824 */ /* 0x002fca00078e0209 */
[----:B------:R-:W-:-:S04]  /*10620*/  ISETP.NE.AND P1, PT, R0, UR4, PT ;  /* 0x0000000400007c0c */ /* 0x000fc8000bf25270 */
[----:B------:R-:W-:-:S05]  /*10630*/  SEL R0, RZ, 0x1, P1 ;  /* 0x00000001ff007807 */ /* 0x000fca0000800000 */
[----:B------:R2:W-:Y:S04]  /*10640*/  STS.U8 [UR5], R0 ;  /* 0x00000000ff007988 */ /* 0x0005e80008000005 */
.L_x_1333:
[----:B------:R-:W-:Y:S05]  /*10650*/  BSYNC.RECONVERGENT B0 ;  /* 0x0000000000007941 */ /* 0x000fea0003800200 */
.L_x_1332:
        /* <DEDUP_REMOVED lines=18> */
[----:B------:R-:W1:Y:S01]  /*10780*/  LDCU.U16 UR9, c[0x0][0x382] ;  /* 0x00007040ff0977ac */ /* 0x000e620008000400 */
[----:B--2---:R-:W-:Y:S01]  /*10790*/  UISETP.NE.AND UP0, UPT, UR5, URZ, UPT ;  /* 0x000000ff0500728c */ /* 0x004fe2000bf05270 */
[----:B-1----:R-:W-:-:S08]  /*107a0*/  MOV R22, UR9 ;  /* 0x0000000900167c02 */ /* 0x002fd00008000f00 */
[----:B------:R-:W-:Y:S05]  /*107b0*/  BRA.U !UP0, `(.L_x_1335) ;  /* 0x0000000108687547 */ /* 0x000fea000b800000 */
[----:B------:R-:W1:Y:S01]  /*107c0*/  LDCU UR5, c[0x0][0x360] ;  /* 0x00006c00ff0577ac */ /* 0x000e620008000800 */
        /* <DEDUP_REMOVED lines=8> */
[----:B------:R-:W-:-:S06]  /*10850*/  IMAD.U32 R17, RZ, RZ, UR9 ;  /* 0x00000009ff117e24 */ /* 0x000fcc000f8e00ff */
[----:B------:R-:W3:Y:S01]  /*10860*/  LDC.64 R2, c[0x0][0x770] ;  /* 0x0001dc00ff027b82 */ /* 0x000ee20000000a00 */
[----:B-1----:R-:W-:Y:S02]  /*10870*/  IMAD R19, R19, UR6, RZ ;  /* 0x0000000613137c24 */ /* 0x002fe4000f8e02ff */
[----:B--2---:R-:W-:-:S07]  /*10880*/  IMAD R9, R9, UR5, RZ ;  /* 0x0000000509097c24 */ /* 0x004fce000f8e02ff */
.L_x_1338:
[----:B------:R-:W-:-:S05]  /*10890*/  IADD3 R7, PT, PT, R19, R0, RZ ;  /* 0x0000000013077210 */ /* 0x000fca0007ffe0ff */
[----:B---3--:R-:W-:-:S05]  /*108a0*/  IMAD.WIDE.U32 R6, R7, 0x4, R2 ;  /* 0x0000000407067825 */ /* 0x008fca00078e0002 */
[----:B------:R-:W2:Y:S04]  /*108b0*/  LDG.E.U16 R11, desc[UR36][R6.64] ;  /* 0x00000024060b7981 */ /* 0x000ea8000c1e1500 */
[----:B------:R-:W3:Y:S01]  /*108c0*/  LDG.E.U16 R8, desc[UR36][R6.64+0x2] ;  /* 0x0000022406087981 */ /* 0x000ee2000c1e1500 */
[----:B------:R-:W-:-:S04]  /*108d0*/  IADD3 R0, PT, PT, R9, R0, RZ ;  /* 0x0000000009007210 */ /* 0x000fc80007ffe0ff */
[----:B------:R-:W-:Y:S01]  /*108e0*/  ISETP.GE.U32.AND P1, PT, R0, UR8, PT ;  /* 0x0000000800007c0c */ /* 0x000fe2000bf26070 */
[----:B--2---:R-:W-:Y:S01]  /*108f0*/  IMAD.IADD R11, R11, 0x1, R22 ;  /* 0x000000010b0b7824 */ /* 0x004fe200078e0216 */
[----:B---3--:R-:W-:-:S04]  /*10900*/  IADD3 R8, PT, PT, R8, R17, RZ ;  /* 0x0000001108087210 */ /* 0x008fc80007ffe0ff */
[----:B------:R-:W-:Y:S02]  /*10910*/  PRMT R22, R11, 0x7610, R22 ;  /* 0x000076100b167816 */ /* 0x000fe40000000016 */
[----:B------:R-:W-:-:S05]  /*10920*/  PRMT R17, R8, 0x7610, R17 ;  /* 0x0000761008117816 */ /* 0x000fca0000000011 */
[----:B------:R-:W-:Y:S05]  /*10930*/  @!P1 BRA `(.L_x_1338) ;  /* 0xfffffffc00d49947 */ /* 0x000fea000383ffff */
[----:B------:R-:W-:Y:S05]  /*10940*/  BSYNC.RECONVERGENT B1 ;  /* 0x0000000000017941 */ /* 0x000fea0003800200 */
.L_x_1337:
[----:B------:R-:W-:Y:S05]  /*10950*/  BRA `(.L_x_1336) ;  /* 0x00000000005c7947 */ /* 0x000fea0003800000 */
.L_x_1335:
[----:B------:R-:W1:Y:S01]  /*10960*/  LDCU UR6, c[0x0][0x398] ;  /* 0x00007300ff0677ac */ /* 0x000e620008000800 */
[----:B------:R-:W-:Y:S02]  /*10970*/  MOV R17, UR9 ;  /* 0x0000000900117c02 */ /* 0x000fe40008000f00 */
[----:B-1----:R-:W-:-:S13]  /*10980*/  ISETP.GE.U32.AND P1, PT, R23, UR6, PT ;  /* 0x0000000617007c0c */ /* 0x002fda000bf26070 */
[----:B------:R-:W-:Y:S05]  /*10990*/  @P1 BRA `(.L_x_1336) ;  /* 0x00000000004c1947 */ /* 0x000fea0003800000 */
[----:B------:R-:W1:Y:S01]  /*109a0*/  LDCU UR5, c[0x0][0x374] ;  /* 0x00006e80ff0577ac */ /* 0x000e620008000800 */
[----:B------:R-:W2:Y:S01]  /*109b0*/  LDC R10, c[0x0][0x360] ;  /* 0x0000d800ff0a7b82 */ /* 0x000ea20000000800 */
[----:B------:R-:W-:Y:S01]  /*109c0*/  IMAD.U32 R17, RZ, RZ, UR9 ;  /* 0x00000009ff117e24 */ /* 0x000fe2000f8e00ff */
[----:B------:R-:W-:-:S06]  /*109d0*/  MOV R0, R23 ;  /* 0x0000001700007202 */ /* 0x000fcc0000000f00 */
[----:B------:R-:W3:Y:S08]  /*109e0*/  LDC.64 R2, c[0x0][0x770] ;  /* 0x0001dc00ff027b82 */ /* 0x000ef00000000a00 */
[----:B------:R-:W4:Y:S01]  /*109f0*/  LDC R11, c[0x0][0x364] ;  /* 0x0000d900ff0b7b82 */ /* 0x000f220000000800 */
[----:B-1----:R-:W-:-:S07]  /*10a00*/  IMAD R19, R19, UR5, RZ ;  /* 0x0000000513137c24 */ /* 0x002fce000f8e02ff */
.L_x_1339:
[----:B------:R-:W-:-:S05]  /*10a10*/  IADD3 R7, PT, PT, R19, R0, RZ ;  /* 0x0000000013077210 */ /* 0x000fca0007ffe0ff */
[----:B--2---:R-:W-:-:S04]  /*10a20*/  IMAD R7, R7, R10, R18 ;  /* 0x0000000a07077224 */ /* 0x004fc800078e0212 */
[----:B---3--:R-:W-:-:S05]  /*10a30*/  IMAD.WIDE.U32 R6, R7, 0x4, R2 ;  /* 0x0000000407067825 */ /* 0x008fca00078e0002 */
[----:B------:R-:W2:Y:S04]  /*10a40*/  LDG.E.U16 R9, desc[UR36][R6.64] ;  /* 0x0000002406097981 */ /* 0x000ea8000c1e1500 */
[----:B------:R-:W3:Y:S01]  /*10a50*/  LDG.E.U16 R8, desc[UR36][R6.64+0x2] ;  /* 0x0000022406087981 */ /* 0x000ee2000c1e1500 */
[----:B----4-:R-:W-:-:S05]  /*10a60*/  IMAD.IADD R0, R11, 0x1, R0 ;  /* 0x000000010b007824 */ /* 0x010fca00078e0200 */
[----:B------:R-:W-:Y:S02]  /*10a70*/  ISETP.GE.U32.AND P1, PT, R0, UR6, PT ;  /* 0x0000000600007c0c */ /* 0x000fe4000bf26070 */
[----:B--2---:R-:W-:Y:S02]  /*10a80*/  IADD3 R9, PT, PT, R9, R22, RZ ;  /* 0x0000001609097210 */ /* 0x004fe40007ffe0ff */
[----:B---3--:R-:W-:Y:S02]  /*10a90*/  IADD3 R8, PT, PT, R8, R17, RZ ;  /* 0x0000001108087210 */ /* 0x008fe40007ffe0ff */
[----:B------:R-:W-:Y:S02]  /*10aa0*/  PRMT R22, R9, 0x7610, R22 ;  /* 0x0000761009167816 */ /* 0x000fe40000000016 */
[----:B------:R-:W-:-:S05]  /*10ab0*/  PRMT R17, R8, 0x7610, R17 ;  /* 0x0000761008117816 */ /* 0x000fca0000000011 */
[----:B------:R-:W-:Y:S05]  /*10ac0*/  @!P1 BRA `(.L_x_1339) ;  /* 0xfffffffc00d09947 */ /* 0x000fea000383ffff */
.L_x_1336:
[----:B------:R-:W-:Y:S05]  /*10ad0*/  BSYNC.RECONVERGENT B0 ;  /* 0x0000000000007941 */ /* 0x000fea0003800200 */
.L_x_1334:
[----:B------:R-:W1:Y:S01]  /*10ae0*/  LDCU UR5, c[0x0][0x360] ;  /* 0x00006c00ff0577ac */ /* 0x000e620008000800 */
[----:B------:R-:W-:Y:S01]  /*10af0*/  PRMT R3, R22, 0x5410, R17 ;  /* 0x0000541016037816 */ /* 0x000fe20000000011 */
[----:B------:R-:W-:Y:S01]  /*10b00*/  UIADD3 UR4, UPT, UPT, UR4, 0x10, URZ ;  /* 0x0000001004047890 */ /* 0x000fe2000fffe0ff */
[----:B------:R-:W2:Y:S03]  /*10b10*/  LDCU UR6, c[0x0][0x364] ;  /* 0x00006c80ff0677ac */ /* 0x000ea60008000800 */
[----:B------:R-:W-:Y:S01]  /*10b20*/  ULEA UR8, UR7, UR4, 0x18 ;  /* 0x0000000407087291 */ /* 0x000fe2000f8ec0ff */
[----:B------:R-:W3:Y:S01]  /*10b30*/  LDCU UR9, c[0x0][0x39c] ;  /* 0x00007380ff0977ac */ /* 0x000ee20008000800 */
[----:B-1----:R-:W-:-:S05]  /*10b40*/  IMAD R0, R23, UR5, R18 ;  /* 0x0000000517007c24 */ /* 0x002fca000f8e0212 */
[----:B------:R-:W-:Y:S01]  /*10b50*/  LEA R0, R0, UR8, 0x2 ;  /* 0x0000000800007c11 */ /* 0x000fe2000f8e10ff */
[----:B--2---:R-:W-:-:S04]  /*10b60*/  UISETP.GE.U32.AND UP1, UPT, UR6, 0x2, UPT ;  /* 0x000000020600788c */ /* 0x004fc8000bf26070 */
[----:B------:R1:W-:Y:S01]  /*10b70*/  STS [R0], R3 ;  /* 0x0000000300007388 */ /* 0x0003e20000000800 */
[----:B---3--:R-:W-:-:S04]  /*10b80*/  UISETP.NE.AND UP0, UPT, UR9, URZ, UPT ;  /* 0x000000ff0900728c */ /* 0x008fc8000bf05270 */
[----:B------:R-:W-:Y:S07]  /*10b90*/  BRA.U !UP1, `(.L_x_1340) ;  /* 0x00000001094c7547 */ /* 0x000fee000b800000 */
[----:B------:R-:W-:-:S05]  /*10ba0*/  UMOV UR4, UR6 ;  /* 0x0000000600047c82 */ /* 0x000fca0008000000 */
.L_x_1341:
[----:B------:R-:W-:Y:S01]  /*10bb0*/  USHF.R.U32.HI UR7, URZ, 0x1, UR4 ;  /* 0x00000001ff077899 */ /* 0x000fe20008011604 */
[----:B------:R-:W-:Y:S01]  /*10bc0*/  BAR.SYNC.DEFER_BLOCKING 0x0 ;  /* 0x0000000000007b1d */ /* 0x000fe20000010000 */
[----:B------:R-:W-:-:S04]  /*10bd0*/  UISETP.GT.U32.AND UP1, UPT, UR4, 0x3, UPT ;  /* 0x000000030400788c */ /* 0x000fc8000bf24070 */
[----:B-12---:R-:W-:Y:S01]  /*10be0*/  VIADD R3, R23, UR7 ;  /* 0x0000000717037c36 */ /* 0x006fe20008000000 */
[----:B------:R-:W-:-:S04]  /*10bf0*/  UMOV UR4, UR7 ;  /* 0x0000000700047c82 */ /* 0x000fc80008000000 */
[----:B------:R-:W-:-:S04]  /*10c00*/  ISETP.GE.U32.AND P1, PT, R3, UR6, PT ;  /* 0x0000000603007c0c */ /* 0x000fc8000bf26070 */
[----:B------:R-:W-:-:S13]  /*10c10*/  ISETP.GE.U32.OR P1, PT, R23, UR7, P1 ;  /* 0x0000000717007c0c */ /* 0x000fda0008f26470 */
[----:B------:R-:W-:-:S05]  /*10c20*/  @!P1 IMAD R2, R3, UR5, R18 ;  /* 0x0000000503029c24 */ /* 0x000fca000f8e0212 */
[----:B------:R-:W-:-:S05]  /*10c30*/  @!P1 LEA R2, R2, UR8, 0x2 ;  /* 0x0000000802029c11 */ /* 0x000fca000f8e10ff */
[----:B------:R-:W1:Y:S02]  /*10c40*/  @!P1 LDS R3, [R2] ;  /* 0x0000000002039984 */ /* 0x000e640000000800 */
[----:B-1----:R-:W-:Y:S02]  /*10c50*/  @!P1 PRMT R6, R3, 0x7632, R6 ;  /* 0x0000763203069816 */ /* 0x002fe40000000006 */
[----:B------:R-:W-:Y:S02]  /*10c60*/  @!P1 IADD3 R3, PT, PT, R22, R3, RZ ;  /* 0x0000000316039210 */ /* 0x000fe40007ffe0ff */
[----:B------:R-:W-:-:S04]  /*10c70*/  @!P1 IADD3 R6, PT, PT, R17, R6, RZ ;  /* 0x0000000611069210 */ /* 0x000fc80007ffe0ff */
[----:B------:R-:W-:Y:S02]  /*10c80*/  @!P1 PRMT R3, R3, 0x5410, R6 ;  /* 0x0000541003039816 */ /* 0x000fe40000000006 */
[----:B------:R-:W-:Y:S02]  /*10c90*/  @!P1 PRMT R17, R6, 0x7610, R17 ;  /* 0x0000761006119816 */ /* 0x000fe40000000011 */
[----:B------:R-:W-:Y:S01]  /*10ca0*/  @!P1 PRMT R22, R3, 0x7610, R22 ;  /* 0x0000761003169816 */ /* 0x000fe20000000016 */
[----:B------:R2:W-:Y:S01]  /*10cb0*/  @!P1 STS [R0], R3 ;  /* 0x0000000300009388 */ /* 0x0005e20000000800 */
[----:B------:R-:W-:Y:S05]  /*10cc0*/  BRA.U UP1, `(.L_x_1341) ;  /* 0xfffffffd01b87547 */ /* 0x000fea000b83ffff */
.L_x_1340:
[----:B------:R-:W-:Y:S05]  /*10cd0*/  BRA.U !UP0, `(.L_x_1342) ;  /* 0x0000000108a07547 */ /* 0x000fea000b800000 */
[----:B------:R-:W-:Y:S02]  /*10ce0*/  UISETP.GE.U32.AND UP0, UPT, UR5, 0x21, UPT ;  /* 0x000000210500788c */ /* 0x000fe4000bf06070 */
[----:B------:R-:W-:-:S07]  /*10cf0*/  UMOV UR4, UR5 ;  /* 0x0000000500047c82 */ /* 0x000fce0008000000 */
[----:B------:R-:W-:Y:S05]  /*10d00*/  BRA.U !UP0, `(.L_x_1343) ;  /* 0x00000001085c7547 */ /* 0x000fea000b800000 */
[----:B-12---:R-:W-:Y:S01]  /*10d10*/  PRMT R3, R22, 0x5410, R17 ;  /* 0x0000541016037816 */ /* 0x006fe20000000011 */
[----:B------:R-:W-:Y:S01]  /*10d20*/  UISETP.GE.U32.AND UP0, UPT, UR5, 0x40, UPT ;  /* 0x000000400500788c */ /* 0x000fe2000bf06070 */
[----:B------:R-:W-:-:S03]  /*10d30*/  UMOV UR4, 0x20 ;  /* 0x0000002000047882 */ /* 0x000fc60000000000 */
[----:B------:R3:W-:Y:S05]  /*10d40*/  STS [R0], R3 ;  /* 0x0000000300007388 */ /* 0x0007ea0000000800 */
[----:B------:R-:W-:Y:S05]  /*10d50*/  BRA.U !UP0, `(.L_x_1343) ;  /* 0x0000000108487547 */ /* 0x000fea000b800000 */
[----:B------:R-:W-:-:S07]  /*10d60*/  IMAD.U32 R2, RZ, RZ, UR5 ;  /* 0x00000005ff027e24 */ /* 0x000fce000f8e00ff */
.L_x_1344:
[----:B------:R-:W-:Y:S01]  /*10d70*/  SHF.R.U32.HI R9, RZ, 0x1, R2 ;  /* 0x00000001ff097819 */ /* 0x000fe20000011602 */
[----:B------:R-:W-:Y:S01]  /*10d80*/  BAR.SYNC.DEFER_BLOCKING 0x0 ;  /* 0x0000000000007b1d */ /* 0x000fe20000010000 */
[----:B------:R-:W-:Y:S02]  /*10d90*/  ISETP.GT.U32.AND P2, PT, R2, 0x7f, PT ;  /* 0x0000007f0200780c */ /* 0x000fe40003f44070 */
[----:B---34-:R-:W-:Y:S02]  /*10da0*/  IADD3 R3, PT, PT, R9, R18, RZ ;  /* 0x0000001209037210 */ /* 0x018fe40007ffe0ff */
[----:B------:R-:W-:Y:S02]  /*10db0*/  MOV R2, R9 ;  /* 0x0000000900027202 */ /* 0x000fe40000000f00 */
[----:B------:R-:W-:-:S04]  /*10dc0*/  ISETP.GE.U32.AND P1, PT, R3, UR5, PT ;  /* 0x0000000503007c0c */ /* 0x000fc8000bf26070 */
[----:B------:R-:W-:-:S13]  /*10dd0*/  ISETP.GE.U32.OR P1, PT, R18, R9, P1 ;  /* 0x000000091200720c */ /* 0x000fda0000f26470 */
[----:B------:R-:W-:-:S06]  /*10de0*/  @!P1 LEA R3, R9, R0, 0x2 ;  /* 0x0000000009039211 */ /* 0x000fcc00078e10ff */
[----:B------:R-:W1:Y:S02]  /*10df0*/  @!P1 LDS R3, [R3] ;  /* 0x0000000003039984 */ /* 0x000e640000000800 */
[----:B-1----:R-:W-:Y:S01]  /*10e00*/  @!P1 PRMT R6, R3, 0x7632, R6 ;  /* 0x0000763203069816 */ /* 0x002fe20000000006 */
[----:B------:R-:W-:-:S03]  /*10e10*/  @!P1 IMAD.IADD R7, R22, 0x1, R3 ;  /* 0x0000000116079824 */ /* 0x000fc600078e0203 */
[----:B------:R-:W-:Y:S02]  /*10e20*/  @!P1 IADD3 R6, PT, PT, R17, R6, RZ ;  /* 0x0000000611069210 */ /* 0x000fe40007ffe0ff */
[C---:B------:R-:W-:Y:S02]  /*10e30*/  @!P1 PRMT R22, R7.reuse, 0x7610, R22 ;  /* 0x0000761007169816 */ /* 0x040fe40000000016 */
[----:B------:R-:W-:Y:S02]  /*10e40*/  @!P1 PRMT R3, R7, 0x5410, R6 ;  /* 0x0000541007039816 */ /* 0x000fe40000000006 */
[----:B------:R-:W-:-:S03]  /*10e50*/  @!P1 PRMT R17, R6, 0x7610, R17 ;  /* 0x0000761006119816 */ /* 0x000fc60000000011 */
[----:B------:R4:W-:Y:S01]  /*10e60*/  @!P1 STS [R0], R3 ;  /* 0x0000000300009388 */ /* 0x0009e20000000800 */
[----:B------:R-:W-:Y:S05]  /*10e70*/  @P2 BRA `(.L_x_1344) ;  /* 0xfffffffc00bc2947 */ /* 0x000fea000383ffff */
.L_x_1343:
[----:B------:R-:W-:Y:S01]  /*10e80*/  BAR.SYNC.DEFER_BLOCKING 0x0 ;  /* 0x0000000000007b1d */ /* 0x000fe20000010000 */
[----:B------:R-:W-:-:S09]  /*10e90*/  UISETP.GE.U32.AND UP0, UPT, UR4, 0x2, UPT ;  /* 0x000000020400788c */ /* 0x000fd2000bf06070 */
[----:B------:R-:W-:Y:S05]  /*10ea0*/  BRA.U !UP0, `(.L_x_1342) ;  /* 0x00000001082c7547 */ /* 0x000fea000b800000 */
[----:B-1234-:R-:W-:-:S07]  /*10eb0*/  IMAD.MOV.U32 R0, RZ, RZ, 0x1 ;  /* 0x00000001ff007424 */ /* 0x01efce00078e00ff */
.L_x_1345:
[----:B------:R-:W-:Y:S02]  /*10ec0*/  PRMT R7, R17, 0x9910, RZ ;  /* 0x0000991011077816 */ /* 0x000fe400000000ff */
[----:B------:R-:W-:-:S03]  /*10ed0*/  PRMT R3, R22, 0x9910, RZ ;  /* 0x0000991016037816 */ /* 0x000fc600000000ff */
[----:B------:R-:W1:Y:S04]  /*10ee0*/  SHFL.DOWN PT, R2, R7, R0, 0x1f ;  /* 0x08001f0007027589 */ /* 0x000e6800000e0000 */
[----:B------:R2:W3:Y:S02]  /*10ef0*/  SHFL.DOWN PT, R3, R3, R0, 0x1f ;  /* 0x08001f0003037589 */ /* 0x0004e400000e0000 */
[----:B--2---:R-:W-:-:S04]  /*10f00*/  SHF.L.U32 R0, R0, 0x1, RZ ;  /* 0x0000000100007819 */ /* 0x004fc800000006ff */
[----:B------:R-:W-:Y:S01]  /*10f10*/  ISETP.GE.AND P1, PT, R0, UR4, PT ;  /* 0x0000000400007c0c */ /* 0x000fe2000bf26270 */
[----:B-1----:R-:W-:Y:S01]  /*10f20*/  IMAD.IADD R2, R2, 0x1, R17 ;  /* 0x0000000102027824 */ /* 0x002fe200078e0211 */
[----:B---3--:R-:W-:-:S04]  /*10f30*/  IADD3 R22, PT, PT, R3, R22, RZ ;  /* 0x0000001603167210 */ /* 0x008fc80007ffe0ff */
[----:B------:R-:W-:-:S07]  /*10f40*/  PRMT R17, R2, 0x7610, R17 ;  /* 0x0000761002117816 */ /* 0x000fce0000000011 */
[----:B------:R-:W-:Y:S05]  /*10f50*/  @!P1 BRA `(.L_x_1345) ;  /* 0xfffffffc00d89947 */ /* 0x000fea000383ffff */
.L_x_1342:
        /* <DEDUP_REMOVED lines=10> */
[----:B------:R-:W-:Y:S02]  /*11000*/  IADD3.X R5, PT, PT, RZ, UR5, RZ, P2, !PT ;  /* 0x00000005ff057c10 */ /* 0x000fe400097fe4ff */
[----:B-1234-:R-:W-:-:S05]  /*11010*/  IADD3.X R3, PT, PT, RZ, UR5, RZ, P1, !PT ;  /* 0x00000005ff037c10 */ /* 0x01efca0008ffe4ff */
[----:B------:R-:W2:Y:S04]  /*11020*/  @P0 LDG.E.U16 R7, desc[UR36][R4.64] ;  /* 0x0000002404070981 */ /* 0x000ea8000c1e1500 */
[----:B------:R-:W3:Y:S01]  /*11030*/  @P0 LDG.E.U16 R0, desc[UR36][R2.64] ;  /* 0x0000002402000981 */ /* 0x000ee2000c1e1500 */
[----:B------:R-:W0:Y:S02]  /*11040*/  LDCU.U8 UR4, c[0x0][0x789] ;  /* 0x0000f120ff0477ac */ /* 0x000e240008000000 */
[----:B0-----:R-:W-:Y:S01]  /*11050*/  ISETP.NE.AND P1, PT, RZ, UR4, PT ;  /* 0x00000004ff007c0c */ /* 0x001fe2000bf25270 */
[----:B--2---:R-:W-:Y:S01]  /*11060*/  @P0 IMAD.IADD R7, R22, 0x1, R7 ;  /* 0x0000000116070824 */ /* 0x004fe200078e0207 */
[----:B---3--:R-:W-:-:S04]  /*11070*/  @P0 IADD3 R0, PT, PT, R17, R0, RZ ;  /* 0x0000000011000210 */ /* 0x008fc80007ffe0ff */
[----:B------:R-:W-:Y:S02]  /*11080*/  @P0 PRMT R22, R7, 0x7610, R22 ;  /* 0x0000761007160816 */ /* 0x000fe40000000016 */
[----:B------:R-:W-:-:S05]  /*11090*/  @P0 PRMT R17, R0, 0x7610, R17 ;  /* 0x0000761000110816 */ /* 0x000fca0000000011 */
[----:B------:R0:W-:Y:S04]  /*110a0*/  @!P1 STG.E.U16 desc[UR36][R4.64], R22 ;  /* 0x0000001604009986 */ /* 0x0001e8000c101524 */
[----:B------:R0:W-:Y:S01]  /*110b0*/  @!P1 STG.E.U16 desc[UR36][R2.64], R17 ;  /* 0x0000001102009986 */ /* 0x0001e2000c101524 */
[----:B------:R-:W-:Y:S05]  /*110c0*/  @!P1 EXIT ;  /* 0x000000000000994d */ /* 0x000fea0003800000 */
[----:B------:R-:W1:Y:S02]  /*110d0*/  LDCU UR4, c[0x0][0x78c] ;  /* 0x0000f180ff0477ac */ /* 0x000e640008000800 */
[----:B-1----:R-:W-:-:S09]  /*110e0*/  UISETP.NE.AND UP0, UPT, UR4, 0x1, UPT ;  /* 0x000000010400788c */ /* 0x002fd2000bf05270 */
[----:B------:R-:W-:Y:S05]  /*110f0*/  BRA.U !UP0, `(.L_x_1347) ;  /* 0x0000000108407547 */ /* 0x000fea000b800000 */
[----:B------:R-:W-:Y:S01]  /*11100*/  MOV R0, 0x0 ;  /* 0x0000000000007802 */ /* 0x000fe20000000f00 */
[----:B------:R-:W1:Y:S01]  /*11110*/  LDCU.64 UR4, c[0x4][0x590] ;  /* 0x0100b200ff0477ac */ /* 0x000e620008000a00 */
[----:B------:R-:W-:Y:S02]  /*11120*/  HFMA2 R8, -RZ, RZ, 0, 4.4763088226318359375e-05 ;  /* 0x000002efff087431 */ /* 0x000fe400000001ff */
[----:B------:R-:W-:Y:S01]  /*11130*/  IMAD.MOV.U32 R12, RZ, RZ, 0x1 ;  /* 0x00000001ff0c7424 */ /* 0x000fe200078e00ff */
[----:B0-----:R0:W2:Y:S01]  /*11140*/  LDC.64 R2, c[0x4][R0] ;  /* 0x0100000000027b82 */ /* 0x0010a20000000a00 */
        /* <DEDUP_REMOVED lines=11> */
.L_x_1347:
[----:B------:R-:W1:Y:S01]  /*11200*/  LDCU.U16 UR4, c[0x0][0x380] ;  /* 0x00007000ff0477ac */ /* 0x000e620008000400 */
[----:B0-----:R-:W-:Y:S02]  /*11210*/  PRMT R3, R22, 0x9910, RZ ;  /* 0x0000991016037816 */ /* 0x001fe400000000ff */
[----:B------:R-:W-:Y:S01]  /*11220*/  PRMT R0, R17, 0x9910, RZ ;  /* 0x0000991011007816 */ /* 0x000fe200000000ff */
[----:B------:R-:W0:Y:S01]  /*11230*/  LDCU.64 UR6, c[0x0][0x758] ;  /* 0x0000eb00ff0677ac */ /* 0x000e220008000a00 */
[----:B------:R-:W2:Y:S01]  /*11240*/  LDCU UR5, c[0x0][0x78c] ;  /* 0x0000f180ff0577ac */ /* 0x000ea20008000800 */
[----:B-1----:R-:W-:Y:S01]  /*11250*/  UPRMT UR4, UR4, 0x9910, URZ ;  /* 0x0000991004047896 */ /* 0x002fe200080000ff */
[----:B0-----:R-:W-:-:S05]  /*11260*/  IADD3 R24, P0, PT, R24, UR6, RZ ;  /* 0x0000000618187c10 */ /* 0x001fca000ff1e0ff */
[----:B------:R-:W-:Y:S01]  /*11270*/  IMAD R3, R3, UR4, RZ ;  /* 0x0000000403037c24 */ /* 0x000fe2000f8e02ff */
[----:B------:R-:W-:Y:S01]  /*11280*/  IADD3.X R25, PT, PT, RZ, UR7, RZ, P0, !PT ;  /* 0x00000007ff197c10 */ /* 0x000fe200087fe4ff */
[----:B--2---:R-:W-:Y:S01]  /*11290*/  UISETP.NE.AND UP0, UPT, UR5, 0x1, UPT ;  /* 0x000000010500788c */ /* 0x004fe2000bf05270 */
[----:B------:R-:W-:-:S03]  /*112a0*/  IMAD R19, R0, UR4, RZ ;  /* 0x0000000400137c24 */ /* 0x000fc6000f8e02ff */
[----:B------:R0:W-:Y:S05]  /*112b0*/  STG.E.U16 desc[UR36][R24.64], R3 ;  /* 0x0000000318007986 */ /* 0x0001ea000c101524 */
        /* <DEDUP_REMOVED lines=9> */
[----:B-1----:R-:W-:Y:S01]  /*11350*/  IMAD.U32 R4, RZ, RZ, UR4 ;  /* 0x00000004ff047e24 */ /* 0x002fe2000f8e00ff */
[----:B------:R-:W-:-:S02]  /*11360*/  MOV R5, UR5 ;  /* 0x0000000500057c02 */ /* 0x000fc40008000f00 */
[----:B---3--:R-:W-:Y:S01]  /*11370*/  MOV R6, UR6 ;  /* 0x0000000600067c02 */ /* 0x008fe20008000f00 */
[----:B------:R-:W-:Y:S01]  /*11380*/  IMAD.U32 R7, RZ, RZ, UR7 ;  /* 0x00000007ff077e24 */ /* 0x000fe2000f8e00ff */
[----:B----4-:R-:W-:Y:S02]  /*11390*/  MOV R10, UR8 ;  /* 0x00000008000a7c02 */ /* 0x010fe40008000f00 */
[----:B0-----:R-:W-:-:S07]  /*113a0*/  MOV R11, UR9 ;  /* 0x00000009000b7c02 */ /* 0x001fce0008000f00 */
[----:B------:R-:W-:-:S07]  /*113b0*/  LEPC R20, `(.L_x_1348) ;  /* 0x000000001014794e */ /* 0x000fce0000000000 */
[----:B--2---:R-:W-:Y:S05]  /*113c0*/  CALL.ABS.NOINC R2 ;  /* 0x0000000002007343 */ /* 0x004fea0003c00000 */
.L_x_1348:
[----:B------:R-:W1:Y:S02]  /*113d0*/  LDCU.64 UR4, c[0x0][0x758] ;  /* 0x0000eb00ff0477ac */ /* 0x000e640008000a00 */
[----:B-1----:R-:W-:-:S05]  /*113e0*/  IADD3 R16, P0, PT, R16, UR4, RZ ;  /* 0x0000000410107c10 */ /* 0x002fca000ff1e0ff */
[----:B------:R-:W-:-:S05]  /*113f0*/  IMAD.X R17, RZ, RZ, UR5, P0 ;  /* 0x00000005ff117e24 */ /* 0x000fca00080e06ff */
[----:B------:R-:W-:Y:S01]  /*11400*/  STG.E.U16 desc[UR36][R16.64], R19 ;  /* 0x0000001310007986 */ /* 0x000fe2000c101524 */
[----:B------:R-:W-:Y:S05]  /*11410*/  EXIT ;  /* 0x000000000000794d */ /* 0x000fea0003800000 */
.L_x_1346:
[----:B------:R-:W5:Y:S01]  /*11420*/  LDCU.U8 UR4, c[0x0][0x788] ;  /* 0x0000f100ff0477ac */ /* 0x000f620008000000 */
[----:B------:R-:W0:Y:S01]  /*11430*/  LDCU.U8 UR5, c[0x0][0x789] ;  /* 0x0000f120ff0577ac */ /* 0x000e220008000000 */
[----:B-----5:R-:W-:Y:S02]  /*11440*/  UISETP.NE.AND UP1, UPT, UR4, URZ, UPT ;  /* 0x000000ff0400728c */ /* 0x020fe4000bf25270 */
[----:B0-----:R-:W-:-:S07]  /*11450*/  UISETP.NE.AND UP0, UPT, UR5, URZ, UPT ;  /* 0x000000ff0500728c */ /* 0x001fce000bf05270 */
[----:B------:R-:W-:Y:S05]  /*11460*/  BRA.U !UP1, `(.L_x_1349) ;  /* 0x0000000109187547 */ /* 0x000fea000b800000 */
[----:B-1234-:R-:W2:Y:S04]  /*11470*/  LDG.E.U16 R3, desc[UR36][R4.64] ;  /* 0x0000002404037981 */ /* 0x01eea8000c1e1500 */
[----:B------:R-:W3:Y:S01]  /*11480*/  LDG.E.U16 R0, desc[UR36][R4.64+0x2] ;  /* 0x0000022404007981 */ /* 0x000ee2000c1e1500 */
[----:B--2---:R-:W-:Y:S02]  /*11490*/  IADD3 R3, PT, PT, R22, R3, RZ ;  /* 0x0000000316037210 */ /* 0x004fe40007ffe0ff */
[----:B---3--:R-:W-:Y:S02]  /*114a0*/  IADD3 R0, PT, PT, R17, R0, RZ ;  /* 0x0000000011007210 */ /* 0x008fe40007ffe0ff */
[----:B------:R-:W-:Y:S02]  /*114b0*/  PRMT R22, R3, 0x7610, R22 ;  /* 0x0000761003167816 */ /* 0x000fe40000000016 */
[----:B------:R-:W-:-:S07]  /*114c0*/  PRMT R17, R0, 0x7610, R17 ;  /* 0x0000761000117816 */ /* 0x000fce0000000011 */
.L_x_1349:
        /* <DEDUP_REMOVED lines=12> */
[----:B0-----:R-:W-:Y:S01]  /*11590*/  IMAD.U32 R4, RZ, RZ, UR4 ;  /* 0x00000004ff047e24 */ /* 0x001fe2000f8e00ff */
[----:B------:R-:W-:-:S02]  /*115a0*/  MOV R5, UR5 ;  /* 0x0000000500057c02 */ /* 0x000fc40008000f00 */
[----:B---3--:R-:W-:Y:S01]  /*115b0*/  MOV R6, UR6 ;  /* 0x0000000600067c02 */ /* 0x008fe20008000f00 */
[----:B------:R-:W-:Y:S01]  /*115c0*/  IMAD.U32 R7, RZ, RZ, UR7 ;  /* 0x00000007ff077e24 */ /* 0x000fe2000f8e00ff */
[----:B----4-:R-:W-:Y:S02]  /*115d0*/  MOV R10, UR8 ;  /* 0x00000008000a7c02 */ /* 0x010fe40008000f00 */
[----:B-1----:R-:W-:-:S07]  /*115e0*/  MOV R11, UR9 ;  /* 0x00000009000b7c02 */ /* 0x002fce0008000f00 */
[----:B------:R-:W-:-:S07]  /*115f0*/  LEPC R20, `(.L_x_1351) ;  /* 0x000000001014794e */ /* 0x000fce0000000000 */
[----:B--2---:R-:W-:Y:S05]  /*11600*/  CALL.ABS.NOINC R2 ;  /* 0x0000000002007343 */ /* 0x004fea0003c00000 */
.L_x_1351:
[----:B------:R-:W0:Y:S01]  /*11610*/  LDCU.U16 UR4, c[0x0][0x380] ;  /* 0x00007000ff0477ac */ /* 0x000e220008000400 */
[----:B-1234-:R-:W-:Y:S02]  /*11620*/  PRMT R3, R22, 0x9910, RZ ;  /* 0x0000991016037816 */ /* 0x01efe400000000ff */
[----:B------:R-:W-:Y:S01]  /*11630*/  PRMT R0, R17, 0x9910, RZ ;  /* 0x0000991011007816 */ /* 0x000fe200000000ff */
[----:B------:R-:W1:Y:S01]  /*11640*/  LDCU.64 UR6, c[0x0][0x758] ;  /* 0x0000eb00ff0677ac */ /* 0x000e620008000a00 */
[----:B------:R-:W2:Y:S01]  /*11650*/  LDCU UR5, c[0x0][0x78c] ;  /* 0x0000f180ff0577ac */ /* 0x000ea20008000800 */
[----:B0-----:R-:W-:Y:S01]  /*11660*/  UPRMT UR4, UR4, 0x9910, URZ ;  /* 0x0000991004047896 */ /* 0x001fe200080000ff */
[----:B-1----:R-:W-:-:S05]  /*11670*/  IADD3 R24, P0, PT, R24, UR6, RZ ;  /* 0x0000000618187c10 */ /* 0x002fca000ff1e0ff */
[----:B------:R-:W-:Y:S01]  /*11680*/  IMAD R3, R3, UR4, RZ ;  /* 0x0000000403037c24 */ /* 0x000fe2000f8e02ff */
[----:B--2---:R-:W-:Y:S01]  /*11690*/  UISETP.NE.AND UP0, UPT, UR5, 0x1, UPT ;  /* 0x000000010500788c */ /* 0x004fe2000bf05270 */
[----:B------:R-:W-:Y:S02]  /*116a0*/  IMAD.X R25, RZ, RZ, UR7, P0 ;  /* 0x00000007ff197e24 */ /* 0x000fe400080e06ff */
[----:B------:R-:W-:-:S03]  /*116b0*/  IMAD R19, R0, UR4, RZ ;  /* 0x0000000400137c24 */ /* 0x000fc6000f8e02ff */
[----:B------:R0:W-:Y:S03]  /*116c0*/  STG.E.U16 desc[UR36][R24.64], R3 ;  /* 0x0000000318007986 */ /* 0x0001e6000c101524 */
        /* <DEDUP_REMOVED lines=16> */
[----:B--2---:R-:W-:Y:S05]  /*117d0*/  CALL.ABS.NOINC R2 ;  /* 0x0000000002007343 */ /* 0x004fea0003c00000 */
.L_x_1352:
[----:B------:R-:W1:Y:S02]  /*117e0*/  LDCU.64 UR4, c[0x0][0x758] ;  /* 0x0000eb00ff0477ac */ /* 0x000e640008000a00 */
[----:B-1----:R-:W-:-:S04]  /*117f0*/  IADD3 R16, P0, PT, R16, UR4, RZ ;  /* 0x0000000410107c10 */ /* 0x002fc8000ff1e0ff */
[----:B------:R-:W-:-:S05]  /*11800*/  IADD3.X R17, PT, PT, RZ, UR5, RZ, P0, !PT ;  /* 0x00000005ff117c10 */ /* 0x000fca00087fe4ff */
[----:B------:R-:W-:Y:S01]  /*11810*/  STG.E.U16 desc[UR36][R16.64], R19 ;  /* 0x0000001310007986 */ /* 0x000fe2000c101524 */
[----:B------:R-:W-:Y:S05]  /*11820*/  EXIT ;  /* 0x000000000000794d */ /* 0x000fea0003800000 */
.L_x_1350:
[----:B------:R-:W-:Y:S04]  /*11830*/  STG.E.U16 desc[UR36][R4.64], R22 ;  /* 0x0000001604007986 */ /* 0x000fe8000c101524 */
[----:B------:R-:W-:Y:S01]  /*11840*/  STG.E.U16 desc[UR36][R4.64+0x2], R17 ;  /* 0x0000021104007986 */ /* 0x000fe2000c101524 */
[----:B------:R-:W-:Y:S05]  /*11850*/  EXIT ;  /* 0x000000000000794d */ /* 0x000fea0003800000 */
.L_x_1327:
        /* <DEDUP_REMOVED lines=19> */
[----:B------:R-:W-:-:S03]  /*11990*/  IADD3.X R5, PT, PT, RZ, UR5, RZ, P1, !PT ;  /* 0x00000005ff057c10 */ /* 0x000fc60008ffe4ff */
[----:B------:R-:W-:-:S04]  /*119a0*/  IMAD.X R3, RZ, RZ, UR5, P0 ;  /* 0x00000005ff037e24 */ /* 0x000fc800080e06ff */
[----:B------:R-:W2:Y:S04]  /*119b0*/  @P2 LDG.E.U16 R0, desc[UR36][R4.64] ;  /* 0x0000002404002981 */ /* 0x000ea8000c1e1500 */
[----:B------:R-:W3:Y:S01]  /*119c0*/  @P2 LDG.E.U16 R7, desc[UR36][R2.64] ;  /* 0x0000002402072981 */ /* 0x000ee2000c1e1500 */
[----:B------:R-:W1:Y:S02]  /*119d0*/  LDCU.U8 UR4, c[0x0][0x789] ;  /* 0x0000f120ff0477ac */ /* 0x000e640008000000 */
[----:B-1----:R-:W-:Y:S02]  /*119e0*/  ISETP.NE.AND P0, PT, RZ, UR4, PT ;  /* 0x00000004ff007c0c */ /* 0x002fe4000bf05270 */
[----:B--2---:R-:W-:Y:S02]  /*119f0*/  @P2 IADD3 R0, PT, PT, R17, R0, RZ ;  /* 0x0000000011002210 */ /* 0x004fe40007ffe0ff */
[----:B---3--:R-:W-:-:S02]  /*11a00*/  @P2 IADD3 R7, PT, PT, R22, R7, RZ ;  /* 0x0000000716072210 */ /* 0x008fc40007ffe0ff */
[----:B------:R-:W-:Y:S02]  /*11a10*/  @P2 PRMT R17, R0, 0x7610, R17 ;  /* 0x0000761000112816 */ /* 0x000fe40000000011 */
[----:B------:R-:W-:-:S05]  /*11a20*/  @P2 PRMT R22, R7, 0x7610, R22 ;  /* 0x0000761007162816 */ /* 0x000fca0000000016 */
[----:B------:R1:W-:Y:S04]  /*11a30*/  @!P0 STG.E.U16 desc[UR36][R4.64], R17 ;  /* 0x0000001104008986 */ /* 0x0003e8000c101524 */
[----:B------:R1:W-:Y:S01]  /*11a40*/  @!P0 STG.E.U16 desc[UR36][R2.64], R22 ;  /* 0x0000001602008986 */ /* 0x0003e2000c101524 */
        /* <DEDUP_REMOVED lines=12> */
[----:B--2---:R-:W-:Y:S01]  /*11b10*/  IMAD.U32 R4, RZ, RZ, UR4 ;  /* 0x00000004ff047e24 */ /* 0x004fe2000f8e00ff */
[----:B------:R-:W-:-:S02]  /*11b20*/  MOV R5, UR5 ;  /* 0x0000000500057c02 */ /* 0x000fc40008000f00 */
[----:B----4-:R-:W-:Y:S01]  /*11b30*/  MOV R6, UR6 ;  /* 0x0000000600067c02 */ /* 0x010fe20008000f00 */
[----:B------:R-:W-:Y:S01]  /*11b40*/  IMAD.U32 R7, RZ, RZ, UR7 ;  /* 0x00000007ff077e24 */ /* 0x000fe2000f8e00ff */
[----:B-----5:R-:W-:Y:S02]  /*11b50*/  MOV R10, UR8 ;  /* 0x00000008000a7c02 */ /* 0x020fe40008000f00 */
[----:B-1----:R-:W-:-:S07]  /*11b60*/  MOV R11, UR9 ;  /* 0x00000009000b7c02 */ /* 0x002fce0008000f00 */
[----:B------:R-:W-:-:S07]  /*11b70*/  LEPC R20, `(.L_x_1354) ;  /* 0x000000001014794e */ /* 0x000fce0000000000 */
[----:B0--3--:R-:W-:Y:S05]  /*11b80*/  CALL.ABS.NOINC R2 ;  /* 0x0000000002007343 */ /* 0x009fea0003c00000 */
.L_x_1354:
[----:B------:R-:W2:Y:S01]  /*11b90*/  LDCU.U16 UR4, c[0x0][0x380] ;  /* 0x00007000ff0477ac */ /* 0x000ea20008000400 */
[----:B-1----:R-:W-:Y:S02]  /*11ba0*/  PRMT R5, R17, 0x9910, RZ ;  /* 0x0000991011057816 */ /* 0x002fe400000000ff */
[----:B------:R-:W-:Y:S01]  /*11bb0*/  PRMT R0, R22, 0x9910, RZ ;  /* 0x0000991016007816 */ /* 0x000fe200000000ff */
[----:B------:R-:W1:Y:S01]  /*11bc0*/  LDCU.64 UR6, c[0x0][0x758] ;  /* 0x0000eb00ff0677ac */ /* 0x000e620008000a00 */
[----:B------:R-:W3:Y:S01]  /*11bd0*/  LDCU UR5, c[0x0][0x78c] ;  /* 0x0000f180ff0577ac */ /* 0x000ee20008000800 */
[----:B--2---:R-:W-:Y:S01]  /*11be0*/  UPRMT UR4, UR4, 0x9910, URZ ;  /* 0x0000991004047896 */ /* 0x004fe200080000ff */
[----:B-1----:R-:W-:-:S05]  /*11bf0*/  IADD3 R2, P0, PT, R25, UR6, RZ ;  /* 0x0000000619027c10 */ /* 0x002fca000ff1e0ff */
[----:B------:R-:W-:Y:S01]  /*11c00*/  IMAD R5, R5, UR4, RZ ;  /* 0x0000000405057c24 */ /* 0x000fe2000f8e02ff */
[----:B---3--:R-:W-:Y:S01]  /*11c10*/  UISETP.NE.AND UP0, UPT, UR5, 0x1, UPT ;  /* 0x000000010500788c */ /* 0x008fe2000bf05270 */
[----:B------:R-:W-:Y:S02]  /*11c20*/  IMAD.X R3, RZ, RZ, UR7, P0 ;  /* 0x00000007ff037e24 */ /* 0x000fe400080e06ff */
[----:B------:R-:W-:-:S03]  /*11c30*/  IMAD R19, R0, UR4, RZ ;  /* 0x0000000400137c24 */ /* 0x000fc6000f8e02ff */
[----:B------:R1:W-:Y:S03]  /*11c40*/  STG.E.U16 desc[UR36][R2.64], R5 ;  /* 0x0000000502007986 */ /* 0x0003e6000c101524 */
        /* <DEDUP_REMOVED lines=9> */
[----:B--2---:R-:W-:Y:S02]  /*11ce0*/  MOV R4, UR4 ;  /* 0x0000000400047c02 */ /* 0x004fe40008000f00 */
[----:B------:R-:W-:Y:S01]  /*11cf0*/  MOV R5, UR5 ;  /* 0x0000000500057c02 */ /* 0x000fe20008000f00 */
[----:B----4-:R-:W-:Y:S01]  /*11d00*/  IMAD.U32 R6, RZ, RZ, UR6 ;  /* 0x00000006ff067e24 */ /* 0x010fe2000f8e00ff */
[----:B------:R-:W-:-:S02]  /*11d10*/  MOV R7, UR7 ;  /* 0x0000000700077c02 */ /* 0x000fc40008000f00 */
[----:B-----5:R-:W-:Y:S01]  /*11d20*/  MOV R10, UR8 ;  /* 0x00000008000a7c02 */ /* 0x020fe20008000f00 */
[----:B-1----:R-:W-:-:S07]  /*11d30*/  IMAD.U32 R11, RZ, RZ, UR9 ;  /* 0x00000009ff0b7e24 */ /* 0x002fce000f8e00ff */
[----:B------:R-:W-:-:S07]  /*11d40*/  LEPC R20, `(.L_x_1355) ;  /* 0x000000001014794e */ /* 0x000fce0000000000 */
[----:B0--3--:R-:W-:Y:S05]  /*11d50*/  CALL.ABS.NOINC R2 ;  /* 0x0000000002007343 */ /* 0x009fea0003c00000 */
.L_x_1355:
[----:B------:R-:W2:Y:S02]  /*11d60*/  LDCU.64 UR4, c[0x0][0x758] ;  /* 0x0000eb00ff0477ac */ /* 0x000ea40008000a00 */
[----:B--2---:R-:W-:-:S04]  /*11d70*/  IADD3 R16, P0, PT, R16, UR4, RZ ;  /* 0x0000000410107c10 */ /* 0x004fc8000ff1e0ff */
[----:B------:R-:W-:-:S05]  /*11d80*/  IADD3.X R17, PT, PT, RZ, UR5, RZ, P0, !PT ;  /* 0x00000005ff117c10 */ /* 0x000fca00087fe4ff */
[----:B------:R-:W-:Y:S01]  /*11d90*/  STG.E.U16 desc[UR36][R16.64], R19 ;  /* 0x0000001310007986 */ /* 0x000fe2000c101524 */
[----:B------:R-:W-:Y:S05]  /*11da0*/  EXIT ;  /* 0x000000000000794d */ /* 0x000fea0003800000 */
.L_x_1353:
[----:B------:R-:W1:Y:S01]  /*11db0*/  LDCU.U8 UR4, c[0x0][0x788] ;  /* 0x0000f100ff0477ac */ /* 0x000e620008000000 */
[----:B------:R-:W2:Y:S01]  /*11dc0*/  LDCU.U8 UR5, c[0x0][0x789] ;  /* 0x0000f120ff0577ac */ /* 0x000ea20008000000 */
[----:B-1----:R-:W-:Y:S02]  /*11dd0*/  UISETP.NE.AND UP0, UPT, UR4, URZ, UPT ;  /* 0x000000ff0400728c */ /* 0x002fe4000bf05270 */
[----:B--2---:R-:W-:-:S07]  /*11de0*/  UISETP.NE.AND UP1, UPT, UR5, URZ, UPT ;  /* 0x000000ff0500728c */ /* 0x004fce000bf25270 */
[----:B------:R-:W-:Y:S05]  /*11df0*/  BRA.U !UP0, `(.L_x_1356) ;  /* 0x0000000108187547 */ /* 0x000fea000b800000 */
[----:B------:R-:W2:Y:S04]  /*11e00*/  LDG.E.U16 R3, desc[UR36][R4.64+0x2] ;  /* 0x0000022404037981 */ /* 0x000ea8000c1e1500 */
[----:B------:R-:W3:Y:S01]  /*11e10*/  LDG.E.U16 R0, desc[UR36][R4.64] ;  /* 0x0000002404007981 */ /* 0x000ee2000c1e1500 */
[----:B--2---:R-:W-:Y:S01]  /*11e20*/  IMAD.IADD R3, R22, 0x1, R3 ;  /* 0x0000000116037824 */ /* 0x004fe200078e0203 */
[----:B---3--:R-:W-:-:S04]  /*11e30*/  IADD3 R0, PT, PT, R17, R0, RZ ;  /* 0x0000000011007210 */ /* 0x008fc80007ffe0ff */
[----:B------:R-:W-:Y:S02]  /*11e40*/  PRMT R22, R3, 0x7610, R22 ;  /* 0x0000761003167816 */ /* 0x000fe40000000016 */
[----:B------:R-:W-:-:S07]  /*11e50*/  PRMT R17, R0, 0x7610, R17 ;  /* 0x0000761000117816 */ /* 0x000fce0000000011 */
.L_x_1356:
        /* <DEDUP_REMOVED lines=12> */
[----:B-1----:R-:W-:Y:S02]  /*11f20*/  MOV R4, UR4 ;  /* 0x0000000400047c02 */ /* 0x002fe40008000f00 */
[----:B------:R-:W-:Y:S01]  /*11f30*/  MOV R5, UR5 ;  /* 0x0000000500057c02 */ /* 0x000fe20008000f00 */
[----:B----4-:R-:W-:Y:S01]  /*11f40*/  IMAD.U32 R6, RZ, RZ, UR6 ;  /* 0x00000006ff067e24 */ /* 0x010fe2000f8e00ff */
[----:B------:R-:W-:-:S02]  /*11f50*/  MOV R7, UR7 ;  /* 0x0000000700077c02 */ /* 0x000fc40008000f00 */
[----:B-----5:R-:W-:Y:S01]  /*11f60*/  MOV R10, UR8 ;  /* 0x00000008000a7c02 */ /* 0x020fe20008000f00 */
[----:B--2---:R-:W-:-:S07]  /*11f70*/  IMAD.U32 R11, RZ, RZ, UR9 ;  /* 0x00000009ff0b7e24 */ /* 0x004fce000f8e00ff */
[----:B------:R-:W-:-:S07]  /*11f80*/  LEPC R20, `(.L_x_1358) ;  /* 0x000000001014794e */ /* 0x000fce0000000000 */
[----:B0--3--:R-:W-:Y:S05]  /*11f90*/  CALL.ABS.NOINC R2 ;  /* 0x0000000002007343 */ /* 0x009fea0003c00000 */
.L_x_1358:
[----:B------:R-:W1:Y:S01]  /*11fa0*/  LDCU.U16 UR4, c[0x0][0x380] ;  /* 0x00007000ff0477ac */ /* 0x000e620008000400 */
[----:B------:R-:W-:Y:S02]  /*11fb0*/  PRMT R5, R17, 0x9910, RZ ;  /* 0x0000991011057816 */ /* 0x000fe400000000ff */
[----:B------:R-:W-:Y:S01]  /*11fc0*/  PRMT R0, R22, 0x9910, RZ ;  /* 0x0000991016007816 */ /* 0x000fe200000000ff */
[----:B------:R-:W2:Y:S01]  /*11fd0*/  LDCU.64 UR6, c[0x0][0x758] ;  /* 0x0000eb00ff0677ac */ /* 0x000ea20008000a00 */
[----:B------:R-:W3:Y:S01]  /*11fe0*/  LDCU UR5, c[0x0][0x78c] ;  /* 0x0000f180ff0577ac */ /* 0x000ee20008000800 */
[----:B-1----:R-:W-:Y:S01]  /*11ff0*/  UPRMT UR4, UR4, 0x9910, URZ ;  /* 0x0000991004047896 */ /* 0x002fe200080000ff */
[----:B--2---:R-:W-:-:S05]  /*12000*/  IADD3 R2, P0, PT, R25, UR6, RZ ;  /* 0x0000000619027c10 */ /* 0x004fca000ff1e0ff */
[----:B------:R-:W-:Y:S01]  /*12010*/  IMAD R5, R5, UR4, RZ ;  /* 0x0000000405057c24 */ /* 0x000fe2000f8e02ff */
[----:B------:R-:W-:Y:S01]  /*12020*/  IADD3.X R3, PT, PT, RZ, UR7, RZ, P0, !PT ;  /* 0x00000007ff037c10 */ /* 0x000fe200087fe4ff */
[----:B---3--:R-:W-:Y:S01]  /*12030*/  UISETP.NE.AND UP0, UPT, UR5, 0x1, UPT ;  /* 0x000000010500788c */ /* 0x008fe2000bf05270 */
[----:B------:R-:W-:-:S03]  /*12040*/  IMAD R19, R0, UR4, RZ ;  /* 0x0000000400137c24 */ /* 0x000fc6000f8e02ff */
[----:B------:R1:W-:Y:S05]  /*12050*/  STG.E.U16 desc[UR36][R2.64], R5 ;  /* 0x0000000502007986 */ /* 0x0003ea000c101524 */
[----:B------:R-:W-:Y:S05]  /*12060*/  BRA.U !UP0, `(.L_x_1359) ;  /* 0x0000000108407547 */ /* 0x000fea000b800000 */
[----:B------:R-:W-:Y:S01]  /*12070*/  MOV R0, 0x0 ;  /* 0x0000000000007802 */ /* 0x000fe20000000f00 */
[----:B------:R-:W2:Y:S01]  /*12080*/  LDCU.64 UR4, c[0x4][0x590] ;  /* 0x0100b200ff0477ac */ /* 0x000ea20008000a00 */
[----:B------:R-:W-:Y:S02]  /*12090*/  HFMA2 R8, -RZ, RZ, 0, 4.4763088226318359375e-05 ;  /* 0x000002efff087431 */ /* 0x000fe400000001ff */
[----:B------:R-:W-:Y:S01]  /*120a0*/  IMAD.MOV.U32 R12, RZ, RZ, 0x1 ;  /* 0x00000001ff0c7424 */ /* 0x000fe200078e00ff */
[----:B-1----:R1:W3:Y:S01]  /*120b0*/  LDC.64 R2, c[0x4][R0] ;  /* 0x0100000000027b82 */ /* 0x0022e20000000a00 */
        /* <DEDUP_REMOVED lines=11> */
.L_x_1359:
[----:B------:R-:W2:Y:S02]  /*12170*/  LDCU.64 UR4, c[0x0][0x758] ;  /* 0x0000eb00ff0477ac */ /* 0x000ea40008000a00 */
[----:B--2---:R-:W-:-:S04]  /*12180*/  IADD3 R16, P0, PT, R16, UR4, RZ ;  /* 0x0000000410107c10 */ /* 0x004fc8000ff1e0ff */
[----:B------:R-:W-:-:S05]  /*12190*/  IADD3.X R17, PT, PT, RZ, UR5, RZ, P0, !PT ;  /* 0x00000005ff117c10 */ /* 0x000fca00087fe4ff */
[----:B------:R-:W-:Y:S01]  /*121a0*/  STG.E.U16 desc[UR36][R16.64], R19 ;  /* 0x0000001310007986 */ /* 0x000fe2000c101524 */
[----:B------:R-:W-:Y:S05]  /*121b0*/  EXIT ;  /* 0x000000000000794d */ /* 0x000fea0003800000 */
.L_x_1357:
[----:B------:R-:W-:Y:S04]  /*121c0*/  STG.E.U16 desc[UR36][R4.64], R17 ;  /* 0x0000001104007986 */ /* 0x000fe8000c101524 */
[----:B------:R-:W-:Y:S01]  /*121d0*/  STG.E.U16 desc[UR36][R4.64+0x2], R22 ;  /* 0x0000021604007986 */ /* 0x000fe2000c101524 */
[----:B------:R-:W-:Y:S05]  /*121e0*/  EXIT ;  /* 0x000000000000794d */ /* 0x000fea0003800000 */
.L_x_1360:
        /* <DEDUP_REMOVED lines=9> */
.L_x_7275:


//--------------------- .text._ZN2at6native13reduce_kernelILi128ELi4ENS0_8ReduceOpIsNS0_7MeanOpsIssssEEjsLi4ELi8EEEEEvT1_ --------------------------
	.section	.text._ZN2at6native13reduce_kernelILi128ELi4ENS0_8ReduceOpIsNS0_7MeanOpsIssssEEjsLi4ELi8EEEEEvT1_,"ax",@progbits
	.align	128
        .global         _ZN2at6native13reduce_kernelILi128ELi4ENS0_8ReduceOpIsNS0_7MeanOpsIssssEEjsLi4ELi8EEEEEvT1_
        .type           _ZN2at6native13reduce_kernelILi128ELi4ENS0_8ReduceOpIsNS0_7MeanOpsIssssEEjsLi4ELi8EEEEEvT1_,@function
        .size           _ZN2at6native13reduce_kernelILi128ELi4ENS0_8ReduceOpIsNS0_7MeanOpsIssssEEjsLi4ELi8EEEEEvT1_,(.L_x_7276 - _ZN2at6native13reduce_kernelILi128ELi4ENS0_8ReduceOpIsNS0_7MeanOpsIssssEEjsLi4ELi8EEEEEvT1_)
        .other          _ZN2at6native13reduce_kernelILi128ELi4ENS0_8ReduceOpIsNS0_7MeanOpsIssssEEjsLi4ELi8EEEEEvT1_,@"STO_CUDA_ENTRY STV_DEFAULT"
_ZN2at6native13reduce_kernelILi128ELi4ENS0_8ReduceOpIsNS0_7MeanOpsIssssEEjsLi4ELi8EEEEEvT1_:
.text._ZN2at6native13reduce_kernelILi128ELi4ENS0_8ReduceOpIsNS0_7MeanOpsIssssEEjsLi4ELi8EEEEEvT1_:
        /* <DEDUP_REMOVED lines=296> */
.L_x_1361:
        /* <DEDUP_REMOVED lines=21> */
[----:B-1----:R-:W-:Y:S01]  /*13d0*/  MOV R4, UR4 ;  /* 0x0000000400047c02 */ /* 0x002fe20008000f00 */
[----:B------:R-:W-:Y:S01]  /*13e0*/  IMAD.U32 R5, RZ, RZ, UR5 ;  /* 0x00000005ff057e24 */ /* 0x000fe2000f8e00ff */
[----:B----4-:R-:W-:Y:S01]  /*13f0*/  MOV R6, UR6 ;  /* 0x0000000600067c02 */ /* 0x010fe20008000f00 */
[----:B------:R-:W-:Y:S01]  /*1400*/  IMAD.U32 R7, RZ, RZ, UR7 ;  /* 0x00000007ff077e24 */ /* 0x000fe2000f8e00ff */
[----:B-----5:R-:W-:Y:S01]  /*1410*/  MOV R10, UR8 ;  /* 0x00000008000a7c02 */ /* 0x020fe20008000f00 */
[----:B--2---:R-:W-:-:S07]  /*1420*/  IMAD.U32 R11, RZ, RZ, UR9 ;  /* 0x00000009ff0b7e24 */ /* 0x004fce000f8e00ff */
[----:B------:R-:W-:-:S07]  /*1430*/  LEPC R20, `(.L_x_1365) ;  /* 0x000000001014794e */ /* 0x000fce0000000000 */
[----:B0--3--:R-:W-:Y:S05]  /*1440*/  CALL.ABS.NOINC R14 ;  /* 0x000000000e007343 */ /* 0x009fea0003c00000 */
.L_x_1365:
        /* <DEDUP_REMOVED lines=29> */
.L_x_1369:
[----:B------:R-:W-:Y:S05]  /*1620*/  BSYNC.RECONVERGENT B1 ;  /* 0x0000000000017941 */ /* 0x000fea0003800200 */
.L_x_1368:
[----:B------:R-:W0:Y:S01]  /*1630*/  LDC R4, c[0x0][0x388] ;  /* 0x0000e200ff047b82 */ /* 0x000e220000000800 */
[----:B------:R-:W-:-:S05]  /*1640*/  IADD3 R22, P0, PT, R22, 0x10, RZ ;  /* 0x0000001016167810 */ /* 0x000fca0007f1e0ff */
[----:B------:R-:W-:Y:S01]  /*1650*/  IMAD.X R23, RZ, RZ, R23, P0 ;  /* 0x000000ffff177224 */ /* 0x000fe200000e0617 */
[----:B0-----:R-:W-:-:S07]  /*1660*/  IADD3 R3, PT, PT, R7, -0x8, R4 ;  /* 0xfffffff807037810 */ /* 0x001fce0007ffe004 */
.L_x_1367:
[----:B------:R-:W-:Y:S05]  /*1670*/  BSYNC.RECONVERGENT B0 ;  /* 0x0000000000007941 */ /* 0x000fea0003800200 */
.L_x_1366:
        /* <DEDUP_REMOVED lines=24> */
.L_x_1372:
        /* <DEDUP_REMOVED lines=22> */
.L_x_1371:
[----:B------:R-:W-:Y:S05]  /*1960*/  BSYNC.RECONVERGENT B0 ;  /* 0x0000000000007941 */ /* 0x000fea0003800200 */
.L_x_1370:
        /* <DEDUP_REMOVED lines=9> */
.L_x_1374:
[----:B------:R-:W-:Y:S05]  /*1a00*/  BSYNC.RECONVERGENT B0 ;  /* 0x0000000000007941 */ /* 0x000fea0003800200 */
.L_x_1373:
[----:B------:R-:W-:Y:S02]  /*1a10*/  IADD3 R9, PT, PT, R12, R14, R9 ;  /* 0x0000000e0c097210 */ /* 0x000fe40007ffe009 */
[----:B------:R-:W-:Y:S02]  /*1a20*/  PRMT R23, RZ, 0x7610, R23 ;  /* 0x00007610ff177816 */ /* 0x000fe40000000017 */
[----:B------:R-:W-:Y:S02]  /*1a30*/  IADD3 R9, PT, PT, R15, R10, R9 ;  /* 0x0000000a0f097210 */ /* 0x000fe40007ffe009 */
[----:B------:R-:W-:Y:S02]  /*1a40*/  PRMT R22, RZ, 0x7610, R22 ;  /* 0x00007610ff167816 */ /* 0x000fe40000000016 */
[----:B------:R-:W-:Y:S02]  /*1a50*/  IADD3 R9, PT, PT, R8, R13, R9 ;  /* 0x0000000d08097210 */ /* 0x000fe40007ffe009 */
[----:B------:R-:W-:-:S03]  /*1a60*/  PRMT R27, RZ, 0x7610, R27 ;  /* 0x00007610ff1b7816 */ /* 0x000fc6000000001b */
[----:B------:R-:W-:-:S05]  /*1a70*/  IMAD.IADD R9, R9, 0x1, R0 ;  /* 0x0000000109097824 */ /* 0x000fca00078e0200 */
[----:B------:R-:W-:Y:S01]  /*1a80*/  PRMT R29, R9, 0x7610, R29 ;  /* 0x00007610091d7816 */ /* 0x000fe2000000001d */
[----:B------:R-:W-:Y:S06]  /*1a90*/  BRA `(.L_x_1363) ;  /* 0x000000a800387947 */ /* 0x000fec0003800000 */
.L_x_1364:
        /* <DEDUP_REMOVED lines=42> */
.L_x_1379:
[----:B------:R-:W-:Y:S01]  /*1d40*/  IMAD.IADD R7, R31, 0x1, R0 ;  /* 0x000000011f077824 */ /* 0x000fe200078e0200 */
[----:B------:R-:W-:-:S04]  /*1d50*/  SHF.R.U32.HI R5, RZ, 0x2, R31 ;  /* 0x00000002ff057819 */ /* 0x000fc8000001161f */
[----:B------:R-:W-:Y:S01]  /*1d60*/  IADD3 R9, PT, PT, R7, R0, RZ ;  /* 0x0000000007097210 */ /* 0x000fe20007ffe0ff */
[----:B------:R-:W-:Y:S01]  /*1d70*/  IMAD.WIDE.U32 R4, R5, 0x8, R22 ;  /* 0x0000000805047825 */ /* 0x000fe200078e0016 */
[----:B------:R-:W-:Y:S02]  /*1d80*/  SHF.R.U32.HI R7, RZ, 0x2, R7 ;  /* 0x00000002ff077819 */ /* 0x000fe40000011607 */
[----:B------:R-:W-:Y:S01]  /*1d90*/  SHF.R.U32.HI R11, RZ, 0x2, R9 ;  /* 0x00000002ff0b7819 */ /* 0x000fe20000011609 */
[----:B------:R-:W-:Y:S02]  /*1da0*/  IMAD.IADD R31, R9, 0x1, R0 ;  /* 0x00000001091f7824 */ /* 0x000fe400078e0200 */
[----:B------:R-:W2:Y:S01]  /*1db0*/  LDG.E.64 R4, desc[UR36][R4.64] ;  /* 0x0000002404047981 */ /* 0x000ea2000c1e1b00 */
[----:B------:R-:W-:-:S04]  /*1dc0*/  IMAD.WIDE.U32 R6, R7, 0x8, R22 ;  /* 0x0000000807067825 */ /* 0x000fc800078e0016 */
[----:B------:R-:W-:Y:S01]  /*1dd0*/  IMAD.WIDE.U32 R8, R11, 0x8, R22 ;  /* 0x000000080b087825 */ /* 0x000fe200078e0016 */
[----:B------:R-:W-:Y:S01]  /*1de0*/  SHF.R.U32.HI R11, RZ, 0x2, R31 ;  /* 0x00000002ff0b7819 */ /* 0x000fe2000001161f */
[----:B------:R-:W3:Y:S04]  /*1df0*/  LDG.E.64 R6, desc[UR36][R6.64] ;  /* 0x0000002406067981 */ /* 0x000ee8000c1e1b00 */
[----:B------:R-:W-:Y:S01]  /*1e00*/  IMAD.WIDE.U32 R10, R11, 0x8, R22 ;  /* 0x000000080b0a7825 */ /* 0x000fe200078e0016 */
[----:B------:R-:W4:Y:S05]  /*1e10*/  LDG.E.64 R8, desc[UR36][R8.64] ;  /* 0x0000002408087981 */ /* 0x000f2a000c1e1b00 */
[----:B------:R-:W5:Y:S01]  /*1e20*/  LDG.E.64 R10, desc[UR36][R10.64] ;  /* 0x000000240a0a7981 */ /* 0x000f62000c1e1b00 */
[----:B------:R-:W-:-:S05]  /*1e30*/  IADD3 R31, PT, PT, R31, R0, RZ ;  /* 0x000000001f1f7210 */ /* 0x000fca0007ffe0ff */
[----:B------:R-:W-:-:S05]  /*1e40*/  IMAD R37, R0, 0x3, R31 ;  /* 0x0000000300257824 */ /* 0x000fca00078e021f */
[----:B------:R-:W-:Y:S02]  /*1e50*/  ISETP.GE.U32.AND P0, PT, R37, R42, PT ;  /* 0x0000002a2500720c */ /* 0x000fe40003f06070 */
[C---:B--2---:R-:W-:Y:S01]  /*1e60*/  PRMT R33, R4.reuse, 0x7632, R33 ;  /* 0x0000763204217816 */ /* 0x044fe20000000021 */
[----:B------:R-:W-:Y:S01]  /*1e70*/  IMAD.IADD R32, R4, 0x1, R32 ;  /* 0x0000000104207824 */ /* 0x000fe200078e0220 */
[C---:B------:R-:W-:Y:S02]  /*1e80*/  PRMT R35, R5.reuse, 0x7632, R35 ;  /* 0x0000763205237816 */ /* 0x040fe40000000023 */
[----:B------:R-:W-:Y:S01]  /*1e90*/  IADD3 R29, PT, PT, R5, R29, RZ ;  /* 0x0000001d051d7210 */ /* 0x000fe20007ffe0ff */
[----:B------:R-:W-:Y:S01]  /*1ea0*/  IMAD.IADD R34, R33, 0x1, R30 ;  /* 0x0000000121227824 */ /* 0x000fe200078e021e */
[----:B------:R-:W-:Y:S01]  /*1eb0*/  IADD3 R36, PT, PT, R35, R28, RZ ;  /* 0x0000001c23247210 */ /* 0x000fe20007ffe0ff */
[C---:B---3--:R-:W-:Y:S01]  /*1ec0*/  IMAD.IADD R27, R6.reuse, 0x1, R27 ;  /* 0x00000001061b7824 */ /* 0x048fe200078e021b */
[----:B------:R-:W-:-:S02]  /*1ed0*/  PRMT R33, R6, 0x7632, R33 ;  /* 0x0000763206217816 */ /* 0x000fc40000000021 */
[----:B------:R-:W-:Y:S02]  /*1ee0*/  PRMT R28, R7, 0x7632, R28 ;  /* 0x00007632071c7816 */ /* 0x000fe4000000001c */
[----:B----4-:R-:W-:Y:S01]  /*1ef0*/  PRMT R35, R9, 0x7632, R35 ;  /* 0x0000763209237816 */ /* 0x010fe20000000023 */
[----:B------:R-:W-:Y:S01]  /*1f00*/  IMAD.IADD R33, R33, 0x1, R26 ;  /* 0x0000000121217824 */ /* 0x000fe200078e021a */
[C---:B------:R-:W-:Y:S01]  /*1f10*/  PRMT R30, R8.reuse, 0x7632, R30 ;  /* 0x00007632081e7816 */ /* 0x040fe2000000001e */
[----:B------:R-:W-:Y:S01]  /*1f20*/  IMAD.IADD R21, R8, 0x1, R21 ;  /* 0x0000000108157824 */ /* 0x000fe200078e0215 */
[----:B------:R-:W-:Y:S01]  /*1f30*/  IADD3 R35, PT, PT, R35, R14, RZ ;  /* 0x0000000e23237210 */ /* 0x000fe20007ffe0ff */
[C---:B-----5:R-:W-:Y:S01]  /*1f40*/  IMAD.IADD R15, R10.reuse, 0x1, R15 ;  /* 0x000000010a0f7824 */ /* 0x060fe200078e020f */
[----:B------:R-:W-:Y:S01]  /*1f50*/  PRMT R14, R10, 0x7632, R14 ;  /* 0x000076320a0e7816 */ /* 0x000fe2000000000e */
[----:B------:R-:W-:Y:S01]  /*1f60*/  IMAD.IADD R19, R30, 0x1, R19 ;  /* 0x000000011e137824 */ /* 0x000fe200078e0213 */
[----:B------:R-:W-:-:S02]  /*1f70*/  PRMT R26, R11, 0x7632, R26 ;  /* 0x000076320b1a7816 */ /* 0x000fc4000000001a */
[----:B------:R-:W-:Y:S01]  /*1f80*/  IADD3 R25, PT, PT, R28, R25, RZ ;  /* 0x000000191c197210 */ /* 0x000fe20007ffe0ff */
[----:B------:R-:W-:Y:S01]  /*1f90*/  IMAD.IADD R13, R14, 0x1, R13 ;  /* 0x000000010e0d7824 */ /* 0x000fe200078e020d */
[----:B------:R-:W-:Y:S02]  /*1fa0*/  IADD3 R3, PT, PT, R26, R3, RZ ;  /* 0x000000031a037210 */ /* 0x000fe40007ffe0ff */
[----:B------:R-:W-:Y:S02]  /*1fb0*/  IADD3 R24, PT, PT, R7, R24, RZ ;  /* 0x0000001807187210 */ /* 0x000fe40007ffe0ff */
[----:B------:R-:W-:Y:S02]  /*1fc0*/  PRMT R30, R34, 0x7610, R30 ;  /* 0x00007610221e7816 */ /* 0x000fe4000000001e */
[----:B------:R-:W-:Y:S02]  /*1fd0*/  PRMT R28, R36, 0x7610, R28 ;  /* 0x00007610241c7816 */ /* 0x000fe4000000001c */
[----:B------:R-:W-:-:S02]  /*1fe0*/  IADD3 R20, PT, PT, R9, R20, RZ ;  /* 0x0000001409147210 */ /* 0x000fc40007ffe0ff */
[----:B------:R-:W-:Y:S02]  /*1ff0*/  PRMT R26, R33, 0x7610, R26 ;  /* 0x00007610211a7816 */ /* 0x000fe4000000001a */
[----:B------:R-:W-:Y:S02]  /*2000*/  IADD3 R12, PT, PT, R11, R12, RZ ;  /* 0x0000000c0b0c7210 */ /* 0x000fe40007ffe0ff */
[----:B------:R-:W-:Y:S01]  /*2010*/  PRMT R14, R35, 0x7610, R14 ;  /* 0x00007610230e7816 */ /* 0x000fe2000000000e */
[----:B------:R-:W-:Y:S06]  /*2020*/  @!P0 BRA `(.L_x_1379) ;  /* 0xfffffffc00448947 */ /* 0x000fec000383ffff */
[----:B------:R-:W-:Y:S05]  /*2030*/  BSYNC.RECONVERGENT B1 ;  /* 0x0000000000017941 */ /* 0x000fea0003800200 */
.L_x_1378:
[C---:B------:R-:W-:Y:S02]  /*2040*/  PRMT R40, R8.reuse, 0x7610, R40 ;  /* 0x0000761008287816 */ /* 0x040fe40000000028 */
[----:B------:R-:W-:Y:S02]  /*2050*/  PRMT R44, R8, 0x7632, R44 ;  /* 0x00007632082c7816 */ /* 0x000fe4000000002c */
[C---:B------:R-:W-:Y:S02]  /*2060*/  PRMT R41, R9.reuse, 0x7610, R41 ;  /* 0x0000761009297816 */ /* 0x040fe40000000029 */
[----:B------:R-:W-:Y:S02]  /*2070*/  PRMT R43, R9, 0x7632, R43 ;  /* 0x00007632092b7816 */ /* 0x000fe4000000002b */
[----:B------:R-:W-:Y:S02]  /*2080*/  PRMT R8, R10, 0x7610, R8 ;  /* 0x000076100a087816 */ /* 0x000fe40000000008 */
[----:B------:R-:W-:-:S02]  /*2090*/  PRMT R33, R4, 0x7610, R33 ;  /* 0x0000761004217816 */ /* 0x000fc40000000021 */
[----:B------:R-:W-:Y:S02]  /*20a0*/  PRMT R35, R4, 0x7632, R35 ;  /* 0x0000763204237816 */ /* 0x000fe40000000023 */
[C---:B------:R-:W-:Y:S02]  /*20b0*/  PRMT R34, R5.reuse, 0x7610, R34 ;  /* 0x0000761005227816 */ /* 0x040fe40000000022 */
[----:B------:R-:W-:Y:S02]  /*20c0*/  PRMT R37, R5, 0x7632, R37 ;  /* 0x0000763205257816 */ /* 0x000fe40000000025 */
[----:B------:R-:W-:Y:S02]  /*20d0*/  PRMT R39, R6, 0x7632, R39 ;  /* 0x0000763206277816 */ /* 0x000fe40000000027 */
[----:B------:R-:W-:Y:S02]  /*20e0*/  PRMT R36, R7, 0x7632, R36 ;  /* 0x0000763207247816 */ /* 0x000fe40000000024 */
[----:B------:R-:W-:-:S02]  /*20f0*/  PRMT R10, R10, 0x7632, R10 ;  /* 0x000076320a0a7816 */ /* 0x000fc4000000000a */
[C---:B------:R-:W-:Y:S02]  /*2100*/  PRMT R9, R11.reuse, 0x7610, R9 ;  /* 0x000076100b097816 */ /* 0x040fe40000000009 */
[----:B------:R-:W-:-:S07]  /*2110*/  PRMT R38, R11, 0x7632, R38 ;  /* 0x000076320b267816 */ /* 0x000fce0000000026 */
.L_x_1377:
[----:B------:R-:W-:Y:S05]  /*2120*/  BSYNC.RECONVERGENT B0 ;  /* 0x0000000000007941 */ /* 0x000fea0003800200 */
.L_x_1376:
[----:B------:R-:W-:Y:S01]  /*2130*/  ISETP.GE.U32.AND P0, PT, R31, R42, PT ;  /* 0x0000002a1f00720c */ /* 0x000fe20003f06070 */
[----:B------:R-:W-:-:S12]  /*2140*/  BSSY.RECONVERGENT B0, `(.L_x_1380) ;  /* 0x0000026000007945 */ /* 0x000fd80003800200 */
[----:B------:R-:W-:Y:S05]  /*2150*/  @P0 BRA `(.L_x_1381) ;  /* 0x0000000000900947 */ /* 0x000fea0003800000 */
[----:B------:R-:W-:-:S05]  /*2160*/  SHF.R.U32.HI R5, RZ, 0x2, R31 ;  /* 0x00000002ff057819 */ /* 0x000fca000001161f */
[----:B------:R-:W-:-:S06]  /*2170*/  IMAD.WIDE.U32 R4, R5, 0x8, R22 ;  /* 0x0000000805047825 */ /* 0x000fcc00078e0016 */
[----:B------:R-:W2:Y:S01]  /*2180*/  LDG.E.64 R4, desc[UR36][R4.64] ;  /* 0x0000002404047981 */ /* 0x000ea2000c1e1b00 */
[----:B------:R-:W-:-:S05]  /*2190*/  IMAD.IADD R11, R31, 0x1, R0 ;  /* 0x000000011f0b7824 */ /* 0x000fca00078e0200 */
[----:B------:R-:W-:Y:S02]  /*21a0*/  ISETP.GE.U32.AND P1, PT, R11, R42, PT ;  /* 0x0000002a0b00720c */ /* 0x000fe40003f26070 */
[C---:B--2---:R-:W-:Y:S02]  /*21b0*/  PRMT R33, R4.reuse, 0x7610, R33 ;  /* 0x0000761004217816 */ /* 0x044fe40000000021 */
[----:B------:R-:W-:Y:S02]  /*21c0*/  PRMT R35, R4, 0x7632, R35 ;  /* 0x0000763204237816 */ /* 0x000fe40000000023 */
[C---:B------:R-:W-:Y:S02]  /*21d0*/  PRMT R34, R5.reuse, 0x7610, R34 ;  /* 0x0000761005227816 */ /* 0x040fe40000000022 */
[----:B------:R-:W-:-:S05]  /*21e0*/  PRMT R37, R5, 0x7632, R37 ;  /* 0x0000763205257816 */ /* 0x000fca0000000025 */
[----:B------:R-:W-:Y:S05]  /*21f0*/  @P1 BRA `(.L_x_1381) ;  /* 0x0000000000681947 */ /* 0x000fea0003800000 */
[----:B------:R-:W-:-:S05]  /*2200*/  SHF.R.U32.HI R5, RZ, 0x2, R11 ;  /* 0x00000002ff057819 */ /* 0x000fca000001160b */
[----:B------:R-:W-:-:S06]  /*2210*/  IMAD.WIDE.U32 R4, R5, 0x8, R22 ;  /* 0x0000000805047825 */ /* 0x000fcc00078e0016 */
[----:B------:R-:W2:Y:S01]  /*2220*/  LDG.E.64 R4, desc[UR36][R4.64] ;  /* 0x0000002404047981 */ /* 0x000ea2000c1e1b00 */
[----:B------:R-:W-:-:S04]  /*2230*/  IADD3 R11, PT, PT, R11, R0, RZ ;  /* 0x000000000b0b7210 */ /* 0x000fc80007ffe0ff */
[----:B------:R-:W-:Y:S02]  /*2240*/  ISETP.GE.U32.AND P1, PT, R11, R42, PT ;  /* 0x0000002a0b00720c */ /* 0x000fe40003f26070 */
[C---:B--2---:R-:W-:Y:S02]  /*2250*/  PRMT R6, R4.reuse, 0x7610, R6 ;  /* 0x0000761004067816 */ /* 0x044fe40000000006 */
[----:B------:R-:W-:Y:S02]  /*2260*/  PRMT R39, R4, 0x7632, R39 ;  /* 0x0000763204277816 */ /* 0x000fe40000000027 */
[C---:B------:R-:W-:Y:S02]  /*2270*/  PRMT R7, R5.reuse, 0x7610, R7 ;  /* 0x0000761005077816 */ /* 0x040fe40000000007 */
[----:B------:R-:W-:-:S05]  /*2280*/  PRMT R36, R5, 0x7632, R36 ;  /* 0x0000763205247816 */ /* 0x000fca0000000024 */
[----:B------:R-:W-:Y:S05]  /*2290*/  @P1 BRA `(.L_x_1381) ;  /* 0x0000000000401947 */ /* 0x000fea0003800000 */
[----:B------:R-:W-:Y:S01]  /*22a0*/  IMAD.IADD R5, R11, 0x1, R0 ;  /* 0x000000010b057824 */ /* 0x000fe200078e0200 */
[----:B------:R-:W-:-:S04]  /*22b0*/  SHF.R.U32.HI R11, RZ, 0x2, R11 ;  /* 0x00000002ff0b7819 */ /* 0x000fc8000001160b */
[----:B------:R-:W-:-:S13]  /*22c0*/  ISETP.GE.U32.AND P1, PT, R5, R42, PT ;  /* 0x0000002a0500720c */ /* 0x000fda0003f26070 */
[----:B------:R-:W-:-:S05]  /*22d0*/  @!P1 SHF.R.U32.HI R5, RZ, 0x2, R5 ;  /* 0x00000002ff059819 */ /* 0x000fca0000011605 */
[----:B------:R-:W-:-:S04]  /*22e0*/  @!P1 IMAD.WIDE.U32 R4, R5, 0x8, R22 ;  /* 0x0000000805049825 */ /* 0x000fc800078e0016 */
[----:B------:R-:W-:Y:S02]  /*22f0*/  IMAD.WIDE.U32 R22, R11, 0x8, R22 ;  /* 0x000000080b167825 */ /* 0x000fe400078e0016 */
[----:B------:R-:W2:Y:S04]  /*2300*/  @!P1 LDG.E.64 R4, desc[UR36][R4.64] ;  /* 0x0000002404049981 */ /* 0x000ea8000c1e1b00 */
[----:B------:R-:W3:Y:S01]  /*2310*/  LDG.E.64 R22, desc[UR36][R22.64] ;  /* 0x0000002416167981 */ /* 0x000ee2000c1e1b00 */
[C---:B--2---:R-:W-:Y:S02]  /*2320*/  @!P1 PRMT R8, R4.reuse, 0x7610, R8 ;  /* 0x0000761004089816 */ /* 0x044fe40000000008 */
[----:B------:R-:W-:Y:S02]  /*2330*/  @!P1 PRMT R10, R4, 0x7632, R10 ;  /* 0x00007632040a9816 */ /* 0x000fe4000000000a */
[----:B------:R-:W-:-:S02]  /*2340*/  @!P1 PRMT R9, R5, 0x7610, R9 ;  /* 0x0000761005099816 */ /* 0x000fc40000000009 */
[----:B------:R-:W-:Y:S02]  /*2350*/  @!P1 PRMT R38, R5, 0x7632, R38 ;  /* 0x0000763205269816 */ /* 0x000fe40000000026 */
[C---:B---3--:R-:W-:Y:S02]  /*2360*/  PRMT R40, R22.reuse, 0x7610, R40 ;  /* 0x0000761016287816 */ /* 0x048fe40000000028 */
[----:B------:R-:W-:Y:S02]  /*2370*/  PRMT R44, R22, 0x7632, R44 ;  /* 0x00007632162c7816 */ /* 0x000fe4000000002c */
[C---:B------:R-:W-:Y:S02]  /*2380*/  PRMT R41, R23.reuse, 0x7610, R41 ;  /* 0x0000761017297816 */ /* 0x040fe40000000029 */
[----:B------:R-:W-:-:S07]  /*2390*/  PRMT R43, R23, 0x7632, R43 ;  /* 0x00007632172b7816 */ /* 0x000fce000000002b */
.L_x_1381:
[----:B------:R-:W-:Y:S05]  /*23a0*/  BSYNC.RECONVERGENT B0 ;  /* 0x0000000000007941 */ /* 0x000fea0003800200 */
.L_x_1380:
[----:B------:R-:W-:Y:S04]  /*23b0*/  BSSY.RECONVERGENT B0, `(.L_x_1382) ;  /* 0x0000020000007945 */ /* 0x000fe80003800200 */
[----:B------:R-:W-:Y:S05]  /*23c0*/  @P0 BRA `(.L_x_1383) ;  /* 0x0000000000780947 */ /* 0x000fea0003800000 */
[----:B------:R-:W-:Y:S01]  /*23d0*/  IADD3 R5, PT, PT, R31, R0, RZ ;  /* 0x000000001f057210 */ /* 0x000fe20007ffe0ff */
[----:B------:R-:W-:Y:S01]  /*23e0*/  IMAD.IADD R32, R32, 0x1, R33 ;  /* 0x0000000120207824 */ /* 0x000fe200078e0221 */
[----:B------:R-:W-:Y:S01]  /*23f0*/  IADD3 R30, PT, PT, R30, R35, RZ ;  /* 0x000000231e1e7210 */ /* 0x000fe20007ffe0ff */
[----:B------:R-:W-:Y:S01]  /*2400*/  IMAD.IADD R29, R29, 0x1, R34 ;  /* 0x000000011d1d7824 */ /* 0x000fe200078e0222 */
[----:B------:R-:W-:Y:S02]  /*2410*/  ISETP.GE.U32.AND P0, PT, R5, R42, PT ;  /* 0x0000002a0500720c */ /* 0x000fe40003f06070 */
[----:B------:R-:W-:-:S11]  /*2420*/  IADD3 R28, PT, PT, R28, R37, RZ ;  /* 0x000000251c1c7210 */ /* 0x000fd60007ffe0ff */
[----:B------:R-:W-:Y:S05]  /*2430*/  @P0 BRA `(.L_x_1383) ;  /* 0x00000000005c0947 */ /* 0x000fea0003800000 */
[----:B------:R-:W-:Y:S01]  /*2440*/  IMAD.IADD R5, R5, 0x1, R0 ;  /* 0x0000000105057824 */ /* 0x000fe200078e0200 */
[----:B------:R-:W-:Y:S01]  /*2450*/  IADD3 R6, PT, PT, R27, R6, RZ ;  /* 0x000000061b067210 */ /* 0x000fe20007ffe0ff */
[----:B------:R-:W-:Y:S01]  /*2460*/  IMAD.IADD R26, R26, 0x1, R39 ;  /* 0x000000011a1a7824 */ /* 0x000fe200078e0227 */
[----:B------:R-:W-:Y:S01]  /*2470*/  IADD3 R7, PT, PT, R24, R7, RZ ;  /* 0x0000000718077210 */ /* 0x000fe20007ffe0ff */
[----:B------:R-:W-:Y:S01]  /*2480*/  IMAD.IADD R25, R25, 0x1, R36 ;  /* 0x0000000119197824 */ /* 0x000fe200078e0224 */
[----:B------:R-:W-:Y:S02]  /*2490*/  ISETP.GE.U32.AND P0, PT, R5, R42, PT ;  /* 0x0000002a0500720c */ /* 0x000fe40003f06070 */
[----:B------:R-:W-:Y:S02]  /*24a0*/  PRMT R27, R6, 0x7610, R27 ;  /* 0x00007610061b7816 */ /* 0x000fe4000000001b */
[----:B------:R-:W-:-:S09]  /*24b0*/  PRMT R24, R7, 0x7610, R24 ;  /* 0x0000761007187816 */ /* 0x000fd20000000018 */
[----:B------:R-:W-:Y:S05]  /*24c0*/  @P0 BRA `(.L_x_1383) ;  /* 0x0000000000380947 */ /* 0x000fea0003800000 */
[----:B------:R-:W-:Y:S01]  /*24d0*/  IADD3 R5, PT, PT, R5, R0, RZ ;  /* 0x0000000005057210 */ /* 0x000fe20007ffe0ff */
[----:B------:R-:W-:Y:S01]  /*24e0*/  IMAD.IADD R21, R21, 0x1, R40 ;  /* 0x0000000115157824 */ /* 0x000fe200078e0228 */
[----:B------:R-:W-:Y:S01]  /*24f0*/  IADD3 R19, PT, PT, R19, R44, RZ ;  /* 0x0000002c13137210 */ /* 0x000fe20007ffe0ff */
[----:B------:R-:W-:Y:S01]  /*2500*/  IMAD.IADD R20, R20, 0x1, R41 ;  /* 0x0000000114147824 */ /* 0x000fe200078e0229 */
[----:B------:R-:W-:Y:S02]  /*2510*/  ISETP.GE.U32.AND P0, PT, R5, R42, PT ;  /* 0x0000002a0500720c */ /* 0x000fe40003f06070 */
[----:B------:R-:W-:-:S11]  /*2520*/  IADD3 R14, PT, PT, R14, R43, RZ ;  /* 0x0000002b0e0e7210 */ /* 0x000fd60007ffe0ff */
[----:B------:R-:W-:Y:S01]  /*2530*/  @!P0 IMAD.IADD R8, R15, 0x1, R8 ;  /* 0x000000010f088824 */ /* 0x000fe200078e0208 */
[----:B------:R-:W-:Y:S01]  /*2540*/  @!P0 IADD3 R10, PT, PT, R13, R10, RZ ;  /* 0x0000000a0d0a8210 */ /* 0x000fe20007ffe0ff */
[----:B------:R-:W-:Y:S01]  /*2550*/  @!P0 IMAD.IADD R9, R12, 0x1, R9 ;  /* 0x000000010c098824 */ /* 0x000fe200078e0209 */
[----:B------:R-:W-:Y:S02]  /*2560*/  @!P0 IADD3 R38, PT, PT, R3, R38, RZ ;  /* 0x0000002603268210 */ /* 0x000fe40007ffe0ff */
[----:B------:R-:W-:Y:S02]  /*2570*/  @!P0 PRMT R15, R8, 0x7610, R15 ;  /* 0x00007610080f8816 */ /* 0x000fe4000000000f */
[----:B------:R-:W-:Y:S02]  /*2580*/  @!P0 PRMT R13, R10, 0x7610, R13 ;  /* 0x000076100a0d8816 */ /* 0x000fe4000000000d */
[----:B------:R-:W-:Y:S02]  /*2590*/  @!P0 PRMT R12, R9, 0x7610, R12 ;  /* 0x00007610090c8816 */ /* 0x000fe4000000000c */
[----:B------:R-:W-:-:S07]  /*25a0*/  @!P0 PRMT R3, R38, 0x7610, R3 ;  /* 0x0000761026038816 */ /* 0x000fce0000000003 */
.L_x_1383:
[----:B------:R-:W-:Y:S05]  /*25b0*/  BSYNC.RECONVERGENT B0 ;  /* 0x0000000000007941 */ /* 0x000fea0003800200 */
.L_x_1382:
[----:B------:R-:W-:Y:S02]  /*25c0*/  IADD3 R32, PT, PT, R21, R27, R32 ;  /* 0x0000001b15207210 */ /* 0x000fe40007ffe020 */
[----:B------:R-:W-:Y:S02]  /*25d0*/  IADD3 R29, PT, PT, R20, R24, R29 ;  /* 0x00000018141d7210 */ /* 0x000fe40007ffe01d */
[----:B------:R-:W-:Y:S01]  /*25e0*/  IADD3 R26, PT, PT, R19, R26, R30 ;  /* 0x0000001a131a7210 */ /* 0x000fe20007ffe01e */
[----:B------:R-:W-:Y:S01]  /*25f0*/  IMAD.IADD R32, R32, 0x1, R15 ;  /* 0x0000000120207824 */ /* 0x000fe200078e020f */
[----:B------:R-:W-:Y:S01]  /*2600*/  IADD3 R14, PT, PT, R14, R25, R28 ;  /* 0x000000190e0e7210 */ /* 0x000fe20007ffe01c */
[----:B------:R-:W-:Y:S01]  /*2610*/  IMAD.IADD R12, R29, 0x1, R12 ;  /* 0x000000011d0c7824 */ /* 0x000fe200078e020c */
[----:B------:R-:W-:Y:S02]  /*2620*/  IADD3 R26, PT, PT, R26, R13, RZ ;  /* 0x0000000d1a1a7210 */ /* 0x000fe40007ffe0ff */
[----:B------:R-:W-:-:S02]  /*2630*/  IADD3 R14, PT, PT, R14, R3, RZ ;  /* 0x000000030e0e7210 */ /* 0x000fc40007ffe0ff */
[----:B------:R-:W-:Y:S02]  /*2640*/  PRMT R29, R32, 0x7610, R29 ;  /* 0x00007610201d7816 */ /* 0x000fe4000000001d */
[----:B------:R-:W-:Y:S02]  /*2650*/  PRMT R27, R26, 0x7610, R27 ;  /* 0x000076101a1b7816 */ /* 0x000fe4000000001b */
[----:B------:R-:W-:Y:S02]  /*2660*/  PRMT R22, R12, 0x7610, R22 ;  /* 0x000076100c167816 */ /* 0x000fe40000000016 */
[----:B------:R-:W-:Y:S01]  /*2670*/  PRMT R23, R14, 0x7610, R23 ;  /* 0x000076100e177816 */ /* 0x000fe20000000017 */
[----:B------:R-:W-:Y:S06]  /*2680*/  BRA `(.L_x_1363) ;  /* 0x0000009c003c7947 */ /* 0x000fec0003800000 */
.L_x_1375:
[----:B------:R-:W-:-:S13]  /*2690*/  ISETP.NE.AND P0, PT, R24, 0x1, PT ;  /* 0x000000011800780c */ /* 0x000fda0003f05270 */
[----:B------:R-:W-:Y:S05]  /*26a0*/  @P0 BRA `(.L_x_1384) ;  /* 0x0000000800f00947 */ /* 0x000fea0003800000 */
[----:B------:R-:W1:Y:S01]  /*26b0*/  LDC R6, c[0x0][0x390] ;  /* 0x0000e400ff067b82 */ /* 0x000e620000000800 */
[----:B------:R-:W-:Y:S01]  /*26c0*/  BSSY.RECONVERGENT B0, `(.L_x_1385) ;  /* 0x0000064000007945 */ /* 0x000fe20003800200 */
[----:B------:R-:W-:-:S06]  /*26d0*/  IMAD.MOV.U32 R7, RZ, RZ, R31 ;  /* 0x000000ffff077224 */ /* 0x000fcc00078e001f */
        /* <DEDUP_REMOVED lines=34> */
.L_x_1388:
[----:B------:R-:W-:Y:S02]  /*2900*/  IMAD.IADD R25, R7, 0x1, R6 ;  /* 0x0000000107197824 */ /* 0x000fe400078e0206 */
[C---:B------:R-:W-:Y:S02]  /*2910*/  IMAD R7, R36.reuse, R7, RZ ;  /* 0x0000000724077224 */ /* 0x040fe400078e02ff */
[----:B------:R-:W-:Y:S01]  /*2920*/  IMAD R26, R36, R25, RZ ;  /* 0x00000019241a7224 */ /* 0x000fe200078e02ff */
[----:B------:R-:W-:Y:S02]  /*2930*/  IADD3 R27, PT, PT, R25, R6, RZ ;  /* 0x00000006191b7210 */ /* 0x000fe40007ffe0ff */
[----:B------:R-:W-:-:S03]  /*2940*/  SHF.R.U32.HI R7, RZ, 0x2, R7 ;  /* 0x00000002ff077819 */ /* 0x000fc60000011607 */
[----:B------:R-:W-:Y:S02]  /*2950*/  IMAD.IADD R33, R27, 0x1, R6 ;  /* 0x000000011b217824 */ /* 0x000fe400078e0206 */
[----:B------:R-:W-:Y:S01]  /*2960*/  IMAD R28, R36, R27, RZ ;  /* 0x0000001b241c7224 */ /* 0x000fe200078e02ff */
[----:B------:R-:W-:Y:S01]  /*2970*/  SHF.R.U32.HI R27, RZ, 0x2, R26 ;  /* 0x00000002ff1b7819 */ /* 0x000fe2000001161a */
[----:B------:R-:W-:-:S03]  /*2980*/  IMAD.WIDE.U32 R24, R7, 0x8, R22 ;  /* 0x0000000807187825 */ /* 0x000fc600078e0016 */
[----:B------:R-:W-:Y:S01]  /*2990*/  SHF.R.U32.HI R29, RZ, 0x2, R28 ;  /* 0x00000002ff1d7819 */ /* 0x000fe2000001161c */
[----:B------:R-:W-:Y:S02]  /*29a0*/  IMAD R7, R36, R33, RZ ;  /* 0x0000002124077224 */ /* 0x000fe400078e02ff */
[----:B------:R-:W2:Y:S01]  /*29b0*/  LDG.E.64 R24, desc[UR36][R24.64] ;  /* 0x0000002418187981 */ /* 0x000ea2000c1e1b00 */
[----:B------:R-:W-:Y:S02]  /*29c0*/  IMAD.WIDE.U32 R26, R27, 0x8, R22 ;  /* 0x000000081b1a7825 */ /* 0x000fe400078e0016 */
[----:B------:R-:W-:Y:S02]  /*29d0*/  SHF.R.U32.HI R7, RZ, 0x2, R7 ;  /* 0x00000002ff077819 */ /* 0x000fe40000011607 */
[--C-:B------:R-:W-:Y:S02]  /*29e0*/  IMAD.WIDE.U32 R28, R29, 0x8, R22.reuse ;  /* 0x000000081d1c7825 */ /* 0x100fe400078e0016 */
[----:B------:R-:W3:Y:S02]  /*29f0*/  LDG.E.64 R26, desc[UR36][R26.64] ;  /* 0x000000241a1a7981 */ /* 0x000ee4000c1e1b00 */
[----:B------:R-:W-:-:S02]  /*2a00*/  IMAD.WIDE.U32 R30, R7, 0x8, R22 ;  /* 0x00000008071e7825 */ /* 0x000fc400078e0016 */
[----:B------:R-:W4:Y:S04]  /*2a10*/  LDG.E.64 R28, desc[UR36][R28.64] ;  /* 0x000000241c1c7981 */ /* 0x000f28000c1e1b00 */
        /* <DEDUP_REMOVED lines=8> */
[--C-:B------:R-:W-:Y:S01]  /*2aa0*/  IMAD.IADD R35, R34, 0x1, R3.reuse ;  /* 0x0000000122237824 */ /* 0x100fe200078e0203 */
[----:B------:R-:W-:Y:S01]  /*2ab0*/  IADD3 R37, PT, PT, R33, R0, RZ ;  /* 0x0000000021257210 */ /* 0x000fe20007ffe0ff */
[C---:B---3--:R-:W-:Y:S01]  /*2ac0*/  IMAD.IADD R32, R26.reuse, 0x1, R32 ;  /* 0x000000011a207824 */ /* 0x048fe200078e0220 */
[----:B------:R-:W-:-:S02]  /*2ad0*/  PRMT R3, R26, 0x7632, R3 ;  /* 0x000076321a037816 */ /* 0x000fc40000000003 */
[----:B------:R-:W-:Y:S01]  /*2ae0*/  PRMT R0, R27, 0x7632, R0 ;  /* 0x000076321b007816 */ /* 0x000fe20000000000 */
[C---:B----4-:R-:W-:Y:S01]  /*2af0*/  IMAD.IADD R15, R28.reuse, 0x1, R15 ;  /* 0x000000011c0f7824 */ /* 0x050fe200078e020f */
[----:B------:R-:W-:Y:S01]  /*2b00*/  PRMT R33, R28, 0x7632, R33 ;  /* 0x000076321c217816 */ /* 0x000fe20000000021 */
[----:B------:R-:W-:Y:S01]  /*2b10*/  IMAD.IADD R20, R3, 0x1, R20 ;  /* 0x0000000103147824 */ /* 0x000fe200078e0214 */
[----:B------:R-:W-:Y:S01]  /*2b20*/  IADD3 R19, PT, PT, R0, R19, RZ ;  /* 0x0000001300137210 */ /* 0x000fe20007ffe0ff */
[C---:B-----5:R-:W-:Y:S01]  /*2b30*/  IMAD.IADD R11, R30.reuse, 0x1, R11 ;  /* 0x000000011e0b7824 */ /* 0x060fe200078e020b */
[----:B------:R-:W-:Y:S01]  /*2b40*/  PRMT R0, R30, 0x7632, R0 ;  /* 0x000076321e007816 */ /* 0x000fe20000000000 */
[----:B------:R-:W-:Y:S01]  /*2b50*/  IMAD.IADD R14, R33, 0x1, R14 ;  /* 0x00000001210e7824 */ /* 0x000fe200078e020e */
[----:B------:R-:W-:Y:S02]  /*2b60*/  PRMT R3, R31, 0x7632, R3 ;  /* 0x000076321f037816 */ /* 0x000fe40000000003 */
[----:B------:R-:W-:Y:S01]  /*2b70*/  PRMT R34, R29, 0x7632, R34 ;  /* 0x000076321d227816 */ /* 0x000fe20000000022 */
[----:B------:R-:W-:Y:S01]  /*2b80*/  IMAD.IADD R9, R0, 0x1, R9 ;  /* 0x0000000100097824 */ /* 0x000fe200078e0209 */
[----:B------:R-:W-:-:S02]  /*2b90*/  IADD3 R8, PT, PT, R3, R8, RZ ;  /* 0x0000000803087210 */ /* 0x000fc40007ffe0ff */
[----:B------:R-:W-:Y:S02]  /*2ba0*/  IADD3 R13, PT, PT, R34, R13, RZ ;  /* 0x0000000d220d7210 */ /* 0x000fe40007ffe0ff */
[----:B------:R-:W-:Y:S02]  /*2bb0*/  IADD3 R21, PT, PT, R27, R21, RZ ;  /* 0x000000151b157210 */ /* 0x000fe40007ffe0ff */
[----:B------:R-:W-:Y:S02]  /*2bc0*/  PRMT R3, R35, 0x7610, R3 ;  /* 0x0000761023037816 */ /* 0x000fe40000000003 */
[----:B------:R-:W-:Y:S02]  /*2bd0*/  PRMT R0, R37, 0x7610, R0 ;  /* 0x0000761025007816 */ /* 0x000fe40000000000 */
[----:B------:R-:W-:Y:S02]  /*2be0*/  IADD3 R12, PT, PT, R29, R12, RZ ;  /* 0x0000000c1d0c7210 */ /* 0x000fe40007ffe0ff */
[----:B------:R-:W-:Y:S01]  /*2bf0*/  IADD3 R10, PT, PT, R31, R10, RZ ;  /* 0x0000000a1f0a7210 */ /* 0x000fe20007ffe0ff */
[----:B------:R-:W-:Y:S06]  /*2c00*/  @!P0 BRA `(.L_x_1388) ;  /* 0xfffffffc003c8947 */ /* 0x000fec000383ffff */
[----:B------:R-:W-:Y:S05]  /*2c10*/  BSYNC.RECONVERGENT B1 ;  /* 0x0000000000017941 */ /* 0x000fea0003800200 */
.L_x_1387:
[C---:B------:R-:W-:Y:S02]  /*2c20*/  PRMT R44, R28.reuse, 0x7610, R44 ;  /* 0x000076101c2c7816 */ /* 0x040fe4000000002c */
[----:B------:R-:W-:Y:S02]  /*2c30*/  PRMT R39, R28, 0x7632, R39 ;  /* 0x000076321c277816 */ /* 0x000fe40000000027 */
[C---:B------:R-:W-:Y:S02]  /*2c40*/  PRMT R41, R29.reuse, 0x7610, R41 ;  /* 0x000076101d297816 */ /* 0x040fe40000000029 */
[----:B------:R-:W-:Y:S02]  /*2c50*/  PRMT R46, R29, 0x7632, R46 ;  /* 0x000076321d2e7816 */ /* 0x000fe4000000002e */
[----:B------:R-:W-:Y:S02]  /*2c60*/  PRMT R28, R30, 0x7610, R28 ;  /* 0x000076101e1c7816 */ /* 0x000fe4000000001c */
[----:B------:R-:W-:-:S02]  /*2c70*/  PRMT R29, R31, 0x7610, R29 ;  /* 0x000076101f1d7816 */ /* 0x000fc4000000001d */
[----:B------:R-:W-:Y:S02]  /*2c80*/  PRMT R34, R24, 0x7632, R34 ;  /* 0x0000763218227816 */ /* 0x000fe40000000022 */
[----:B------:R-:W-:Y:S02]  /*2c90*/  PRMT R33, R25, 0x7632, R33 ;  /* 0x0000763219217816 */ /* 0x000fe40000000021 */
[C---:B------:R-:W-:Y:S02]  /*2ca0*/  PRMT R35, R26.reuse, 0x7610, R35 ;  /* 0x000076101a237816 */ /* 0x040fe40000000023 */
[----:B------:R-:W-:Y:S02]  /*2cb0*/  PRMT R37, R26, 0x7632, R37 ;  /* 0x000076321a257816 */ /* 0x000fe40000000025 */
[C---:B------:R-:W-:Y:S02]  /*2cc0*/  PRMT R38, R27.reuse, 0x7610, R38 ;  /* 0x000076101b267816 */ /* 0x040fe40000000026 */
[----:B------:R-:W-:-:S02]  /*2cd0*/  PRMT R40, R27, 0x7632, R40 ;  /* 0x000076321b287816 */ /* 0x000fc40000000028 */
[----:B------:R-:W-:Y:S02]  /*2ce0*/  PRMT R30, R30, 0x7632, R30 ;  /* 0x000076321e1e7816 */ /* 0x000fe4000000001e */
[----:B------:R-:W-:-:S07]  /*2cf0*/  PRMT R31, R31, 0x7632, R31 ;  /* 0x000076321f1f7816 */ /* 0x000fce000000001f */
.L_x_1386:
[----:B------:R-:W-:Y:S05]  /*2d00*/  BSYNC.RECONVERGENT B0 ;  /* 0x0000000000007941 */ /* 0x000fea0003800200 */
.L_x_1385:
[----:B------:R-:W-:Y:S01]  /*2d10*/  ISETP.GE.U32.AND P0, PT, R7, R42, PT ;  /* 0x0000002a0700720c */ /* 0x000fe20003f06070 */
[----:B------:R-:W-:-:S12]  /*2d20*/  BSSY.RECONVERGENT B0, `(.L_x_1389) ;  /* 0x0000028000007945 */ /* 0x000fd80003800200 */
[----:B------:R-:W-:Y:S05]  /*2d30*/  @P0 BRA `(.L_x_1390) ;  /* 0x0000000000980947 */ /* 0x000fea0003800000 */
[----:B------:R-:W-:-:S05]  /*2d40*/  IMAD R24, R36, R7, RZ ;  /* 0x0000000724187224 */ /* 0x000fca00078e02ff */
[----:B------:R-:W-:-:S05]  /*2d50*/  SHF.R.U32.HI R27, RZ, 0x2, R24 ;  /* 0x00000002ff1b7819 */ /* 0x000fca0000011618 */
[----:B------:R-:W-:-:S05]  /*2d60*/  IMAD.WIDE.U32 R26, R27, 0x8, R22 ;  /* 0x000000081b1a7825 */ /* 0x000fca00078e0016 */
[----:B------:R-:W2:Y:S01]  /*2d70*/  LDG.E.64 R24, desc[UR36][R26.64] ;  /* 0x000000241a187981 */ /* 0x000ea2000c1e1b00 */
[----:B------:R-:W-:-:S05]  /*2d80*/  IMAD.IADD R43, R7, 0x1, R6 ;  /* 0x00000001072b7824 */ /* 0x000fca00078e0206 */
[----:B------:R-:W-:Y:S02]  /*2d90*/  ISETP.GE.U32.AND P1, PT, R43, R42, PT ;  /* 0x0000002a2b00720c */ /* 0x000fe40003f26070 */
[----:B--2---:R-:W-:Y:S02]  /*2da0*/  PRMT R34, R24, 0x7632, R34 ;  /* 0x0000763218227816 */ /* 0x004fe40000000022 */
[----:B------:R-:W-:-:S09]  /*2db0*/  PRMT R33, R25, 0x7632, R33 ;  /* 0x0000763219217816 */ /* 0x000fd20000000021 */
[----:B------:R-:W-:Y:S05]  /*2dc0*/  @P1 BRA `(.L_x_1390) ;  /* 0x0000000000741947 */ /* 0x000fea0003800000 */
[----:B------:R-:W-:-:S05]  /*2dd0*/  IMAD R26, R36, R43, RZ ;  /* 0x0000002b241a7224 */ /* 0x000fca00078e02ff */
        /* <DEDUP_REMOVED lines=10> */
[----:B------:R-:W-:-:S05]  /*2e80*/  IMAD.IADD R27, R43, 0x1, R6 ;  /* 0x000000012b1b7824 */ /* 0x000fca00078e0206 */
[----:B------:R-:W-:-:S13]  /*2e90*/  ISETP.GE.U32.AND P1, PT, R27, R42, PT ;  /* 0x0000002a1b00720c */ /* 0x000fda0003f26070 */
[C---:B------:R-:W-:Y:S02]  /*2ea0*/  @!P1 IMAD R26, R36.reuse, R27, RZ ;  /* 0x0000001b241a9224 */ /* 0x040fe400078e02ff */
[----:B------:R-:W-:-:S03]  /*2eb0*/  IMAD R36, R36, R43, RZ ;  /* 0x0000002b24247224 */ /* 0x000fc600078e02ff */
[----:B------:R-:W-:Y:S02]  /*2ec0*/  @!P1 SHF.R.U32.HI R27, RZ, 0x2, R26 ;  /* 0x00000002ff1b9819 */ /* 0x000fe4000001161a */
[----:B------:R-:W-:-:S03]  /*2ed0*/  SHF.R.U32.HI R39, RZ, 0x2, R36 ;  /* 0x00000002ff277819 */ /* 0x000fc60000011624 */
        /* <DEDUP_REMOVED lines=12> */
.L_x_1390:
[----:B------:R-:W-:Y:S05]  /*2fa0*/  BSYNC.RECONVERGENT B0 ;  /* 0x0000000000007941 */ /* 0x000fea0003800200 */
.L_x_1389:
        /* <DEDUP_REMOVED lines=14> */
[----:B------:R-:W-:-:S13]  /*3090*/  ISETP.GE.U32.AND P0, PT, R7, R42, PT ;  /* 0x0000002a0700720c */ /* 0x000fda0003f06070 */
        /* <DEDUP_REMOVED lines=15> */
.L_x_1392:
[----:B------:R-:W-:Y:S05]  /*3190*/  BSYNC.RECONVERGENT B0 ;  /* 0x0000000000007941 */ /* 0x000fea0003800200 */
.L_x_1391:
        /* <DEDUP_REMOVED lines=13> */
.L_x_1384:
[----:B------:R-:W1:Y:S01]  /*3270*/  LDCU UR4, c[0x0][0x390] ;  /* 0x00007200ff0477ac */ /* 0x000e620008000800 */
[----:B------:R-:W2:Y:S01]  /*3280*/  LDC.U16 R0, c[0x0][0x382] ;  /* 0x0000e080ff007b82 */ /* 0x000ea20000000400 */
[----:B------:R-:W-:Y:S01]  /*3290*/  BSSY.RECONVERGENT B0, `(.L_x_1393) ;  /* 0x000045e000007945 */ /* 0x000fe20003800200 */
[----:B-1----:R-:W-:-:S04]  /*32a0*/  IMAD.U32 R44, RZ, RZ, UR4 ;  /* 0x00000004ff2c7e24 */ /* 0x002fc8000f8e00ff */
[----:B------:R-:W-:Y:S02]  /*32b0*/  IMAD R3, R44, 0x3, R31 ;  /* 0x000000032c037824 */ /* 0x000fe400078e021f */
[--C-:B--2---:R-:W-:Y:S01]  /*32c0*/  IMAD.MOV.U32 R4, RZ, RZ, R0.reuse ;  /* 0x000000ffff047224 */ /* 0x104fe200078e0000 */
        /* <DEDUP_REMOVED lines=14> */
[----:B------:R-:W-:Y:S01]  /*33b0*/  MOV R20, R0 ;  /* 0x0000000000147202 */ /* 0x000fe20000000f00 */
[----:B------:R-:W-:Y:S06]  /*33c0*/  @P0 BRA `(.L_x_1394) ;  /* 0x0000004400280947 */ /* 0x000fec0003800000 */
[----:B------:R-:W-:-:S13]  /*33d0*/  ISETP.NE.AND P0, PT, R24, RZ, PT ;  /* 0x000000ff1800720c */ /* 0x000fda0003f05270 */
[----:B------:R1:W5:Y:S01]  /*33e0*/  @!P0 LDG.E.64 R26, desc[UR36][R22.64] ;  /* 0x00000024161a8981 */ /* 0x000362000c1e1b00 */
[----:B------:R-:W-:Y:S01]  /*33f0*/  VIADD R24, R24, 0xffffffff ;  /* 0xffffffff18187836 */ /* 0x000fe20000000000 */
[-C--:B------:R-:W-:Y:S01]  /*3400*/  MOV R3, R0.reuse ;  /* 0x0000000000037202 */ /* 0x080fe20000000f00 */
        /* <DEDUP_REMOVED lines=15> */
[----:B-1----:R-:W-:-:S07]  /*3500*/  MOV R20, R0 ;  /* 0x0000000000147202 */ /* 0x002fce0000000f00 */
.L_x_1400:
[----:B------:R-:W1:Y:S01]  /*3510*/  LDCU UR4, c[0x0][0x390] ;  /* 0x00007200ff0477ac */ /* 0x000e620008000800 */
[C---:B-----5:R-:W-:Y:S02]  /*3520*/  @!P0 PRMT R28, R26.reuse, 0x7610, R28 ;  /* 0x000076101a1c8816 */ /* 0x060fe4000000001c */
[----:B------:R-:W-:Y:S02]  /*3530*/  @!P0 PRMT R45, R26, 0x7632, R45 ;  /* 0x000076321a2d8816 */ /* 0x000fe4000000002d */
[C---:B------:R-:W-:Y:S02]  /*3540*/  @!P0 PRMT R46, R27.reuse, 0x7610, R46 ;  /* 0x000076101b2e8816 */ /* 0x040fe4000000002e */
[C---:B------:R-:W-:Y:S02]  /*3550*/  @!P0 PRMT R29, R27.reuse, 0x7632, R29 ;  /* 0x000076321b1d8816 */ /* 0x040fe4000000001d */
[C---:B------:R-:W-:Y:S02]  /*3560*/  @!P0 PRMT R43, R27.reuse, 0x7632, R43 ;  /* 0x000076321b2b8816 */ /* 0x040fe4000000002b */
[----:B------:R-:W-:-:S02]  /*3570*/  @!P0 PRMT R40, R27, 0x7610, R40 ;  /* 0x000076101b288816 */ /* 0x000fc40000000028 */
[C---:B------:R-:W-:Y:S02]  /*3580*/  @!P0 PRMT R41, R26.reuse, 0x7632, R41 ;  /* 0x000076321a298816 */ /* 0x040fe40000000029 */
[C---:B------:R-:W-:Y:S02]  /*3590*/  @!P0 PRMT R38, R26.reuse, 0x7610, R38 ;  /* 0x000076101a268816 */ /* 0x040fe40000000026 */
[C---:B------:R-:W-:Y:S02]  /*35a0*/  @!P0 PRMT R36, R27.reuse, 0x7632, R36 ;  /* 0x000076321b248816 */ /* 0x040fe40000000024 */
[----:B------:R-:W-:Y:S02]  /*35b0*/  @!P0 PRMT R39, R27, 0x7610, R39 ;  /* 0x000076101b278816 */ /* 0x000fe40000000027 */
[C---:B------:R-:W-:Y:S02]  /*35c0*/  @!P0 PRMT R34, R26.reuse, 0x7632, R34 ;  /* 0x000076321a228816 */ /* 0x040fe40000000022 */
[----:B------:R-:W-:-:S02]  /*35d0*/  @!P0 PRMT R37, R26, 0x7610, R37 ;  /* 0x000076101a258816 */ /* 0x000fc40000000025 */
[C---:B------:R-:W-:Y:S02]  /*35e0*/  @!P0 PRMT R35, R27.reuse, 0x7632, R35 ;  /* 0x000076321b238816 */ /* 0x040fe40000000023 */
[----:B------:R-:W-:Y:S02]  /*35f0*/  @!P0 PRMT R32, R27, 0x7610, R32 ;  /* 0x000076101b208816 */ /* 0x000fe40000000020 */
[C---:B------:R-:W-:Y:S02]  /*3600*/  @!P0 PRMT R30, R26.reuse, 0x7632, R30 ;  /* 0x000076321a1e8816 */ /* 0x040fe4000000001e */
[----:B------:R-:W-:Y:S01]  /*3610*/  @!P0 PRMT R33, R26, 0x7610, R33 ;  /* 0x000076101a218816 */ /* 0x000fe20000000021 */
[----:B01----:R-:W-:Y:S06]  /*3620*/  @!P0 BRA `(.L_x_1395) ;  /* 0x0000004000348947 */ /* 0x003fec0003800000 */
[----:B------:R-:W1:Y:S01]  /*3630*/  LDCU.64 UR30, c[0x0][0x3c8] ;  /* 0x00007900ff1e77ac */ /* 0x000e620008000a00 */
[----:B------:R-:W-:Y:S01]  /*3640*/  HFMA2 R30, -RZ, RZ, 0, 0 ;  /* 0x00000000ff1e7431 */ /* 0x000fe200000001ff */
[----:B------:R-:W-:Y:S01]  /*3650*/  ISETP.NE.AND P1, PT, R24, RZ, PT ;  /* 0x000000ff1800720c */ /* 0x000fe20003f25270 */
[----:B------:R-:W2:Y:S01]  /*3660*/  LDCU UR76, c[0x0][0x3d0] ;  /* 0x00007a00ff4c77ac */ /* 0x000ea20008000800 */
[----:B------:R-:W3:Y:S01]  /*3670*/  LDCU UR5, c[0x0][0x4f4] ;  /* 0x00009e80ff0577ac */ /* 0x000ee20008000800 */
[----:B------:R-:W4:Y:S01]  /*3680*/  LDCU UR75, c[0x0][0x3d4] ;  /* 0x00007a80ff4b77ac */ /* 0x000f220008000800 */
[----:B------:R-:W0:Y:S01]  /*3690*/  LDCU UR74, c[0x0][0x4f8] ;  /* 0x00009f00ff4a77ac */ /* 0x000e220008000800 */
[----:B-1----:R-:W-:Y:S01]  /*36a0*/  IMAD.HI.U32 R28, R31, UR31, R30 ;  /* 0x0000001f1f1c7c27 */ /* 0x002fe2000f8e001e */
[----:B------:R-:W1:Y:S04]  /*36b0*/  LDCU UR73, c[0x0][0x3e8] ;  /* 0x00007d00ff4977ac */ /* 0x000e680008000800 */
[----:B--2---:R-:W-:Y:S01]  /*36c0*/  SHF.R.U32.HI R32, RZ, UR76, R28 ;  /* 0x0000004cff207c19 */ /* 0x004fe2000801161c */
[----:B------:R-:W2:Y:S04]  /*36d0*/  LDCU UR72, c[0x0][0x4fc] ;  /* 0x00009f80ff4877ac */ /* 0x000ea80008000800 */
[----:B------:R-:W-:Y:S01]  /*36e0*/  IMAD.MOV R30, RZ, RZ, -R32 ;  /* 0x000000ffff1e7224 */ /* 0x000fe200078e0a20 */
[----:B------:R-:W0:Y:S03]  /*36f0*/  LDCU UR71, c[0x0][0x3ec] ;  /* 0x00007d80ff4777ac */ /* 0x000e260008000800 */
        /* <DEDUP_REMOVED lines=276> */
[----:B0-----:R-:W-:Y:S01]  /*4840*/  @P2 SHF.R.U32.HI R32, RZ, R36, R29 ;  /* 0x00000024ff202219 */ /* 0x001fe2000001161d */
[----:B------:R-:W-:-:S03]  /*4850*/  IMAD R29, R34, UR27, R35 ;  /* 0x0000001b221d7c24 */ /* 0x000fc6000f8e0223 */
[----:B------:R-:W-:Y:S01]  /*4860*/  @P2 IADD3 R35, PT, PT, -R32, RZ, RZ ;  /* 0x000000ff20232210 */ /* 0x000fe20007ffe1ff */
[----:B------:R-:W-:-:S04]  /*4870*/  IMAD R30, R29, UR28, R30 ;  /* 0x0000001c1d1e7c24 */ /* 0x000fc8000f8e021e */
[----:B------:R-:W-:-:S04]  /*4880*/  @P2 IMAD R33, R35, R28, R33 ;  /* 0x0000001c23212224 */ /* 0x000fc800078e0221 */
[----:B--2---:R-:W-:-:S07]  /*4890*/  @P2 IMAD R30, R33, R37, R30 ;  /* 0x00000025211e2224 */ /* 0x004fce00078e021e */
.L_x_1396:
[----:B------:R-:W-:-:S04]  /*48a0*/  LOP3.LUT R29, R30, 0xfffffff8, RZ, 0xc0, !PT ;  /* 0xfffffff81e1d7812 */ /* 0x000fc800078ec0ff */
[----:B------:R-:W-:-:S05]  /*48b0*/  IADD3 R28, P2, PT, R29, R22, RZ ;  /* 0x000000161d1c7210 */ /* 0x000fca0007f5e0ff */
[----:B------:R-:W-:-:S06]  /*48c0*/  IMAD.X R29, RZ, RZ, R23, P2 ;  /* 0x000000ffff1d7224 */ /* 0x000fcc00010e0617 */
[----:B------:R-:W2:Y:S01]  /*48d0*/  LDG.E.64 R28, desc[UR36][R28.64] ;  /* 0x000000241c1c7981 */ /* 0x000ea2000c1e1b00 */
        /* <DEDUP_REMOVED lines=8> */
[----:B------:R-:W-:Y:S02]  /*4960*/  PRMT R30, R28, 0x7632, R30 ;  /* 0x000076321c1e7816 */ /* 0x000fe4000000001e */
[C---:B------:R-:W-:Y:S02]  /*4970*/  PRMT R32, R29.reuse, 0x7610, R32 ;  /* 0x000076101d207816 */ /* 0x040fe40000000020 */
[----:B------:R-:W-:Y:S01]  /*4980*/  PRMT R35, R29, 0x7632, R35 ;  /* 0x000076321d237816 */ /* 0x000fe20000000023 */
[----:B------:R-:W-:Y:S06]  /*4990*/  @!P1 BRA `(.L_x_1397) ;  /* 0x0000000c00949947 */ /* 0x000fec0003800000 */
        /* <DEDUP_REMOVED lines=223> */
[----:B0-----:R-:W-:Y:S01]  /*5790*/  @P2 SHF.R.U32.HI R36, RZ, R42, R29 ;  /* 0x0000002aff242219 */ /* 0x001fe2000001161d */
[----:B------:R-:W-:-:S04]  /*57a0*/  IMAD R29, R38, UR27, R39 ;  /* 0x0000001b261d7c24 */ /* 0x000fc8000f8e0227 */
[----:B------:R-:W-:Y:S02]  /*57b0*/  @P2 IMAD.MOV R39, RZ, RZ, -R36 ;  /* 0x000000ffff272224 */ /* 0x000fe400078e0a24 */
[----:B------:R-:W-:Y:S02]  /*57c0*/  IMAD R34, R29, UR28, R34 ;  /* 0x0000001c1d227c24 */ /* 0x000fe4000f8e0222 */
[----:B------:R-:W-:-:S04]  /*57d0*/  @P2 IMAD R37, R28, R39, R37 ;  /* 0x000000271c252224 */ /* 0x000fc800078e0225 */
[----:B--2---:R-:W-:-:S07]  /*57e0*/  @P2 IMAD R34, R37, R43, R34 ;  /* 0x0000002b25222224 */ /* 0x004fce00078e0222 */
.L_x_1397:
[----:B------:R-:W-:-:S04]  /*57f0*/  LOP3.LUT R29, R34, 0xfffffff8, RZ, 0xc0, !PT ;  /* 0xfffffff8221d7812 */ /* 0x000fc800078ec0ff */
[----:B------:R-:W-:-:S04]  /*5800*/  IADD3 R28, P2, PT, R29, R22, RZ ;  /* 0x000000161d1c7210 */ /* 0x000fc80007f5e0ff */
[----:B------:R-:W-:-:S06]  /*5810*/  IADD3.X R29, PT, PT, RZ, R23, RZ, P2, !PT ;  /* 0x00000017ff1d7210 */ /* 0x000fcc00017fe4ff */
[----:B------:R-:W2:Y:S01]  /*5820*/  LDG.E.64 R28, desc[UR36][R28.64] ;  /* 0x000000241c1c7981 */ /* 0x000ea2000c1e1b00 */
[----:B------:R-:W-:Y:S01]  /*5830*/  MOV R40, RZ ;  /* 0x000000ff00287202 */ /* 0x000fe20000000f00 */
[----:B------:R-:W-:-:S04]  /*5840*/  VIADD R41, R41, UR4 ;  /* 0x0000000429297c36 */ /* 0x000fc80008000000 */
[----:B------:R-:W-:-:S05]  /*5850*/  IMAD.HI.U32 R34, R41, UR31, R40 ;  /* 0x0000001f29227c27 */ /* 0x000fca000f8e0028 */
[----:B------:R-:W-:-:S05]  /*5860*/  SHF.R.U32.HI R42, RZ, UR76, R34 ;  /* 0x0000004cff2a7c19 */ /* 0x000fca0008011622 */
[----:B------:R-:W-:-:S04]  /*5870*/  IMAD.MOV R37, RZ, RZ, -R42 ;  /* 0x000000ffff257224 */ /* 0x000fc800078e0a2a */
[----:B------:R-:W-:-:S04]  /*5880*/  IMAD R38, R37, UR30, R41 ;  /* 0x0000001e25267c24 */ /* 0x000fc8000f8e0229 */
[----:B------:R-:W-:Y:S01]  /*5890*/  IMAD R38, R38, UR5, RZ ;  /* 0x0000000526267c24 */ /* 0x000fe2000f8e02ff */
[C---:B--2---:R-:W-:Y:S02]  /*58a0*/  PRMT R37, R28.reuse, 0x7610, R37 ;  /* 0x000076101c257816 */ /* 0x044fe40000000025 */
[----:B------:R-:W-:Y:S02]  /*58b0*/  PRMT R34, R28, 0x7632, R34 ;  /* 0x000076321c227816 */ /* 0x000fe40000000022 */
[C---:B------:R-:W-:Y:S02]  /*58c0*/  PRMT R39, R29.reuse, 0x7610, R39 ;  /* 0x000076101d277816 */ /* 0x040fe40000000027 */
[----:B------:R-:W-:Y:S01]  /*58d0*/  PRMT R36, R29, 0x7632, R36 ;  /* 0x000076321d247816 */ /* 0x000fe20000000024 */
[----:B------:R-:W-:Y:S06]  /*58e0*/  @!P1 BRA `(.L_x_1398) ;  /* 0x0000000c00949947 */ /* 0x000fec0003800000 */
        /* <DEDUP_REMOVED lines=229> */
.L_x_1398:
        /* <DEDUP_REMOVED lines=245> */
.L_x_1399:
[----:B------:R-:W-:-:S04]  /*7690*/  LOP3.LUT R49, R42, 0xfffffff8, RZ, 0xc0, !PT ;  /* 0xfffffff82a317812 */ /* 0x000fc800078ec0ff */
[----:B------:R-:W-:-:S04]  /*76a0*/  IADD3 R48, P1, PT, R49, R22, RZ ;  /* 0x0000001631307210 */ /* 0x000fc80007f3e0ff */
[----:B------:R-:W-:-:S05]  /*76b0*/  IADD3.X R49, PT, PT, RZ, R23, RZ, P1, !PT ;  /* 0x00000017ff317210 */ /* 0x000fca0000ffe4ff */
[----:B------:R-:W2:Y:S02]  /*76c0*/  LDG.E.64 R28, desc[UR36][R48.64] ;  /* 0x00000024301c7981 */ /* 0x000ea4000c1e1b00 */
[C---:B--2---:R-:W-:Y:S02]  /*76d0*/  PRMT R46, R29.reuse, 0x7610, R46 ;  /* 0x000076101d2e7816 */ /* 0x044fe4000000002e */
[----:B------:R-:W-:Y:S02]  /*76e0*/  PRMT R45, R28, 0x7632, R45 ;  /* 0x000076321c2d7816 */ /* 0x000fe4000000002d */
[----:B------:R-:W-:-:S07]  /*76f0*/  PRMT R29, R29, 0x7632, R29 ;  /* 0x000076321d1d7816 */ /* 0x000fce000000001d */
.L_x_1395:
[----:B------:R-:W1:Y:S01]  /*7700*/  LDCU UR5, c[0x0][0x388] ;  /* 0x00007100ff0577ac */ /* 0x000e620008000800 */
[----:B------:R-:W-:Y:S01]  /*7710*/  IMAD.U32 R44, RZ, RZ, UR4 ;  /* 0x00000004ff2c7e24 */ /* 0x000fe2000f8e00ff */
        /* <DEDUP_REMOVED lines=9> */
[----:B------:R-:W-:Y:S01]  /*77b0*/  IMAD R47, R44, 0x3, R31 ;  /* 0x000000032c2f7824 */ /* 0x000fe200078e021f */
[----:B------:R-:W-:Y:S01]  /*77c0*/  IADD3 R9, PT, PT, R38, R9, RZ ;  /* 0x0000000926097210 */ /* 0x000fe20007ffe0ff */
[----:B------:R-:W-:Y:S01]  /*77d0*/  IMAD.IADD R8, R41, 0x1, R8 ;  /* 0x0000000129087824 */ /* 0x000fe200078e0208 */
[----:B------:R-:W-:Y:S01]  /*77e0*/  IADD3 R7, PT, PT, R40, R7, RZ ;  /* 0x0000000728077210 */ /* 0x000fe20007ffe0ff */
[----:B------:R-:W-:Y:S01]  /*77f0*/  IMAD.IADD R6, R43, 0x1, R6 ;  /* 0x000000012b067824 */ /* 0x000fe200078e0206 */
[----:B------:R-:W-:Y:S01]  /*7800*/  IADD3 R5, PT, PT, R28, R5, RZ ;  /* 0x000000051c057210 */ /* 0x000fe20007ffe0ff */
[----:B------:R-:W-:Y:S01]  /*7810*/  IMAD.IADD R4, R45, 0x1, R4 ;  /* 0x000000012d047824 */ /* 0x000fe200078e0204 */
[----:B------:R-:W-:Y:S01]  /*7820*/  IADD3 R3, PT, PT, R46, R3, RZ ;  /* 0x000000032e037210 */ /* 0x000fe20007ffe0ff */
[----:B-1----:R-:W-:-:S02]  /*7830*/  IMAD.U32 R42, RZ, RZ, UR5 ;  /* 0x00000005ff2a7e24 */ /* 0x002fc4000f8e00ff */
[----:B------:R-:W-:-:S03]  /*7840*/  IMAD.IADD R0, R29, 0x1, R0 ;  /* 0x000000011d007824 */ /* 0x000fc600078e0200 */
[----:B------:R-:W-:-:S13]  /*7850*/  ISETP.GE.U32.AND P1, PT, R47, R42, PT ;  /* 0x0000002a2f00720c */ /* 0x000fda0003f26070 */
[----:B------:R-:W-:Y:S05]  /*7860*/  @!P1 BRA `(.L_x_1400) ;  /* 0xffffffbc00289947 */ /* 0x000fea000383ffff */
.L_x_1394:
[----:B0-----:R-:W-:Y:S05]  /*7870*/  BSYNC.RECONVERGENT B0 ;  /* 0x0000000000007941 */ /* 0x001fea0003800200 */
.L_x_1393:
[----:B------:R-:W-:Y:S01]  /*7880*/  ISETP.GE.U32.AND P0, PT, R31, R42, PT ;  /* 0x0000002a1f00720c */ /* 0x000fe20003f06070 */
[----:B------:R-:W-:-:S12]  /*7890*/  BSSY.RECONVERGENT B0, `(.L_x_1401) ;  /* 0x0000482000007945 */ /* 0x000fd80003800200 */
[----:B------:R-:W-:Y:S05]  /*78a0*/  @P0 BRA `(.L_x_1402) ;  /* 0x0000004800000947 */ /* 0x000fea0003800000 */
[----:B------:R-:W0:Y:S02]  /*78b0*/  LDC R22, c[0x0][0x3c4] ;  /* 0x0000f100ff167b82 */ /* 0x000e240000000800 */
[C---:B0-----:R-:W-:Y:S02]  /*78c0*/  ISETP.NE.AND P0, PT, R22.reuse, RZ, PT ;  /* 0x000000ff1600720c */ /* 0x041fe40003f05270 */
[----:B------:R-:W-:Y:S02]  /*78d0*/  IADD3 R27, PT, PT, R22, -0x1, RZ ;  /* 0xffffffff161b7810 */ /* 0x000fe40007ffe0ff */
[----:B------:R-:W-:Y:S02]  /*78e0*/  CS2R R22, SRZ ;  /* 0x0000000000167805 */ /* 0x000fe4000001ff00 */
[----:B------:R-:W-:-:S05]  /*78f0*/  VIMNMX.U32 R26, PT, PT, R27, 0x18, PT ;  /* 0x000000181b1a7848 */ /* 0x000fca0003fe0000 */
[----:B------:R-:W-:Y:S02]  /*7900*/  VIADD R26, R26, 0x1 ;  /* 0x000000011a1a7836 */ /* 0x000fe40000000000 */
[----:B------:R-:W-:Y:S05]  /*7910*/  @!P0 BRA `(.L_x_1403) ;  /* 0x00000010004c8947 */ /* 0x000fea0003800000 */
        /* <DEDUP_REMOVED lines=273> */
.L_x_1404:
[----:B------:R-:W-:Y:S02]  /*8a30*/  SHF.R.U32.HI R22, RZ, 0x3, R30 ;  /* 0x00000003ff167819 */ /* 0x000fe4000001161e */
[----:B------:R-:W-:-:S07]  /*8a40*/  MOV R23, RZ ;  /* 0x000000ff00177202 */ /* 0x000fce0000000f00 */
.L_x_1403:
[----:B------:R-:W0:Y:S02]  /*8a50*/  LDCU.64 UR4, c[0x0][0x750] ;  /* 0x0000ea00ff0477ac */ /* 0x000e240008000a00 */
[----:B0-----:R-:W-:-:S05]  /*8a60*/  IADD3 R47, P1, PT, R21, UR4, RZ ;  /* 0x00000004152f7c10 */ /* 0x001fca000ff3e0ff */
[----:B------:R-:W-:Y:S01]  /*8a70*/  IMAD.X R21, RZ, RZ, UR5, P1 ;  /* 0x00000005ff157e24 */ /* 0x000fe200088e06ff */
[----:B------:R-:W-:-:S04]  /*8a80*/  LEA R48, P1, R22, R47, 0x3 ;  /* 0x0000002f16307211 */ /* 0x000fc800078218ff */
[----:B------:R-:W-:-:S05]  /*8a90*/  LEA.HI.X R49, R22, R21, R23, 0x3, P1 ;  /* 0x0000001516317211 */ /* 0x000fca00008f1c17 */
        /* <DEDUP_REMOVED lines=283> */
.L_x_1406:
[----:B------:R-:W-:Y:S01]  /*9c50*/  SHF.R.U32.HI R36, RZ, 0x3, R34 ;  /* 0x00000003ff247819 */ /* 0x000fe20000011622 */
[----:B------:R-:W-:-:S07]  /*9c60*/  IMAD.MOV.U32 R37, RZ, RZ, RZ ;  /* 0x000000ffff257224 */ /* 0x000fce00078e00ff */
.L_x_1405:
[----:B------:R-:W-:-:S04]  /*9c70*/  LEA R22, P1, R36, R47, 0x3 ;  /* 0x0000002f24167211 */ /* 0x000fc800078218ff */
[----:B------:R-:W-:-:S06]  /*9c80*/  LEA.HI.X R23, R36, R21, R37, 0x3, P1 ;  /* 0x0000001524177211 */ /* 0x000fcc00008f1c25 */
        /* <DEDUP_REMOVED lines=283> */
.L_x_1408:
[----:B------:R-:W-:Y:S02]  /*ae40*/  SHF.R.U32.HI R40, RZ, 0x3, R38 ;  /* 0x00000003ff287819 */ /* 0x000fe40000011626 */
[----:B------:R-:W-:-:S07]  /*ae50*/  MOV R41, RZ ;  /* 0x000000ff00297202 */ /* 0x000fce0000000f00 */
.L_x_1407:
        /* <DEDUP_REMOVED lines=285> */
.L_x_1410:
[----:B------:R-:W-:Y:S02]  /*c030*/  SHF.R.U32.HI R22, RZ, 0x3, R27 ;  /* 0x00000003ff167819 */ /* 0x000fe4000001161b */
[----:B------:R-:W-:-:S07]  /*c040*/  MOV R23, RZ ;  /* 0x000000ff00177202 */ /* 0x000fce0000000f00 */
.L_x_1409:
[----:B------:R-:W-:-:S04]  /*c050*/  LEA R24, P0, R22, R47, 0x3 ;  /* 0x0000002f16187211 */ /* 0x000fc800078018ff */
[----:B------:R-:W-:-:S05]  /*c060*/  LEA.HI.X R25, R22, R21, R23, 0x3, P0 ;  /* 0x0000001516197211 */ /* 0x000fca00000f1c17 */
[----:B------:R-:W2:Y:S02]  /*c070*/  LDG.E.64 R28, desc[UR36][R24.64] ;  /* 0x00000024181c7981 */ /* 0x000ea4000c1e1b00 */
[C---:B--2---:R-:W-:Y:S02]  /*c080*/  PRMT R46, R29.reuse, 0x7610, R46 ;  /* 0x000076101d2e7816 */ /* 0x044fe4000000002e */
[----:B------:R-:W-:Y:S02]  /*c090*/  PRMT R45, R28, 0x7632, R45 ;  /* 0x000076321c2d7816 */ /* 0x000fe4000000002d */
[----:B------:R-:W-:-:S07]  /*c0a0*/  PRMT R29, R29, 0x7632, R29 ;  /* 0x000076321d1d7816 */ /* 0x000fce000000001d */
.L_x_1402:
[----:B------:R-:W-:Y:S05]  /*c0b0*/  BSYNC.RECONVERGENT B0 ;  /* 0x0000000000007941 */ /* 0x000fea0003800200 */
.L_x_1401:
[----:B------:R-:W-:Y:S01]  /*c0c0*/  ISETP.GE.U32.AND P0, PT, R31, R42, PT ;  /* 0x0000002a1f00720c */ /* 0x000fe20003f06070 */
[----:B------:R-:W-:-:S12]  /*c0d0*/  BSSY.RECONVERGENT B0, `(.L_x_1411) ;  /* 0x000001e000007945 */ /* 0x000fd80003800200 */
[----:B------:R-:W-:Y:S05]  /*c0e0*/  @P0 BRA `(.L_x_1412) ;  /* 0x0000000000700947 */ /* 0x000fea0003800000 */
[----:B------:R-:W-:Y:S01]  /*c0f0*/  IMAD.IADD R21, R31, 0x1, R44 ;  /* 0x000000011f157824 */ /* 0x000fe200078e022c */
[----:B------:R-:W-:Y:S01]  /*c100*/  IADD3 R20, PT, PT, R20, R33, RZ ;  /* 0x0000002114147210 */ /* 0x000fe20007ffe0ff */
[----:B------:R-:W-:Y:S01]  /*c110*/  IMAD.IADD R15, R15, 0x1, R32 ;  /* 0x000000010f0f7824 */ /* 0x000fe200078e0220 */
[----:B------:R-:W-:Y:S02]  /*c120*/  IADD3 R19, PT, PT, R19, R30, RZ ;  /* 0x0000001e13137210 */ /* 0x000fe40007ffe0ff */
[----:B------:R-:W-:Y:S02]  /*c130*/  ISETP.GE.U32.AND P0, PT, R21, R42, PT ;  /* 0x0000002a1500720c */ /* 0x000fe40003f06070 */
[----:B------:R-:W-:-:S11]  /*c140*/  IADD3 R14, PT, PT, R14, R35, RZ ;  /* 0x000000230e0e7210 */ /* 0x000fd60007ffe0ff */
        /* <DEDUP_REMOVED lines=8> */
[----:B------:R-:W-:Y:S01]  /*c1d0*/  IADD3 R21, PT, PT, R21, R44, RZ ;  /* 0x0000002c15157210 */ /* 0x000fe20007ffe0ff */
[----:B------:R-:W-:Y:S01]  /*c1e0*/  IMAD.IADD R8, R8, 0x1, R41 ;  /* 0x0000000108087824 */ /* 0x000fe200078e0229 */
[----:B------:R-:W-:Y:S02]  /*c1f0*/  IADD3 R9, PT, PT, R9, R38, RZ ;  /* 0x0000002609097210 */ /* 0x000fe40007ffe0ff */
[----:B------:R-:W-:Y:S02]  /*c200*/  ISETP.GE.U32.AND P0, PT, R21, R42, PT ;  /* 0x0000002a1500720c */ /* 0x000fe40003f06070 */
[----:B------:R-:W-:Y:S02]  /*c210*/  IADD3 R7, PT, PT, R7, R40, RZ ;  /* 0x0000002807077210 */ /* 0x000fe40007ffe0ff */
[----:B------:R-:W-:-:S09]  /*c220*/  IADD3 R6, PT, PT, R6, R43, RZ ;  /* 0x0000002b06067210 */ /* 0x000fd20007ffe0ff */
        /* <DEDUP_REMOVED lines=8> */
.L_x_1412:
[----:B------:R-:W-:Y:S05]  /*c2b0*/  BSYNC.RECONVERGENT B0 ;  /* 0x0000000000007941 */ /* 0x000fea0003800200 */
.L_x_1411:
[----:B------:R-:W-:Y:S02]  /*c2c0*/  IADD3 R10, PT, PT, R7, R10, R15 ;  /* 0x0000000a070a7210 */ /* 0x000fe40007ffe00f */
[----:B------:R-:W-:Y:S02]  /*c2d0*/  IADD3 R12, PT, PT, R9, R12, R20 ;  /* 0x0000000c090c7210 */ /* 0x000fe40007ffe014 */
[----:B------:R-:W-:Y:S01]  /*c2e0*/  IADD3 R13, PT, PT, R8, R13, R19 ;  /* 0x0000000d080d7210 */ /* 0x000fe20007ffe013 */
[----:B------:R-:W-:Y:S01]  /*c2f0*/  IMAD.IADD R10, R10, 0x1, R3 ;  /* 0x000000010a0a7824 */ /* 0x000fe200078e0203 */
[----:B------:R-:W-:Y:S02]  /*c300*/  IADD3 R11, PT, PT, R6, R11, R14 ;  /* 0x0000000b060b7210 */ /* 0x000fe40007ffe00e */
[----:B------:R-:W-:Y:S02]  /*c310*/  IADD3 R12, PT, PT, R12, R5, RZ ;  /* 0x000000050c0c7210 */ /* 0x000fe40007ffe0ff */
[----:B------:R-:W-:-:S02]  /*c320*/  IADD3 R13, PT, PT, R13, R4, RZ ;  /* 0x000000040d0d7210 */ /* 0x000fc40007ffe0ff */
[----:B------:R-:W-:Y:S02]  /*c330*/  IADD3 R11, PT, PT, R11, R0, RZ ;  /* 0x000000000b0b7210 */ /* 0x000fe40007ffe0ff */
[----:B------:R-:W-:Y:S02]  /*c340*/  PRMT R29, R12, 0x7610, R29 ;  /* 0x000076100c1d7816 */ /* 0x000fe4000000001d */
[----:B------:R-:W-:Y:S02]  /*c350*/  PRMT R27, R13, 0x7610, R27 ;  /* 0x000076100d1b7816 */ /* 0x000fe4000000001b */
[----:B------:R-:W-:Y:S02]  /*c360*/  PRMT R22, R10, 0x7610, R22 ;  /* 0x000076100a167816 */ /* 0x000fe40000000016 */
[----:B------:R-:W-:-:S07]  /*c370*/  PRMT R23, R11, 0x7610, R23 ;  /* 0x000076100b177816 */ /* 0x000fce0000000017 */
.L_x_1363:
[----:B------:R-:W-:Y:S05]  /*c380*/  BSYNC.RECONVERGENT B6 ;  /* 0x0000000000067941 */ /* 0x000fea0003800200 */
.L_x_1362:
        /* <DEDUP_REMOVED lines=11> */
[----:B------:R-:W-:Y:S02]  /*c440*/  PRMT R4, R29, 0x5410, R27 ;  /* 0x000054101d047816 */ /* 0x000fe4000000001b */
[----:B---3--:R-:W-:Y:S01]  /*c450*/  ISETP.GE.U32.AND P0, PT, R9, 0x2, PT ;  /* 0x000000020900780c */ /* 0x008fe20003f06070 */
[----:B------:R-:W-:-:S05]  /*c460*/  IMAD R0, R0, 0x8, R3 ;  /* 0x0000000800007824 */ /* 0x000fca00078e0203 */
[----:B------:R1:W-:Y:S07]  /*c470*/  STS.64 [R0], R4 ;  /* 0x0000000400007388 */ /* 0x0003ee0000000a00 */
[----:B------:R-:W-:Y:S05]  /*c480*/  @!P0 BRA `(.L_x_1413) ;  /* 0x0000000000688947 */ /* 0x000fea0003800000 */
[----:B-1----:R-:W-:-:S07]  /*c490*/  MOV R4, R9 ;  /* 0x0000000900047202 */ /* 0x002fce0000000f00 */
.L_x_1416:
        /* <DEDUP_REMOVED lines=8> */
[----:B------:R-:W-:Y:S05]  /*c520*/  @P0 BRA `(.L_x_1415) ;  /* 0x0000000000340947 */ /* 0x000fea0003800000 */
[----:B------:R-:W-:-:S04]  /*c530*/  IMAD R4, R6, R7, R2 ;  /* 0x0000000706047224 */ /* 0x000fc800078e0202 */
[----:B------:R-:W-:-:S06]  /*c540*/  IMAD R4, R4, 0x8, R3 ;  /* 0x0000000804047824 */ /* 0x000fcc00078e0203 */
[----:B------:R-:W1:Y:S02]  /*c550*/  LDS.64 R4, [R4] ;  /* 0x0000000004047984 */ /* 0x000e640000000a00 */
[----:B-1----:R-:W-:Y:S02]  /*c560*/  PRMT R6, R4, 0x7632, R6 ;  /* 0x0000763204067816 */ /* 0x002fe40000000006 */
[----:B------:R-:W-:Y:S02]  /*c570*/  PRMT R8, R5, 0x7632, R8 ;  /* 0x0000763205087816 */ /* 0x000fe40000000008 */
[----:B------:R-:W-:Y:S01]  /*c580*/  IADD3 R29, PT, PT, R29, R4, RZ ;  /* 0x000000041d1d7210 */ /* 0x000fe20007ffe0ff */
[----:B------:R-:W-:Y:S01]  /*c590*/  IMAD.IADD R6, R27, 0x1, R6 ;  /* 0x000000011b067824 */ /* 0x000fe200078e0206 */
[----:B------:R-:W-:Y:S02]  /*c5a0*/  IADD3 R22, PT, PT, R22, R5, RZ ;  /* 0x0000000516167210 */ /* 0x000fe40007ffe0ff */
[----:B------:R-:W-:-:S02]  /*c5b0*/  IADD3 R23, PT, PT, R23, R8, RZ ;  /* 0x0000000817177210 */ /* 0x000fc40007ffe0ff */
[----:B------:R-:W-:Y:S02]  /*c5c0*/  PRMT R4, R29, 0x5410, R6 ;  /* 0x000054101d047816 */ /* 0x000fe40000000006 */
[----:B------:R-:W-:Y:S02]  /*c5d0*/  PRMT R5, R22, 0x5410, R23 ;  /* 0x0000541016057816 */ /* 0x000fe40000000017 */
[----:B------:R-:W-:-:S03]  /*c5e0*/  PRMT R27, R6, 0x7610, R27 ;  /* 0x00007610061b7816 */ /* 0x000fc6000000001b */
[----:B------:R1:W-:Y:S04]  /*c5f0*/  STS.64 [R0], R4 ;  /* 0x0000000400007388 */ /* 0x0003e80000000a00 */
.L_x_1415:
[----:B------:R-:W-:Y:S05]  /*c600*/  BSYNC.RECONVERGENT B0 ;  /* 0x0000000000007941 */ /* 0x000fea0003800200 */
.L_x_1414:
[----:B-1----:R-:W-:Y:S01]  /*c610*/  MOV R4, R10 ;  /* 0x0000000a00047202 */ /* 0x002fe20000000f00 */
[----:B------:R-:W-:Y:S06]  /*c620*/  @P1 BRA `(.L_x_1416) ;  /* 0xfffffffc009c1947 */ /* 0x000fec000383ffff */
.L_x_1413:
[----:B------:R-:W2:Y:S02]  /*c630*/  LDCU UR4, c[0x0][0x39c] ;  /* 0x00007380ff0477ac */ /* 0x000ea40008000800 */
[----:B--2---:R-:W-:-:S09]  /*c640*/  UISETP.NE.AND UP0, UPT, UR4, URZ, UPT ;  /* 0x000000ff0400728c */ /* 0x004fd2000bf05270 */
[----:B------:R-:W-:Y:S05]  /*c650*/  BRA.U !UP0, `(.L_x_1417) ;  /* 0x0000000108f87547 */ /* 0x000fea000b800000 */
[----:B------:R-:W2:Y:S02]  /*c660*/  LDC R10, c[0x0][0x360] ;  /* 0x0000d800ff0a7b82 */ /* 0x000ea40000000800 */
[----:B--2---:R-:W-:Y:S01]  /*c670*/  ISETP.GE.U32.AND P0, PT, R10, 0x21, PT ;  /* 0x000000210a00780c */ /* 0x004fe20003f06070 */
[----:B-1----:R-:W-:-:S12]  /*c680*/  IMAD.MOV.U32 R0, RZ, RZ, R10 ;  /* 0x000000ffff007224 */ /* 0x002fd800078e000a */
[----:B------:R-:W-:Y:S05]  /*c690*/  @!P0 BRA `(.L_x_1418) ;  /* 0x0000000000948947 */ /* 0x000fea0003800000 */
[----:B------:R-:W1:Y:S01]  /*c6a0*/  S2UR UR5, SR_CgaCtaId ;  /* 0x00000000000579c3 */ /* 0x000e620000008800 */
[----:B------:R-:W-:Y:S01]  /*c6b0*/  UMOV UR4, 0x400 ;  /* 0x0000040000047882 */ /* 0x000fe20000000000 */
[----:B------:R-:W-:Y:S01]  /*c6c0*/  IMAD R0, R17, R10, R2 ;  /* 0x0000000a11007224 */ /* 0x000fe200078e0202 */
[----:B------:R-:W-:Y:S01]  /*c6d0*/  UIADD3 UR4, UPT, UPT, UR4, 0x10, URZ ;  /* 0x0000001004047890 */ /* 0x000fe2000fffe0ff */
[----:B------:R-:W-:Y:S02]  /*c6e0*/  PRMT R4, R29, 0x5410, R27 ;  /* 0x000054101d047816 */ /* 0x000fe4000000001b */
[----:B------:R-:W-:Y:S02]  /*c6f0*/  PRMT R5, R22, 0x5410, R23 ;  /* 0x0000541016057816 */ /* 0x000fe40000000017 */
[----:B------:R-:W-:Y:S01]  /*c700*/  ISETP.GE.U32.AND P0, PT, R10, 0x40, PT ;  /* 0x000000400a00780c */ /* 0x000fe20003f06070 */
[----:B-1----:R-:W-:-:S06]  /*c710*/  ULEA UR4, UR5, UR4, 0x18 ;  /* 0x0000000405047291 */ /* 0x002fcc000f8ec0ff */
[----:B------:R-:W-:Y:S01]  /*c720*/  LEA R3, R0, UR4, 0x3 ;  /* 0x0000000400037c11 */ /* 0x000fe2000f8e18ff */
[----:B------:R-:W-:-:S04]  /*c730*/  HFMA2 R0, -RZ, RZ, 0, 1.9073486328125e-06 ;  /* 0x00000020ff007431 */ /* 0x000fc800000001ff */
[----:B------:R1:W-:Y:S01]  /*c740*/  STS.64 [R3], R4 ;  /* 0x0000000403007388 */ /* 0x0003e20000000a00 */
[----:B------:R-:W-:Y:S05]  /*c750*/  @!P0 BRA `(.L_x_1418) ;  /* 0x0000000000648947 */ /* 0x000fea0003800000 */
[----:B-1----:R-:W-:-:S07]  /*c760*/  MOV R4, R10 ;  /* 0x0000000a00047202 */ /* 0x002fce0000000f00 */
.L_x_1421:
        /* <DEDUP_REMOVED lines=8> */
[----:B------:R-:W-:Y:S05]  /*c7f0*/  @P0 BRA `(.L_x_1420) ;  /* 0x0000000000300947 */ /* 0x000fea0003800000 */
[----:B------:R-:W-:-:S06]  /*c800*/  LEA R4, R7, R3, 0x3 ;  /* 0x0000000307047211 */ /* 0x000fcc00078e18ff */
[----:B------:R-:W1:Y:S02]  /*c810*/  LDS.64 R4, [R4] ;  /* 0x0000000004047984 */ /* 0x000e640000000a00 */
[----:B-1----:R-:W-:Y:S01]  /*c820*/  PRMT R6, R4, 0x7632, R6 ;  /* 0x0000763204067816 */ /* 0x002fe20000000006 */
[----:B------:R-:W-:Y:S01]  /*c830*/  IMAD.IADD R22, R22, 0x1, R5 ;  /* 0x0000000116167824 */ /* 0x000fe200078e0205 */
[----:B------:R-:W-:Y:S02]  /*c840*/  PRMT R8, R5, 0x7632, R8 ;  /* 0x0000763205087816 */ /* 0x000fe40000000008 */
[----:B------:R-:W-:Y:S02]  /*c850*/  IADD3 R29, PT, PT, R29, R4, RZ ;  /* 0x000000041d1d7210 */ /* 0x000fe40007ffe0ff */
[----:B------:R-:W-:Y:S02]  /*c860*/  IADD3 R6, PT, PT, R27, R6, RZ ;  /* 0x000000061b067210 */ /* 0x000fe40007ffe0ff */
[----:B------:R-:W-:-:S02]  /*c870*/  IADD3 R23, PT, PT, R23, R8, RZ ;  /* 0x0000000817177210 */ /* 0x000fc40007ffe0ff */
[----:B------:R-:W-:Y:S02]  /*c880*/  PRMT R4, R29, 0x5410, R6 ;  /* 0x000054101d047816 */ /* 0x000fe40000000006 */
[----:B------:R-:W-:Y:S02]  /*c890*/  PRMT R5, R22, 0x5410, R23 ;  /* 0x0000541016057816 */ /* 0x000fe40000000017 */
[----:B------:R-:W-:-:S03]  /*c8a0*/  PRMT R27, R6, 0x7610, R27 ;  /* 0x00007610061b7816 */ /* 0x000fc6000000001b */
[----:B------:R1:W-:Y:S04]  /*c8b0*/  STS.64 [R3], R4 ;  /* 0x0000000403007388 */ /* 0x0003e80000000a00 */
.L_x_1420:
[----:B------:R-:W-:Y:S05]  /*c8c0*/  BSYNC.RECONVERGENT B0 ;  /* 0x0000000000007941 */ /* 0x000fea0003800200 */
.L_x_1419:
[----:B-1----:R-:W-:Y:S01]  /*c8d0*/  IMAD.MOV.U32 R4, RZ, RZ, R7 ;  /* 0x000000ffff047224 */ /* 0x002fe200078e0007 */
[----:B------:R-:W-:Y:S06]  /*c8e0*/  @P1 BRA `(.L_x_1421) ;  /* 0xfffffffc00a01947 */ /* 0x000fec000383ffff */
.L_x_1418:
[----:B------:R-:W-:Y:S01]  /*c8f0*/  ISETP.GE.U32.AND P0, PT, R0, 0x2, PT ;  /* 0x000000020000780c */ /* 0x000fe20003f06070 */
[----:B------:R-:W-:Y:S05]  /*c900*/  WARPSYNC.ALL ;  /* 0x0000000000007948 */ /* 0x000fea0003800000 */
[----:B------:R-:W-:Y:S07]  /*c910*/  BAR.SYNC.DEFER_BLOCKING 0x0 ;  /* 0x0000000000007b1d */ /* 0x000fee0000010000 */
[----:B------:R-:W-:Y:S05]  /*c920*/  @!P0 BRA `(.L_x_1417) ;  /* 0x0000000000448947 */ /* 0x000fea0003800000 */
[----:B-1----:R-:W-:-:S07]  /*c930*/  MOV R3, 0x1 ;  /* 0x0000000100037802 */ /* 0x002fce0000000f00 */
.L_x_1422:
[----:B------:R-:W-:Y:S02]  /*c940*/  PRMT R8, R22, 0x9910, RZ ;  /* 0x0000991016087816 */ /* 0x000fe400000000ff */
[----:B------:R-:W-:Y:S02]  /*c950*/  PRMT R4, R29, 0x9910, RZ ;  /* 0x000099101d047816 */ /* 0x000fe400000000ff */
[----:B------:R-:W-:Y:S01]  /*c960*/  PRMT R6, R27, 0x9910, RZ ;  /* 0x000099101b067816 */ /* 0x000fe200000000ff */
[----:B------:R-:W1:Y:S01]  /*c970*/  SHFL.DOWN PT, R5, R8, R3, 0x1f ;  /* 0x08001f0308057589 */ /* 0x000e6200000e0000 */
[----:B------:R-:W-:-:S03]  /*c980*/  PRMT R10, R23, 0x9910, RZ ;  /* 0x00009910170a7816 */ /* 0x000fc600000000ff */
[----:B------:R-:W2:Y:S04]  /*c990*/  SHFL.DOWN PT, R4, R4, R3, 0x1f ;  /* 0x08001f0304047589 */ /* 0x000ea800000e0000 */
[----:B------:R-:W3:Y:S04]  /*c9a0*/  SHFL.DOWN PT, R6, R6, R3, 0x1f ;  /* 0x08001f0306067589 */ /* 0x000ee800000e0000 */
[----:B------:R4:W5:Y:S02]  /*c9b0*/  SHFL.DOWN PT, R10, R10, R3, 0x1f ;  /* 0x08001f030a0a7589 */ /* 0x00096400000e0000 */
[----:B----4-:R-:W-:-:S02]  /*c9c0*/  SHF.L.U32 R3, R3, 0x1, RZ ;  /* 0x0000000103037819 */ /* 0x010fc400000006ff */
[----:B-1----:R-:W-:Y:S02]  /*c9d0*/  IADD3 R5, PT, PT, R5, R22, RZ ;  /* 0x0000001605057210 */ /* 0x002fe40007ffe0ff */
[----:B------:R-:W-:Y:S01]  /*c9e0*/  ISETP.GE.AND P0, PT, R3, R0, PT ;  /* 0x000000000300720c */ /* 0x000fe20003f06270 */
[----:B--2---:R-:W-:Y:S01]  /*c9f0*/  IMAD.IADD R29, R4, 0x1, R29 ;  /* 0x00000001041d7824 */ /* 0x004fe200078e021d */
[----:B------:R-:W-:Y:S02]  /*ca00*/  PRMT R22, R5, 0x7610, R22 ;  /* 0x0000761005167816 */ /* 0x000fe40000000016 */
[----:B---3--:R-:W-:Y:S01]  /*ca10*/  IADD3 R27, PT, PT, R6, R27, RZ ;  /* 0x0000001b061b7210 */ /* 0x008fe20007ffe0ff */
[----:B-----5:R-:W-:-:S08]  /*ca20*/  IMAD.IADD R23, R10, 0x1, R23 ;  /* 0x000000010a177824 */ /* 0x020fd000078e0217 */
[----:B------:R-:W-:Y:S05]  /*ca30*/  @!P0 BRA `(.L_x_1422) ;  /* 0xfffffffc00c08947 */ /* 0x000fea000383ffff */
.L_x_1417:
[----:B------:R-:W2:Y:S01]  /*ca40*/  LDCU UR9, c[0x0][0x558] ;  /* 0x0000ab00ff0977ac */ /* 0x000ea20008000800 */
[----:B------:R-:W-:Y:S01]  /*ca50*/  HFMA2 R31, -RZ, RZ, 0, 0 ;  /* 0x00000000ff1f7431 */ /* 0x000fe200000001ff */
[----:B------:R-:W1:Y:S01]  /*ca60*/  LDCU.64 UR6, c[0x0][0x3a8] ;  /* 0x00007500ff0677ac */ /* 0x000e620008000a00 */
[----:B------:R-:W3:Y:S01]  /*ca70*/  LDCU UR8, c[0x0][0x394] ;  /* 0x00007280ff0877ac */ /* 0x000ee20008000800 */
[----:B--2---:R-:W-:-:S04]  /*ca80*/  UIADD3 UR5, UPT, UPT, UR9, -0x1, URZ ;  /* 0xffffffff09057890 */ /* 0x004fc8000fffe0ff */
[----:B------:R-:W-:Y:S01]  /*ca90*/  UISETP.LT.U32.AND UP0, UPT, UR5, 0x18, UPT ;  /* 0x000000180500788c */ /* 0x000fe2000bf01070 */
[----:B-1----:R-:W-:-:S03]  /*caa0*/  IMAD R0, R2, UR6, RZ ;  /* 0x0000000602007c24 */ /* 0x002fc6000f8e02ff */
[----:B------:R-:W-:Y:S01]  /*cab0*/  USEL UR4, UR5, 0x18, UP0 ;  /* 0x0000001805047887 */ /* 0x000fe20008000000 */
[----:B------:R-:W-:Y:S01]  /*cac0*/  IMAD R3, R17, UR7, R0 ;  /* 0x0000000711037c24 */ /* 0x000fe2000f8e0200 */
[----:B------:R-:W-:Y:S02]  /*cad0*/  UISETP.NE.AND UP0, UPT, UR9, URZ, UPT ;  /* 0x000000ff0900728c */ /* 0x000fe4000bf05270 */
[----:B------:R-:W-:Y:S01]  /*cae0*/  UIADD3 UR4, UPT, UPT, UR4, 0x1, URZ ;  /* 0x0000000104047890 */ /* 0x000fe2000fffe0ff */
        /* <DEDUP_REMOVED lines=276> */
.L_x_1423:
        /* <DEDUP_REMOVED lines=276> */
.L_x_1424:
[----:B------:R-:W-:Y:S01]  /*ed70*/  IMAD.MOV.U32 R24, RZ, RZ, RZ ;  /* 0x000000ffff187224 */ /* 0x000fe200078e00ff */
        /* <DEDUP_REMOVED lines=8> */
[----:B------:R-:W-:-:S05]  /*ee00*/  SHF.R.U32.HI R9, RZ, UR7, R8 ;  /* 0x00000007ff097c19 */ /* 0x000fca0008011608 */
[----:B------:R-:W-:-:S04]  /*ee10*/  IMAD.MOV R4, RZ, RZ, -R9 ;  /* 0x000000ffff047224 */ /* 0x000fc800078e0a09 */
[----:B--2---:R-:W-:-:S04]  /*ee20*/  IMAD R4, R4, UR8, R5 ;  /* 0x0000000804047c24 */ /* 0x004fc8000f8e0205 */
        /* <DEDUP_REMOVED lines=264> */
.L_x_1425:
        /* <DEDUP_REMOVED lines=276> */
.L_x_1426:
[----:B------:R-:W1:Y:S01]  /*10ff0*/  LDC.64 R8, c[0x0][0x768] ;  /* 0x0001da00ff087b82 */ /* 0x000e620000000a00 */
[----:B------:R-:W2:Y:S02]  /*11000*/  LDCU UR6, c[0x0][0x3a4] ;  /* 0x00007480ff0677ac */ /* 0x000ea40008000800 */
[----:B--2---:R-:W-:Y:S01]  /*11010*/  UISETP.NE.AND UP1, UPT, UR6, URZ, UPT ;  /* 0x000000ff0600728c */ /* 0x004fe2000bf25270 */
[----:B-1----:R-:W-:Y:S02]  /*11020*/  ISETP.NE.U32.AND P0, PT, R8, RZ, PT ;  /* 0x000000ff0800720c */ /* 0x002fe40003f05070 */
[----:B------:R-:W-:Y:S02]  /*11030*/  IADD3 R4, P1, PT, R31, R8, RZ ;  /* 0x000000081f047210 */ /* 0x000fe40007f3e0ff */
[----:B------:R-:W-:Y:S02]  /*11040*/  ISETP.NE.AND.EX P0, PT, R9, RZ, PT, P0 ;  /* 0x000000ff0900720c */ /* 0x000fe40003f05300 */
[----:B------:R-:W-:-:S02]  /*11050*/  IADD3.X R0, PT, PT, RZ, R9, RZ, P1, !PT ;  /* 0x00000009ff007210 */ /* 0x000fc40000ffe4ff */
[----:B------:R-:W-:Y:S02]  /*11060*/  SEL R4, R4, RZ, P0 ;  /* 0x000000ff04047207 */ /* 0x000fe40000000000 */
[----:B------:R-:W-:Y:S01]  /*11070*/  SEL R5, R0, RZ, P0 ;  /* 0x000000ff00057207 */ /* 0x000fe20000000000 */
[----:B------:R-:W-:Y:S06]  /*11080*/  BRA.U !UP1, `(.L_x_1427) ;  /* 0x0000006509647547 */ /* 0x000fec000b800000 */
[----:B------:R-:W-:Y:S01]  /*11090*/  IMAD.MOV.U32 R26, RZ, RZ, RZ ;  /* 0x000000ffff1a7224 */ /* 0x000fe200078e00ff */
[----:B------:R-:W-:Y:S06]  /*110a0*/  BRA.U !UP0, `(.L_x_1428) ;  /* 0x0000001108487547 */ /* 0x000fec000b800000 */
[----:B------:R-:W1:Y:S01]  /*110b0*/  LDCU.64 UR6, c[0x0][0x560] ;  /* 0x0000ac00ff0677ac */ /* 0x000e620008000a00 */
[----:B------:R-:W-:Y:S02]  /*110c0*/  MOV R8, RZ ;  /* 0x000000ff00087202 */ /* 0x000fe40000000f00 */
[----:B------:R-:W-:Y:S01]  /*110d0*/  MOV R9, R7 ;  /* 0x0000000700097202 */ /* 0x000fe20000000f00 */
[----:B------:R-:W2:Y:S01]  /*110e0*/  LDCU UR8, c[0x0][0x55c] ;  /* 0x0000ab80ff0877ac */ /* 0x000ea20008000800 */
[----:B------:R-:W3:Y:S01]  /*110f0*/  LDCU UR9, c[0x0][0x688] ;  /* 0x0000d100ff0977ac */ /* 0x000ee20008000800 */
        /* <DEDUP_REMOVED lines=269> */
.L_x_1428:
        /* <DEDUP_REMOVED lines=276> */
.L_x_1429:
        /* <DEDUP_REMOVED lines=276> */
.L_x_1430:
        /* <DEDUP_REMOVED lines=276> */
.L_x_1431:
        /* <DEDUP_REMOVED lines=23> */
[----:B------:R1:W-:Y:S04]  /*15700*/  STG.E.U16 desc[UR36][R6.64+0x2], R27 ;  /* 0x0000021b06007986 */ /* 0x0003e8000c101524 */
[----:B------:R1:W-:Y:S04]  /*15710*/  STG.E.U16 desc[UR36][R6.64+0x4], R22 ;  /* 0x0000041606007986 */ /* 0x0003e8000c101524 */
[----:B------:R1:W-:Y:S02]  /*15720*/  STG.E.U16 desc[UR36][R6.64+0x6], R23 ;  /* 0x0000061706007986 */ /* 0x0003e4000c101524 */
.L_x_1433:
[----:B------:R-:W-:Y:S05]  /*15730*/  BSYNC.RECONVERGENT B0 ;  /* 0x0000000000007941 */ /* 0x000fea0003800200 */
.L_x_1432:
        /* <DEDUP_REMOVED lines=35> */
.L_x_1435:
[----:B------:R-:W-:Y:S05]  /*15970*/  BSYNC.RECONVERGENT B0 ;  /* 0x0000000000007941 */ /* 0x000fea0003800200 */
.L_x_1434:
        /* <DEDUP_REMOVED lines=23> */
[----:B------:R-:W-:Y:S01]  /*15af0*/  IMAD.U32 R27, RZ, RZ, UR9 ;  /* 0x00000009ff1b7e24 */ /* 0x000fe2000f8e00ff */
[----:B------:R-:W-:Y:S01]  /*15b00*/  MOV R18, UR9 ;  /* 0x0000000900127c02 */ /* 0x000fe20008000f00 */
[----:B------:R-:W2:Y:S01]  /*15b10*/  LDCU UR8, c[0x0][0x398] ;  /* 0x00007300ff0877ac */ /* 0x000ea20008000800 */
[----:B------:R-:W-:Y:S01]  /*15b20*/  MOV R23, UR9 ;  /* 0x0000000900177c02 */ /* 0x000fe20008000f00 */
[----:B-1----:R-:W-:-:S05]  /*15b30*/  IMAD R0, R17, UR5, R2 ;  /* 0x0000000511007c24 */ /* 0x002fca000f8e0202 */
[----:B--2---:R-:W-:-:S13]  /*15b40*/  ISETP.GE.U32.AND P1, PT, R0, UR8, PT ;  /* 0x0000000800007c0c */ /* 0x004fda000bf26070 */
[----:B------:R-:W-:Y:S05]  /*15b50*/  @P1 BRA `(.L_x_1438) ;  /* 0x0000000000f41947 */ /* 0x000fea0003800000 */
[----:B------:R-:W1:Y:S01]  /*15b60*/  LDCU UR7, c[0x0][0x374] ;  /* 0x00006e80ff0777ac */ /* 0x000e620008000800 */
[----:B------:R-:W2:Y:S01]  /*15b70*/  LDC R9, c[0x0][0x364] ;  /* 0x0000d900ff097b82 */ /* 0x000ea20000000800 */
[----:B------:R-:W-:Y:S01]  /*15b80*/  BSSY.RECONVERGENT B1, `(.L_x_1439) ;  /* 0x0000018000017945 */ /* 0x000fe20003800200 */
[----:B------:R-:W-:Y:S01]  /*15b90*/  IMAD.U32 R27, RZ, RZ, UR9 ;  /* 0x00000009ff1b7e24 */ /* 0x000fe2000f8e00ff */
[----:B------:R-:W-:Y:S02]  /*15ba0*/  MOV R18, UR9 ;  /* 0x0000000900127c02 */ /* 0x000fe40008000f00 */
[----:B------:R-:W-:Y:S01]  /*15bb0*/  MOV R23, UR9 ;  /* 0x0000000900177c02 */ /* 0x000fe20008000f00 */
[----:B-1----:R-:W-:Y:S02]  /*15bc0*/  IMAD R3, R16, UR7, RZ ;  /* 0x0000000710037c24 */ /* 0x002fe4000f8e02ff */
[----:B--2---:R-:W-:-:S07]  /*15bd0*/  IMAD R9, R9, UR5, RZ ;  /* 0x0000000509097c24 */ /* 0x004fce000f8e02ff */
.L_x_1440:
[----:B------:R-:W1:Y:S01]  /*15be0*/  LDC.64 R6, c[0x0][0x770] ;  /* 0x0001dc00ff067b82 */ /* 0x000e620000000a00 */
[----:B------:R-:W-:-:S04]  /*15bf0*/  IMAD.IADD R11, R3, 0x1, R0 ;  /* 0x00000001030b7824 */ /* 0x000fc800078e0200 */
[----:B-1----:R-:W-:-:S05]  /*15c00*/  IMAD.WIDE.U32 R6, R11, 0x8, R6 ;  /* 0x000000080b067825 */ /* 0x002fca00078e0006 */
[----:B------:R-:W2:Y:S04]  /*15c10*/  LDG.E.U16 R10, desc[UR36][R6.64+0x2] ;  /* 0x00000224060a7981 */ /* 0x000ea8000c1e1500 */
[----:B------:R-:W3:Y:S04]  /*15c20*/  LDG.E.U16 R8, desc[UR36][R6.64] ;  /* 0x0000002406087981 */ /* 0x000ee8000c1e1500 */
[----:B------:R-:W4:Y:S04]  /*15c30*/  LDG.E.U16 R11, desc[UR36][R6.64+0x4] ;  /* 0x00000424060b7981 */ /* 0x000f28000c1e1500 */
[----:B------:R-:W5:Y:S01]  /*15c40*/  LDG.E.U16 R12, desc[UR36][R6.64+0x6] ;  /* 0x00000624060c7981 */ /* 0x000f62000c1e1500 */
[----:B------:R-:W-:-:S04]  /*15c50*/  IADD3 R0, PT, PT, R9, R0, RZ ;  /* 0x0000000009007210 */ /* 0x000fc80007ffe0ff */
[----:B------:R-:W-:Y:S01]  /*15c60*/  ISETP.GE.U32.AND P1, PT, R0, UR8, PT ;  /* 0x0000000800007c0c */ /* 0x000fe2000bf26070 */
[----:B--2---:R-:W-:Y:S01]  /*15c70*/  IMAD.IADD R10, R10, 0x1, R27 ;  /* 0x000000010a0a7824 */ /* 0x004fe200078e021b */
[----:B---3--:R-:W-:Y:S02]  /*15c80*/  IADD3 R8, PT, PT, R8, R29, RZ ;  /* 0x0000001d08087210 */ /* 0x008fe40007ffe0ff */
[----:B----4-:R-:W-:Y:S02]  /*15c90*/  IADD3 R11, PT, PT, R11, R18, RZ ;  /* 0x000000120b0b7210 */ /* 0x010fe40007ffe0ff */
[----:B-----5:R-:W-:Y:S02]  /*15ca0*/  IADD3 R12, PT, PT, R12, R23, RZ ;  /* 0x000000170c0c7210 */ /* 0x020fe40007ffe0ff */
[----:B------:R-:W-:Y:S02]  /*15cb0*/  PRMT R29, R8, 0x7610, R29 ;  /* 0x00007610081d7816 */ /* 0x000fe4000000001d */
[----:B------:R-:W-:-:S02]  /*15cc0*/  PRMT R27, R10, 0x7610, R27 ;  /* 0x000076100a1b7816 */ /* 0x000fc4000000001b */
[----:B------:R-:W-:Y:S02]  /*15cd0*/  PRMT R18, R11, 0x7610, R18 ;  /* 0x000076100b127816 */ /* 0x000fe40000000012 */
[----:B------:R-:W-:Y:S01]  /*15ce0*/  PRMT R23, R12, 0x7610, R23 ;  /* 0x000076100c177816 */ /* 0x000fe20000000017 */
[----:B------:R-:W-:Y:S06]  /*15cf0*/  @!P1 BRA `(.L_x_1440) ;  /* 0xfffffffc00b89947 */ /* 0x000fec000383ffff */
[----:B------:R-:W-:Y:S05]  /*15d00*/  BSYNC.RECONVERGENT B1 ;  /* 0x0000000000017941 */ /* 0x000fea0003800200 */
.L_x_1439:
[----:B------:R-:W-:Y:S05]  /*15d10*/  BRA `(.L_x_1438) ;  /* 0x0000000000847947 */ /* 0x000fea0003800000 */
.L_x_1437:
[----:B------:R-:W1:Y:S01]  /*15d20*/  LDCU UR7, c[0x0][0x398] ;  /* 0x00007300ff0777ac */ /* 0x000e620008000800 */
[----:B------:R-:W-:Y:S01]  /*15d30*/  IMAD.U32 R27, RZ, RZ, UR9 ;  /* 0x00000009ff1b7e24 */ /* 0x000fe2000f8e00ff */
[----:B------:R-:W-:Y:S02]  /*15d40*/  MOV R18, UR9 ;  /* 0x0000000900127c02 */ /* 0x000fe40008000f00 */
[----:B------:R-:W-:Y:S02]  /*15d50*/  MOV R23, UR9 ;  /* 0x0000000900177c02 */ /* 0x000fe40008000f00 */
[----:B-1----:R-:W-:-:S13]  /*15d60*/  ISETP.GE.U32.AND P1, PT, R17, UR7, PT ;  /* 0x0000000711007c0c */ /* 0x002fda000bf26070 */
[----:B------:R-:W-:Y:S05]  /*15d70*/  @P1 BRA `(.L_x_1438) ;  /* 0x00000000006c1947 */ /* 0x000fea0003800000 */
[----:B------:R-:W1:Y:S01]  /*15d80*/  LDCU UR5, c[0x0][0x374] ;  /* 0x00006e80ff0577ac */ /* 0x000e620008000800 */
[----:B------:R-:W2:Y:S01]  /*15d90*/  LDC R13, c[0x0][0x360] ;  /* 0x0000d800ff0d7b82 */ /* 0x000ea20000000800 */
[----:B------:R-:W-:Y:S01]  /*15da0*/  IMAD.U32 R27, RZ, RZ, UR9 ;  /* 0x00000009ff1b7e24 */ /* 0x000fe2000f8e00ff */
[----:B------:R-:W-:Y:S01]  /*15db0*/  MOV R18, UR9 ;  /* 0x0000000900127c02 */ /* 0x000fe20008000f00 */
[----:B------:R-:W-:Y:S01]  /*15dc0*/  IMAD.MOV.U32 R3, RZ, RZ, R17 ;  /* 0x000000ffff037224 */ /* 0x000fe200078e0011 */
[----:B------:R-:W-:-:S04]  /*15dd0*/  MOV R23, UR9 ;  /* 0x0000000900177c02 */ /* 0x000fc80008000f00 */
[----:B------:R-:W3:Y:S08]  /*15de0*/  LDC.64 R6, c[0x0][0x770] ;  /* 0x0001dc00ff067b82 */ /* 0x000ef00000000a00 */
[----:B------:R-:W4:Y:S01]  /*15df0*/  LDC R14, c[0x0][0x364] ;  /* 0x0000d900ff0e7b82 */ /* 0x000f220000000800 */
[----:B-1----:R-:W-:-:S07]  /*15e00*/  IMAD R16, R16, UR5, RZ ;  /* 0x0000000510107c24 */ /* 0x002fce000f8e02ff */
.L_x_1441:
[----:B------:R-:W-:-:S05]  /*15e10*/  IADD3 R9, PT, PT, R16, R3, RZ ;  /* 0x0000000310097210 */ /* 0x000fca0007ffe0ff */
[----:B--2---:R-:W-:-:S04]  /*15e20*/  IMAD R9, R9, R13, R2 ;  /* 0x0000000d09097224 */ /* 0x004fc800078e0202 */
[----:B---3--:R-:W-:-:S05]  /*15e30*/  IMAD.WIDE.U32 R8, R9, 0x8, R6 ;  /* 0x0000000809087825 */ /* 0x008fca00078e0006 */
[----:B------:R-:W2:Y:S04]  /*15e40*/  LDG.E.U16 R12, desc[UR36][R8.64+0x6] ;  /* 0x00000624080c7981 */ /* 0x000ea8000c1e1500 */
[----:B------:R-:W3:Y:S04]  /*15e50*/  LDG.E.U16 R0, desc[UR36][R8.64] ;  /* 0x0000002408007981 */ /* 0x000ee8000c1e1500 */
[----:B------:R-:W5:Y:S04]  /*15e60*/  LDG.E.U16 R10, desc[UR36][R8.64+0x2] ;  /* 0x00000224080a7981 */ /* 0x000f68000c1e1500 */
[----:B------:R-:W5:Y:S01]  /*15e70*/  LDG.E.U16 R11, desc[UR36][R8.64+0x4] ;  /* 0x00000424080b7981 */ /* 0x000f62000c1e1500 */
[----:B----4-:R-:W-:-:S05]  /*15e80*/  IMAD.IADD R3, R14, 0x1, R3 ;  /* 0x000000010e037824 */ /* 0x010fca00078e0203 */
[----:B------:R-:W-:Y:S01]  /*15e90*/  ISETP.GE.U32.AND P1, PT, R3, UR7, PT ;  /* 0x0000000703007c0c */ /* 0x000fe2000bf26070 */
[----:B--2---:R-:W-:Y:S01]  /*15ea0*/  IMAD.IADD R12, R12, 0x1, R23 ;  /* 0x000000010c0c7824 */ /* 0x004fe200078e0217 */
[----:B---3--:R-:W-:Y:S02]  /*15eb0*/  IADD3 R0, PT, PT, R0, R29, RZ ;  /* 0x0000001d00007210 */ /* 0x008fe40007ffe0ff */
[----:B-----5:R-:W-:Y:S02]  /*15ec0*/  IADD3 R10, PT, PT, R10, R27, RZ ;  /* 0x0000001b0a0a7210 */ /* 0x020fe40007ffe0ff */
[----:B------:R-:W-:Y:S02]  /*15ed0*/  IADD3 R11, PT, PT, R11, R18, RZ ;  /* 0x000000120b0b7210 */ /* 0x000fe40007ffe0ff */
[----:B------:R-:W-:Y:S02]  /*15ee0*/  PRMT R29, R0, 0x7610, R29 ;  /* 0x00007610001d7816 */ /* 0x000fe4000000001d */
[----:B------:R-:W-:-:S02]  /*15ef0*/  PRMT R27, R10, 0x7610, R27 ;  /* 0x000076100a1b7816 */ /* 0x000fc4000000001b */
[----:B------:R-:W-:Y:S02]  /*15f00*/  PRMT R18, R11, 0x7610, R18 ;  /* 0x000076100b127816 */ /* 0x000fe40000000012 */
[----:B------:R-:W-:Y:S01]  /*15f10*/  PRMT R23, R12, 0x7610, R23 ;  /* 0x000076100c177816 */ /* 0x000fe20000000017 */
[----:B------:R-:W-:Y:S06]  /*15f20*/  @!P1 BRA `(.L_x_1441) ;  /* 0xfffffffc00b89947 */ /* 0x000fec000383ffff */
.L_x_1438:
[----:B------:R-:W-:Y:S05]  /*15f30*/  BSYNC.RECONVERGENT B0 ;  /* 0x0000000000007941 */ /* 0x000fea0003800200 */
.L_x_1436:
[----:B------:R-:W1:Y:S01]  /*15f40*/  LDCU UR5, c[0x0][0x360] ;  /* 0x00006c00ff0577ac */ /* 0x000e620008000800 */
[----:B------:R-:W-:Y:S02]  /*15f50*/  PRMT R6, R29, 0x5410, R27 ;  /* 0x000054101d067816 */ /* 0x000fe4000000001b */
[----:B------:R-:W-:Y:S01]  /*15f60*/  PRMT R7, R18, 0x5410, R23 ;  /* 0x0000541012077816 */ /* 0x000fe20000000017 */
[----:B------:R-:W-:-:S04]  /*15f70*/  UIADD3 UR4, UPT, UPT, UR4, 0x10, URZ ;  /* 0x0000001004047890 */ /* 0x000fc8000fffe0ff */
[----:B------:R-:W-:Y:S01]  /*15f80*/  ULEA UR8, UR6, UR4, 0x18 ;  /* 0x0000000406087291 */ /* 0x000fe2000f8ec0ff */
[----:B------:R-:W2:Y:S01]  /*15f90*/  LDCU UR6, c[0x0][0x364] ;  /* 0x00006c80ff0677ac */ /* 0x000ea20008000800 */
[----:B-1----:R-:W-:-:S05]  /*15fa0*/  IMAD R0, R17, UR5, R2 ;  /* 0x0000000511007c24 */ /* 0x002fca000f8e0202 */
[----:B------:R-:W-:-:S05]  /*15fb0*/  LEA R0, R0, UR8, 0x3 ;  /* 0x0000000800007c11 */ /* 0x000fca000f8e18ff */
[----:B------:R1:W-:Y:S01]  /*15fc0*/  STS.64 [R0], R6 ;  /* 0x0000000600007388 */ /* 0x0003e20000000a00 */
[----:B--2---:R-:W-:-:S09]  /*15fd0*/  UISETP.GE.U32.AND UP0, UPT, UR6, 0x2, UPT ;  /* 0x000000020600788c */ /* 0x004fd2000bf06070 */
[----:B------:R-:W-:Y:S05]  /*15fe0*/  BRA.U !UP0, `(.L_x_1442) ;  /* 0x0000000108647547 */ /* 0x000fea000b800000 */
[----:B------:R-:W-:-:S05]  /*15ff0*/  UMOV UR4, UR6 ;  /* 0x0000000600047c82 */ /* 0x000fca0008000000 */
.L_x_1445:
        /* <DEDUP_REMOVED lines=20> */
.L_x_1444:
[----:B------:R-:W-:Y:S05]  /*16140*/  BSYNC.RECONVERGENT B0 ;  /* 0x0000000000007941 */ /* 0x000fea0003800200 */
.L_x_1443:
[----:B------:R-:W-:-:S03]  /*16150*/  UISETP.GT.U32.AND UP0, UPT, UR4, 0x3, UPT ;  /* 0x000000030400788c */ /* 0x000fc6000bf04070 */
[----:B------:R-:W-:-:S06]  /*16160*/  UMOV UR4, UR7 ;  /* 0x0000000700047c82 */ /* 0x000fcc0008000000 */
[----:B------:R-:W-:Y:S05]  /*16170*/  BRA.U UP0, `(.L_x_1445) ;  /* 0xfffffffd00a07547 */ /* 0x000fea000b83ffff */
.L_x_1442:
[----:B------:R-:W3:Y:S02]  /*16180*/  LDCU UR4, c[0x0][0x39c] ;  /* 0x00007380ff0477ac */ /* 0x000ee40008000800 */
[----:B---3--:R-:W-:-:S09]  /*16190*/  UISETP.NE.AND UP0, UPT, UR4, URZ, UPT ;  /* 0x000000ff0400728c */ /* 0x008fd2000bf05270 */
[----:B------:R-:W-:Y:S05]  /*161a0*/  BRA.U !UP0, `(.L_x_1446) ;  /* 0x0000000108dc7547 */ /* 0x000fea000b800000 */
[----:B------:R-:W-:Y:S02]  /*161b0*/  UISETP.GE.U32.AND UP0, UPT, UR5, 0x21, UPT ;  /* 0x000000210500788c */ /* 0x000fe4000bf06070 */
[----:B------:R-:W-:-:S07]  /*161c0*/  UMOV UR4, UR5 ;  /* 0x0000000500047c82 */ /* 0x000fce0008000000 */
[----:B------:R-:W-:Y:S05]  /*161d0*/  BRA.U !UP0, `(.L_x_1447) ;  /* 0x0000000108787547 */ /* 0x000fea000b800000 */
[----:B-1----:R-:W-:Y:S01]  /*161e0*/  PRMT R6, R29, 0x5410, R27 ;  /* 0x000054101d067816 */ /* 0x002fe2000000001b */
[----:B------:R-:W-:Y:S01]  /*161f0*/  UISETP.GE.U32.AND UP0, UPT, UR5, 0x40, UPT ;  /* 0x000000400500788c */ /* 0x000fe2000bf06070 */
[----:B------:R-:W-:Y:S01]  /*16200*/  PRMT R7, R18, 0x5410, R23 ;  /* 0x0000541012077816 */ /* 0x000fe20000000017 */
[----:B------:R-:W-:-:S04]  /*16210*/  UMOV UR4, 0x20 ;  /* 0x0000002000047882 */ /* 0x000fc80000000000 */
[----:B------:R3:W-:Y:S03]  /*16220*/  STS.64 [R0], R6 ;  /* 0x0000000600007388 */ /* 0x0007e60000000a00 */
[----:B------:R-:W-:Y:S05]  /*16230*/  BRA.U !UP0, `(.L_x_1447) ;  /* 0x0000000108607547 */ /* 0x000fea000b800000 */
[----:B------:R-:W-:-:S07]  /*16240*/  IMAD.U32 R3, RZ, RZ, UR5 ;  /* 0x00000005ff037e24 */ /* 0x000fce000f8e00ff */
.L_x_1450:
[----:B---3--:R-:W-:Y:S01]  /*16250*/  SHF.R.U32.HI R7, RZ, 0x1, R3 ;  /* 0x00000001ff077819 */ /* 0x008fe20000011603 */
[----:B------:R-:W-:Y:S01]  /*16260*/  BAR.SYNC.DEFER_BLOCKING 0x0 ;  /* 0x0000000000007b1d */ /* 0x000fe20000010000 */
[----:B------:R-:W-:Y:S02]  /*16270*/  ISETP.GT.U32.AND P2, PT, R3, 0x7f, PT ;  /* 0x0000007f0300780c */ /* 0x000fe40003f44070 */
[----:B------:R-:W-:-:S03]  /*16280*/  IADD3 R6, PT, PT, R7, R2, RZ ;  /* 0x0000000207067210 */ /* 0x000fc60007ffe0ff */
[----:B------:R-:W-:Y:S01]  /*16290*/  BSSY.RECONVERGENT B0, `(.L_x_1448) ;  /* 0x0000010000007945 */ /* 0x000fe20003800200 */
[----:B------:R-:W-:-:S04]  /*162a0*/  ISETP.GE.U32.AND P1, PT, R6, UR5, PT ;  /* 0x0000000506007c0c */ /* 0x000fc8000bf26070 */
[----:B------:R-:W-:-:S13]  /*162b0*/  ISETP.GE.U32.OR P1, PT, R2, R7, P1 ;  /* 0x000000070200720c */ /* 0x000fda0000f26470 */
[----:B-1----:R-:W-:Y:S05]  /*162c0*/  @P1 BRA `(.L_x_1449) ;  /* 0x0000000000301947 */ /* 0x002fea0003800000 */
[----:B------:R-:W-:-:S05]  /*162d0*/  LEA R3, R7, R0, 0x3 ;  /* 0x0000000007037211 */ /* 0x000fca00078e18ff */
[----:B------:R-:W2:Y:S02]  /*162e0*/  LDS.64 R10, [R3] ;  /* 0x00000000030a7984 */ /* 0x000ea40000000a00 */
[----:B--2---:R-:W-:Y:S01]  /*162f0*/  PRMT R8, R11, 0x7632, R8 ;  /* 0x000076320b087816 */ /* 0x004fe20000000008 */
[----:B------:R-:W-:Y:S01]  /*16300*/  IMAD.IADD R29, R29, 0x1, R10 ;  /* 0x000000011d1d7824 */ /* 0x000fe200078e020a */
[----:B------:R-:W-:Y:S02]  /*16310*/  PRMT R6, R10, 0x7632, R6 ;  /* 0x000076320a067816 */ /* 0x000fe40000000006 */
[----:B------:R-:W-:Y:S01]  /*16320*/  IADD3 R18, PT, PT, R18, R11, RZ ;  /* 0x0000000b12127210 */ /* 0x000fe20007ffe0ff */
[----:B------:R-:W-:Y:S01]  /*16330*/  IMAD.IADD R23, R23, 0x1, R8 ;  /* 0x0000000117177824 */ /* 0x000fe200078e0208 */
[----:B------:R-:W-:-:S04]  /*16340*/  IADD3 R6, PT, PT, R27, R6, RZ ;  /* 0x000000061b067210 */ /* 0x000fc80007ffe0ff */
[----:B------:R-:W-:Y:S02]  /*16350*/  PRMT R8, R29, 0x5410, R6 ;  /* 0x000054101d087816 */ /* 0x000fe40000000006 */
[----:B------:R-:W-:Y:S02]  /*16360*/  PRMT R9, R18, 0x5410, R23 ;  /* 0x0000541012097816 */ /* 0x000fe40000000017 */
[----:B------:R-:W-:-:S03]  /*16370*/  PRMT R27, R6, 0x7610, R27 ;  /* 0x00007610061b7816 */ /* 0x000fc6000000001b */
[----:B------:R1:W-:Y:S04]  /*16380*/  STS.64 [R0], R8 ;  /* 0x0000000800007388 */ /* 0x0003e80000000a00 */
.L_x_1449:
[----:B------:R-:W-:Y:S05]  /*16390*/  BSYNC.RECONVERGENT B0 ;  /* 0x0000000000007941 */ /* 0x000fea0003800200 */
.L_x_1448:
[----:B------:R-:W-:Y:S01]  /*163a0*/  MOV R3, R7 ;  /* 0x0000000700037202 */ /* 0x000fe20000000f00 */
[----:B------:R-:W-:Y:S06]  /*163b0*/  @P2 BRA `(.L_x_1450) ;  /* 0xfffffffc00a42947 */ /* 0x000fec000383ffff */
.L_x_1447:
[----:B------:R-:W-:Y:S01]  /*163c0*/  BAR.SYNC.DEFER_BLOCKING 0x0 ;  /* 0x0000000000007b1d */ /* 0x000fe20000010000 */
[----:B------:R-:W-:-:S09]  /*163d0*/  UISETP.GE.U32.AND UP0, UPT, UR4, 0x2, UPT ;  /* 0x000000020400788c */ /* 0x000fd2000bf06070 */
[----:B------:R-:W-:Y:S05]  /*163e0*/  BRA.U !UP0, `(.L_x_1446) ;  /* 0x00000001084c7547 */ /* 0x000fea000b800000 */
[----:B-123--:R-:W-:-:S07]  /*163f0*/  HFMA2 R0, -RZ, RZ, 0, 5.9604644775390625e-08 ;  /* 0x00000001ff007431 */ /* 0x00efce00000001ff */
.L_x_1451:
        /* <DEDUP_REMOVED lines=8> */
[----:B----4-:R-:W-:Y:S01]  /*16480*/  IMAD.SHL.U32 R0, R0, 0x2, RZ ;  /* 0x0000000200007824 */ /* 0x010fe200078e00ff */
[----:B-1----:R-:W-:-:S04]  /*16490*/  IADD3 R2, PT, PT, R2, R29, RZ ;  /* 0x0000001d02027210 */ /* 0x002fc80007ffe0ff */
[----:B------:R-:W-:Y:S02]  /*164a0*/  ISETP.GE.AND P1, PT, R0, UR4, PT ;  /* 0x0000000400007c0c */ /* 0x000fe4000bf26270 */
[----:B--2---:R-:W-:Y:S02]  /*164b0*/  IADD3 R6, PT, PT, R6, R27, RZ ;  /* 0x0000001b06067210 */ /* 0x004fe40007ffe0ff */
[----:B------:R-:W-:Y:S02]  /*164c0*/  PRMT R29, R2, 0x7610, R29 ;  /* 0x00007610021d7816 */ /* 0x000fe4000000001d */
[----:B---3--:R-:W-:Y:S02]  /*164d0*/  IADD3 R8, PT, PT, R8, R23, RZ ;  /* 0x0000001708087210 */ /* 0x008fe40007ffe0ff */
[----:B------:R-:W-:Y:S01]  /*164e0*/  PRMT R27, R6, 0x7610, R27 ;  /* 0x00007610061b7816 */ /* 0x000fe2000000001b */
[----:B-----5:R-:W-:Y:S01]  /*164f0*/  IMAD.IADD R18, R9, 0x1, R18 ;  /* 0x0000000109127824 */ /* 0x020fe200078e0212 */
[----:B------:R-:W-:-:S03]  /*16500*/  PRMT R23, R8, 0x7610, R23 ;  /* 0x0000761008177816 */ /* 0x000fc60000000017 */
[----:B------:R-:W-:Y:S05]  /*16510*/  @!P1 BRA `(.L_x_1451) ;  /* 0xfffffffc00b89947 */ /* 0x000fea000383ffff */
.L_x_1446:
[----:B------:R-:W-:Y:S05]  /*16520*/  @!P0 EXIT ;  /* 0x000000000000894d */ /* 0x000fea0003800000 */
[----:B------:R-:W4:Y:S02]  /*16530*/  LDCU.64 UR4, c[0x0][0x768] ;  /* 0x0000ed00ff0477ac */ /* 0x000f240008000a00 */
[----:B----4-:R-:W-:-:S04]  /*16540*/  UISETP.NE.U32.AND UP0, UPT, UR4, URZ, UPT ;  /* 0x000000ff0400728c */ /* 0x010fc8000bf05070 */
[----:B------:R-:W-:-:S09]  /*16550*/  UISETP.NE.AND.EX UP0, UPT, UR5, URZ, UPT, UP0 ;  /* 0x000000ff0500728c */ /* 0x000fd2000bf05300 */
[----:B------:R-:W-:Y:S05]  /*16560*/  BRA.U UP0, `(.L_x_1452) ;  /* 0x0000000900247547 */ /* 0x000fea000b800000 */
[----:B------:R-:W4:Y:S01]  /*16570*/  LDCU.U8 UR6, c[0x0][0x788] ;  /* 0x0000f100ff0677ac */ /* 0x000f220008000000 */
[----:B------:R-:W1:Y:S01]  /*16580*/  LDCU.64 UR4, c[0x0][0x758] ;  /* 0x0000eb00ff0477ac */ /* 0x000e620008000a00 */
[----:B----4-:R-:W-:Y:S02]  /*16590*/  ISETP.NE.AND P0, PT, RZ, UR6, PT ;  /* 0x00000006ff007c0c */ /* 0x010fe4000bf05270 */
[----:B-12---:R-:W-:Y:S02]  /*165a0*/  IADD3 R8, P4, PT, R26, UR4, RZ ;  /* 0x000000041a087c10 */ /* 0x006fe4000ff9e0ff */
[----:B---3--:R-:W-:Y:S02]  /*165b0*/  IADD3 R6, P3, PT, R25, UR4, RZ ;  /* 0x0000000419067c10 */ /* 0x008fe4000ff7e0ff */
[----:B------:R-:W-:Y:S02]  /*165c0*/  IADD3 R4, P2, PT, R24, UR4, RZ ;  /* 0x0000000418047c10 */ /* 0x000fe4000ff5e0ff */
[----:B------:R-:W-:Y:S01]  /*165d0*/  IADD3 R2, P1, PT, R19, UR4, RZ ;  /* 0x0000000413027c10 */ /* 0x000fe2000ff3e0ff */
[----:B------:R-:W-:Y:S01]  /*165e0*/  IMAD.X R7, RZ, RZ, UR5, P3 ;  /* 0x00000005ff077e24 */ /* 0x000fe200098e06ff */
[----:B------:R-:W-:-:S02]  /*165f0*/  IADD3.X R9, PT, PT, RZ, UR5, RZ, P4, !PT ;  /* 0x00000005ff097c10 */ /* 0x000fc4000a7fe4ff */
[----:B------:R-:W-:Y:S02]  /*16600*/  IADD3.X R5, PT, PT, RZ, UR5, RZ, P2, !PT ;  /* 0x00000005ff057c10 */ /* 0x000fe400097fe4ff */
[----:B------:R-:W-:Y:S01]  /*16610*/  IADD3.X R3, PT, PT, RZ, UR5, RZ, P1, !PT ;  /* 0x00000005ff037c10 */ /* 0x000fe20008ffe4ff */
[----:B------:R-:W2:Y:S04]  /*16620*/  @P0 LDG.E.U16 R0, desc[UR36][R8.64] ;  /* 0x0000002408000981 */ /* 0x000ea8000c1e1500 */
[----:B------:R-:W3:Y:S04]  /*16630*/  @P0 LDG.E.U16 R10, desc[UR36][R6.64] ;  /* 0x00000024060a0981 */ /* 0x000ee8000c1e1500 */
[----:B------:R-:W4:Y:S04]  /*16640*/  @P0 LDG.E.U16 R11, desc[UR36][R4.64] ;  /* 0x00000024040b0981 */ /* 0x000f28000c1e1500 */
[----:B------:R-:W5:Y:S01]  /*16650*/  @P0 LDG.E.U16 R12, desc[UR36][R2.64] ;  /* 0x00000024020c0981 */ /* 0x000f62000c1e1500 */
[----:B------:R-:W1:Y:S02]  /*16660*/  LDCU.U8 UR4, c[0x0][0x789] ;  /* 0x0000f120ff0477ac */ /* 0x000e640008000000 */
[----:B-1----:R-:W-:Y:S01]  /*16670*/  ISETP.NE.AND P1, PT, RZ, UR4, PT ;  /* 0x00000004ff007c0c */ /* 0x002fe2000bf25270 */
[----:B--2---:R-:W-:Y:S01]  /*16680*/  @P0 IMAD.IADD R0, R29, 0x1, R0 ;  /* 0x000000011d000824 */ /* 0x004fe200078e0200 */
[----:B---3--:R-:W-:-:S04]  /*16690*/  @P0 IADD3 R10, PT, PT, R27, R10, RZ ;  /* 0x0000000a1b0a0210 */ /* 0x008fc80007ffe0ff */
[----:B------:R-:W-:Y:S02]  /*166a0*/  @P0 PRMT R29, R0, 0x7610, R29 ;  /* 0x00007610001d0816 */ /* 0x000fe4000000001d */
[----:B----4-:R-:W-:Y:S02]  /*166b0*/  @P0 IADD3 R11, PT, PT, R18, R11, RZ ;  /* 0x0000000b120b0210 */ /* 0x010fe40007ffe0ff */
[----:B------:R-:W-:-:S03]  /*166c0*/  @P0 PRMT R27, R10, 0x7610, R27 ;  /* 0x000076100a1b0816 */ /* 0x000fc6000000001b */
[----:B------:R1:W-:Y:S01]  /*166d0*/  @!P1 STG.E.U16 desc[UR36][R8.64], R29 ;  /* 0x0000001d08009986 */ /* 0x0003e2000c101524 */
[----:B-----5:R-:W-:Y:S01]  /*166e0*/  @P0 IMAD.IADD R12, R23, 0x1, R12 ;  /* 0x00000001170c0824 */ /* 0x020fe200078e020c */
[----:B------:R-:W-:Y:S02]  /*166f0*/  @P0 PRMT R18, R11, 0x7610, R18 ;  /* 0x000076100b120816 */ /* 0x000fe40000000012 */
[----:B------:R1:W-:Y:S02]  /*16700*/  @!P1 STG.E.U16 desc[UR36][R6.64], R27 ;  /* 0x0000001b06009986 */ /* 0x0003e4000c101524 */
[----:B------:R-:W-:Y:S02]  /*16710*/  @P0 PRMT R23, R12, 0x7610, R23 ;  /* 0x000076100c170816 */ /* 0x000fe40000000017 */
        /* <DEDUP_REMOVED lines=22> */
.L_x_1453:
[----:B------:R-:W2:Y:S01]  /*16880*/  LDCU.U16 UR4, c[0x0][0x380] ;  /* 0x00007000ff0477ac */ /* 0x000ea20008000400 */
[----:B-1----:R-:W-:Y:S01]  /*16890*/  PRMT R5, R29, 0x9910, RZ ;  /* 0x000099101d057816 */ /* 0x002fe200000000ff */
[----:B------:R-:W1:Y:S01]  /*168a0*/  LDCU.64 UR6, c[0x0][0x758] ;  /* 0x0000eb00ff0677ac */ /* 0x000e620008000a00 */
[----:B------:R-:W3:Y:S01]  /*168b0*/  LDCU UR5, c[0x0][0x78c] ;  /* 0x0000f180ff0577ac */ /* 0x000ee20008000800 */
[----:B--2---:R-:W-:Y:S01]  /*168c0*/  UPRMT UR4, UR4, 0x9910, URZ ;  /* 0x0000991004047896 */ /* 0x004fe200080000ff */
[----:B-1----:R-:W-:-:S05]  /*168d0*/  IADD3 R2, P0, PT, R26, UR6, RZ ;  /* 0x000000061a027c10 */ /* 0x002fca000ff1e0ff */
[----:B------:R-:W-:Y:S01]  /*168e0*/  IMAD R5, R5, UR4, RZ ;  /* 0x0000000405057c24 */ /* 0x000fe2000f8e02ff */
[----:B------:R-:W-:Y:S01]  /*168f0*/  IADD3.X R3, PT, PT, RZ, UR7, RZ, P0, !PT ;  /* 0x00000007ff037c10 */ /* 0x000fe200087fe4ff */
[----:B---3--:R-:W-:-:S04]  /*16900*/  UISETP.NE.AND UP0, UPT, UR5, 0x1, UPT ;  /* 0x000000010500788c */ /* 0x008fc8000bf05270 */
        /* <DEDUP_REMOVED lines=18> */
.L_x_1454:
        /* <DEDUP_REMOVED lines=27> */
.L_x_1455:
        /* <DEDUP_REMOVED lines=29> */
.L_x_1456:
[----:B------:R-:W2:Y:S02]  /*16db0*/  LDCU.64 UR4, c[0x0][0x758] ;  /* 0x0000eb00ff0477ac */ /* 0x000ea40008000a00 */
[----:B--2---:R-:W-:-:S04]  /*16dc0*/  IADD3 R2, P0, PT, R19, UR4, RZ ;  /* 0x0000000413027c10 */ /* 0x004fc8000ff1e0ff */
[----:B-1----:R-:W-:-:S05]  /*16dd0*/  IADD3.X R3, PT, PT, RZ, UR5, RZ, P0, !PT ;  /* 0x00000005ff037c10 */ /* 0x002fca00087fe4ff */
[----:B------:R-:W-:Y:S01]  /*16de0*/  STG.E.U16 desc[UR36][R2.64], R17 ;  /* 0x0000001102007986 */ /* 0x000fe2000c101524 */
[----:B------:R-:W-:Y:S05]  /*16df0*/  EXIT ;  /* 0x000000000000794d */ /* 0x000fea0003800000 */
.L_x_1452:
[----:B------:R-:W4:Y:S01]  /*16e00*/  LDCU.U8 UR4, c[0x0][0x788] ;  /* 0x0000f100ff0477ac */ /* 0x000f220008000000 */
[----:B------:R-:W5:Y:S01]  /*16e10*/  LDCU.U8 UR5, c[0x0][0x789] ;  /* 0x0000f120ff0577ac */ /* 0x000f620008000000 */
[----:B----4-:R-:W-:Y:S02]  /*16e20*/  UISETP.NE.AND UP1, UPT, UR4, URZ, UPT ;  /* 0x000000ff0400728c */ /* 0x010fe4000bf25270 */
[----:B-----5:R-:W-:-:S07]  /*16e30*/  UISETP.NE.AND UP0, UPT, UR5, URZ, UPT ;  /* 0x000000ff0500728c */ /* 0x020fce000bf05270 */
[----:B------:R-:W-:Y:S05]  /*16e40*/  BRA.U !UP1, `(.L_x_1457) ;  /* 0x0000000109307547 */ /* 0x000fea000b800000 */
[----:B------:R-:W4:Y:S04]  /*16e50*/  LDG.E.U16 R2, desc[UR36][R4.64+0x2] ;  /* 0x0000022404027981 */ /* 0x000f28000c1e1500 */
[----:B-123--:R-:W2:Y:S04]  /*16e60*/  LDG.E.U16 R0, desc[UR36][R4.64] ;  /* 0x0000002404007981 */ /* 0x00eea8000c1e1500 */
[----:B------:R-:W3:Y:S04]  /*16e70*/  LDG.E.U16 R3, desc[UR36][R4.64+0x4] ;  /* 0x0000042404037981 */ /* 0x000ee8000c1e1500 */
[----:B------:R-:W5:Y:S01]  /*16e80*/  LDG.E.U16 R6, desc[UR36][R4.64+0x6] ;  /* 0x0000062404067981 */ /* 0x000f62000c1e1500 */
[----:B----4-:R-:W-:Y:S01]  /*16e90*/  IMAD.IADD R2, R27, 0x1, R2 ;  /* 0x000000011b027824 */ /* 0x010fe200078e0202 */
[----:B--2---:R-:W-:-:S02]  /*16ea0*/  IADD3 R0, PT, PT, R29, R0, RZ ;  /* 0x000000001d007210 */ /* 0x004fc40007ffe0ff */
[----:B---3--:R-:W-:Y:S02]  /*16eb0*/  IADD3 R3, PT, PT, R18, R3, RZ ;  /* 0x0000000312037210 */ /* 0x008fe40007ffe0ff */
[----:B-----5:R-:W-:Y:S02]  /*16ec0*/  IADD3 R6, PT, PT, R23, R6, RZ ;  /* 0x0000000617067210 */ /* 0x020fe40007ffe0ff */
[----:B------:R-:W-:Y:S02]  /*16ed0*/  PRMT R29, R0, 0x7610, R29 ;  /* 0x00007610001d7816 */ /* 0x000fe4000000001d */
[----:B------:R-:W-:Y:S02]  /*16ee0*/  PRMT R27, R2, 0x7610, R27 ;  /* 0x00007610021b7816 */ /* 0x000fe4000000001b */
[----:B------:R-:W-:Y:S02]  /*16ef0*/  PRMT R18, R3, 0x7610, R18 ;  /* 0x0000761003127816 */ /* 0x000fe40000000012 */
[----:B------:R-:W-:-:S07]  /*16f00*/  PRMT R23, R6, 0x7610, R23 ;  /* 0x0000761006177816 */ /* 0x000fce0000000017 */
.L_x_1457:
        /* <DEDUP_REMOVED lines=12> */
[----:B-1----:R-:W-:Y:S01]  /*16fd0*/  IMAD.U32 R4, RZ, RZ, UR4 ;  /* 0x00000004ff047e24 */ /* 0x002fe2000f8e00ff */
[----:B------:R-:W-:-:S02]  /*16fe0*/  MOV R5, UR5 ;  /* 0x0000000500057c02 */ /* 0x000fc40008000f00 */
[----:B----4-:R-:W-:Y:S01]  /*16ff0*/  MOV R6, UR6 ;  /* 0x0000000600067c02 */ /* 0x010fe20008000f00 */
[----:B------:R-:W-:Y:S01]  /*17000*/  IMAD.U32 R7, RZ, RZ, UR7 ;  /* 0x00000007ff077e24 */ /* 0x000fe2000f8e00ff */
[----:B-----5:R-:W-:Y:S02]  /*17010*/  MOV R10, UR8 ;  /* 0x00000008000a7c02 */ /* 0x020fe40008000f00 */
[----:B--2---:R-:W-:-:S07]  /*17020*/  MOV R11, UR9 ;  /* 0x00000009000b7c02 */ /* 0x004fce0008000f00 */
[----:B------:R-:W-:-:S07]  /*17030*/  LEPC R20, `(.L_x_1459) ;  /* 0x000000001014794e */ /* 0x000fce0000000000 */
[----:B0--3--:R-:W-:Y:S05]  /*17040*/  CALL.ABS.NOINC R2 ;  /* 0x0000000002007343 */ /* 0x009fea0003c00000 */
.L_x_1459:
[----:B------:R-:W4:Y:S01]  /*17050*/  LDCU.U16 UR4, c[0x0][0x380] ;  /* 0x00007000ff0477ac */ /* 0x000f220008000400 */
[----:B------:R-:W-:Y:S01]  /*17060*/  PRMT R5, R29, 0x9910, RZ ;  /* 0x000099101d057816 */ /* 0x000fe200000000ff */
[----:B------:R-:W5:Y:S01]  /*17070*/  LDCU.64 UR6, c[0x0][0x758] ;  /* 0x0000eb00ff0677ac */ /* 0x000f620008000a00 */
[----:B------:R-:W0:Y:S01]  /*17080*/  LDCU UR5, c[0x0][0x78c] ;  /* 0x0000f180ff0577ac */ /* 0x000e220008000800 */
[----:B----4-:R-:W-:Y:S01]  /*17090*/  UPRMT UR4, UR4, 0x9910, URZ ;  /* 0x0000991004047896 */ /* 0x010fe200080000ff */
[----:B-----5:R-:W-:-:S05]  /*170a0*/  IADD3 R2, P0, PT, R26, UR6, RZ ;  /* 0x000000061a027c10 */ /* 0x020fca000ff1e0ff */
[----:B------:R-:W-:Y:S01]  /*170b0*/  IMAD R5, R5, UR4, RZ ;  /* 0x0000000405057c24 */ /* 0x000fe2000f8e02ff */
[----:B0-----:R-:W-:Y:S01]  /*170c0*/  UISETP.NE.AND UP0, UPT, UR5, 0x1, UPT ;  /* 0x000000010500788c */ /* 0x001fe2000bf05270 */
[----:B------:R-:W-:-:S05]  /*170d0*/  IMAD.X R3, RZ, RZ, UR7, P0 ;  /* 0x00000007ff037e24 */ /* 0x000fca00080e06ff */
[----:B------:R0:W-:Y:S03]  /*170e0*/  STG.E.U16 desc[UR36][R2.64], R5 ;  /* 0x0000000502007986 */ /* 0x0001e6000c101524 */
[----:B------:R-:W-:Y:S05]  /*170f0*/  BRA.U !UP0, `(.L_x_1460) ;  /* 0x0000000108407547 */ /* 0x000fea000b800000 */
[----:B-123--:R-:W-:Y:S01]  /*17100*/  MOV R0, 0x0 ;  /* 0x0000000000007802 */ /* 0x00efe20000000f00 */
        /* <DEDUP_REMOVED lines=15> */
.L_x_1460:
[----:B------:R-:W4:Y:S01]  /*17200*/  LDCU.U16 UR4, c[0x0][0x380] ;  /* 0x00007000ff0477ac */ /* 0x000f220008000400 */
[----:B0-----:R-:W-:Y:S01]  /*17210*/  PRMT R5, R27, 0x9910, RZ ;  /* 0x000099101b057816 */ /* 0x001fe200000000ff */
[----:B------:R-:W0:Y:S01]  /*17220*/  LDCU.64 UR6, c[0x0][0x758] ;  /* 0x0000eb00ff0677ac */ /* 0x000e220008000a00 */
[----:B------:R-:W5:Y:S01]  /*17230*/  LDCU UR5, c[0x0][0x78c] ;  /* 0x0000f180ff0577ac */ /* 0x000f620008000800 */
[----:B----4-:R-:W-:Y:S01]  /*17240*/  UPRMT UR4, UR4, 0x9910, URZ ;  /* 0x0000991004047896 */ /* 0x010fe200080000ff */
[----:B0-----:R-:W-:-:S05]  /*17250*/  IADD3 R2, P0, PT, R25, UR6, RZ ;  /* 0x0000000619027c10 */ /* 0x001fca000ff1e0ff */
[----:B------:R-:W-:Y:S01]  /*17260*/  IMAD R5, R5, UR4, RZ ;  /* 0x0000000405057c24 */ /* 0x000fe2000f8e02ff */
[----:B------:R-:W-:Y:S01]  /*17270*/  IADD3.X R3, PT, PT, RZ, UR7, RZ, P0, !PT ;  /* 0x00000007ff037c10 */ /* 0x000fe200087fe4ff */
[----:B-----5:R-:W-:-:S04]  /*17280*/  UISETP.NE.AND UP0, UPT, UR5, 0x1, UPT ;  /* 0x000000010500788c */ /* 0x020fc8000bf05270 */
[----:B------:R0:W-:Y:S05]  /*17290*/  STG.E.U16 desc[UR36][R2.64], R5 ;  /* 0x0000000502007986 */ /* 0x0001ea000c101524 */
[----:B------:R-:W-:Y:S05]  /*172a0*/  BRA.U !UP0, `(.L_x_1461) ;  /* 0x0000000108407547 */ /* 0x000fea000b800000 */
[----:B-123--:R-:W-:Y:S01]  /*172b0*/  MOV R0, 0x0 ;  /* 0x0000000000007802 */ /* 0x00efe20000000f00 */
        /* <DEDUP_REMOVED lines=15> */
.L_x_1461:
[----:B------:R-:W4:Y:S01]  /*173b0*/  LDCU.U16 UR4, c[0x0][0x380] ;  /* 0x00007000ff0477ac */ /* 0x000f220008000400 */
[----:B0-----:R-:W-:Y:S02]  /*173c0*/  PRMT R3, R18, 0x9910, RZ ;  /* 0x0000991012037816 */ /* 0x001fe400000000ff */
[----:B-123--:R-:W-:Y:S01]  /*173d0*/  PRMT R0, R23, 0x9910, RZ ;  /* 0x0000991017007816 */ /* 0x00efe200000000ff */
[----:B------:R-:W0:Y:S01]  /*173e0*/  LDCU.64 UR6, c[0x0][0x758] ;  /* 0x0000eb00ff0677ac */ /* 0x000e220008000a00 */
[----:B------:R-:W1:Y:S01]  /*173f0*/  LDCU UR5, c[0x0][0x78c] ;  /* 0x0000f180ff0577ac */ /* 0x000e620008000800 */
[----:B----4-:R-:W-:Y:S01]  /*17400*/  UPRMT UR4, UR4, 0x9910, URZ ;  /* 0x0000991004047896 */ /* 0x010fe200080000ff */
[----:B0-----:R-:W-:-:S05]  /*17410*/  IADD3 R24, P0, PT, R24, UR6, RZ ;  /* 0x0000000618187c10 */ /* 0x001fca000ff1e0ff */
[----:B------:R-:W-:Y:S01]  /*17420*/  IMAD R3, R3, UR4, RZ ;  /* 0x0000000403037c24 */ /* 0x000fe2000f8e02ff */
[----:B------:R-:W-:Y:S01]  /*17430*/  IADD3.X R25, PT, PT, RZ, UR7, RZ, P0, !PT ;  /* 0x00000007ff197c10 */ /* 0x000fe200087fe4ff */
[----:B-1----:R-:W-:Y:S01]  /*17440*/  UISETP.NE.AND UP0, UPT, UR5, 0x1, UPT ;  /* 0x000000010500788c */ /* 0x002fe2000bf05270 */
        /* <DEDUP_REMOVED lines=19> */
.L_x_1462:
[----:B------:R-:W1:Y:S02]  /*17580*/  LDCU.64 UR4, c[0x0][0x758] ;  /* 0x0000eb00ff0477ac */ /* 0x000e640008000a00 */
[----:B-1----:R-:W-:-:S05]  /*17590*/  IADD3 R2, P0, PT, R19, UR4, RZ ;  /* 0x0000000413027c10 */ /* 0x002fca000ff1e0ff */
[----:B0-----:R-:W-:-:S05]  /*175a0*/  IMAD.X R3, RZ, RZ, UR5, P0 ;  /* 0x00000005ff037e24 */ /* 0x001fca00080e06ff */
[----:B------:R-:W-:Y:S01]  /*175b0*/  STG.E.U16 desc[UR36][R2.64], R17 ;  /* 0x0000001102007986 */ /* 0x000fe2000c101524 */
[----:B------:R-:W-:Y:S05]  /*175c0*/  EXIT ;  /* 0x000000000000794d */ /* 0x000fea0003800000 */
.L_x_1458:
[----:B------:R-:W-:Y:S04]  /*175d0*/  STG.E.U16 desc[UR36][R4.64], R29 ;  /* 0x0000001d04007986 */ /* 0x000fe8000c101524 */
[----:B------:R-:W-:Y:S04]  /*175e0*/  STG.E.U16 desc[UR36][R4.64+0x2], R27 ;  /* 0x0000021b04007986 */ /* 0x000fe8000c101524 */
[----:B------:R-:W-:Y:S04]  /*175f0*/  STG.E.U16 desc[UR36][R4.64+0x4], R18 ;  /* 0x0000041204007986 */ /* 0x000fe8000c101524 */
[----:B------:R-:W-:Y:S01]  /*17600*/  STG.E.U16 desc[UR36][R4.64+0x6], R23 ;  /* 0x0000061704007986 */ /* 0x000fe2000c101524 */
[----:B------:R-:W-:Y:S05]  /*17610*/  EXIT ;  /* 0x000000000000794d */ /* 0x000fea0003800000 */
.L_x_1427:
        /* <DEDUP_REMOVED lines=21> */
[----:B------:R-:W-:Y:S01]  /*17770*/  IADD3.X R9, PT, PT, RZ, UR5, RZ, P4, !PT ;  /* 0x00000005ff097c10 */ /* 0x000fe2000a7fe4ff */
[----:B------:R-:W-:Y:S01]  /*17780*/  IMAD.X R5, RZ, RZ, UR5, P2 ;  /* 0x00000005ff057e24 */ /* 0x000fe200090e06ff */
[----:B------:R-:W-:Y:S02]  /*17790*/  IADD3.X R7, PT, PT, RZ, UR5, RZ, P3, !PT ;  /* 0x00000005ff077c10 */ /* 0x000fe40009ffe4ff */
[----:B------:R-:W-:Y:S01]  /*177a0*/  IADD3.X R3, PT, PT, RZ, UR5, RZ, P1, !PT ;  /* 0x00000005ff037c10 */ /* 0x000fe20008ffe4ff */
[----:B------:R-:W2:Y:S04]  /*177b0*/  @P0 LDG.E.U16 R0, desc[UR36][R8.64] ;  /* 0x0000002408000981 */ /* 0x000ea8000c1e1500 */
[----:B------:R-:W3:Y:S04]  /*177c0*/  @P0 LDG.E.U16 R10, desc[UR36][R6.64] ;  /* 0x00000024060a0981 */ /* 0x000ee8000c1e1500 */
[----:B------:R-:W4:Y:S04]  /*177d0*/  @P0 LDG.E.U16 R11, desc[UR36][R4.64] ;  /* 0x00000024040b0981 */ /* 0x000f28000c1e1500 */
[----:B------:R-:W5:Y:S01]  /*177e0*/  @P0 LDG.E.U16 R12, desc[UR36][R2.64] ;  /* 0x00000024020c0981 */ /* 0x000f62000c1e1500 */
[----:B------:R-:W1:Y:S02]  /*177f0*/  LDCU.U8 UR4, c[0x0][0x789] ;  /* 0x0000f120ff0477ac */ /* 0x000e640008000000 */
[----:B-1----:R-:W-:-:S02]  /*17800*/  ISETP.NE.AND P1, PT, RZ, UR4, PT ;  /* 0x00000004ff007c0c */ /* 0x002fc4000bf25270 */
[----:B--2---:R-:W-:Y:S01]  /*17810*/  @P0 IADD3 R0, PT, PT, R29, R0, RZ ;  /* 0x000000001d000210 */ /* 0x004fe20007ffe0ff */
[----:B---3--:R-:W-:-:S03]  /*17820*/  @P0 IMAD.IADD R10, R27, 0x1, R10 ;  /* 0x000000011b0a0824 */ /* 0x008fc600078e020a */
[----:B------:R-:W-:Y:S02]  /*17830*/  @P0 PRMT R29, R0, 0x7610, R29 ;  /* 0x00007610001d0816 */ /* 0x000fe4000000001d */
[----:B----4-:R-:W-:Y:S02]  /*17840*/  @P0 IADD3 R11, PT, PT, R22, R11, RZ ;  /* 0x0000000b160b0210 */ /* 0x010fe40007ffe0ff */
[----:B------:R-:W-:-:S03]  /*17850*/  @P0 PRMT R27, R10, 0x7610, R27 ;  /* 0x000076100a1b0816 */ /* 0x000fc6000000001b */
[----:B------:R1:W-:Y:S01]  /*17860*/  @!P1 STG.E.U16 desc[UR36][R8.64], R29 ;  /* 0x0000001d08009986 */ /* 0x0003e2000c101524 */
[----:B-----5:R-:W-:Y:S02]  /*17870*/  @P0 IADD3 R12, PT, PT, R23, R12, RZ ;  /* 0x0000000c170c0210 */ /* 0x020fe40007ffe0ff */
[----:B------:R-:W-:Y:S01]  /*17880*/  @P0 PRMT R22, R11, 0x7610, R22 ;  /* 0x000076100b160816 */ /* 0x000fe20000000016 */
[----:B------:R1:W-:Y:S01]  /*17890*/  @!P1 STG.E.U16 desc[UR36][R6.64], R27 ;  /* 0x0000001b06009986 */ /* 0x0003e2000c101524 */
[----:B------:R-:W-:-:S03]  /*178a0*/  @P0 PRMT R23, R12, 0x7610, R23 ;  /* 0x000076100c170816 */ /* 0x000fc60000000017 */
        /* <DEDUP_REMOVED lines=9> */
[----:B-1----:R-:W-:Y:S01]  /*17940*/  IMAD.MOV.U32 R8, RZ, RZ, 0x2ef ;  /* 0x000002efff087424 */ /* 0x002fe200078e00ff */
[----:B------:R1:W3:Y:S01]  /*17950*/  LDC.64 R2, c[0x4][R0] ;  /* 0x0100000000027b82 */ /* 0x0002e20000000a00 */
        /* <DEDUP_REMOVED lines=11> */
.L_x_1464:
[----:B------:R-:W2:Y:S01]  /*17a10*/  LDCU.U16 UR4, c[0x0][0x380] ;  /* 0x00007000ff0477ac */ /* 0x000ea20008000400 */
[----:B-1----:R-:W-:Y:S01]  /*17a20*/  PRMT R5, R29, 0x9910, RZ ;  /* 0x000099101d057816 */ /* 0x002fe200000000ff */
[----:B------:R-:W1:Y:S01]  /*17a30*/  LDCU.64 UR6, c[0x0][0x758] ;  /* 0x0000eb00ff0677ac */ /* 0x000e620008000a00 */
[----:B------:R-:W3:Y:S01]  /*17a40*/  LDCU UR5, c[0x0][0x78c] ;  /* 0x0000f180ff0577ac */ /* 0x000ee20008000800 */
[----:B--2---:R-:W-:Y:S01]  /*17a50*/  UPRMT UR4, UR4, 0x9910, URZ ;  /* 0x0000991004047896 */ /* 0x004fe200080000ff */
[----:B-1----:R-:W-:-:S05]  /*17a60*/  IADD3 R2, P0, PT, R31, UR6, RZ ;  /* 0x000000061f027c10 */ /* 0x002fca000ff1e0ff */
[----:B------:R-:W-:Y:S01]  /*17a70*/  IMAD R5, R5, UR4, RZ ;  /* 0x0000000405057c24 */ /* 0x000fe2000f8e02ff */
[----:B---3--:R-:W-:Y:S01]  /*17a80*/  UISETP.NE.AND UP0, UPT, UR5, 0x1, UPT ;  /* 0x000000010500788c */ /* 0x008fe2000bf05270 */
[----:B------:R-:W-:-:S05]  /*17a90*/  IMAD.X R3, RZ, RZ, UR7, P0 ;  /* 0x00000007ff037e24 */ /* 0x000fca00080e06ff */
        /* <DEDUP_REMOVED lines=18> */
.L_x_1465:
        /* <DEDUP_REMOVED lines=27> */
.L_x_1466:
        /* <DEDUP_REMOVED lines=29> */
.L_x_1467:
[----:B------:R-:W2:Y:S02]  /*17f40*/  LDCU.64 UR4, c[0x0][0x758] ;  /* 0x0000eb00ff0477ac */ /* 0x000ea40008000a00 */
[----:B--2---:R-:W-:-:S05]  /*17f50*/  IADD3 R2, P0, PT, R19, UR4, RZ ;  /* 0x0000000413027c10 */ /* 0x004fca000ff1e0ff */
[----:B-1----:R-:W-:-:S05]  /*17f60*/  IMAD.X R3, RZ, RZ, UR5, P0 ;  /* 0x00000005ff037e24 */ /* 0x002fca00080e06ff */
[----:B------:R-:W-:Y:S01]  /*17f70*/  STG.E.U16 desc[UR36][R2.64], R17 ;  /* 0x0000001102007986 */ /* 0x000fe2000c101524 */
[----:B------:R-:W-:Y:S05]  /*17f80*/  EXIT ;  /* 0x000000000000794d */ /* 0x000fea0003800000 */
.L_x_1463:
[----:B------:R-:W1:Y:S01]  /*17f90*/  LDCU.U8 UR4, c[0x0][0x788] ;  /* 0x0000f100ff0477ac */ /* 0x000e620008000000 */
[----:B------:R-:W2:Y:S01]  /*17fa0*/  LDCU.U8 UR5, c[0x0][0x789] ;  /* 0x0000f120ff0577ac */ /* 0x000ea20008000000 */
[----:B-1----:R-:W-:Y:S02]  /*17fb0*/  UISETP.NE.AND UP0, UPT, UR4, URZ, UPT ;  /* 0x000000ff0400728c */ /* 0x002fe4000bf05270 */
[----:B--2---:R-:W-:-:S07]  /*17fc0*/  UISETP.NE.AND UP1, UPT, UR5, URZ, UPT ;  /* 0x000000ff0500728c */ /* 0x004fce000bf25270 */
[----:B------:R-:W-:Y:S05]  /*17fd0*/  BRA.U !UP0, `(.L_x_1468) ;  /* 0x0000000108307547 */ /* 0x000fea000b800000 */
[----:B------:R-:W2:Y:S04]  /*17fe0*/  LDG.E.U16 R3, desc[UR36][R4.64+0x4] ;  /* 0x0000042404037981 */ /* 0x000ea8000c1e1500 */
[----:B------:R-:W3:Y:S04]  /*17ff0*/  LDG.E.U16 R0, desc[UR36][R4.64] ;  /* 0x0000002404007981 */ /* 0x000ee8000c1e1500 */
[----:B------:R-:W4:Y:S04]  /*18000*/  LDG.E.U16 R2, desc[UR36][R4.64+0x2] ;  /* 0x0000022404027981 */ /* 0x000f28000c1e1500 */
[----:B------:R-:W5:Y:S01]  /*18010*/  LDG.E.U16 R6, desc[UR36][R4.64+0x6] ;  /* 0x0000062404067981 */ /* 0x000f62000c1e1500 */
[----:B--2---:R-:W-:Y:S01]  /*18020*/  IMAD.IADD R3, R22, 0x1, R3 ;  /* 0x0000000116037824 */ /* 0x004fe200078e0203 */
[----:B---3--:R-:W-:-:S02]  /*18030*/  IADD3 R0, PT, PT, R29, R0, RZ ;  /* 0x000000001d007210 */ /* 0x008fc40007ffe0ff */
[----:B----4-:R-:W-:Y:S02]  /*18040*/  IADD3 R2, PT, PT, R27, R2, RZ ;  /* 0x000000021b027210 */ /* 0x010fe40007ffe0ff */
[----:B-----5:R-:W-:Y:S02]  /*18050*/  IADD3 R6, PT, PT, R23, R6, RZ ;  /* 0x0000000617067210 */ /* 0x020fe40007ffe0ff */
[----:B------:R-:W-:Y:S02]  /*18060*/  PRMT R29, R0, 0x7610, R29 ;  /* 0x00007610001d7816 */ /* 0x000fe4000000001d */
[----:B------:R-:W-:Y:S02]  /*18070*/  PRMT R27, R2, 0x7610, R27 ;  /* 0x00007610021b7816 */ /* 0x000fe4000000001b */
[----:B------:R-:W-:Y:S02]  /*18080*/  PRMT R22, R3, 0x7610, R22 ;  /* 0x0000761003167816 */ /* 0x000fe40000000016 */
[----:B------:R-:W-:-:S07]  /*18090*/  PRMT R23, R6, 0x7610, R23 ;  /* 0x0000761006177816 */ /* 0x000fce0000000017 */
.L_x_1468:
[----:B------:R-:W-:Y:S05]  /*180a0*/  BRA.U !UP1, `(.L_x_1469) ;  /* 0x0000000509ac7547 */ /* 0x000fea000b800000 */
[----:B------:R-:W1:Y:S02]  /*180b0*/  LDCU UR4, c[0x0][0x78c] ;  /* 0x0000f180ff0477ac */ /* 0x000e640008000800 */
[----:B-1----:R-:W-:-:S09]  /*180c0*/  UISETP.NE.AND UP0, UPT, UR4, 0x1, UPT ;  /* 0x000000010400788c */ /* 0x002fd2000bf05270 */
[----:B------:R-:W-:Y:S05]  /*180d0*/  BRA.U !UP0, `(.L_x_1470) ;  /* 0x0000000108407547 */ /* 0x000fea000b800000 */
[----:B------:R-:W-:Y:S01]  /*180e0*/  MOV R0, 0x0 ;  /* 0x0000000000007802 */ /* 0x000fe20000000f00 */
[----:B------:R-:W1:Y:S01]  /*180f0*/  LDCU.64 UR4, c[0x4][0x590] ;  /* 0x0100b200ff0477ac */ /* 0x000e620008000a00 */
[----:B------:R-:W-:Y:S02]  /*18100*/  HFMA2 R8, -RZ, RZ, 0, 4.4763088226318359375e-05 ;  /* 0x000002efff087431 */ /* 0x000fe400000001ff */
[----:B------:R-:W-:Y:S01]  /*18110*/  IMAD.MOV.U32 R12, RZ, RZ, 0x1 ;  /* 0x00000001ff0c7424 */ /* 0x000fe200078e00ff */
[----:B------:R2:W3:Y:S01]  /*18120*/  LDC.64 R2, c[0x4][R0] ;  /* 0x0100000000027b82 */ /* 0x0004e20000000a00 */
[----:B------:R-:W4:Y:S01]  /*18130*/  LDCU.64 UR6, c[0x4][0x578] ;  /* 0x0100af00ff0677ac */ /* 0x000f220008000a00 */
[----:B------:R-:W-:Y:S01]  /*18140*/  MOV R13, RZ ;  /* 0x000000ff000d7202 */ /* 0x000fe20000000f00 */
[----:B------:R-:W5:Y:S01]  /*18150*/  LDCU.64 UR8, c[0x4][0x388] ;  /* 0x01007100ff0877ac */ /* 0x000f620008000a00 */
[----:B-1----:R-:W-:Y:S01]  /*18160*/  MOV R4, UR4 ;  /* 0x0000000400047c02 */ /* 0x002fe20008000f00 */
[----:B------:R-:W-:Y:S01]  /*18170*/  IMAD.U32 R5, RZ, RZ, UR5 ;  /* 0x00000005ff057e24 */ /* 0x000fe2000f8e00ff */
[----:B----4-:R-:W-:-:S02]  /*18180*/  MOV R6, UR6 ;  /* 0x0000000600067c02 */ /* 0x010fc40008000f00 */
[----:B------:R-:W-:Y:S01]  /*18190*/  MOV R7, UR7 ;  /* 0x0000000700077c02 */ /* 0x000fe20008000f00 */
[----:B-----5:R-:W-:Y:S01]  /*181a0*/  IMAD.U32 R10, RZ, RZ, UR8 ;  /* 0x00000008ff0a7e24 */ /* 0x020fe2000f8e00ff */
[----:B--2---:R-:W-:-:S07]  /*181b0*/  MOV R11, UR9 ;  /* 0x00000009000b7c02 */ /* 0x004fce0008000f00 */
[----:B------:R-:W-:-:S07]  /*181c0*/  LEPC R20, `(.L_x_1470) ;  /* 0x000000001014794e */ /* 0x000fce0000000000 */
[----:B0--3--:R-:W-:Y:S05]  /*181d0*/  CALL.ABS.NOINC R2 ;  /* 0x0000000002007343 */ /* 0x009fea0003c00000 */
.L_x_1470:
[----:B------:R-:W1:Y:S01]  /*181e0*/  LDCU.U16 UR4, c[0x0][0x380] ;  /* 0x00007000ff0477ac */ /* 0x000e620008000400 */
[----:B------:R-:W-:Y:S01]  /*181f0*/  PRMT R5, R29, 0x9910, RZ ;  /* 0x000099101d057816 */ /* 0x000fe200000000ff */
[----:B------:R-:W2:Y:S01]  /*18200*/  LDCU.64 UR6, c[0x0][0x758] ;  /* 0x0000eb00ff0677ac */ /* 0x000ea20008000a00 */
[----:B------:R-:W3:Y:S01]  /*18210*/  LDCU UR5, c[0x0][0x78c] ;  /* 0x0000f180ff0577ac */ /* 0x000ee20008000800 */
[----:B-1----:R-:W-:Y:S01]  /*18220*/  UPRMT UR4, UR4, 0x9910, URZ ;  /* 0x0000991004047896 */ /* 0x002fe200080000ff */
[----:B--2---:R-:W-:-:S05]  /*18230*/  IADD3 R2, P0, PT, R31, UR6, RZ ;  /* 0x000000061f027c10 */ /* 0x004fca000ff1e0ff */
        /* <DEDUP_REMOVED lines=21> */
.L_x_1471:
        /* <DEDUP_REMOVED lines=27> */
.L_x_1472:
        /* <DEDUP_REMOVED lines=29> */
.L_x_1473:
[----:B------:R-:W2:Y:S02]  /*18710*/  LDCU.64 UR4, c[0x0][0x758] ;  /* 0x0000eb00ff0477ac */ /* 0x000ea40008000a00 */
[----:B--2---:R-:W-:-:S04]  /*18720*/  IADD3 R2, P0, PT, R19, UR4, RZ ;  /* 0x0000000413027c10 */ /* 0x004fc8000ff1e0ff */
[----:B-1----:R-:W-:-:S05]  /*18730*/  IADD3.X R3, PT, PT, RZ, UR5, RZ, P0, !PT ;  /* 0x00000005ff037c10 */ /* 0x002fca00087fe4ff */
[----:B------:R-:W-:Y:S01]  /*18740*/  STG.E.U16 desc[UR36][R2.64], R17 ;  /* 0x0000001102007986 */ /* 0x000fe2000c101524 */
[----:B------:R-:W-:Y:S05]  /*18750*/  EXIT ;  /* 0x000000000000794d */ /* 0x000fea0003800000 */
.L_x_1469:
[----:B------:R-:W-:Y:S04]  /*18760*/  STG.E.U16 desc[UR36][R4.64], R29 ;  /* 0x0000001d04007986 */ /* 0x000fe8000c101524 */
[----:B------:R-:W-:Y:S04]  /*18770*/  STG.E.U16 desc[UR36][R4.64+0x2], R27 ;  /* 0x0000021b04007986 */ /* 0x000fe8000c101524 */
[----:B------:R-:W-:Y:S04]  /*18780*/  STG.E.U16 desc[UR36][R4.64+0x4], R22 ;  /* 0x0000041604007986 */ /* 0x000fe8000c101524 */
[----:B------:R-:W-:Y:S01]  /*18790*/  STG.E.U16 desc[UR36][R4.64+0x6], R23 ;  /* 0x0000061704007986 */ /* 0x000fe2000c101524 */
[----:B------:R-:W-:Y:S05]  /*187a0*/  EXIT ;  /* 0x000000000000794d */ /* 0x000fea0003800000 */
.L_x_1474:
        /* <DEDUP_REMOVED lines=13> */
.L_x_7276:


//--------------------- .text._ZN2at6native13reduce_kernelILi512ELi1ENS0_8ReduceOpIlNS0_7MeanOpsIllllEEjlLi4ELi4EEEEEvT1_ --------------------------
	.section	.text._ZN2at6native13reduce_kernelILi512ELi1ENS0_8ReduceOpIlNS0_7MeanOpsIllllEEjlLi4ELi4EEEEEvT1_,"ax",@progbits
	.align	128
        .global         _ZN2at6native13reduce_kernelILi512ELi1ENS0_8ReduceOpIlNS0_7MeanOpsIllllEEjlLi4ELi4EEEEEvT1_
        .type           _ZN2at6native13reduce_kernelILi512ELi1ENS0_8ReduceOpIlNS0_7MeanOpsIllllEEjlLi4ELi4EEEEEvT1_,@function
        .size           _ZN2at6native13reduce_kernelILi512ELi1ENS0_8ReduceOpIlNS0_7MeanOpsIllllEEjlLi4ELi4EEEEEvT1_,(.L_x_7277 - _ZN2at6native13reduce_kernelILi512ELi1ENS0_8ReduceOpIlNS0_7MeanOpsIllllEEjlLi4ELi4EEEEEvT1_)
        .other          _ZN2at6native13reduce_kernelILi512ELi1ENS0_8ReduceOpIlNS0_7MeanOpsIllllEEjlLi4ELi4EEEEEvT1_,@"STO_CUDA_ENTRY STV_DEFAULT"
_ZN2at6native13reduce_kernelILi512ELi1ENS0_8ReduceOpIlNS0_7MeanOpsIllllEEjlLi4ELi4EEEEEvT1_:
.text._ZN2at6native13reduce_kernelILi512ELi1ENS0_8ReduceOpIlNS0_7MeanOpsIllllEEjlLi4ELi4EEEEEvT1_:
[----:B------:R-:W0:Y:S01]  /*0000*/  LDC R1, c[0x0][0x37c] ;  /* 0x0000df00ff017b82 */ /* 0x000e220000000800 */
[----:B------:R-:W1:Y:S01]  /*0010*/  S2R R12, SR_TID.X ;  /* 0x00000000000c7919 */ /* 0x000e620000002100 */
[----:B------:R-:W1:Y:S06]  /*0020*/  LDCU.64 UR32, c[0x0][0x3b0] ;  /* 0x00007600ff2077ac */ /* 0x000e6c0008000a00 */
[----:B------:R-:W2:Y:S01]  /*0030*/  S2UR UR5, SR_CTAID.X ;  /* 0x00000000000579c3 */ /* 0x000ea20000002500 */
[----:B0-----:R-:W-:Y:S01]  /*0040*/  IADD3 R1, PT, PT, R1, -0x8, RZ ;  /* 0xfffffff801017810 */ /* 0x001fe20007ffe0ff */
[----:B------:R-:W0:Y:S01]  /*0050*/  S2R R6, SR_TID.Y ;  /* 0x0000000000067919 */ /* 0x000e220000002200 */
[----:B------:R-:W0:Y:S01]  /*0060*/  LDCU UR6, c[0x0][0x3b8] ;  /* 0x00007700ff0677ac */ /* 0x000e220008000800 */
[----:B------:R-:W-:Y:S01]  /*0070*/  IMAD.MOV.U32 R10, RZ, RZ, R8 ;  /* 0x000000ffff0a7224 */ /* 0x000fe200078e0008 */
        /* <DEDUP_REMOVED lines=10> */
[----:B------:R-:W-:Y:S02]  /*0120*/  IMAD.MOV.U32 R0, RZ, RZ, RZ ;  /* 0x000000ffff007224 */ /* 0x000fe400078e00ff */
[----:B---3--:R-:W-:Y:S01]  /*0130*/  IMAD R4, R5, UR32, R4 ;  /* 0x0000002005047c24 */ /* 0x008fe2000f8e0204 */
[----:B------:R0:W-:Y:S01]  /*0140*/  STL [R1+0x4], R9 ;  /* 0x0000040901007387 */ /* 0x0001e20000100800 */
[----:B------:R-:W-:Y:S01]  /*0150*/  MOV R11, R9 ;  /* 0x00000009000b7202 */ /* 0x000fe20000000f00 */
[----:B------:R-:W-:Y:S06]  /*0160*/  BRA.U !UP0, `(.L_x_1475) ;  /* 0x0000001108587547 */ /* 0x000fec000b800000 */
[----:B------:R-:W1:Y:S01]  /*0170*/  LDCU.64 UR6, c[0x0][0x568] ;  /* 0x0000ad00ff0677ac */ /* 0x000e620008000a00 */
[----:B------:R-:W-:Y:S01]  /*0180*/  HFMA2 R10, -RZ, RZ, 0, 0 ;  /* 0x00000000ff0a7431 */ /* 0x000fe200000001ff */
        /* <DEDUP_REMOVED lines=20> */
[----:B------:R-:W-:-:S04]  /*02d0*/  UISETP.NE.AND UP0, UPT, UR4, 0x2, UPT ;  /* 0x000000020400788c */ /* 0x000fc8000bf05270 */
[----:B------:R-:W-:-:S04]  /*02e0*/  IMAD.MOV R2, RZ, RZ, -R9 ;  /* 0x000000ffff027224 */ /* 0x000fc800078e0a09 */
[----:B--2---:R-:W-:-:S04]  /*02f0*/  IMAD R3, R2, UR5, R3 ;  /* 0x0000000502037c24 */ /* 0x004fc8000f8e0203 */
[----:B-1----:R-:W-:Y:S01]  /*0300*/  IMAD R0, R3, UR6, R0 ;  /* 0x0000000603007c24 */ /* 0x002fe2000f8e0200 */
        /* <DEDUP_REMOVED lines=248> */
[----:B-1----:R-:W-:-:S05]  /*1290*/  SHF.R.U32.HI R2, RZ, UR4, R2 ;  /* 0x00000004ff027c19 */ /* 0x002fca0008011602 */
[----:B------:R-:W-:-:S04]  /*12a0*/  IMAD.MOV R3, RZ, RZ, -R2 ;  /* 0x000000ffff037224 */ /* 0x000fc800078e0a02 */
[----:B------:R-:W-:-:S04]  /*12b0*/  IMAD R9, R3, UR6, R9 ;  /* 0x0000000603097c24 */ /* 0x000fc8000f8e0209 */
[----:B--2---:R-:W-:-:S07]  /*12c0*/  IMAD R0, R9, UR5, R0 ;  /* 0x0000000509007c24 */ /* 0x004fce000f8e0200 */
.L_x_1475:
        /* <DEDUP_REMOVED lines=13> */
[----:B------:R-:W-:-:S04]  /*13a0*/  IMAD.X R17, RZ, RZ, UR5, P0 ;  /* 0x00000005ff117e24 */ /* 0x000fc800080e06ff */
[----:B------:R-:W-:Y:S01]  /*13b0*/  IMAD.MOV.U32 R3, RZ, RZ, R17 ;  /* 0x000000ffff037224 */ /* 0x000fe200078e0011 */
[----:B------:R-:W-:Y:S06]  /*13c0*/  BRA.U !UP0, `(.L_x_1478) ;  /* 0x0000000508587547 */ /* 0x000fec000b800000 */
[----:B------:R-:W1:Y:S01]  /*13d0*/  LDC R23, c[0x0][0x388] ;  /* 0x0000e200ff177b82 */ /* 0x000e620000000800 */
[----:B------:R-:W2:Y:S01]  /*13e0*/  LDCU UR4, c[0x0][0x394] ;  /* 0x00007280ff0477ac */ /* 0x000ea20008000800 */
[----:B------:R-:W-:Y:S01]  /*13f0*/  SHF.R.U32.HI R16, RZ, 0x3, R16 ;  /* 0x00000003ff107819 */ /* 0x000fe20000011610 */
[----:B------:R-:W-:Y:S03]  /*1400*/  BSSY.RECONVERGENT B1, `(.L_x_1479) ;  /* 0x0000024000017945 */ /* 0x000fe60003800200 */
[----:B------:R-:W-:Y:S02]  /*1410*/  LOP3.LUT P0, R11, R16, 0x3, RZ, 0xc0, !PT ;  /* 0x00000003100b7812 */ /* 0x000fe4000780c0ff */
[----:B------:R-:W3:Y:S01]  /*1420*/  LDC R14, c[0x0][0x38c] ;  /* 0x0000e300ff0e7b82 */ /* 0x000ee20000000800 */
[----:B--2---:R-:W-:Y:S01]  /*1430*/  MOV R0, UR4 ;  /* 0x0000000400007c02 */ /* 0x004fe20008000f00 */
[----:B-1----:R-:W-:Y:S01]  /*1440*/  IMAD.MOV.U32 R19, RZ, RZ, R23 ;  /* 0x000000ffff137224 */ /* 0x002fe200078e0017 */
[----:B------:R-:W-:Y:S01]  /*1450*/  MOV R15, R23 ;  /* 0x00000017000f7202 */ /* 0x000fe20000000f00 */
[----:B---3--:R-:W-:Y:S01]  /*1460*/  IMAD.MOV.U32 R17, RZ, RZ, R14 ;  /* 0x000000ffff117224 */ /* 0x008fe200078e000e */
[----:B------:R-:W-:-:S06]  /*1470*/  MOV R13, R14 ;  /* 0x0000000e000d7202 */ /* 0x000fcc0000000f00 */
[----:B------:R-:W-:Y:S05]  /*1480*/  @!P0 BRA `(.L_x_1480) ;  /* 0x00000000006c8947 */ /* 0x000fea0003800000 */
[C---:B------:R-:W-:Y:S01]  /*1490*/  ISETP.GT.U32.AND P0, PT, R12.reuse, 0x3, PT ;  /* 0x000000030c00780c */ /* 0x040fe20003f04070 */
[----:B------:R-:W-:Y:S01]  /*14a0*/  IMAD.MOV R7, RZ, RZ, -R11 ;  /* 0x000000ffff077224 */ /* 0x000fe200078e0a0b */
[----:B------:R-:W-:Y:S01]  /*14b0*/  BSSY.RECONVERGENT B2, `(.L_x_1481) ;  /* 0x0000015000027945 */ /* 0x000fe20003800200 */
[----:B------:R-:W-:Y:S01]  /*14c0*/  MOV R15, R23 ;  /* 0x00000017000f7202 */ /* 0x000fe20000000f00 */
[----:B------:R-:W-:Y:S01]  /*14d0*/  IMAD.MOV.U32 R13, RZ, RZ, R14 ;  /* 0x000000ffff0d7224 */ /* 0x000fe200078e000e */
[----:B------:R-:W-:Y:S01]  /*14e0*/  ISETP.LT.U32.OR P0, PT, R12, R11, P0 ;  /* 0x0000000b0c00720c */ /* 0x000fe20000701470 */
[----:B------:R-:W-:-:S12]  /*14f0*/  IMAD.WIDE R2, R7, 0x8, R2 ;  /* 0x0000000807027825 */ /* 0x000fd800078e0202 */
[----:B------:R-:W-:Y:S05]  /*1500*/  @P0 BRA `(.L_x_1482) ;  /* 0x00000000003c0947 */ /* 0x000fea0003800000 */
[----:B------:R-:W-:Y:S01]  /*1510*/  ISETP.NE.AND P0, PT, RZ, UR31, PT ;  /* 0x0000001fff007c0c */ /* 0x000fe2000bf05270 */
[----:B------:R-:W-:Y:S01]  /*1520*/  IMAD.MOV.U32 R13, RZ, RZ, R14 ;  /* 0x000000ffff0d7224 */ /* 0x000fe200078e000e */
[----:B------:R-:W-:Y:S02]  /*1530*/  ISETP.NE.AND P1, PT, R6, RZ, PT ;  /* 0x000000ff0600720c */ /* 0x000fe40003f25270 */
[----:B------:R-:W-:-:S11]  /*1540*/  MOV R15, R23 ;  /* 0x00000017000f7202 */ /* 0x000fd60000000f00 */
[----:B------:R-:W-:Y:S05]  /*1550*/  @P0 BRA P1, `(.L_x_1482) ;  /* 0x0000000000280947 */ /* 0x000fea0000800000 */
[----:B------:R-:W-:Y:S01]  /*1560*/  ISETP.NE.AND P0, PT, RZ, UR32, PT ;  /* 0x00000020ff007c0c */ /* 0x000fe2000bf05270 */
[----:B------:R-:W-:Y:S01]  /*1570*/  IMAD.MOV.U32 R13, RZ, RZ, R14 ;  /* 0x000000ffff0d7224 */ /* 0x000fe200078e000e */
[----:B------:R-:W-:Y:S02]  /*1580*/  ISETP.NE.AND P1, PT, R5, RZ, PT ;  /* 0x000000ff0500720c */ /* 0x000fe40003f25270 */
[----:B------:R-:W-:-:S11]  /*1590*/  MOV R15, R23 ;  /* 0x00000017000f7202 */ /* 0x000fd60000000f00 */
[----:B------:R-:W-:Y:S05]  /*15a0*/  @P0 BRA P1, `(.L_x_1482) ;  /* 0x0000000000140947 */ /* 0x000fea0000800000 */
[----:B0-----:R-:W-:Y:S01]  /*15b0*/  IMAD.WIDE.U32 R8, R12, 0x8, R2 ;  /* 0x000000080c087825 */ /* 0x001fe200078e0002 */
[----:B------:R-:W0:Y:S05]  /*15c0*/  LDCU.64 UR4, c[0x0][0x388] ;  /* 0x00007100ff0477ac */ /* 0x000e2a0008000a00 */
[----:B------:R-:W0:Y:S02]  /*15d0*/  LDG.E.64 R8, desc[UR36][R8.64] ;  /* 0x0000002408087981 */ /* 0x000e24000c1e1b00 */
[----:B0-----:R-:W-:-:S04]  /*15e0*/  IADD3 R15, P0, PT, R8, UR4, RZ ;  /* 0x00000004080f7c10 */ /* 0x001fc8000ff1e0ff */
[----:B------:R-:W-:-:S09]  /*15f0*/  IADD3.X R13, PT, PT, R9, UR5, RZ, P0, !PT ;  /* 0x00000005090d7c10 */ /* 0x000fd200087fe4ff */
.L_x_1482:
[----:B------:R-:W-:Y:S05]  /*1600*/  BSYNC.RECONVERGENT B2 ;  /* 0x0000000000027941 */ /* 0x000fea0003800200 */
.L_x_1481:
[----:B------:R-:W-:Y:S02]  /*1610*/  IADD3 R2, P0, PT, R2, 0x20, RZ ;  /* 0x0000002002027810 */ /* 0x000fe40007f1e0ff */
[----:B------:R-:W-:Y:S02]  /*1620*/  IADD3 R0, PT, PT, R11, -0x4, R20 ;  /* 0xfffffffc0b007810 */ /* 0x000fe40007ffe014 */
[----:B------:R-:W-:-:S09]  /*1630*/  IADD3.X R3, PT, PT, RZ, R3, RZ, P0, !PT ;  /* 0x00000003ff037210 */ /* 0x000fd200007fe4ff */
.L_x_1480:
[----:B------:R-:W-:Y:S05]  /*1640*/  BSYNC.RECONVERGENT B1 ;  /* 0x0000000000017941 */ /* 0x000fea0003800200 */
.L_x_1479:
        /* <DEDUP_REMOVED lines=11> */
[----:B------:R-:W-:Y:S01]  /*1700*/  IMAD.MOV.U32 R25, RZ, RZ, R4 ;  /* 0x000000ffff197224 */ /* 0x000fe200078e0004 */
[----:B------:R-:W-:Y:S01]  /*1710*/  MOV R16, R23 ;  /* 0x0000001700107202 */ /* 0x000fe20000000f00 */
[----:B------:R-:W-:-:S07]  /*1720*/  IMAD.MOV.U32 R21, RZ, RZ, R14 ;  /* 0x000000ffff157224 */ /* 0x000fce00078e000e */
.L_x_1485:
[C---:B------:R-:W-:Y:S01]  /*1730*/  IMAD.WIDE.U32 R4, R25.reuse, 0x20, R2 ;  /* 0x0000002019047825 */ /* 0x040fe200078e0002 */
[----:B------:R-:W1:Y:S05]  /*1740*/  LDCU UR4, c[0x0][0x39c] ;  /* 0x00007380ff0477ac */ /* 0x000e6a0008000800 */
[----:B0-----:R-:W2:Y:S01]  /*1750*/  LDG.E.ENL2.256 R8, R4, desc[UR36][R4.64] ;  /* 0xfe0000240404797e */ /* 0x001ea20008121908 */
[----:B-1----:R-:W-:-:S04]  /*1760*/  IADD3 R25, PT, PT, R25, UR4, RZ ;  /* 0x0000000419197c10 */ /* 0x002fc8000fffe0ff */
[----:B------:R-:W-:-:S04]  /*1770*/  LEA R27, R25, 0x3, 0x2 ;  /* 0x00000003191b7811 */ /* 0x000fc800078e10ff */
[----:B------:R-:W-:Y:S02]  /*1780*/  ISETP.GE.U32.AND P1, PT, R27, R0, PT ;  /* 0x000000001b00720c */ /* 0x000fe40003f26070 */
[----:B--2---:R-:W-:Y:S02]  /*1790*/  IADD3 R15, P2, PT, R4, R15, RZ ;  /* 0x0000000f040f7210 */ /* 0x004fe40007f5e0ff */
[----:B------:R-:W-:Y:S02]  /*17a0*/  IADD3 R16, P4, PT, R8, R16, RZ ;  /* 0x0000001008107210 */ /* 0x000fe40007f9e0ff */
[----:B------:R-:W-:Y:S01]  /*17b0*/  IADD3 R23, P3, PT, R6, R23, RZ ;  /* 0x0000001706177210 */ /* 0x000fe20007f7e0ff */
[----:B------:R-:W-:Y:S01]  /*17c0*/  IMAD.X R13, R5, 0x1, R13, P2 ;  /* 0x00000001050d7824 */ /* 0x000fe200010e060d */
[----:B------:R-:W-:Y:S01]  /*17d0*/  IADD3 R19, P5, PT, R10, R19, RZ ;  /* 0x000000130a137210 */ /* 0x000fe20007fbe0ff */
[----:B------:R-:W-:Y:S01]  /*17e0*/  IMAD.X R21, R9, 0x1, R21, P4 ;  /* 0x0000000109157824 */ /* 0x000fe200020e0615 */
[----:B------:R-:W-:-:S02]  /*17f0*/  IADD3.X R14, PT, PT, R7, R14, RZ, P3, !PT ;  /* 0x0000000e070e7210 */ /* 0x000fc40001ffe4ff */
[----:B------:R-:W-:Y:S01]  /*1800*/  IADD3.X R17, PT, PT, R11, R17, RZ, P5, !PT ;  /* 0x000000110b117210 */ /* 0x000fe20002ffe4ff */
[----:B------:R-:W-:Y:S08]  /*1810*/  @!P1 BRA `(.L_x_1485) ;  /* 0xfffffffc00c49947 */ /* 0x000ff0000383ffff */
.L_x_1484:
[----:B------:R-:W-:Y:S05]  /*1820*/  BSYNC.RECONVERGENT B1 ;  /* 0x0000000000017941 */ /* 0x000fea0003800200 */
.L_x_1483:
        /* <DEDUP_REMOVED lines=8> */
[----:B--2---:R-:W-:-:S04]  /*18b0*/  IADD3 R15, P0, PT, R2, R15, RZ ;  /* 0x0000000f020f7210 */ /* 0x004fc80007f1e0ff */
[----:B------:R-:W-:-:S09]  /*18c0*/  IADD3.X R13, PT, PT, R3, R13, RZ, P0, !PT ;  /* 0x0000000d030d7210 */ /* 0x000fd200007fe4ff */
.L_x_1487:
[----:B------:R-:W-:Y:S05]  /*18d0*/  BSYNC.RECONVERGENT B1 ;  /* 0x0000000000017941 */ /* 0x000fea0003800200 */
.L_x_1486:
[----:B------:R-:W-:-:S04]  /*18e0*/  IADD3 R4, P0, P1, R16, R23, R15 ;  /* 0x0000001710047210 */ /* 0x000fc8000791e00f */
[----:B------:R-:W-:Y:S02]  /*18f0*/  IADD3 R4, P2, PT, R19, R4, RZ ;  /* 0x0000000413047210 */ /* 0x000fe40007f5e0ff */
[----:B------:R-:W-:-:S05]  /*1900*/  IADD3.X R14, PT, PT, R21, R14, R13, P0, P1 ;  /* 0x0000000e150e7210 */ /* 0x000fca00007e240d */
[----:B------:R-:W-:Y:S01]  /*1910*/  IMAD.X R17, R17, 0x1, R14, P2 ;  /* 0x0000000111117824 */ /* 0x000fe200010e060e */
[----:B------:R-:W-:Y:S06]  /*1920*/  BRA `(.L_x_1477) ;  /* 0x0000009400d47947 */ /* 0x000fec0003800000 */
.L_x_1478:
        /* <DEDUP_REMOVED lines=9> */
[----:B------:R-:W2:Y:S08]  /*19c0*/  LDC R6, c[0x0][0x388] ;  /* 0x0000e200ff067b82 */ /* 0x000eb00000000800 */
[----:B0-----:R-:W0:Y:S01]  /*19d0*/  LDC R9, c[0x0][0x38c] ;  /* 0x0000e300ff097b82 */ /* 0x001e220000000800 */
[----:B-1----:R-:W-:-:S05]  /*19e0*/  IMAD R5, R22, 0x3, R4 ;  /* 0x0000000316057824 */ /* 0x002fca00078e0204 */
[----:B------:R-:W-:Y:S01]  /*19f0*/  ISETP.GE.U32.AND P0, PT, R5, R20, PT ;  /* 0x000000140500720c */ /* 0x000fe20003f06070 */
[--C-:B--2---:R-:W-:Y:S01]  /*1a00*/  IMAD.MOV.U32 R4, RZ, RZ, R6.reuse ;  /* 0x000000ffff047224 */ /* 0x104fe200078e0006 */
[----:B------:R-:W-:Y:S01]  /*1a10*/  MOV R5, R6 ;  /* 0x0000000600057202 */ /* 0x000fe20000000f00 */
[----:B------:R-:W-:Y:S01]  /*1a20*/  IMAD.MOV.U32 R7, RZ, RZ, R6 ;  /* 0x000000ffff077224 */ /* 0x000fe200078e0006 */
[-C--:B0-----:R-:W-:Y:S01]  /*1a30*/  MOV R8, R9.reuse ;  /* 0x0000000900087202 */ /* 0x081fe20000000f00 */
[----:B------:R-:W-:Y:S01]  /*1a40*/  IMAD.MOV.U32 R10, RZ, RZ, R9 ;  /* 0x000000ffff0a7224 */ /* 0x000fe200078e0009 */
[----:B------:R-:W-:-:S07]  /*1a50*/  MOV R11, R9 ;  /* 0x00000009000b7202 */ /* 0x000fce0000000f00 */
[----:B------:R-:W-:Y:S05]  /*1a60*/  @P0 BRA `(.L_x_1490) ;  /* 0x0000000000740947 */ /* 0x000fea0003800000 */
[----:B------:R-:W-:Y:S01]  /*1a70*/  BSSY.RECONVERGENT B2, `(.L_x_1490) ;  /* 0x000001c000027945 */ /* 0x000fe20003800200 */
[----:B------:R-:W-:Y:S01]  /*1a80*/  IMAD.MOV.U32 R5, RZ, RZ, R6 ;  /* 0x000000ffff057224 */ /* 0x000fe200078e0006 */
[----:B------:R-:W-:Y:S01]  /*1a90*/  MOV R7, R6 ;  /* 0x0000000600077202 */ /* 0x000fe20000000f00 */
[----:B------:R-:W-:Y:S01]  /*1aa0*/  IMAD.MOV.U32 R10, RZ, RZ, R9 ;  /* 0x000000ffff0a7224 */ /* 0x000fe200078e0009 */
[----:B------:R-:W-:-:S07]  /*1ab0*/  MOV R11, R9 ;  /* 0x00000009000b7202 */ /* 0x000fce0000000f00 */
.L_x_1491:
[C---:B------:R-:W-:Y:S02]  /*1ac0*/  IMAD.IADD R19, R0.reuse, 0x1, R22 ;  /* 0x0000000100137824 */ /* 0x040fe400078e0216 */
        /* <DEDUP_REMOVED lines=12> */
[----:B------:R-:W-:Y:S02]  /*1b90*/  ISETP.GE.U32.AND P0, PT, R21, R20, PT ;  /* 0x000000141500720c */ /* 0x000fe40003f06070 */
[----:B--2---:R-:W-:Y:S02]  /*1ba0*/  IADD3 R7, P1, PT, R16, R7, RZ ;  /* 0x0000000710077210 */ /* 0x004fe40007f3e0ff */
[----:B---3--:R-:W-:Y:S02]  /*1bb0*/  IADD3 R6, P2, PT, R18, R6, RZ ;  /* 0x0000000612067210 */ /* 0x008fe40007f5e0ff */
[----:B----4-:R-:W-:Y:S02]  /*1bc0*/  IADD3 R5, P3, PT, R12, R5, RZ ;  /* 0x000000050c057210 */ /* 0x010fe40007f7e0ff */
[----:B-----5:R-:W-:Y:S01]  /*1bd0*/  IADD3 R4, P4, PT, R14, R4, RZ ;  /* 0x000000040e047210 */ /* 0x020fe20007f9e0ff */
[----:B------:R-:W-:Y:S01]  /*1be0*/  IMAD.X R11, R17, 0x1, R11, P1 ;  /* 0x00000001110b7824 */ /* 0x000fe200008e060b */
[----:B------:R-:W-:Y:S01]  /*1bf0*/  IADD3.X R10, PT, PT, R19, R10, RZ, P2, !PT ;  /* 0x0000000a130a7210 */ /* 0x000fe200017fe4ff */
[----:B------:R-:W-:Y:S01]  /*1c00*/  IMAD.X R9, R13, 0x1, R9, P3 ;  /* 0x000000010d097824 */ /* 0x000fe200018e0609 */
[----:B------:R-:W-:Y:S01]  /*1c10*/  IADD3.X R8, PT, PT, R15, R8, RZ, P4, !PT ;  /* 0x000000080f087210 */ /* 0x000fe200027fe4ff */
[----:B------:R-:W-:Y:S08]  /*1c20*/  @!P0 BRA `(.L_x_1491) ;  /* 0xfffffffc00a48947 */ /* 0x000ff0000383ffff */
[----:B------:R-:W-:Y:S05]  /*1c30*/  BSYNC.RECONVERGENT B2 ;  /* 0x0000000000027941 */ /* 0x000fea0003800200 */
.L_x_1490:
[----:B------:R-:W-:Y:S05]  /*1c40*/  BSYNC.RECONVERGENT B1 ;  /* 0x0000000000017941 */ /* 0x000fea0003800200 */
.L_x_1489:
[----:B------:R-:W-:Y:S01]  /*1c50*/  ISETP.GE.U32.AND P0, PT, R0, R20, PT ;  /* 0x000000140000720c */ /* 0x000fe20003f06070 */
[----:B------:R-:W-:-:S12]  /*1c60*/  BSSY.RECONVERGENT B1, `(.L_x_1492) ;  /* 0x0000012000017945 */ /* 0x000fd80003800200 */
[----:B------:R-:W-:Y:S05]  /*1c70*/  @P0 BRA `(.L_x_1493) ;  /* 0x0000000000400947 */ /* 0x000fea0003800000 */
[----:B------:R-:W-:-:S06]  /*1c80*/  IMAD.WIDE.U32 R16, R0, 0x8, R2 ;  /* 0x0000000800107825 */ /* 0x000fcc00078e0002 */
[----:B------:R-:W5:Y:S01]  /*1c90*/  LDG.E.64 R16, desc[UR36][R16.64] ;  /* 0x0000002410107981 */ /* 0x000f62000c1e1b00 */
[----:B------:R-:W-:-:S05]  /*1ca0*/  IMAD.IADD R21, R0, 0x1, R22 ;  /* 0x0000000100157824 */ /* 0x000fca00078e0216 */
        /* <DEDUP_REMOVED lines=13> */
.L_x_1493:
[----:B------:R-:W-:Y:S05]  /*1d80*/  BSYNC.RECONVERGENT B1 ;  /* 0x0000000000017941 */ /* 0x000fea0003800200 */
.L_x_1492:
[----:B------:R-:W-:Y:S04]  /*1d90*/  BSSY.RECONVERGENT B1, `(.L_x_1494) ;  /* 0x0000013000017945 */ /* 0x000fe80003800200 */
[----:B------:R-:W-:Y:S05]  /*1da0*/  @P0 BRA `(.L_x_1495) ;  /* 0x0000000000440947 */ /* 0x000fea0003800000 */
[----:B0-----:R-:W-:Y:S02]  /*1db0*/  IADD3 R3, PT, PT, R0, R22, RZ ;  /* 0x0000001600037210 */ /* 0x001fe40007ffe0ff */
[----:B-----5:R-:W-:Y:S02]  /*1dc0*/  IADD3 R7, P1, PT, R16, R7, RZ ;  /* 0x0000000710077210 */ /* 0x020fe40007f3e0ff */
[----:B------:R-:W-:-:S03]  /*1dd0*/  ISETP.GE.U32.AND P0, PT, R3, R20, PT ;  /* 0x000000140300720c */ /* 0x000fc60003f06070 */
[----:B------:R-:W-:-:S10]  /*1de0*/  IMAD.X R11, R17, 0x1, R11, P1 ;  /* 0x00000001110b7824 */ /* 0x000fd400008e060b */
[----:B------:R-:W-:Y:S05]  /*1df0*/  @P0 BRA `(.L_x_1495) ;  /* 0x0000000000300947 */ /* 0x000fea0003800000 */
[----:B------:R-:W-:Y:S02]  /*1e00*/  IADD3 R3, PT, PT, R3, R22, RZ ;  /* 0x0000001603037210 */ /* 0x000fe40007ffe0ff */
[----:B------:R-:W-:Y:S02]  /*1e10*/  IADD3 R6, P2, PT, R18, R6, RZ ;  /* 0x0000000612067210 */ /* 0x000fe40007f5e0ff */
[----:B------:R-:W-:Y:S02]  /*1e20*/  ISETP.GE.U32.AND P0, PT, R3, R20, PT ;  /* 0x000000140300720c */ /* 0x000fe40003f06070 */
[----:B------:R-:W-:-:S11]  /*1e30*/  IADD3.X R10, PT, PT, R19, R10, RZ, P2, !PT ;  /* 0x0000000a130a7210 */ /* 0x000fd600017fe4ff */
[----:B------:R-:W-:Y:S01]  /*1e40*/  @!P0 IMAD.IADD R3, R3, 0x1, R22 ;  /* 0x0000000103038824 */ /* 0x000fe200078e0216 */
[----:B------:R-:W-:-:S04]  /*1e50*/  @!P0 IADD3 R5, P3, PT, R12, R5, RZ ;  /* 0x000000050c058210 */ /* 0x000fc80007f7e0ff */
[----:B------:R-:W-:Y:S01]  /*1e60*/  @!P0 ISETP.GE.U32.AND P1, PT, R3, R20, PT ;  /* 0x000000140300820c */ /* 0x000fe20003f26070 */
[----:B------:R-:W-:-:S03]  /*1e70*/  @!P0 IMAD.X R9, R13, 0x1, R9, P3 ;  /* 0x000000010d098824 */ /* 0x000fc600018e0609 */
[----:B------:R-:W-:Y:S02]  /*1e80*/  @!P0 SEL R3, R14, RZ, !P1 ;  /* 0x000000ff0e038207 */ /* 0x000fe40004800000 */
[----:B------:R-:W-:Y:S02]  /*1e90*/  @!P0 SEL R15, R15, RZ, !P1 ;  /* 0x000000ff0f0f8207 */ /* 0x000fe40004800000 */
[----:B------:R-:W-:-:S04]  /*1ea0*/  @!P0 IADD3 R4, P4, PT, R3, R4, RZ ;  /* 0x0000000403048210 */ /* 0x000fc80007f9e0ff */
[----:B------:R-:W-:-:S09]  /*1eb0*/  @!P0 IADD3.X R8, PT, PT, R15, R8, RZ, P4, !PT ;  /* 0x000000080f088210 */ /* 0x000fd200027fe4ff */
.L_x_1495:
[----:B------:R-:W-:Y:S05]  /*1ec0*/  BSYNC.RECONVERGENT B1 ;  /* 0x0000000000017941 */ /* 0x000fea0003800200 */
.L_x_1494:
[----:B------:R-:W-:-:S04]  /*1ed0*/  IADD3 R5, P0, P1, R5, R6, R7 ;  /* 0x0000000605057210 */ /* 0x000fc8000791e007 */
[----:B------:R-:W-:Y:S02]  /*1ee0*/  IADD3 R4, P2, PT, R4, R5, RZ ;  /* 0x0000000504047210 */ /* 0x000fe40007f5e0ff */
[----:B------:R-:W-:-:S05]  /*1ef0*/  IADD3.X R9, PT, PT, R9, R10, R11, P0, P1 ;  /* 0x0000000a09097210 */ /* 0x000fca00007e240b */
[----:B-----5:R-:W-:Y:S01]  /*1f00*/  IMAD.X R17, R8, 0x1, R9, P2 ;  /* 0x0000000108117824 */ /* 0x020fe200010e0609 */
[----:B------:R-:W-:Y:S06]  /*1f10*/  BRA `(.L_x_1477) ;  /* 0x0000009000587947 */ /* 0x000fec0003800000 */
.L_x_1488:
[----:B------:R-:W-:-:S13]  /*1f20*/  ISETP.NE.AND P0, PT, R7, 0x1, PT ;  /* 0x000000010700780c */ /* 0x000fda0003f05270 */
        /* <DEDUP_REMOVED lines=20> */
.L_x_1499:
[----:B------:R-:W-:Y:S02]  /*2070*/  IMAD.IADD R12, R0, 0x1, R23 ;  /* 0x00000001000c7824 */ /* 0x000fe400078e0217 */
[C---:B------:R-:W-:Y:S02]  /*2080*/  IMAD R17, R22.reuse, R0, RZ ;  /* 0x0000000016117224 */ /* 0x040fe400078e02ff */
[----:B------:R-:W-:Y:S01]  /*2090*/  IMAD R19, R22, R12, RZ ;  /* 0x0000000c16137224 */ /* 0x000fe200078e02ff */
[----:B------:R-:W-:Y:S01]  /*20a0*/  IADD3 R13, PT, PT, R12, R23, RZ ;  /* 0x000000170c0d7210 */ /* 0x000fe20007ffe0ff */
[----:B------:R-:W-:-:S04]  /*20b0*/  IMAD.WIDE.U32 R16, R17, 0x8, R2 ;  /* 0x0000000811107825 */ /* 0x000fc800078e0002 */
[----:B------:R-:W-:Y:S02]  /*20c0*/  IMAD.IADD R21, R13, 0x1, R23 ;  /* 0x000000010d157824 */ /* 0x000fe400078e0217 */
[C---:B------:R-:W-:Y:S01]  /*20d0*/  IMAD R13, R22.reuse, R13, RZ ;  /* 0x0000000d160d7224 */ /* 0x040fe200078e02ff */
[----:B------:R-:W2:Y:S01]  /*20e0*/  LDG.E.64 R16, desc[UR36][R16.64] ;  /* 0x0000002410107981 */ /* 0x000ea2000c1e1b00 */
[----:B------:R-:W-:Y:S02]  /*20f0*/  IMAD R15, R22, R21, RZ ;  /* 0x00000015160f7224 */ /* 0x000fe400078e02ff */
[----:B------:R-:W-:-:S04]  /*2100*/  IMAD.WIDE.U32 R12, R13, 0x8, R2 ;  /* 0x000000080d0c7825 */ /* 0x000fc800078e0002 */
[--C-:B------:R-:W-:Y:S02]  /*2110*/  IMAD.WIDE.U32 R18, R19, 0x8, R2.reuse ;  /* 0x0000000813127825 */ /* 0x100fe400078e0002 */
[----:B------:R-:W3:Y:S02]  /*2120*/  LDG.E.64 R12, desc[UR36][R12.64] ;  /* 0x000000240c0c7981 */ /* 0x000ee4000c1e1b00 */
[----:B------:R-:W-:Y:S02]  /*2130*/  IMAD.WIDE.U32 R14, R15, 0x8, R2 ;  /* 0x000000080f0e7825 */ /* 0x000fe400078e0002 */
        /* <DEDUP_REMOVED lines=15> */
.L_x_1498:
[----:B------:R-:W-:Y:S05]  /*2230*/  BSYNC.RECONVERGENT B1 ;  /* 0x0000000000017941 */ /* 0x000fea0003800200 */
.L_x_1497:
        /* <DEDUP_REMOVED lines=17> */
[----:B------:R-:W-:Y:S01]  /*2350*/  ISETP.GE.U32.AND P1, PT, R25, R20, PT ;  /* 0x000000141900720c */ /* 0x000fe20003f26070 */
[----:B------:R-:W-:-:S06]  /*2360*/  IMAD.WIDE.U32 R12, R13, 0x8, R2 ;  /* 0x000000080d0c7825 */ /* 0x000fcc00078e0002 */
[----:B------:R-:W5:Y:S06]  /*2370*/  LDG.E.64 R12, desc[UR36][R12.64] ;  /* 0x000000240c0c7981 */ /* 0x000f6c000c1e1b00 */
[----:B------:R-:W-:-:S04]  /*2380*/  @!P1 IMAD R21, R22, R25, RZ ;  /* 0x0000001916159224 */ /* 0x000fc800078e02ff */
[----:B------:R-:W-:-:S05]  /*2390*/  @!P1 IMAD.WIDE.U32 R2, R21, 0x8, R2 ;  /* 0x0000000815029825 */ /* 0x000fca00078e0002 */
[----:B------:R0:W5:Y:S02]  /*23a0*/  @!P1 LDG.E.64 R14, desc[UR36][R2.64] ;  /* 0x00000024020e9981 */ /* 0x000164000c1e1b00 */
.L_x_1501:
[----:B------:R-:W-:Y:S05]  /*23b0*/  BSYNC.RECONVERGENT B1 ;  /* 0x0000000000017941 */ /* 0x000fea0003800200 */
.L_x_1500:
[----:B------:R-:W-:Y:S04]  /*23c0*/  BSSY.RECONVERGENT B1, `(.L_x_1502) ;  /* 0x0000013000017945 */ /* 0x000fe80003800200 */
[----:B------:R-:W-:Y:S05]  /*23d0*/  @P0 BRA `(.L_x_1503) ;  /* 0x0000000000440947 */ /* 0x000fea0003800000 */
[----:B------:R-:W-:Y:S02]  /*23e0*/  IADD3 R0, PT, PT, R0, R23, RZ ;  /* 0x0000001700007210 */ /* 0x000fe40007ffe0ff */
        /* <DEDUP_REMOVED lines=12> */
[----:B0-----:R-:W-:Y:S02]  /*24b0*/  @!P0 SEL R3, R14, RZ, !P1 ;  /* 0x000000ff0e038207 */ /* 0x001fe40004800000 */
[----:B------:R-:W-:Y:S02]  /*24c0*/  @!P0 SEL R15, R15, RZ, !P1 ;  /* 0x000000ff0f0f8207 */ /* 0x000fe40004800000 */
[----:B------:R-:W-:-:S04]  /*24d0*/  @!P0 IADD3 R4, P4, PT, R3, R4, RZ ;  /* 0x0000000403048210 */ /* 0x000fc80007f9e0ff */
[----:B------:R-:W-:-:S09]  /*24e0*/  @!P0 IADD3.X R8, PT, PT, R15, R8, RZ, P4, !PT ;  /* 0x000000080f088210 */ /* 0x000fd200027fe4ff */
.L_x_1503:
[----:B------:R-:W-:Y:S05]  /*24f0*/  BSYNC.RECONVERGENT B1 ;  /* 0x0000000000017941 */ /* 0x000fea0003800200 */
.L_x_1502:
[----:B------:R-:W-:-:S04]  /*2500*/  IADD3 R5, P0, P1, R5, R6, R7 ;  /* 0x0000000605057210 */ /* 0x000fc8000791e007 */
[----:B------:R-:W-:Y:S02]  /*2510*/  IADD3 R4, P2, PT, R4, R5, RZ ;  /* 0x0000000504047210 */ /* 0x000fe40007f5e0ff */
[----:B------:R-:W-:-:S05]  /*2520*/  IADD3.X R9, PT, PT, R9, R10, R11, P0, P1 ;  /* 0x0000000a09097210 */ /* 0x000fca00007e240b */
[----:B-----5:R-:W-:Y:S01]  /*2530*/  IMAD.X R17, R8, 0x1, R9, P2 ;  /* 0x0000000108117824 */ /* 0x020fe200010e0609 */
[----:B------:R-:W-:Y:S06]  /*2540*/  BRA `(.L_x_1477) ;  /* 0x0000008800cc7947 */ /* 0x000fec0003800000 */
.L_x_1496:
[----:B------:R-:W1:Y:S01]  /*2550*/  LDCU UR4, c[0x0][0x39c] ;  /* 0x00007380ff0477ac */ /* 0x000e620008000800 */
[----:B------:R-:W2:Y:S01]  /*2560*/  LDC R24, c[0x0][0x388] ;  /* 0x0000e200ff187b82 */ /* 0x000ea20000000800 */
[----:B------:R-:W-:Y:S01]  /*2570*/  BSSY.RECONVERGENT B1, `(.L_x_1504) ;  /* 0x0000416000017945 */ /* 0x000fe20003800200 */
[----:B------:R-:W-:-:S06]  /*2580*/  IMAD.MOV.U32 R2, RZ, RZ, R4 ;  /* 0x000000ffff027224 */ /* 0x000fcc00078e0004 */
[----:B------:R-:W3:Y:S01]  /*2590*/  LDC R5, c[0x0][0x38c] ;  /* 0x0000e300ff057b82 */ /* 0x000ee20000000800 */
[----:B-1----:R-:W-:-:S05]  /*25a0*/  MOV R21, UR4 ;  /* 0x0000000400157c02 */ /* 0x002fca0008000f00 */
[----:B------:R-:W-:Y:S02]  /*25b0*/  IMAD R3, R21, 0x3, R4 ;  /* 0x0000000315037824 */ /* 0x000fe400078e0204 */
[----:B--2---:R-:W-:Y:S01]  /*25c0*/  IMAD.MOV.U32 R4, RZ, RZ, R24 ;  /* 0x000000ffff047224 */ /* 0x004fe200078e0018 */
[----:B------:R-:W-:Y:S02]  /*25d0*/  MOV R26, R24 ;  /* 0x00000018001a7202 */ /* 0x000fe40000000f00 */
[----:B------:R-:W-:Y:S02]  /*25e0*/  ISETP.GE.U32.AND P0, PT, R3, R20, PT ;  /* 0x000000140300720c */ /* 0x000fe40003f06070 */
[----:B------:R-:W-:Y:S01]  /*25f0*/  MOV R3, R24 ;  /* 0x0000001800037202 */ /* 0x000fe20000000f00 */
[--C-:B---3--:R-:W-:Y:S01]  /*2600*/  IMAD.MOV.U32 R6, RZ, RZ, R5.reuse ;  /* 0x000000ffff067224 */ /* 0x108fe200078e0005 */
[----:B------:R-:W-:Y:S01]  /*2610*/  MOV R23, R5 ;  /* 0x0000000500177202 */ /* 0x000fe20000000f00 */
[----:B------:R-:W-:-:S08]  /*2620*/  IMAD.MOV.U32 R25, RZ, RZ, R5 ;  /* 0x000000ffff197224 */ /* 0x000fd000078e0005 */
[----:B------:R-:W-:Y:S05]  /*2630*/  @P0 BRA `(.L_x_1505) ;  /* 0x0000004000240947 */ /* 0x000fea0003800000 */
[----:B------:R-:W-:-:S13]  /*2640*/  ISETP.NE.AND P0, PT, R7, RZ, PT ;  /* 0x000000ff0700720c */ /* 0x000fda0003f05270 */
[----:B------:R1:W5:Y:S01]  /*2650*/  @!P0 LDG.E.64 R14, desc[UR36][R16.64] ;  /* 0x00000024100e8981 */ /* 0x000362000c1e1b00 */
[----:B------:R-:W-:Y:S01]  /*2660*/  IADD3 R6, PT, PT, R7, -0x1, RZ ;  /* 0xffffffff07067810 */ /* 0x000fe20007ffe0ff */
[--C-:B------:R-:W-:Y:S01]  /*2670*/  IMAD.MOV.U32 R3, RZ, RZ, R24.reuse ;  /* 0x000000ffff037224 */ /* 0x100fe200078e0018 */
[----:B------:R-:W-:Y:S01]  /*2680*/  MOV R4, R24 ;  /* 0x0000001800047202 */ /* 0x000fe20000000f00 */
[----:B------:R-:W-:Y:S01]  /*2690*/  IMAD.MOV.U32 R26, RZ, RZ, R24 ;  /* 0x000000ffff1a7224 */ /* 0x000fe200078e0018 */
[----:B------:R-:W-:Y:S01]  /*26a0*/  VIMNMX.U32 R7, PT, PT, R6, 0x18, PT ;  /* 0x0000001806077848 */ /* 0x000fe20003fe0000 */
[----:B------:R-:W-:Y:S01]  /*26b0*/  IMAD.MOV.U32 R23, RZ, RZ, R5 ;  /* 0x000000ffff177224 */ /* 0x000fe200078e0005 */
[-C--:B------:R-:W-:Y:S02]  /*26c0*/  MOV R6, R5.reuse ;  /* 0x0000000500067202 */ /* 0x080fe40000000f00 */
[----:B------:R-:W-:Y:S01]  /*26d0*/  MOV R25, R5 ;  /* 0x0000000500197202 */ /* 0x000fe20000000f00 */
[----:B-1----:R-:W-:-:S07]  /*26e0*/  VIADD R7, R7, 0x1 ;  /* 0x0000000107077836 */ /* 0x002fce0000000000 */
.L_x_1511:
[----:B------:R-:W1:Y:S01]  /*26f0*/  LDCU UR4, c[0x0][0x39c] ;  /* 0x00007380ff0477ac */ /* 0x000e620008000800 */
[-C--:B-----5:R-:W-:Y:S01]  /*2700*/  @!P0 MOV R18, R14.reuse ;  /* 0x0000000e00128202 */ /* 0x0a0fe20000000f00 */
[--C-:B------:R-:W-:Y:S01]  /*2710*/  @!P0 IMAD.MOV.U32 R19, RZ, RZ, R15.reuse ;  /* 0x000000ffff138224 */ /* 0x100fe200078e000f */
[-C--:B------:R-:W-:Y:S01]  /*2720*/  @!P0 MOV R12, R14.reuse ;  /* 0x0000000e000c8202 */ /* 0x080fe20000000f00 */
[--C-:B------:R-:W-:Y:S01]  /*2730*/  @!P0 IMAD.MOV.U32 R13, RZ, RZ, R15.reuse ;  /* 0x000000ffff0d8224 */ /* 0x100fe200078e000f */
[-C--:B------:R-:W-:Y:S01]  /*2740*/  @!P0 MOV R10, R14.reuse ;  /* 0x0000000e000a8202 */ /* 0x080fe20000000f00 */
[--C-:B------:R-:W-:Y:S01]  /*2750*/  @!P0 IMAD.MOV.U32 R11, RZ, RZ, R15.reuse ;  /* 0x000000ffff0b8224 */ /* 0x100fe200078e000f */
[----:B------:R-:W-:Y:S01]  /*2760*/  @!P0 MOV R8, R14 ;  /* 0x0000000e00088202 */ /* 0x000fe20000000f00 */
[----:B0-----:R-:W-:Y:S01]  /*2770*/  @!P0 IMAD.MOV.U32 R9, RZ, RZ, R15 ;  /* 0x000000ffff098224 */ /* 0x001fe200078e000f */
[----:B------:R-:W-:Y:S06]  /*2780*/  @!P0 BRA `(.L_x_1506) ;  /* 0x0000003c00948947 */ /* 0x000fec0003800000 */
[----:B------:R-:W0:Y:S01]  /*2790*/  LDCU.128 UR20, c[0x0][0x3d0] ;  /* 0x00007a00ff1477ac */ /* 0x000e220008000c00 */
[----:B------:R-:W-:Y:S02]  /*27a0*/  HFMA2 R8, -RZ, RZ, 0, 0 ;  /* 0x00000000ff087431 */ /* 0x000fe400000001ff */
[----:B------:R-:W-:Y:S01]  /*27b0*/  IMAD.MOV.U32 R9, RZ, RZ, R2 ;  /* 0x000000ffff097224 */ /* 0x000fe200078e0002 */
[----:B------:R-:W2:Y:S01]  /*27c0*/  LDCU UR5, c[0x0][0x500] ;  /* 0x0000a000ff0577ac */ /* 0x000ea20008000800 */
[----:B------:R-:W3:Y:S01]  /*27d0*/  LDCU UR77, c[0x0][0x3ec] ;  /* 0x00007d80ff4d77ac */ /* 0x000ee20008000800 */
[----:B------:R-:W4:Y:S01]  /*27e0*/  LDCU UR76, c[0x0][0x508] ;  /* 0x0000a100ff4c77ac */ /* 0x000f220008000800 */
[----:B------:R-:W1:Y:S01]  /*27f0*/  LDCU UR75, c[0x0][0x400] ;  /* 0x00008000ff4b77ac */ /* 0x000e620008000800 */
        /* <DEDUP_REMOVED lines=288> */
.L_x_1507:
        /* <DEDUP_REMOVED lines=232> */
.L_x_1508:
        /* <DEDUP_REMOVED lines=224> */
[----:B------:R-:W-:-:S06]  /*5680*/  IMAD R20, R21, UR29, R20 ;  /* 0x0000001d15147c24 */ /* 0x000fcc000f8e0214 */
[----:B------:R-:W1:Y:S01]  /*5690*/  @P1 LDC R21, c[0x0][0x560] ;  /* 0x00015800ff151b82 */ /* 0x000e620000000800 */
[----:B0-----:R-:W-:-:S07]  /*56a0*/  @P1 IMAD.HI.U32 R18, R13, R18, R12 ;  /* 0x000000120d121227 */ /* 0x001fce00078e000c */
[----:B------:R-:W0:Y:S01]  /*56b0*/  @P1 LDC R12, c[0x0][0x4f4] ;  /* 0x00013d00ff0c1b82 */ /* 0x000e220000000800 */
[----:B------:R-:W-:-:S05]  /*56c0*/  @P1 SHF.R.U32.HI R18, RZ, R19, R18 ;  /* 0x00000013ff121219 */ /* 0x000fca0000011612 */
[----:B------:R-:W-:-:S04]  /*56d0*/  @P1 IMAD.MOV R19, RZ, RZ, -R18 ;  /* 0x000000ffff131224 */ /* 0x000fc800078e0a12 */
[----:B0-----:R-:W-:-:S04]  /*56e0*/  @P1 IMAD R12, R12, R19, R13 ;  /* 0x000000130c0c1224 */ /* 0x001fc800078e020d */
[----:B-1----:R-:W-:-:S07]  /*56f0*/  @P1 IMAD R20, R12, R21, R20 ;  /* 0x000000150c141224 */ /* 0x002fce00078e0214 */
.L_x_1509:
[----:B------:R-:W-:-:S04]  /*5700*/  LOP3.LUT R13, R20, 0xfffffff8, RZ, 0xc0, !PT ;  /* 0xfffffff8140d7812 */ /* 0x000fc800078ec0ff */
[----:B------:R-:W-:-:S04]  /*5710*/  IADD3 R12, P1, PT, R13, R16, RZ ;  /* 0x000000100d0c7210 */ /* 0x000fc80007f3e0ff */
[----:B------:R-:W-:-:S06]  /*5720*/  IADD3.X R13, PT, PT, RZ, R17, RZ, P1, !PT ;  /* 0x00000011ff0d7210 */ /* 0x000fcc0000ffe4ff */
[----:B------:R-:W5:Y:S01]  /*5730*/  LDG.E.64 R12, desc[UR36][R12.64] ;  /* 0x000000240c0c7981 */ /* 0x000f62000c1e1b00 */
[----:B------:R-:W-:-:S05]  /*5740*/  IADD3 R18, PT, PT, R2, UR4, RZ ;  /* 0x0000000402127c10 */ /* 0x000fca000fffe0ff */
[----:B------:R-:W-:-:S05]  /*5750*/  VIADD R18, R18, UR4 ;  /* 0x0000000412127c36 */ /* 0x000fca0008000000 */
        /* <DEDUP_REMOVED lines=9> */
[----:B------:R-:W-:Y:S01]  /*57f0*/  HFMA2 R18, -RZ, RZ, 0, 0 ;  /* 0x00000000ff127431 */ /* 0x000fe200000001ff */
[----:B------:R-:W-:Y:S02]  /*5800*/  MOV R19, R21 ;  /* 0x0000001500137202 */ /* 0x000fe40000000f00 */
[----:B------:R-:W-:Y:S02]  /*5810*/  ISETP.NE.AND P1, PT, R7, 0x2, PT ;  /* 0x000000020700780c */ /* 0x000fe40003f25270 */
        /* <DEDUP_REMOVED lines=216> */
.L_x_1510:
[----:B------:R-:W-:-:S04]  /*65a0*/  LOP3.LUT R19, R22, 0xfffffff8, RZ, 0xc0, !PT ;  /* 0xfffffff816137812 */ /* 0x000fc800078ec0ff */
[----:B------:R-:W-:-:S04]  /*65b0*/  IADD3 R18, P1, PT, R19, R16, RZ ;  /* 0x0000001013127210 */ /* 0x000fc80007f3e0ff */
[----:B------:R-:W-:-:S06]  /*65c0*/  IADD3.X R19, PT, PT, RZ, R17, RZ, P1, !PT ;  /* 0x00000011ff137210 */ /* 0x000fcc0000ffe4ff */
[----:B------:R-:W5:Y:S03]  /*65d0*/  LDG.E.64 R18, desc[UR36][R18.64] ;  /* 0x0000002412127981 */ /* 0x000f66000c1e1b00 */
.L_x_1506:
[----:B------:R-:W2:Y:S01]  /*65e0*/  LDCU UR5, c[0x0][0x394] ;  /* 0x00007280ff0577ac */ /* 0x000ea20008000800 */
[----:B-1----:R-:W-:Y:S02]  /*65f0*/  MOV R21, UR4 ;  /* 0x0000000400157c02 */ /* 0x002fe40008000f00 */
[----:B-----5:R-:W-:Y:S02]  /*6600*/  IADD3 R24, P3, PT, R24, R10, RZ ;  /* 0x0000000a18187210 */ /* 0x020fe40007f7e0ff */
[----:B------:R-:W-:Y:S01]  /*6610*/  IADD3 R26, P2, PT, R26, R8, RZ ;  /* 0x000000081a1a7210 */ /* 0x000fe20007f5e0ff */
[----:B------:R-:W-:Y:S01]  /*6620*/  IMAD R2, R21, 0x4, R2 ;  /* 0x0000000415027824 */ /* 0x000fe200078e0202 */
[----:B------:R-:W-:Y:S01]  /*6630*/  IADD3 R4, P4, PT, R4, R12, RZ ;  /* 0x0000000c04047210 */ /* 0x000fe20007f9e0ff */
[----:B------:R-:W-:Y:S01]  /*6640*/  IMAD.X R23, R23, 0x1, R11, P3 ;  /* 0x0000000117177824 */ /* 0x000fe200018e060b */
[----:B------:R-:W-:Y:S01]  /*6650*/  IADD3 R3, P5, PT, R3, R18, RZ ;  /* 0x0000001203037210 */ /* 0x000fe20007fbe0ff */
[----:B------:R-:W-:Y:S01]  /*6660*/  IMAD R27, R21, 0x3, R2 ;  /* 0x00000003151b7824 */ /* 0x000fe200078e0202 */
[----:B------:R-:W-:-:S02]  /*6670*/  IADD3.X R25, PT, PT, R25, R9, RZ, P2, !PT ;  /* 0x0000000919197210 */ /* 0x000fc400017fe4ff */
[----:B------:R-:W-:Y:S02]  /*6680*/  IADD3.X R6, PT, PT, R6, R13, RZ, P4, !PT ;  /* 0x0000000d06067210 */ /* 0x000fe400027fe4ff */
[----:B------:R-:W-:Y:S02]  /*6690*/  IADD3.X R5, PT, PT, R5, R19, RZ, P5, !PT ;  /* 0x0000001305057210 */ /* 0x000fe40002ffe4ff */
[----:B--2---:R-:W-:-:S04]  /*66a0*/  MOV R20, UR5 ;  /* 0x0000000500147c02 */ /* 0x004fc80008000f00 */
[----:B------:R-:W-:-:S13]  /*66b0*/  ISETP.GE.U32.AND P1, PT, R27, R20, PT ;  /* 0x000000141b00720c */ /* 0x000fda0003f26070 */
[----:B------:R-:W-:Y:S05]  /*66c0*/  @!P1 BRA `(.L_x_1511) ;  /* 0xffffffc000089947 */ /* 0x000fea000383ffff */
.L_x_1505:
[----:B0-----:R-:W-:Y:S05]  /*66d0*/  BSYNC.RECONVERGENT B1 ;  /* 0x0000000000017941 */ /* 0x001fea0003800200 */
.L_x_1504:
[----:B------:R-:W-:Y:S01]  /*66e0*/  ISETP.GE.U32.AND P0, PT, R2, R20, PT ;  /* 0x000000140200720c */ /* 0x000fe20003f06070 */
[----:B------:R-:W-:Y:S01]  /*66f0*/  BSSY.RECONVERGENT B1, `(.L_x_1512) ;  /* 0x000047f000017945 */ /* 0x000fe20003800200 */
[----:B------:R-:W-:Y:S01]  /*6700*/  IMAD.MOV.U32 R28, RZ, RZ, R18 ;  /* 0x000000ffff1c7224 */ /* 0x000fe200078e0012 */
[----:B------:R-:W-:Y:S01]  /*6710*/  MOV R29, R19 ;  /* 0x00000013001d7202 */ /* 0x000fe20000000f00 */
[----:B------:R-:W-:Y:S01]  /*6720*/  IMAD.MOV.U32 R19, RZ, RZ, R13 ;  /* 0x000000ffff137224 */ /* 0x000fe200078e000d */
[----:B------:R-:W-:Y:S01]  /*6730*/  MOV R18, R12 ;  /* 0x0000000c00127202 */ /* 0x000fe20000000f00 */
[----:B------:R-:W-:Y:S01]  /*6740*/  IMAD.MOV.U32 R14, RZ, RZ, R8 ;  /* 0x000000ffff0e7224 */ /* 0x000fe200078e0008 */
[----:B------:R-:W-:Y:S02]  /*6750*/  MOV R16, R10 ;  /* 0x0000000a00107202 */ /* 0x000fe40000000f00 */
[----:B------:R-:W-:Y:S02]  /*6760*/  MOV R17, R11 ;  /* 0x0000000b00117202 */ /* 0x000fe40000000f00 */
[----:B------:R-:W-:-:S02]  /*6770*/  MOV R15, R9 ;  /* 0x00000009000f7202 */ /* 0x000fc40000000f00 */
[----:B------:R-:W-:Y:S05]  /*6780*/  @P0 BRA `(.L_x_1513) ;  /* 0x0000004400d40947 */ /* 0x000fea0003800000 */
        /* <DEDUP_REMOVED lines=281> */
.L_x_1515:
[----:B------:R-:W-:Y:S02]  /*7920*/  SHF.R.U32.HI R8, RZ, 0x3, R8 ;  /* 0x00000003ff087819 */ /* 0x000fe40000011608 */
[----:B------:R-:W-:-:S07]  /*7930*/  MOV R9, RZ ;  /* 0x000000ff00097202 */ /* 0x000fce0000000f00 */
.L_x_1514:
        /* <DEDUP_REMOVED lines=285> */
.L_x_1517:
[----:B------:R-:W-:Y:S01]  /*8b10*/  SHF.R.U32.HI R10, RZ, 0x3, R0 ;  /* 0x00000003ff0a7819 */ /* 0x000fe20000011600 */
[----:B------:R-:W-:-:S07]  /*8b20*/  IMAD.MOV.U32 R11, RZ, RZ, RZ ;  /* 0x000000ffff0b7224 */ /* 0x000fce00078e00ff */
.L_x_1516:
[----:B------:R-:W-:-:S04]  /*8b30*/  LEA R12, P1, R10, R22, 0x3 ;  /* 0x000000160a0c7211 */ /* 0x000fc800078218ff */
[----:B------:R-:W-:-:S05]  /*8b40*/  LEA.HI.X R13, R10, R27, R11, 0x3, P1 ;  /* 0x0000001b0a0d7211 */ /* 0x000fca00008f1c0b */
[----:B------:R0:W5:Y:S01]  /*8b50*/  LDG.E.64 R16, desc[UR36][R12.64] ;  /* 0x000000240c107981 */ /* 0x000162000c1e1b00 */
[----:B------:R-:W-:-:S04]  /*8b60*/  IADD3 R9, PT, PT, R21, R9, RZ ;  /* 0x0000000915097210 */ /* 0x000fc80007ffe0ff */
        /* <DEDUP_REMOVED lines=278> */
.L_x_1519:
[----:B------:R-:W-:Y:S02]  /*9cd0*/  SHF.R.U32.HI R10, RZ, 0x3, R0 ;  /* 0x00000003ff0a7819 */ /* 0x000fe40000011600 */
[----:B------:R-:W-:-:S07]  /*9ce0*/  MOV R11, RZ ;  /* 0x000000ff000b7202 */ /* 0x000fce0000000f00 */
.L_x_1518:
        /* <DEDUP_REMOVED lines=282> */
.L_x_1521:
[----:B------:R-:W-:Y:S02]  /*ae90*/  SHF.R.U32.HI R10, RZ, 0x3, R0 ;  /* 0x00000003ff0a7819 */ /* 0x000fe40000011600 */
[----:B------:R-:W-:-:S07]  /*aea0*/  MOV R11, RZ ;  /* 0x000000ff000b7202 */ /* 0x000fce0000000f00 */
.L_x_1520:
[----:B------:R-:W-:-:S04]  /*aeb0*/  LEA R8, P0, R10, R22, 0x3 ;  /* 0x000000160a087211 */ /* 0x000fc800078018ff */
[----:B------:R-:W-:-:S05]  /*aec0*/  LEA.HI.X R9, R10, R27, R11, 0x3, P0 ;  /* 0x0000001b0a097211 */ /* 0x000fca00000f1c0b */
[----:B------:R0:W5:Y:S04]  /*aed0*/  LDG.E.64 R28, desc[UR36][R8.64] ;  /* 0x00000024081c7981 */ /* 0x000168000c1e1b00 */
.L_x_1513:
[----:B------:R-:W-:Y:S05]  /*aee0*/  BSYNC.RECONVERGENT B1 ;  /* 0x0000000000017941 */ /* 0x000fea0003800200 */
.L_x_1512:
[----:B------:R-:W-:Y:S01]  /*aef0*/  ISETP.GE.U32.AND P0, PT, R2, R20, PT ;  /* 0x000000140200720c */ /* 0x000fe20003f06070 */
[----:B------:R-:W-:-:S12]  /*af00*/  BSSY.RECONVERGENT B1, `(.L_x_1522) ;  /* 0x0000013000017945 */ /* 0x000fd80003800200 */
[----:B------:R-:W-:Y:S05]  /*af10*/  @P0 BRA `(.L_x_1523) ;  /* 0x0000000000440947 */ /* 0x000fea0003800000 */
[----:B------:R-:W-:Y:S01]  /*af20*/  IMAD.IADD R0, R2, 0x1, R21 ;  /* 0x0000000102007824 */ /* 0x000fe200078e0215 */
[----:B-----5:R-:W-:-:S04]  /*af30*/  IADD3 R26, P1, PT, R14, R26, RZ ;  /* 0x0000001a0e1a7210 */ /* 0x020fc80007f3e0ff */
[----:B------:R-:W-:Y:S02]  /*af40*/  ISETP.GE.U32.AND P0, PT, R0, R20, PT ;  /* 0x000000140000720c */ /* 0x000fe40003f06070 */
[----:B------:R-:W-:-:S11]  /*af50*/  IADD3.X R25, PT, PT, R15, R25, RZ, P1, !PT ;  /* 0x000000190f197210 */ /* 0x000fd60000ffe4ff */
[----:B------:R-:W-:Y:S05]  /*af60*/  @P0 BRA `(.L_x_1523) ;  /* 0x0000000000300947 */ /* 0x000fea0003800000 */
[----:B------:R-:W-:Y:S02]  /*af70*/  IADD3 R0, PT, PT, R0, R21, RZ ;  /* 0x0000001500007210 */ /* 0x000fe40007ffe0ff */
[----:B------:R-:W-:Y:S02]  /*af80*/  IADD3 R24, P2, PT, R16, R24, RZ ;  /* 0x0000001810187210 */ /* 0x000fe40007f5e0ff */
[----:B------:R-:W-:Y:S02]  /*af90*/  ISETP.GE.U32.AND P0, PT, R0, R20, PT ;  /* 0x000000140000720c */ /* 0x000fe40003f06070 */
[----:B------:R-:W-:-:S11]  /*afa0*/  IADD3.X R23, PT, PT, R17, R23, RZ, P2, !PT ;  /* 0x0000001711177210 */ /* 0x000fd600017fe4ff */
[----:B------:R-:W-:Y:S01]  /*afb0*/  @!P0 IMAD.IADD R21, R0, 0x1, R21 ;  /* 0x0000000100158824 */ /* 0x000fe200078e0215 */
[----:B------:R-:W-:-:S04]  /*afc0*/  @!P0 IADD3 R4, P3, PT, R18, R4, RZ ;  /* 0x0000000412048210 */ /* 0x000fc80007f7e0ff */
[----:B------:R-:W-:Y:S02]  /*afd0*/  @!P0 ISETP.GE.U32.AND P1, PT, R21, R20, PT ;  /* 0x000000141500820c */ /* 0x000fe40003f26070 */
[----:B------:R-:W-:Y:S02]  /*afe0*/  @!P0 IADD3.X R6, PT, PT, R19, R6, RZ, P3, !PT ;  /* 0x0000000613068210 */ /* 0x000fe40001ffe4ff */
[----:B------:R-:W-:Y:S02]  /*aff0*/  @!P0 SEL R28, R28, RZ, !P1 ;  /* 0x000000ff1c1c8207 */ /* 0x000fe40004800000 */
[----:B------:R-:W-:Y:S02]  /*b000*/  @!P0 SEL R0, R29, RZ, !P1 ;  /* 0x000000ff1d008207 */ /* 0x000fe40004800000 */
[----:B------:R-:W-:-:S05]  /*b010*/  @!P0 IADD3 R3, P4, PT, R28, R3, RZ ;  /* 0x000000031c038210 */ /* 0x000fca0007f9e0ff */
[----:B------:R-:W-:-:S08]  /*b020*/  @!P0 IMAD.X R5, R0, 0x1, R5, P4 ;  /* 0x0000000100058824 */ /* 0x000fd000020e0605 */
.L_x_1523:
[----:B------:R-:W-:Y:S05]  /*b030*/  BSYNC.RECONVERGENT B1 ;  /* 0x0000000000017941 */ /* 0x000fea0003800200 */
.L_x_1522:
[----:B------:R-:W-:-:S04]  /*b040*/  IADD3 R4, P0, P1, R4, R24, R26 ;  /* 0x0000001804047210 */ /* 0x000fc8000791e01a */
[----:B------:R-:W-:Y:S02]  /*b050*/  IADD3 R4, P2, PT, R4, R3, RZ ;  /* 0x0000000304047210 */ /* 0x000fe40007f5e0ff */
[----:B------:R-:W-:-:S04]  /*b060*/  IADD3.X R6, PT, PT, R6, R23, R25, P0, P1 ;  /* 0x0000001706067210 */ /* 0x000fc800007e2419 */
[----:B-----5:R-:W-:-:S07]  /*b070*/  IADD3.X R17, PT, PT, R6, R5, RZ, P2, !PT ;  /* 0x0000000506117210 */ /* 0x020fce00017fe4ff */
.L_x_1477:
[----:B------:R-:W-:Y:S05]  /*b080*/  BSYNC.RECONVERGENT B0 ;  /* 0x0000000000007941 */ /* 0x000fea0003800200 */
.L_x_1476:
[----:B------:R-:W1:Y:S01]  /*b090*/  LDCU UR4, c[0x0][0x3ac] ;  /* 0x00007580ff0477ac */ /* 0x000e620008000800 */
[----:B------:R-:W2:Y:S01]  /*b0a0*/  S2R R5, SR_TID.X ;  /* 0x0000000000057919 */ /* 0x000ea20000002100 */
[----:B------:R-:W3:Y:S01]  /*b0b0*/  S2R R0, SR_TID.Y ;  /* 0x0000000000007919 */ /* 0x000ee20000002200 */
[----:B-1----:R-:W-:-:S09]  /*b0c0*/  UISETP.NE.AND UP0, UPT, UR4, URZ, UPT ;  /* 0x000000ff0400728c */ /* 0x002fd2000bf05270 */
[----:B------:R-:W-:Y:S05]  /*b0d0*/  BRA.U !UP0, `(.L_x_1524) ;  /* 0x0000000108707547 */ /* 0x000fea000b800000 */
[----:B------:R-:W1:Y:S01]  /*b0e0*/  S2UR UR5, SR_CgaCtaId ;  /* 0x00000000000579c3 */ /* 0x000e620000008800 */
[----:B------:R-:W0:Y:S01]  /*b0f0*/  LDCU UR8, c[0x0][0x360] ;  /* 0x00006c00ff0877ac */ /* 0x000e220008000800 */
[----:B------:R-:W-:Y:S01]  /*b100*/  MOV R16, R4 ;  /* 0x0000000400107202 */ /* 0x000fe20000000f00 */
        /* <DEDUP_REMOVED lines=10> */
.L_x_1525:
        /* <DEDUP_REMOVED lines=8> */
[----:B------:R-:W-:-:S06]  /*b230*/  @!P0 LEA R2, R2, UR4, 0x3 ;  /* 0x0000000402028c11 */ /* 0x000fcc000f8e18ff */
[----:B------:R-:W0:Y:S02]  /*b240*/  @!P0 LDS.64 R2, [R2] ;  /* 0x0000000002028984 */ /* 0x000e240000000a00 */
[----:B0-----:R-:W-:-:S04]  /*b250*/  @!P0 IADD3 R4, P1, PT, R2, R4, RZ ;  /* 0x0000000402048210 */ /* 0x001fc80007f3e0ff */
[----:B-1--4-:R-:W-:Y:S02]  /*b260*/  @!P0 IADD3.X R17, PT, PT, R3, R17, RZ, P1, !PT ;  /* 0x0000001103118210 */ /* 0x012fe40000ffe4ff */
[----:B------:R-:W-:-:S05]  /*b270*/  @!P0 MOV R16, R4 ;  /* 0x0000000400108202 */ /* 0x000fca0000000f00 */
[----:B------:R4:W-:Y:S01]  /*b280*/  @!P0 STS.64 [R7], R16 ;  /* 0x0000001007008388 */ /* 0x0009e20000000a00 */
[----:B------:R-:W-:Y:S05]  /*b290*/  BRA.U UP0, `(.L_x_1525) ;  /* 0xfffffffd00c47547 */ /* 0x000fea000b83ffff */
.L_x_1524:
[----:B------:R-:W5:Y:S02]  /*b2a0*/  LDCU UR4, c[0x0][0x3a8] ;  /* 0x00007500ff0477ac */ /* 0x000f640008000800 */
[----:B-----5:R-:W-:-:S09]  /*b2b0*/  UISETP.NE.AND UP0, UPT, UR4, URZ, UPT ;  /* 0x000000ff0400728c */ /* 0x020fd2000bf05270 */
[----:B------:R-:W-:Y:S05]  /*b2c0*/  BRA.U !UP0, `(.L_x_1526) ;  /* 0x0000000108a47547 */ /* 0x000fea000b800000 */
[----:B------:R-:W5:Y:S02]  /*b2d0*/  LDCU UR5, c[0x0][0x360] ;  /* 0x00006c00ff0577ac */ /* 0x000f640008000800 */
[----:B-----5:R-:W-:Y:S02]  /*b2e0*/  UISETP.GE.U32.AND UP0, UPT, UR5, 0x21, UPT ;  /* 0x000000210500788c */ /* 0x020fe4000bf06070 */
[----:B------:R-:W-:-:S07]  /*b2f0*/  UMOV UR4, UR5 ;  /* 0x0000000500047c82 */ /* 0x000fce0008000000 */
[----:B------:R-:W-:Y:S05]  /*b300*/  BRA.U !UP0, `(.L_x_1527) ;  /* 0x0000000108687547 */ /* 0x000fea000b800000 */
[----:B------:R-:W5:Y:S01]  /*b310*/  S2UR UR6, SR_CgaCtaId ;  /* 0x00000000000679c3 */ /* 0x000f620000008800 */
[----:B------:R-:W-:Y:S01]  /*b320*/  UMOV UR4, 0x400 ;  /* 0x0000040000047882 */ /* 0x000fe20000000000 */
[----:B0-23--:R-:W-:Y:S01]  /*b330*/  IMAD R2, R0, UR5, R5 ;  /* 0x0000000500027c24 */ /* 0x00dfe2000f8e0205 */
[----:B------:R-:W-:Y:S01]  /*b340*/  UIADD3 UR4, UPT, UPT, UR4, 0x10, URZ ;  /* 0x0000001004047890 */ /* 0x000fe2000fffe0ff */
[----:B-1--4-:R-:W-:Y:S01]  /*b350*/  IMAD.MOV.U32 R16, RZ, RZ, R4 ;  /* 0x000000ffff107224 */ /* 0x012fe200078e0004 */
[----:B------:R-:W-:Y:S02]  /*b360*/  UISETP.GE.U32.AND UP0, UPT, UR5, 0x40, UPT ;  /* 0x000000400500788c */ /* 0x000fe4000bf06070 */
[----:B-----5:R-:W-:-:S06]  /*b370*/  ULEA UR4, UR6, UR4, 0x18 ;  /* 0x0000000406047291 */ /* 0x020fcc000f8ec0ff */
[----:B------:R-:W-:Y:S01]  /*b380*/  LEA R7, R2, UR4, 0x3 ;  /* 0x0000000402077c11 */ /* 0x000fe2000f8e18ff */
[----:B------:R-:W-:-:S04]  /*b390*/  UMOV UR4, 0x20 ;  /* 0x0000002000047882 */ /* 0x000fc80000000000 */
[----:B------:R0:W-:Y:S01]  /*b3a0*/  STS.64 [R7], R16 ;  /* 0x0000001007007388 */ /* 0x0001e20000000a00 */
[----:B------:R-:W-:Y:S05]  /*b3b0*/  BRA.U !UP0, `(.L_x_1527) ;  /* 0x00000001083c7547 */ /* 0x000fea000b800000 */
[----:B------:R-:W-:-:S07]  /*b3c0*/  MOV R6, UR5 ;  /* 0x0000000500067c02 */ /* 0x000fce0008000f00 */
.L_x_1528:
[----:B------:R-:W-:Y:S01]  /*b3d0*/  SHF.R.U32.HI R8, RZ, 0x1, R6 ;  /* 0x00000001ff087819 */ /* 0x000fe20000011606 */
[----:B------:R-:W-:Y:S03]  /*b3e0*/  BAR.SYNC.DEFER_BLOCKING 0x0 ;  /* 0x0000000000007b1d */ /* 0x000fe60000010000 */
[----:B------:R-:W-:-:S04]  /*b3f0*/  IADD3 R2, PT, PT, R8, R5, RZ ;  /* 0x0000000508027210 */ /* 0x000fc80007ffe0ff */
[----:B------:R-:W-:-:S04]  /*b400*/  ISETP.GE.U32.AND P0, PT, R2, UR5, PT ;  /* 0x0000000502007c0c */ /* 0x000fc8000bf06070 */
[----:B------:R-:W-:-:S13]  /*b410*/  ISETP.GE.U32.OR P0, PT, R5, R8, P0 ;  /* 0x000000080500720c */ /* 0x000fda0000706470 */
[----:B------:R-:W-:-:S06]  /*b420*/  @!P0 IMAD R2, R8, 0x8, R7 ;  /* 0x0000000808028824 */ /* 0x000fcc00078e0207 */
[----:B------:R-:W1:Y:S02]  /*b430*/  @!P0 LDS.64 R2, [R2] ;  /* 0x0000000002028984 */ /* 0x000e640000000a00 */
[----:B-1----:R-:W-:-:S04]  /*b440*/  @!P0 IADD3 R4, P1, PT, R2, R4, RZ ;  /* 0x0000000402048210 */ /* 0x002fc80007f3e0ff */
[----:B0-----:R-:W-:Y:S02]  /*b450*/  @!P0 IADD3.X R17, PT, PT, R3, R17, RZ, P1, !PT ;  /* 0x0000001103118210 */ /* 0x001fe40000ffe4ff */
[----:B------:R-:W-:-:S05]  /*b460*/  @!P0 MOV R16, R4 ;  /* 0x0000000400108202 */ /* 0x000fca0000000f00 */
[----:B------:R0:W-:Y:S01]  /*b470*/  @!P0 STS.64 [R7], R16 ;  /* 0x0000001007008388 */ /* 0x0001e20000000a00 */
[----:B------:R-:W-:Y:S01]  /*b480*/  ISETP.GT.U32.AND P0, PT, R6, 0x7f, PT ;  /* 0x0000007f0600780c */ /* 0x000fe20003f04070 */
[----:B------:R-:W-:-:S12]  /*b490*/  IMAD.MOV.U32 R6, RZ, RZ, R8 ;  /* 0x000000ffff067224 */ /* 0x000fd800078e0008 */
[----:B0-----:R-:W-:Y:S05]  /*b4a0*/  @P0 BRA `(.L_x_1528) ;  /* 0xfffffffc00c80947 */ /* 0x001fea000383ffff */
.L_x_1527:
[----:B------:R-:W-:Y:S01]  /*b4b0*/  BAR.SYNC.DEFER_BLOCKING 0x0 ;  /* 0x0000000000007b1d */ /* 0x000fe20000010000 */
[----:B------:R-:W-:-:S09]  /*b4c0*/  UISETP.GE.U32.AND UP0, UPT, UR4, 0x2, UPT ;  /* 0x000000020400788c */ /* 0x000fd2000bf06070 */
[----:B------:R-:W-:Y:S05]  /*b4d0*/  BRA.U !UP0, `(.L_x_1526) ;  /* 0x0000000108207547 */ /* 0x000fea000b800000 */
[----:B0-----:R-:W-:-:S07]  /*b4e0*/  HFMA2 R2, -RZ, RZ, 0, 5.9604644775390625e-08 ;  /* 0x00000001ff027431 */ /* 0x001fce00000001ff */
.L_x_1529:
[----:B------:R-:W0:Y:S04]  /*b4f0*/  SHFL.DOWN PT, R3, R4, R2, 0x1f ;  /* 0x08001f0204037589 */ /* 0x000e2800000e0000 */
[----:B------:R5:W1:Y:S02]  /*b500*/  SHFL.DOWN PT, R6, R17, R2, 0x1f ;  /* 0x08001f0211067589 */ /* 0x000a6400000e0000 */
[----:B-----5:R-:W-:-:S04]  /*b510*/  SHF.L.U32 R2, R2, 0x1, RZ ;  /* 0x0000000102027819 */ /* 0x020fc800000006ff */
[----:B------:R-:W-:Y:S02]  /*b520*/  ISETP.GE.AND P0, PT, R2, UR4, PT ;  /* 0x0000000402007c0c */ /* 0x000fe4000bf06270 */
[----:B0-----:R-:W-:-:S05]  /*b530*/  IADD3 R4, P1, PT, R3, R4, RZ ;  /* 0x0000000403047210 */ /* 0x001fca0007f3e0ff */
[----:B-1--4-:R-:W-:-:S06]  /*b540*/  IMAD.X R17, R6, 0x1, R17, P1 ;  /* 0x0000000106117824 */ /* 0x012fcc00008e0611 */
[----:B------:R-:W-:Y:S05]  /*b550*/  @!P0 BRA `(.L_x_1529) ;  /* 0xfffffffc00e48947 */ /* 0x000fea000383ffff */
.L_x_1526:
[----:B------:R-:W5:Y:S01]  /*b560*/  LDCU UR4, c[0x0][0x564] ;  /* 0x0000ac80ff0477ac */ /* 0x000f620008000800 */
[----:B01--4-:R-:W-:Y:S01]  /*b570*/  MOV R16, RZ ;  /* 0x000000ff00107202 */ /* 0x013fe20000000f00 */
[----:B-----5:R-:W-:-:S09]  /*b580*/  UISETP.NE.AND UP0, UPT, UR4, URZ, UPT ;  /* 0x000000ff0400728c */ /* 0x020fd2000bf05270 */
[----:B------:R-:W-:Y:S05]  /*b590*/  BRA.U !UP0, `(.L_x_1530) ;  /* 0x00000011085c7547 */ /* 0x000fea000b800000 */
[----:B------:R-:W4:Y:S01]  /*b5a0*/  LDL.64 R8, [R1] ;  /* 0x0000000001087983 */ /* 0x000f220000100a00 */
[----:B------:R-:W0:Y:S01]  /*b5b0*/  LDCU.64 UR8, c[0x0][0x568] ;  /* 0x0000ad00ff0877ac */ /* 0x000e220008000a00 */
[----:B------:R-:W-:Y:S01]  /*b5c0*/  HFMA2 R2, -RZ, RZ, 0, 0 ;  /* 0x00000000ff027431 */ /* 0x000fe200000001ff */
[----:B------:R-:W1:Y:S01]  /*b5d0*/  LDCU UR5, c[0x0][0x570] ;  /* 0x0000ae00ff0577ac */ /* 0x000e620008000800 */
[----:B------:R-:W5:Y:S01]  /*b5e0*/  LDCU UR6, c[0x0][0x694] ;  /* 0x0000d280ff0677ac */ /* 0x000f620008000800 */
[----:B----4-:R-:W-:Y:S02]  /*b5f0*/  IMAD.MOV.U32 R3, RZ, RZ, R9 ;  /* 0x000000ffff037224 */ /* 0x010fe400078e0009 */
[----:B0-----:R-:W-:-:S05]  /*b600*/  IMAD.HI.U32 R2, R9, UR9, R2 ;  /* 0x0000000909027c27 */ /* 0x001fca000f8e0002 */
[----:B-1----:R-:W-:Y:S01]  /*b610*/  SHF.R.U32.HI R3, RZ, UR5, R2 ;  /* 0x00000005ff037c19 */ /* 0x002fe20008011602 */
[----:B------:R-:W-:-:S03]  /*b620*/  UIADD3 UR5, UPT, UPT, UR4, -0x1, URZ ;  /* 0xffffffff04057890 */ /* 0x000fc6000fffe0ff */
[----:B------:R-:W-:Y:S01]  /*b630*/  IADD3 R6, PT, PT, -R3, RZ, RZ ;  /* 0x000000ff03067210 */ /* 0x000fe20007ffe1ff */
[----:B------:R-:W-:-:S04]  /*b640*/  UISETP.NE.AND UP1, UPT, UR5, URZ, UPT ;  /* 0x000000ff0500728c */ /* 0x000fc8000bf25270 */
[----:B------:R-:W-:-:S04]  /*b650*/  IMAD R6, R6, UR8, R9 ;  /* 0x0000000806067c24 */ /* 0x000fc8000f8e0209 */
[----:B-----5:R-:W-:Y:S01]  /*b660*/  IMAD R16, R6, UR6, RZ ;  /* 0x0000000606107c24 */ /* 0x020fe2000f8e02ff */
        /* <DEDUP_REMOVED lines=16> */
[----:B------:R-:W-:Y:S01]  /*b770*/  MOV R6, RZ ;  /* 0x000000ff00067202 */ /* 0x000fe20000000f00 */
[----:B------:R-:W1:Y:S01]  /*b780*/  LDCU UR7, c[0x0][0x588] ;  /* 0x0000b100ff0777ac */ /* 0x000e620008000800 */
[----:B------:R-:W4:Y:S01]  /*b790*/  LDCU UR6, c[0x0][0x6a4] ;  /* 0x0000d480ff0677ac */ /* 0x000f220008000800 */
[----:B------:R-:W-:Y:S02]  /*b7a0*/  UISETP.NE.AND UP1, UPT, UR5, 0x3, UPT ;  /* 0x000000030500788c */ /* 0x000fe4000bf25270 */
[----:B0-----:R-:W-:-:S05]  /*b7b0*/  IMAD.HI.U32 R2, R7, UR9, R6 ;  /* 0x0000000907027c27 */ /* 0x001fca000f8e0006 */
[----:B-1----:R-:W-:-:S04]  /*b7c0*/  SHF.R.U32.HI R3, RZ, UR7, R2 ;  /* 0x00000007ff037c19 */ /* 0x002fc80008011602 */
[----:B------:R-:W-:-:S05]  /*b7d0*/  IADD3 R6, PT, PT, -R3, RZ, RZ ;  /* 0x000000ff03067210 */ /* 0x000fca0007ffe1ff */
[----:B------:R-:W-:-:S04]  /*b7e0*/  IMAD R7, R6, UR8, R7 ;  /* 0x0000000806077c24 */ /* 0x000fc8000f8e0207 */
        /* <DEDUP_REMOVED lines=8> */
[----:B------:R-:W-:-:S04]  /*b870*/  SHF.R.U32.HI R7, RZ, UR9, R6 ;  /* 0x00000009ff077c19 */ /* 0x000fc80008011606 */
[----:B------:R-:W-:-:S05]  /*b880*/  IADD3 R2, PT, PT, -R7, RZ, RZ ;  /* 0x000000ff07027210 */ /* 0x000fca0007ffe1ff */
[----:B-1----:R-:W-:-:S04]  /*b890*/  IMAD R3, R2, UR7, R3 ;  /* 0x0000000702037c24 */ /* 0x002fc8000f8e0203 */
        /* <DEDUP_REMOVED lines=8> */
[----:B-1----:R-:W-:-:S05]  /*b920*/  SHF.R.U32.HI R3, RZ, UR7, R2 ;  /* 0x00000007ff037c19 */ /* 0x002fca0008011602 */
[----:B------:R-:W-:-:S04]  /*b930*/  IMAD.MOV R6, RZ, RZ, -R3 ;  /* 0x000000ffff067224 */ /* 0x000fc800078e0a03 */
        /* <DEDUP_REMOVED lines=31> */
[----:B------:R-:W-:-:S05]  /*bb30*/  SHF.R.U32.HI R7, RZ, UR9, R6 ;  /* 0x00000009ff077c19 */ /* 0x000fca0008011606 */
[----:B------:R-:W-:-:S04]  /*bb40*/  IMAD.MOV R2, RZ, RZ, -R7 ;  /* 0x000000ffff027224 */ /* 0x000fc800078e0a07 */
        /* <DEDUP_REMOVED lines=188> */
.L_x_1530:
        /* <DEDUP_REMOVED lines=12> */
[----:B------:R-:W-:Y:S01]  /*c7d0*/  IMAD.MOV.U32 R16, RZ, RZ, RZ ;  /* 0x000000ffff107224 */ /* 0x000fe200078e00ff */
[----:B------:R-:W3:Y:S01]  /*c7e0*/  LDCU UR6, c[0x0][0x3b8] ;  /* 0x00007700ff0677ac */ /* 0x000ee20008000800 */
[----:B------:R-:W0:Y:S01]  /*c7f0*/  LDCU UR7, c[0x0][0x3a0] ;  /* 0x00007400ff0777ac */ /* 0x000e220008000800 */
[----:B--2---:R-:W-:-:S04]  /*c800*/  IMAD R7, R5, UR5, RZ ;  /* 0x0000000505077c24 */ /* 0x004fc8000f8e02ff */
[----:B---3--:R-:W-:-:S04]  /*c810*/  IMAD R7, R0, UR6, R7 ;  /* 0x0000000600077c24 */ /* 0x008fc8000f8e0207 */
[----:B0-----:R-:W-:Y:S01]  /*c820*/  IMAD R7, R8, UR7, R7 ;  /* 0x0000000708077c24 */ /* 0x001fe2000f8e0207 */
        /* <DEDUP_REMOVED lines=278> */
.L_x_1532:
        /* <DEDUP_REMOVED lines=18> */
[----:B------:R-:W-:Y:S01]  /*dab0*/  IMAD.MOV.U32 R10, RZ, RZ, R4 ;  /* 0x000000ffff0a7224 */ /* 0x000fe200078e0004 */
[----:B------:R-:W2:Y:S01]  /*dac0*/  LDCU UR5, c[0x0][0x360] ;  /* 0x00006c00ff0577ac */ /* 0x000ea20008000800 */
[----:B------:R-:W-:Y:S01]  /*dad0*/  MOV R11, R17 ;  /* 0x00000011000b7202 */ /* 0x000fe20000000f00 */
[----:B0-----:R-:W-:-:S09]  /*dae0*/  IMAD R9, R8, UR4, R9 ;  /* 0x0000000408097c24 */ /* 0x001fd2000f8e0209 */
[----:B--2---:R-:W-:Y:S01]  /*daf0*/  @!P0 IMAD R9, R9, UR5, R5 ;  /* 0x0000000509098c24 */ /* 0x004fe2000f8e0205 */
[----:B------:R-:W-:-:S03]  /*db00*/  PLOP3.LUT P0, PT, PT, PT, PT, 0x80, 0x8 ;  /* 0x000000000008781c */ /* 0x000fc60003f0f070 */
[----:B-1----:R-:W-:-:S05]  /*db10*/  IMAD.WIDE.U32 R6, R9, 0x8, R6 ;  /* 0x0000000809067825 */ /* 0x002fca00078e0006 */
[----:B------:R0:W-:Y:S05]  /*db20*/  STG.E.64 desc[UR36][R6.64], R10 ;  /* 0x0000000a06007986 */ /* 0x0001ea000c101b24 */
.L_x_1534:
[----:B------:R-:W-:Y:S05]  /*db30*/  BSYNC.RECONVERGENT B0 ;  /* 0x0000000000007941 */ /* 0x000fea0003800200 */
.L_x_1533:
        /* <DEDUP_REMOVED lines=35> */
.L_x_1536:
[----:B------:R-:W-:Y:S05]  /*dd70*/  BSYNC.RECONVERGENT B0 ;  /* 0x0000000000007941 */ /* 0x000fea0003800200 */
.L_x_1535:
        /* <DEDUP_REMOVED lines=17> */
[----:B-1----:R-:W-:Y:S01]  /*de90*/  UISETP.NE.AND UP0, UPT, UR4, URZ, UPT ;  /* 0x000000ff0400728c */ /* 0x002fe2000bf05270 */
[----:B--2---:R-:W-:Y:S01]  /*dea0*/  IMAD.U32 R4, RZ, RZ, UR10 ;  /* 0x0000000aff047e24 */ /* 0x004fe2000f8e00ff */
[----:B0-----:R-:W-:-:S07]  /*deb0*/  MOV R7, UR11 ;  /* 0x0000000b00077c02 */ /* 0x001fce0008000f00 */
        /* <DEDUP_REMOVED lines=12> */
.L_x_1541:
[----:B------:R-:W-:-:S05]  /*df80*/  IADD3 R9, PT, PT, R13, R6, RZ ;  /* 0x000000060d097210 */ /* 0x000fca0007ffe0ff */
[----:B--2---:R-:W-:-:S06]  /*df90*/  IMAD.WIDE.U32 R8, R9, 0x8, R10 ;  /* 0x0000000809087825 */ /* 0x004fcc00078e000a */
[----:B------:R-:W2:Y:S01]  /*dfa0*/  LDG.E.64 R8, desc[UR36][R8.64] ;  /* 0x0000002408087981 */ /* 0x000ea2000c1e1b00 */
[----:B------:R-:W-:-:S05]  /*dfb0*/  IMAD.IADD R6, R15, 0x1, R6 ;  /* 0x000000010f067824 */ /* 0x000fca00078e0206 */
[----:B------:R-:W-:Y:S02]  /*dfc0*/  ISETP.GE.U32.AND P1, PT, R6, UR6, PT ;  /* 0x0000000606007c0c */ /* 0x000fe4000bf26070 */
[----:B--2---:R-:W-:-:S04]  /*dfd0*/  IADD3 R4, P2, PT, R8, R4, RZ ;  /* 0x0000000408047210 */ /* 0x004fc80007f5e0ff */
[----:B------:R-:W-:-:S07]  /*dfe0*/  IADD3.X R7, PT, PT, R9, R7, RZ, P2, !PT ;  /* 0x0000000709077210 */ /* 0x000fce00017fe4ff */
[----:B------:R-:W-:Y:S05]  /*dff0*/  @!P1 BRA `(.L_x_1541) ;  /* 0xfffffffc00e09947 */ /* 0x000fea000383ffff */
[----:B------:R-:W-:Y:S05]  /*e000*/  BSYNC.RECONVERGENT B1 ;  /* 0x0000000000017941 */ /* 0x000fea0003800200 */
.L_x_1540:
[----:B------:R-:W-:Y:S05]  /*e010*/  BRA `(.L_x_1539) ;  /* 0x0000000000487947 */ /* 0x000fea0003800000 */
.L_x_1538:
        /* <DEDUP_REMOVED lines=9> */
.L_x_1542:
[----:B------:R-:W-:-:S04]  /*e0b0*/  IMAD.IADD R8, R6, 0x1, R13 ;  /* 0x0000000106087824 */ /* 0x000fc800078e020d */
[----:B-1----:R-:W-:-:S04]  /*e0c0*/  IMAD R9, R8, R12, R5 ;  /* 0x0000000c08097224 */ /* 0x002fc800078e0205 */
[----:B--2---:R-:W-:-:S06]  /*e0d0*/  IMAD.WIDE.U32 R8, R9, 0x8, R10 ;  /* 0x0000000809087825 */ /* 0x004fcc00078e000a */
[----:B------:R-:W2:Y:S01]  /*e0e0*/  LDG.E.64 R8, desc[UR36][R8.64] ;  /* 0x0000002408087981 */ /* 0x000ea2000c1e1b00 */
[----:B---3--:R-:W-:-:S04]  /*e0f0*/  IADD3 R13, PT, PT, R14, R13, RZ ;  /* 0x0000000d0e0d7210 */ /* 0x008fc80007ffe0ff */
[----:B------:R-:W-:Y:S02]  /*e100*/  ISETP.GE.U32.AND P1, PT, R13, UR5, PT ;  /* 0x000000050d007c0c */ /* 0x000fe4000bf26070 */
[----:B--2---:R-:W-:-:S04]  /*e110*/  IADD3 R4, P2, PT, R8, R4, RZ ;  /* 0x0000000408047210 */ /* 0x004fc80007f5e0ff */
[----:B------:R-:W-:-:S07]  /*e120*/  IADD3.X R7, PT, PT, R9, R7, RZ, P2, !PT ;  /* 0x0000000709077210 */ /* 0x000fce00017fe4ff */
[----:B------:R-:W-:Y:S05]  /*e130*/  @!P1 BRA `(.L_x_1542) ;  /* 0xfffffffc00dc9947 */ /* 0x000fea000383ffff */
.L_x_1539:
[----:B------:R-:W-:Y:S05]  /*e140*/  BSYNC.RECONVERGENT B0 ;  /* 0x0000000000007941 */ /* 0x000fea0003800200 */
.L_x_1537:
[----:B------:R-:W0:Y:S01]  /*e150*/  LDCU UR5, c[0x0][0x360] ;  /* 0x00006c00ff0577ac */ /* 0x000e220008000800 */
[----:B------:R-:W-:Y:S01]  /*e160*/  UIADD3 UR7, UPT, UPT, UR7, 0x10, URZ ;  /* 0x0000001007077890 */ /* 0x000fe2000fffe0ff */
[----:B------:R-:W1:Y:S03]  /*e170*/  LDCU UR6, c[0x0][0x364] ;  /* 0x00006c80ff0677ac */ /* 0x000e660008000800 */
[----:B------:R-:W-:Y:S01]  /*e180*/  ULEA UR8, UR8, UR7, 0x18 ;  /* 0x0000000708087291 */ /* 0x000fe2000f8ec0ff */
[----:B------:R-:W2:Y:S01]  /*e190*/  LDCU UR4, c[0x0][0x3a8] ;  /* 0x00007500ff0477ac */ /* 0x000ea20008000800 */
[----:B0-----:R-:W-:-:S05]  /*e1a0*/  IMAD R6, R0, UR5, R5 ;  /* 0x0000000500067c24 */ /* 0x001fca000f8e0205 */
[----:B------:R-:W-:Y:S01]  /*e1b0*/  LEA R11, R6, UR8, 0x3 ;  /* 0x00000008060b7c11 */ /* 0x000fe2000f8e18ff */
[----:B------:R-:W-:Y:S01]  /*e1c0*/  IMAD.MOV.U32 R6, RZ, RZ, R4 ;  /* 0x000000ffff067224 */ /* 0x000fe200078e0004 */
[----:B-1----:R-:W-:-:S04]  /*e1d0*/  UISETP.GE.U32.AND UP1, UPT, UR6, 0x2, UPT ;  /* 0x000000020600788c */ /* 0x002fc8000bf26070 */
[----:B------:R0:W-:Y:S01]  /*e1e0*/  STS.64 [R11], R6 ;  /* 0x000000060b007388 */ /* 0x0001e20000000a00 */
[----:B--2---:R-:W-:-:S04]  /*e1f0*/  UISETP.NE.AND UP0, UPT, UR4, URZ, UPT ;  /* 0x000000ff0400728c */ /* 0x004fc8000bf05270 */
[----:B------:R-:W-:Y:S07]  /*e200*/  BRA.U !UP1, `(.L_x_1543) ;  /* 0x0000000109407547 */ /* 0x000fee000b800000 */
[----:B------:R-:W-:-:S05]  /*e210*/  UMOV UR4, UR6 ;  /* 0x0000000600047c82 */ /* 0x000fca0008000000 */
.L_x_1544:
[----:B------:R-:W-:Y:S01]  /*e220*/  USHF.R.U32.HI UR7, URZ, 0x1, UR4 ;  /* 0x00000001ff077899 */ /* 0x000fe20008011604 */
[----:B------:R-:W-:Y:S01]  /*e230*/  BAR.SYNC.DEFER_BLOCKING 0x0 ;  /* 0x0000000000007b1d */ /* 0x000fe20000010000 */
[----:B------:R-:W-:-:S04]  /*e240*/  UISETP.GT.U32.AND UP1, UPT, UR4, 0x3, UPT ;  /* 0x000000030400788c */ /* 0x000fc8000bf24070 */
[----:B01----:R-:W-:Y:S01]  /*e250*/  IADD3 R6, PT, PT, R0, UR7, RZ ;  /* 0x0000000700067c10 */ /* 0x003fe2000fffe0ff */
[----:B------:R-:W-:-:S03]  /*e260*/  UMOV UR4, UR7 ;  /* 0x0000000700047c82 */ /* 0x000fc60008000000 */
[----:B------:R-:W-:-:S04]  /*e270*/  ISETP.GE.U32.AND P1, PT, R6, UR6, PT ;  /* 0x0000000606007c0c */ /* 0x000fc8000bf26070 */
[----:B------:R-:W-:-:S13]  /*e280*/  ISETP.GE.U32.OR P1, PT, R0, UR7, P1 ;  /* 0x0000000700007c0c */ /* 0x000fda0008f26470 */
[----:B------:R-:W-:-:S05]  /*e290*/  @!P1 IMAD R6, R6, UR5, R5 ;  /* 0x0000000506069c24 */ /* 0x000fca000f8e0205 */
[----:B------:R-:W-:-:S05]  /*e2a0*/  @!P1 LEA R6, R6, UR8, 0x3 ;  /* 0x0000000806069c11 */ /* 0x000fca000f8e18ff */
[----:B------:R-:W0:Y:S02]  /*e2b0*/  @!P1 LDS.64 R8, [R6] ;  /* 0x0000000006089984 */ /* 0x000e240000000a00 */
[----:B0-----:R-:W-:-:S04]  /*e2c0*/  @!P1 IADD3 R4, P2, PT, R8, R4, RZ ;  /* 0x0000000408049210 */ /* 0x001fc80007f5e0ff */
[----:B------:R-:W-:Y:S01]  /*e2d0*/  @!P1 IADD3.X R7, PT, PT, R9, R7, RZ, P2, !PT ;  /* 0x0000000709079210 */ /* 0x000fe200017fe4ff */
[----:B------:R-:W-:-:S05]  /*e2e0*/  @!P1 IMAD.MOV.U32 R6, RZ, RZ, R4 ;  /* 0x000000ffff069224 */ /* 0x000fca00078e0004 */
[----:B------:R1:W-:Y:S01]  /*e2f0*/  @!P1 STS.64 [R11], R6 ;  /* 0x000000060b009388 */ /* 0x0003e20000000a00 */
[----:B------:R-:W-:Y:S05]  /*e300*/  BRA.U UP1, `(.L_x_1544) ;  /* 0xfffffffd01c47547 */ /* 0x000fea000b83ffff */
.L_x_1543:
[----:B------:R-:W-:Y:S05]  /*e310*/  BRA.U !UP0, `(.L_x_1545) ;  /* 0x0000000108887547 */ /* 0x000fea000b800000 */
[----:B------:R-:W-:Y:S02]  /*e320*/  UISETP.GE.U32.AND UP0, UPT, UR5, 0x21, UPT ;  /* 0x000000210500788c */ /* 0x000fe4000bf06070 */
[----:B------:R-:W-:-:S07]  /*e330*/  UMOV UR4, UR5 ;  /* 0x0000000500047c82 */ /* 0x000fce0008000000 */
[----:B------:R-:W-:Y:S05]  /*e340*/  BRA.U !UP0, `(.L_x_1546) ;  /* 0x0000000108507547 */ /* 0x000fea000b800000 */
[----:B01----:R-:W-:Y:S01]  /*e350*/  MOV R6, R4 ;  /* 0x0000000400067202 */ /* 0x003fe20000000f00 */
[----:B------:R-:W-:Y:S01]  /*e360*/  UISETP.GE.U32.AND UP0, UPT, UR5, 0x40, UPT ;  /* 0x000000400500788c */ /* 0x000fe2000bf06070 */
[----:B------:R-:W-:-:S03]  /*e370*/  UMOV UR4, 0x20 ;  /* 0x0000002000047882 */ /* 0x000fc60000000000 */
[----:B------:R2:W-:Y:S05]  /*e380*/  STS.64 [R11], R6 ;  /* 0x000000060b007388 */ /* 0x0005ea0000000a00 */
[----:B------:R-:W-:Y:S05]  /*e390*/  BRA.U !UP0, `(.L_x_1546) ;  /* 0x00000001083c7547 */ /* 0x000fea000b800000 */
[----:B------:R-:W-:-:S07]  /*e3a0*/  MOV R0, UR5 ;  /* 0x0000000500007c02 */ /* 0x000fce0008000f00 */
.L_x_1547:
[----:B------:R-:W-:Y:S01]  /*e3b0*/  SHF.R.U32.HI R10, RZ, 0x1, R0 ;  /* 0x00000001ff0a7819 */ /* 0x000fe20000011600 */
[----:B------:R-:W-:Y:S04]  /*e3c0*/  BAR.SYNC.DEFER_BLOCKING 0x0 ;  /* 0x0000000000007b1d */ /* 0x000fe80000010000 */
[----:B--2---:R-:W-:-:S05]  /*e3d0*/  IMAD.IADD R6, R10, 0x1, R5 ;  /* 0x000000010a067824 */ /* 0x004fca00078e0205 */
[----:B------:R-:W-:-:S04]  /*e3e0*/  ISETP.GE.U32.AND P1, PT, R6, UR5, PT ;  /* 0x0000000506007c0c */ /* 0x000fc8000bf26070 */
[----:B------:R-:W-:-:S13]  /*e3f0*/  ISETP.GE.U32.OR P1, PT, R5, R10, P1 ;  /* 0x0000000a0500720c */ /* 0x000fda0000f26470 */
[----:B------:R-:W-:-:S06]  /*e400*/  @!P1 LEA R8, R10, R11, 0x3 ;  /* 0x0000000b0a089211 */ /* 0x000fcc00078e18ff */
[----:B------:R-:W0:Y:S02]  /*e410*/  @!P1 LDS.64 R8, [R8] ;  /* 0x0000000008089984 */ /* 0x000e240000000a00 */
[----:B0-----:R-:W-:-:S04]  /*e420*/  @!P1 IADD3 R4, P2, PT, R8, R4, RZ ;  /* 0x0000000408049210 */ /* 0x001fc80007f5e0ff */
[----:B------:R-:W-:Y:S01]  /*e430*/  @!P1 IADD3.X R7, PT, PT, R9, R7, RZ, P2, !PT ;  /* 0x0000000709079210 */ /* 0x000fe200017fe4ff */
[----:B------:R-:W-:-:S05]  /*e440*/  @!P1 IMAD.MOV.U32 R6, RZ, RZ, R4 ;  /* 0x000000ffff069224 */ /* 0x000fca00078e0004 */
[----:B------:R3:W-:Y:S01]  /*e450*/  @!P1 STS.64 [R11], R6 ;  /* 0x000000060b009388 */ /* 0x0007e20000000a00 */
[----:B------:R-:W-:Y:S02]  /*e460*/  ISETP.GT.U32.AND P1, PT, R0, 0x7f, PT ;  /* 0x0000007f0000780c */ /* 0x000fe40003f24070 */
[----:B------:R-:W-:-:S11]  /*e470*/  MOV R0, R10 ;  /* 0x0000000a00007202 */ /* 0x000fd60000000f00 */
[----:B---3--:R-:W-:Y:S05]  /*e480*/  @P1 BRA `(.L_x_1547) ;  /* 0xfffffffc00c81947 */ /* 0x008fea000383ffff */
.L_x_1546:
[----:B------:R-:W-:Y:S01]  /*e490*/  BAR.SYNC.DEFER_BLOCKING 0x0 ;  /* 0x0000000000007b1d */ /* 0x000fe20000010000 */
[----:B------:R-:W-:-:S09]  /*e4a0*/  UISETP.GE.U32.AND UP0, UPT, UR4, 0x2, UPT ;  /* 0x000000020400788c */ /* 0x000fd2000bf06070 */
[----:B------:R-:W-:Y:S05]  /*e4b0*/  BRA.U !UP0, `(.L_x_1545) ;  /* 0x0000000108207547 */ /* 0x000fea000b800000 */
[----:B------:R-:W-:-:S07]  /*e4c0*/  HFMA2 R0, -RZ, RZ, 0, 5.9604644775390625e-08 ;  /* 0x00000001ff007431 */ /* 0x000fce00000001ff */
.L_x_1548:
[----:B------:R-:W3:Y:S04]  /*e4d0*/  SHFL.DOWN PT, R5, R4, R0, 0x1f ;  /* 0x08001f0004057589 */ /* 0x000ee800000e0000 */
[----:B012---:R0:W1:Y:S02]  /*e4e0*/  SHFL.DOWN PT, R6, R7, R0, 0x1f ;  /* 0x08001f0007067589 */ /* 0x00706400000e0000 */
[----:B0-----:R-:W-:-:S05]  /*e4f0*/  IMAD.SHL.U32 R0, R0, 0x2, RZ ;  /* 0x0000000200007824 */ /* 0x001fca00078e00ff */
[----:B------:R-:W-:Y:S02]  /*e500*/  ISETP.GE.AND P1, PT, R0, UR4, PT ;  /* 0x0000000400007c0c */ /* 0x000fe4000bf26270 */
[----:B---3--:R-:W-:-:S04]  /*e510*/  IADD3 R4, P2, PT, R5, R4, RZ ;  /* 0x0000000405047210 */ /* 0x008fc80007f5e0ff */
[----:B-1----:R-:W-:-:S07]  /*e520*/  IADD3.X R7, PT, PT, R6, R7, RZ, P2, !PT ;  /* 0x0000000706077210 */ /* 0x002fce00017fe4ff */
[----:B------:R-:W-:Y:S05]  /*e530*/  @!P1 BRA `(.L_x_1548) ;  /* 0xfffffffc00e49947 */ /* 0x000fea000383ffff */
.L_x_1545:
        /* <DEDUP_REMOVED lines=13> */
[----:B------:R-:W3:Y:S02]  /*e610*/  LDG.E.64 R2, desc[UR36][R8.64] ;  /* 0x0000002408027981 */ /* 0x000ee4000c1e1b00 */
[----:B---3--:R-:W-:-:S05]  /*e620*/  IADD3 R4, P0, PT, R2, R4, RZ ;  /* 0x0000000402047210 */ /* 0x008fca0007f1e0ff */
[----:B012---:R-:W-:-:S08]  /*e630*/  IMAD.X R7, R3, 0x1, R7, P0 ;  /* 0x0000000103077824 */ /* 0x007fd000000e0607 */
.L_x_1550:
[----:B------:R-:W-:Y:S05]  /*e640*/  BRA.U !UP1, `(.L_x_1551) ;  /* 0x0000000109787547 */ /* 0x000fea000b800000 */
[----:B------:R-:W3:Y:S01]  /*e650*/  LDCU UR6, c[0x0][0x79c] ;  /* 0x0000f380ff0677ac */ /* 0x000ee20008000800 */
[----:B------:R-:W0:Y:S01]  /*e660*/  LDCU.64 UR4, c[0x0][0x380] ;  /* 0x00007000ff0477ac */ /* 0x000e220008000a00 */
[----:B---3--:R-:W-:Y:S01]  /*e670*/  UISETP.NE.AND UP0, UPT, UR6, 0x1, UPT ;  /* 0x000000010600788c */ /* 0x008fe2000bf05270 */
[----:B012---:R-:W-:Y:S02]  /*e680*/  IMAD R7, R7, UR4, RZ ;  /* 0x0000000407077c24 */ /* 0x007fe4000f8e02ff */
[----:B------:R-:W-:-:S04]  /*e690*/  IMAD.WIDE.U32 R18, R4, UR4, RZ ;  /* 0x0000000404127c25 */ /* 0x000fc8000f8e00ff */
[----:B------:R-:W-:-:S05]  /*e6a0*/  IMAD R7, R4, UR5, R7 ;  /* 0x0000000504077c24 */ /* 0x000fca000f8e0207 */
[----:B------:R-:W-:Y:S01]  /*e6b0*/  IADD3 R17, PT, PT, R19, R7, RZ ;  /* 0x0000000713117210 */ /* 0x000fe20007ffe0ff */
[----:B------:R-:W-:Y:S06]  /*e6c0*/  BRA.U !UP0, `(.L_x_1552) ;  /* 0x0000000108407547 */ /* 0x000fec000b800000 */
[----:B------:R-:W-:Y:S01]  /*e6d0*/  MOV R2, 0x0 ;  /* 0x0000000000027802 */ /* 0x000fe20000000f00 */
[----:B------:R-:W0:Y:S01]  /*e6e0*/  LDCU.64 UR4, c[0x4][0x590] ;  /* 0x0100b200ff0477ac */ /* 0x000e220008000a00 */
[----:B------:R-:W-:Y:S02]  /*e6f0*/  HFMA2 R8, -RZ, RZ, 0, 4.4763088226318359375e-05 ;  /* 0x000002efff087431 */ /* 0x000fe400000001ff */
        /* <DEDUP_REMOVED lines=13> */
.L_x_1552:
[----:B------:R-:W0:Y:S02]  /*e7d0*/  LDCU.64 UR4, c[0x0][0x768] ;  /* 0x0000ed00ff0477ac */ /* 0x000e240008000a00 */
[----:B0-----:R-:W-:Y:S01]  /*e7e0*/  IADD3 R2, P0, PT, R16, UR4, RZ ;  /* 0x0000000410027c10 */ /* 0x001fe2000ff1e0ff */
[----:B------:R-:W-:-:S03]  /*e7f0*/  IMAD.MOV.U32 R16, RZ, RZ, R18 ;  /* 0x000000ffff107224 */ /* 0x000fc600078e0012 */
[----:B------:R-:W-:-:S05]  /*e800*/  IADD3.X R3, PT, PT, RZ, UR5, RZ, P0, !PT ;  /* 0x00000005ff037c10 */ /* 0x000fca00087fe4ff */
[----:B------:R-:W-:Y:S01]  /*e810*/  STG.E.64 desc[UR36][R2.64], R16 ;  /* 0x0000001002007986 */ /* 0x000fe2000c101b24 */
[----:B------:R-:W-:Y:S05]  /*e820*/  EXIT ;  /* 0x000000000000794d */ /* 0x000fea0003800000 */
.L_x_1551:
[----:B------:R-:W-:-:S05]  /*e830*/  MOV R5, R7 ;  /* 0x0000000700057202 */ /* 0x000fca0000000f00 */
[----:B------:R-:W-:Y:S01]  /*e840*/  STG.E.64 desc[UR36][R8.64], R4 ;  /* 0x0000000408007986 */ /* 0x000fe2000c101b24 */
[----:B------:R-:W-:Y:S05]  /*e850*/  EXIT ;  /* 0x000000000000794d */ /* 0x000fea0003800000 */
.L_x_1549:
[----:B------:R-:W3:Y:S01]  /*e860*/  LDCU.U8 UR4, c[0x0][0x798] ;  /* 0x0000f300ff0477ac */ /* 0x000ee20008000000 */
[----:B------:R-:W4:Y:S01]  /*e870*/  LDCU.U8 UR5, c[0x0][0x799] ;  /* 0x0000f320ff0577ac */ /* 0x000f220008000000 */
[----:B---3--:R-:W-:Y:S02]  /*e880*/  UISETP.NE.AND UP0, UPT, UR4, URZ, UPT ;  /* 0x000000ff0400728c */ /* 0x008fe4000bf05270 */
[----:B----4-:R-:W-:-:S07]  /*e890*/  UISETP.NE.AND UP1, UPT, UR5, URZ, UPT ;  /* 0x000000ff0500728c */ /* 0x010fce000bf25270 */
[----:B------:R-:W-:Y:S05]  /*e8a0*/  BRA.U !UP0, `(.L_x_1553) ;  /* 0x00000001080c7547 */ /* 0x000fea000b800000 */
[----:B------:R-:W3:Y:S02]  /*e8b0*/  LDG.E.64 R8, desc[UR36][R2.64] ;  /* 0x0000002402087981 */ /* 0x000ee4000c1e1b00 */
[----:B---3--:R-:W-:-:S04]  /*e8c0*/  IADD3 R4, P0, PT, R8, R4, RZ ;  /* 0x0000000408047210 */ /* 0x008fc80007f1e0ff */
[----:B012---:R-:W-:-:S09]  /*e8d0*/  IADD3.X R7, PT, PT, R9, R7, RZ, P0, !PT ;  /* 0x0000000709077210 */ /* 0x007fd200007fe4ff */
.L_x_1553:
[----:B------:R-:W-:Y:S05]  /*e8e0*/  BRA.U !UP1, `(.L_x_1554) ;  /* 0x0000000109787547 */ /* 0x000fea000b800000 */
[----:B------:R-:W3:Y:S01]  /*e8f0*/  LDCU UR6, c[0x0][0x79c] ;  /* 0x0000f380ff0677ac */ /* 0x000ee20008000800 */
[----:B------:R-:W0:Y:S01]  /*e900*/  LDCU.64 UR4, c[0x0][0x380] ;  /* 0x00007000ff0477ac */ /* 0x000e220008000a00 */
[----:B---3--:R-:W-:Y:S01]  /*e910*/  UISETP.NE.AND UP0, UPT, UR6, 0x1, UPT ;  /* 0x000000010600788c */ /* 0x008fe2000bf05270 */
[----:B012---:R-:W-:Y:S02]  /*e920*/  IMAD R7, R7, UR4, RZ ;  /* 0x0000000407077c24 */ /* 0x007fe4000f8e02ff */
[----:B------:R-:W-:-:S04]  /*e930*/  IMAD.WIDE.U32 R18, R4, UR4, RZ ;  /* 0x0000000404127c25 */ /* 0x000fc8000f8e00ff */
[----:B------:R-:W-:-:S04]  /*e940*/  IMAD R7, R4, UR5, R7 ;  /* 0x0000000504077c24 */ /* 0x000fc8000f8e0207 */
[----:B------:R-:W-:Y:S01]  /*e950*/  IMAD.IADD R17, R19, 0x1, R7 ;  /* 0x0000000113117824 */ /* 0x000fe200078e0207 */
[----:B------:R-:W-:Y:S06]  /*e960*/  BRA.U !UP0, `(.L_x_1555) ;  /* 0x0000000108407547 */ /* 0x000fec000b800000 */
        /* <DEDUP_REMOVED lines=16> */
.L_x_1555:
[----:B------:R-:W0:Y:S02]  /*ea70*/  LDCU.64 UR4, c[0x0][0x768] ;  /* 0x0000ed00ff0477ac */ /* 0x000e240008000a00 */
[----:B0-----:R-:W-:Y:S02]  /*ea80*/  IADD3 R2, P0, PT, R16, UR4, RZ ;  /* 0x0000000410027c10 */ /* 0x001fe4000ff1e0ff */
[----:B------:R-:W-:Y:S02]  /*ea90*/  MOV R16, R18 ;  /* 0x0000001200107202 */ /* 0x000fe40000000f00 */
[----:B------:R-:W-:-:S05]  /*eaa0*/  IADD3.X R3, PT, PT, RZ, UR5, RZ, P0, !PT ;  /* 0x00000005ff037c10 */ /* 0x000fca00087fe4ff */
[----:B------:R-:W-:Y:S01]  /*eab0*/  STG.E.64 desc[UR36][R2.64], R16 ;  /* 0x0000001002007986 */ /* 0x000fe2000c101b24 */
[----:B------:R-:W-:Y:S05]  /*eac0*/  EXIT ;  /* 0x000000000000794d */ /* 0x000fea0003800000 */
.L_x_1554:
[----:B------:R-:W-:-:S05]  /*ead0*/  IMAD.MOV.U32 R5, RZ, RZ, R7 ;  /* 0x000000ffff057224 */ /* 0x000fca00078e0007 */
[----:B------:R-:W-:Y:S01]  /*eae0*/  STG.E.64 desc[UR36][R2.64], R4 ;  /* 0x0000000402007986 */ /* 0x000fe2000c101b24 */
[----:B------:R-:W-:Y:S05]  /*eaf0*/  EXIT ;  /* 0x000000000000794d */ /* 0x000fea0003800000 */
.L_x_1531:
        /* <DEDUP_REMOVED lines=24> */
[----:B--2---:R-:W-:-:S04]  /*ec80*/  IADD3 R4, P0, PT, R2, R4, RZ ;  /* 0x0000000402047210 */ /* 0x004fc80007f1e0ff */
[----:B------:R-:W-:-:S09]  /*ec90*/  IADD3.X R17, PT, PT, R3, R17, RZ, P0, !PT ;  /* 0x0000001103117210 */ /* 0x000fd200007fe4ff */
.L_x_1557:
[----:B------:R-:W-:Y:S05]  /*eca0*/  BRA.U !UP1, `(.L_x_1558) ;  /* 0x0000000109787547 */ /* 0x000fea000b800000 */
[----:B------:R-:W0:Y:S01]  /*ecb0*/  LDCU UR6, c[0x0][0x79c] ;  /* 0x0000f380ff0677ac */ /* 0x000e220008000800 */
[----:B------:R-:W1:Y:S01]  /*ecc0*/  LDCU.64 UR4, c[0x0][0x380] ;  /* 0x00007000ff0477ac */ /* 0x000e620008000a00 */
[----:B0-----:R-:W-:Y:S01]  /*ecd0*/  UISETP.NE.AND UP0, UPT, UR6, 0x1, UPT ;  /* 0x000000010600788c */ /* 0x001fe2000bf05270 */
[----:B-1----:R-:W-:Y:S02]  /*ece0*/  IMAD R17, R17, UR4, RZ ;  /* 0x0000000411117c24 */ /* 0x002fe4000f8e02ff */
        /* <DEDUP_REMOVED lines=20> */
.L_x_1559:
[----:B------:R-:W0:Y:S02]  /*ee30*/  LDCU.64 UR4, c[0x0][0x768] ;  /* 0x0000ed00ff0477ac */ /* 0x000e240008000a00 */
[----:B0-----:R-:W-:Y:S02]  /*ee40*/  IADD3 R2, P0, PT, R16, UR4, RZ ;  /* 0x0000000410027c10 */ /* 0x001fe4000ff1e0ff */
[----:B------:R-:W-:Y:S02]  /*ee50*/  MOV R16, R18 ;  /* 0x0000001200107202 */ /* 0x000fe40000000f00 */
[----:B------:R-:W-:-:S05]  /*ee60*/  IADD3.X R3, PT, PT, RZ, UR5, RZ, P0, !PT ;  /* 0x00000005ff037c10 */ /* 0x000fca00087fe4ff */
[----:B------:R-:W-:Y:S01]  /*ee70*/  STG.E.64 desc[UR36][R2.64], R16 ;  /* 0x0000001002007986 */ /* 0x000fe2000c101b24 */
[----:B------:R-:W-:Y:S05]  /*ee80*/  EXIT ;  /* 0x000000000000794d */ /* 0x000fea0003800000 */
.L_x_1558:
[----:B------:R-:W-:-:S05]  /*ee90*/  IMAD.MOV.U32 R5, RZ, RZ, R17 ;  /* 0x000000ffff057224 */ /* 0x000fca00078e0011 */
[----:B------:R-:W-:Y:S01]  /*eea0*/  STG.E.64 desc[UR36][R6.64], R4 ;  /* 0x0000000406007986 */ /* 0x000fe2000c101b24 */
[----:B------:R-:W-:Y:S05]  /*eeb0*/  EXIT ;  /* 0x000000000000794d */ /* 0x000fea0003800000 */
.L_x_1556:
[----:B------:R-:W0:Y:S01]  /*eec0*/  LDCU.U8 UR4, c[0x0][0x798] ;  /* 0x0000f300ff0477ac */ /* 0x000e220008000000 */
[----:B------:R-:W1:Y:S01]  /*eed0*/  LDCU.U8 UR5, c[0x0][0x799] ;  /* 0x0000f320ff0577ac */ /* 0x000e620008000000 */
[----:B0-----:R-:W-:Y:S02]  /*eee0*/  UISETP.NE.AND UP0, UPT, UR4, URZ, UPT ;  /* 0x000000ff0400728c */ /* 0x001fe4000bf05270 */
[----:B-1----:R-:W-:-:S07]  /*eef0*/  UISETP.NE.AND UP1, UPT, UR5, URZ, UPT ;  /* 0x000000ff0500728c */ /* 0x002fce000bf25270 */
[----:B------:R-:W-:Y:S05]  /*ef00*/  BRA.U !UP0, `(.L_x_1560) ;  /* 0x00000001080c7547 */ /* 0x000fea000b800000 */
[----:B------:R-:W2:Y:S02]  /*ef10*/  LDG.E.64 R6, desc[UR36][R2.64] ;  /* 0x0000002402067981 */ /* 0x000ea4000c1e1b00 */
[----:B--2---:R-:W-:-:S04]  /*ef20*/  IADD3 R4, P0, PT, R6, R4, RZ ;  /* 0x0000000406047210 */ /* 0x004fc80007f1e0ff */
[----:B------:R-:W-:-:S09]  /*ef30*/  IADD3.X R17, PT, PT, R7, R17, RZ, P0, !PT ;  /* 0x0000001107117210 */ /* 0x000fd200007fe4ff */
.L_x_1560:
[----:B------:R-:W-:Y:S05]  /*ef40*/  BRA.U !UP1, `(.L_x_1561) ;  /* 0x0000000109787547 */ /* 0x000fea000b800000 */
[----:B------:R-:W0:Y:S01]  /*ef50*/  LDCU UR6, c[0x0][0x79c] ;  /* 0x0000f380ff0677ac */ /* 0x000e220008000800 */
[----:B------:R-:W1:Y:S01]  /*ef60*/  LDCU.64 UR4, c[0x0][0x380] ;  /* 0x00007000ff0477ac */ /* 0x000e620008000a00 */
[----:B0-----:R-:W-:Y:S01]  /*ef70*/  UISETP.NE.AND UP0, UPT, UR6, 0x1, UPT ;  /* 0x000000010600788c */ /* 0x001fe2000bf05270 */
[----:B-1----:R-:W-:Y:S02]  /*ef80*/  IMAD R17, R17, UR4, RZ ;  /* 0x0000000411117c24 */ /* 0x002fe4000f8e02ff */
[----:B------:R-:W-:-:S04]  /*ef90*/  IMAD.WIDE.U32 R18, R4, UR4, RZ ;  /* 0x0000000404127c25 */ /* 0x000fc8000f8e00ff */
[----:B------:R-:W-:-:S05]  /*efa0*/  IMAD R17, R4, UR5, R17 ;  /* 0x0000000504117c24 */ /* 0x000fca000f8e0211 */
[----:B------:R-:W-:Y:S01]  /*efb0*/  IADD3 R17, PT, PT, R19, R17, RZ ;  /* 0x0000001113117210 */ /* 0x000fe20007ffe0ff */
[----:B------:R-:W-:Y:S06]  /*efc0*/  BRA.U !UP0, `(.L_x_1562) ;  /* 0x0000000108407547 */ /* 0x000fec000b800000 */
        /* <DEDUP_REMOVED lines=16> */
.L_x_1562:
[----:B------:R-:W0:Y:S02]  /*f0d0*/  LDCU.64 UR4, c[0x0][0x768] ;  /* 0x0000ed00ff0477ac */ /* 0x000e240008000a00 */
[----:B0-----:R-:W-:Y:S02]  /*f0e0*/  IADD3 R2, P0, PT, R16, UR4, RZ ;  /* 0x0000000410027c10 */ /* 0x001fe4000ff1e0ff */
[----:B------:R-:W-:-:S03]  /*f0f0*/  MOV R16, R18 ;  /* 0x0000001200107202 */ /* 0x000fc60000000f00 */
[----:B------:R-:W-:-:S05]  /*f100*/  IMAD.X R3, RZ, RZ, UR5, P0 ;  /* 0x00000005ff037e24 */ /* 0x000fca00080e06ff */
[----:B------:R-:W-:Y:S01]  /*f110*/  STG.E.64 desc[UR36][R2.64], R16 ;  /* 0x0000001002007986 */ /* 0x000fe2000c101b24 */
[----:B------:R-:W-:Y:S05]  /*f120*/  EXIT ;  /* 0x000000000000794d */ /* 0x000fea0003800000 */
.L_x_1561:
[----:B------:R-:W-:-:S05]  /*f130*/  MOV R5, R17 ;  /* 0x0000001100057202 */ /* 0x000fca0000000f00 */
[----:B------:R-:W-:Y:S01]  /*f140*/  STG.E.64 desc[UR36][R2.64], R4 ;  /* 0x0000000402007986 */ /* 0x000fe2000c101b24 */
[----:B------:R-:W-:Y:S05]  /*f150*/  EXIT ;  /* 0x000000000000794d */ /* 0x000fea0003800000 */
.L_x_1563:
        /* <DEDUP_REMOVED lines=10> */
.L_x_7277:


//--------------------- .text._ZN2at6native13reduce_kernelILi256ELi2ENS0_8ReduceOpIlNS0_7MeanOpsIllllEEjlLi4ELi4EEEEEvT1_ --------------------------
	.section	.text._ZN2at6native13reduce_kernelILi256ELi2ENS0_8ReduceOpIlNS0_7MeanOpsIllllEEjlLi4ELi4EEEEEvT1_,"ax",@progbits
	.align	128
        .global         _ZN2at6native13reduce_kernelILi256ELi2ENS0_8ReduceOpIlNS0_7MeanOpsIllllEEjlLi4ELi4EEEEEvT1_
        .type           _ZN2at6native13reduce_kernelILi256ELi2ENS0_8ReduceOpIlNS0_7MeanOpsIllllEEjlLi4ELi4EEEEEvT1_,@function
        .size           _ZN2at6native13reduce_kernelILi256ELi2ENS0_8ReduceOpIlNS0_7MeanOpsIllllEEjlLi4ELi4EEEEEvT1_,(.L_x_7278 - _ZN2at6native13reduce_kernelILi256ELi2ENS0_8ReduceOpIlNS0_7MeanOpsIllllEEjlLi4ELi4EEEEEvT1_)
        .other          _ZN2at6native13reduce_kernelILi256ELi2ENS0_8ReduceOpIlNS0_7MeanOpsIllllEEjlLi4ELi4EEEEEvT1_,@"STO_CUDA_ENTRY STV_DEFAULT"
_ZN2at6native13reduce_kernelILi256ELi2ENS0_8ReduceOpIlNS0_7MeanOpsIllllEEjlLi4ELi4EEEEEvT1_:
.text._ZN2at6native13reduce_kernelILi256ELi2ENS0_8ReduceOpIlNS0_7MeanOpsIllllEEjlLi4ELi4EEEEEvT1_:
        /* <DEDUP_REMOVED lines=297> */
.L_x_1564:
        /* <DEDUP_REMOVED lines=32> */
.L_x_1568:
[----:B------:R-:W0:Y:S01]  /*1490*/  LDC R15, c[0x0][0x388] ;  /* 0x0000e200ff0f7b82 */ /* 0x000e220000000800 */
[----:B------:R-:W-:Y:S01]  /*14a0*/  SHF.R.U32.HI R0, RZ, 0x3, R50 ;  /* 0x00000003ff007819 */ /* 0x000fe20000011632 */
[----:B------:R-:W-:Y:S03]  /*14b0*/  BSSY.RECONVERGENT B0, `(.L_x_1569) ;  /* 0x0000026000007945 */ /* 0x000fe60003800200 */
[----:B------:R-:W-:-:S03]  /*14c0*/  LOP3.LUT P0, R0, R0, 0x3, RZ, 0xc0, !PT ;  /* 0x0000000300007812 */ /* 0x000fc6000780c0ff */
[----:B------:R-:W1:Y:S01]  /*14d0*/  LDC R12, c[0x0][0x38c] ;  /* 0x0000e300ff0c7b82 */ /* 0x000e620000000800 */
[----:B0-----:R-:W-:Y:S01]  /*14e0*/  MOV R29, R15 ;  /* 0x0000000f001d7202 */ /* 0x001fe20000000f00 */
[----:B------:R-:W-:Y:S01]  /*14f0*/  IMAD.MOV.U32 R25, RZ, RZ, R15 ;  /* 0x000000ffff197224 */ /* 0x000fe200078e000f */
[----:B-1----:R-:W-:Y:S01]  /*1500*/  MOV R23, R12 ;  /* 0x0000000c00177202 */ /* 0x002fe20000000f00 */
[----:B------:R-:W-:-:S06]  /*1510*/  IMAD.MOV.U32 R27, RZ, RZ, R12 ;  /* 0x000000ffff1b7224 */ /* 0x000fcc00078e000c */
        /* <DEDUP_REMOVED lines=24> */
[----:B0-----:R-:W-:-:S04]  /*16a0*/  IADD3 R25, P0, PT, R4, UR4, RZ ;  /* 0x0000000404197c10 */ /* 0x001fc8000ff1e0ff */
[----:B------:R-:W-:-:S09]  /*16b0*/  IADD3.X R27, PT, PT, R5, UR5, RZ, P0, !PT ;  /* 0x00000005051b7c10 */ /* 0x000fd200087fe4ff */
.L_x_1572:
[----:B------:R-:W-:Y:S05]  /*16c0*/  BSYNC.RECONVERGENT B1 ;  /* 0x0000000000017941 */ /* 0x000fea0003800200 */
.L_x_1571:
[----:B------:R-:W0:Y:S01]  /*16d0*/  LDC R3, c[0x0][0x394] ;  /* 0x0000e500ff037b82 */ /* 0x000e220000000800 */
[----:B------:R-:W-:-:S05]  /*16e0*/  IADD3 R50, P0, PT, R50, 0x20, RZ ;  /* 0x0000002032327810 */ /* 0x000fca0007f1e0ff */
[----:B------:R-:W-:Y:S01]  /*16f0*/  IMAD.X R51, RZ, RZ, R51, P0 ;  /* 0x000000ffff337224 */ /* 0x000fe200000e0633 */
[----:B0-----:R-:W-:-:S07]  /*1700*/  IADD3 R18, PT, PT, R0, -0x4, R3 ;  /* 0xfffffffc00127810 */ /* 0x001fce0007ffe003 */
.L_x_1570:
[----:B------:R-:W-:Y:S05]  /*1710*/  BSYNC.RECONVERGENT B0 ;  /* 0x0000000000007941 */ /* 0x000fea0003800200 */
.L_x_1569:
        /* <DEDUP_REMOVED lines=16> */
[----:B------:R-:W-:Y:S01]  /*1820*/  MOV R3, R4 ;  /* 0x0000000400037202 */ /* 0x000fe20000000f00 */
[----:B------:R-:W-:Y:S01]  /*1830*/  IMAD.MOV.U32 R22, RZ, RZ, R15 ;  /* 0x000000ffff167224 */ /* 0x000fe200078e000f */
[----:B------:R-:W-:-:S07]  /*1840*/  MOV R21, R12 ;  /* 0x0000000c00157202 */ /* 0x000fce0000000f00 */
.L_x_1575:
[C---:B------:R-:W-:Y:S01]  /*1850*/  IMAD.WIDE.U32 R4, R3.reuse, 0x20, R50 ;  /* 0x0000002003047825 */ /* 0x040fe200078e0032 */
[----:B------:R-:W0:Y:S05]  /*1860*/  LDCU UR4, c[0x0][0x39c] ;  /* 0x00007380ff0477ac */ /* 0x000e2a0008000800 */
[----:B------:R-:W2:Y:S01]  /*1870*/  LDG.E.ENL2.256 R8, R4, desc[UR36][R4.64] ;  /* 0xfe0000240404797e */ /* 0x000ea20008121908 */
[----:B0-----:R-:W-:-:S05]  /*1880*/  VIADD R3, R3, UR4 ;  /* 0x0000000403037c36 */ /* 0x001fca0008000000 */
        /* <DEDUP_REMOVED lines=11> */
.L_x_1574:
[----:B------:R-:W-:Y:S05]  /*1940*/  BSYNC.RECONVERGENT B0 ;  /* 0x0000000000007941 */ /* 0x000fea0003800200 */
.L_x_1573:
        /* <DEDUP_REMOVED lines=8> */
[----:B--2---:R-:W-:-:S05]  /*19d0*/  IADD3 R25, P0, PT, R50, R25, RZ ;  /* 0x0000001932197210 */ /* 0x004fca0007f1e0ff */
[----:B------:R-:W-:-:S08]  /*19e0*/  IMAD.X R27, R51, 0x1, R27, P0 ;  /* 0x00000001331b7824 */ /* 0x000fd000000e061b */
.L_x_1577:
[----:B------:R-:W-:Y:S05]  /*19f0*/  BSYNC.RECONVERGENT B0 ;  /* 0x0000000000007941 */ /* 0x000fea0003800200 */
.L_x_1576:
[----:B------:R-:W-:Y:S02]  /*1a00*/  IADD3 R22, P0, P1, R22, R15, R25 ;  /* 0x0000000f16167210 */ /* 0x000fe4000791e019 */
[----:B------:R-:W-:Y:S02]  /*1a10*/  CS2R R30, SRZ ;  /* 0x00000000001e7805 */ /* 0x000fe4000001ff00 */
[----:B------:R-:W-:Y:S02]  /*1a20*/  IADD3 R22, P2, PT, R29, R22, RZ ;  /* 0x000000161d167210 */ /* 0x000fe40007f5e0ff */
[----:B------:R-:W-:-:S04]  /*1a30*/  IADD3.X R0, PT, PT, R12, R21, R27, P0, P1 ;  /* 0x000000150c007210 */ /* 0x000fc800007e241b */
[----:B------:R-:W-:Y:S01]  /*1a40*/  IADD3.X R23, PT, PT, R23, R0, RZ, P2, !PT ;  /* 0x0000000017177210 */ /* 0x000fe200017fe4ff */
[----:B------:R-:W-:Y:S06]  /*1a50*/  BRA `(.L_x_1566) ;  /* 0x000000a000147947 */ /* 0x000fec0003800000 */
.L_x_1567:
        /* <DEDUP_REMOVED lines=8> */
[----:B------:R-:W2:Y:S08]  /*1ae0*/  LDC R0, c[0x0][0x388] ;  /* 0x0000e200ff007b82 */ /* 0x000eb00000000800 */
[----:B------:R-:W3:Y:S01]  /*1af0*/  LDC R24, c[0x0][0x38c] ;  /* 0x0000e300ff187b82 */ /* 0x000ee20000000800 */
        /* <DEDUP_REMOVED lines=28> */
[----:B------:R-:W-:Y:S01]  /*1cc0*/  IMAD.MOV.U32 R41, RZ, RZ, R24 ;  /* 0x000000ffff297224 */ /* 0x000fe200078e0018 */
[----:B------:R-:W-:-:S07]  /*1cd0*/  MOV R26, R24 ;  /* 0x00000018001a7202 */ /* 0x000fce0000000f00 */
.L_x_1581:
[----:B------:R-:W-:Y:S02]  /*1ce0*/  SHF.R.U32.HI R13, RZ, 0x1, R49 ;  /* 0x00000001ff0d7819 */ /* 0x000fe40000011631 */
[----:B------:R-:W-:-:S03]  /*1cf0*/  IADD3 R5, PT, PT, R49, R18, RZ ;  /* 0x0000001231057210 */ /* 0x000fc60007ffe0ff */
[C---:B------:R-:W-:Y:S01]  /*1d00*/  IMAD.IADD R4, R13.reuse, 0x1, R18 ;  /* 0x000000010d047824 */ /* 0x040fe200078e0212 */
[----:B------:R-:W-:Y:S01]  /*1d10*/  LEA R49, R18, R5, 0x1 ;  /* 0x0000000512317211 */ /* 0x000fe200078e08ff */
[----:B------:R-:W-:Y:S01]  /*1d20*/  IMAD.WIDE.U32 R12, R13, 0x10, R50 ;  /* 0x000000100d0c7825 */ /* 0x000fe200078e0032 */
[----:B------:R-:W-:Y:S02]  /*1d30*/  SHF.R.U32.HI R21, RZ, 0x1, R5 ;  /* 0x00000001ff157819 */ /* 0x000fe40000011605 */
[----:B------:R-:W-:Y:S01]  /*1d40*/  SHF.R.U32.HI R5, RZ, 0x1, R49 ;  /* 0x00000001ff057819 */ /* 0x000fe20000011631 */
[----:B------:R-:W-:Y:S01]  /*1d50*/  IMAD.SHL.U32 R6, R4, 0x10, RZ ;  /* 0x0000001004067824 */ /* 0x000fe200078e00ff */
[----:B------:R-:W-:Y:S01]  /*1d60*/  SHF.R.U32.HI R4, RZ, 0x1c, R4 ;  /* 0x0000001cff047819 */ /* 0x000fe20000011604 */
[----:B------:R-:W2:Y:S03]  /*1d70*/  LDG.E.128 R12, desc[UR36][R12.64] ;  /* 0x000000240c0c7981 */ /* 0x000ea6000c1e1d00 */
[----:B------:R-:W-:-:S02]  /*1d80*/  LOP3.LUT R9, R6, 0xfffffff0, RZ, 0xc0, !PT ;  /* 0xfffffff006097812 */ /* 0x000fc400078ec0ff */
[----:B------:R-:W-:Y:S02]  /*1d90*/  LOP3.LUT R7, R4, 0x7, RZ, 0xc0, !PT ;  /* 0x0000000704077812 */ /* 0x000fe400078ec0ff */
[----:B------:R-:W-:Y:S01]  /*1da0*/  IADD3 R8, P0, PT, R50, R9, RZ ;  /* 0x0000000932087210 */ /* 0x000fe20007f1e0ff */
[----:B------:R-:W-:-:S04]  /*1db0*/  IMAD.WIDE.U32 R20, R21, 0x10, R50 ;  /* 0x0000001015147825 */ /* 0x000fc800078e0032 */
[----:B------:R-:W-:Y:S02]  /*1dc0*/  IMAD.WIDE.U32 R4, R5, 0x10, R50 ;  /* 0x0000001005047825 */ /* 0x000fe400078e0032 */
[----:B------:R-:W3:Y:S02]  /*1dd0*/  LDG.E.128 R20, desc[UR36][R20.64] ;  /* 0x0000002414147981 */ /* 0x000ee4000c1e1d00 */
[----:B------:R-:W-:Y:S02]  /*1de0*/  IMAD.X R9, R51, 0x1, R7, P0 ;  /* 0x0000000133097824 */ /* 0x000fe400000e0607 */
[----:B------:R-:W4:Y:S04]  /*1df0*/  LDG.E.128 R4, desc[UR36][R4.64] ;  /* 0x0000002404047981 */ /* 0x000f28000c1e1d00 */
[----:B------:R-:W5:Y:S01]  /*1e00*/  LDG.E.128 R8, desc[UR36][R8.64] ;  /* 0x0000002408087981 */ /* 0x000f62000c1e1d00 */
[----:B------:R-:W-:-:S05]  /*1e10*/  IADD3 R49, PT, PT, R49, R18, RZ ;  /* 0x0000001231317210 */ /* 0x000fca0007ffe0ff */
[----:B------:R-:W-:-:S05]  /*1e20*/  IMAD R53, R18, 0x3, R49 ;  /* 0x0000000312357824 */ /* 0x000fca00078e0231 */
[----:B------:R-:W-:Y:S02]  /*1e30*/  ISETP.GE.U32.AND P0, PT, R53, R48, PT ;  /* 0x000000303500720c */ /* 0x000fe40003f06070 */
[----:B--2---:R-:W-:Y:S02]  /*1e40*/  IADD3 R28, P1, PT, R12, R28, RZ ;  /* 0x0000001c0c1c7210 */ /* 0x004fe40007f3e0ff */
[----:B------:R-:W-:-:S03]  /*1e50*/  IADD3 R47, P2, PT, R14, R47, RZ ;  /* 0x0000002f0e2f7210 */ /* 0x000fc60007f5e0ff */
[----:B------:R-:W-:Y:S01]  /*1e60*/  IMAD.X R26, R13, 0x1, R26, P1 ;  /* 0x000000010d1a7824 */ /* 0x000fe200008e061a */
[----:B------:R-:W-:Y:S02]  /*1e70*/  IADD3.X R24, PT, PT, R15, R24, RZ, P2, !PT ;  /* 0x000000180f187210 */ /* 0x000fe400017fe4ff */
[----:B---3--:R-:W-:Y:S02]  /*1e80*/  IADD3 R43, P1, PT, R20, R43, RZ ;  /* 0x0000002b142b7210 */ /* 0x008fe40007f3e0ff */
[----:B------:R-:W-:Y:S02]  /*1e90*/  IADD3 R0, P2, PT, R22, R0, RZ ;  /* 0x0000000016007210 */ /* 0x000fe40007f5e0ff */
[----:B----4-:R-:W-:Y:S02]  /*1ea0*/  IADD3 R27, P5, PT, R4, R27, RZ ;  /* 0x0000001b041b7210 */ /* 0x010fe40007fbe0ff */
[----:B------:R-:W-:Y:S02]  /*1eb0*/  IADD3 R29, P6, PT, R6, R29, RZ ;  /* 0x0000001d061d7210 */ /* 0x000fe40007fde0ff */
[----:B-----5:R-:W-:-:S02]  /*1ec0*/  IADD3 R3, P3, PT, R8, R3, RZ ;  /* 0x0000000308037210 */ /* 0x020fc40007f7e0ff */
[----:B------:R-:W-:Y:S01]  /*1ed0*/  IADD3 R25, P4, PT, R10, R25, RZ ;  /* 0x000000190a197210 */ /* 0x000fe20007f9e0ff */
[----:B------:R-:W-:Y:S01]  /*1ee0*/  IMAD.X R41, R21, 0x1, R41, P1 ;  /* 0x0000000115297824 */ /* 0x000fe200008e0629 */
[----:B------:R-:W-:Y:S01]  /*1ef0*/  IADD3.X R39, PT, PT, R23, R39, RZ, P2, !PT ;  /* 0x0000002717277210 */ /* 0x000fe200017fe4ff */
[----:B------:R-:W-:Y:S01]  /*1f00*/  IMAD.X R33, R5, 0x1, R33, P5 ;  /* 0x0000000105217824 */ /* 0x000fe200028e0621 */
[----:B------:R-:W-:Y:S01]  /*1f10*/  IADD3.X R31, PT, PT, R7, R31, RZ, P6, !PT ;  /* 0x0000001f071f7210 */ /* 0x000fe200037fe4ff */
[----:B------:R-:W-:Y:S01]  /*1f20*/  IMAD.X R37, R9, 0x1, R37, P3 ;  /* 0x0000000109257824 */ /* 0x000fe200018e0625 */
[----:B------:R-:W-:Y:S01]  /*1f30*/  IADD3.X R35, PT, PT, R11, R35, RZ, P4, !PT ;  /* 0x000000230b237210 */ /* 0x000fe200027fe4ff */
[----:B------:R-:W-:Y:S06]  /*1f40*/  @!P0 BRA `(.L_x_1581) ;  /* 0xfffffffc00648947 */ /* 0x000fec000383ffff */
[----:B------:R-:W-:Y:S05]  /*1f50*/  BSYNC.RECONVERGENT B1 ;  /* 0x0000000000017941 */ /* 0x000fea0003800200 */
.L_x_1580:
[----:B------:R-:W-:Y:S05]  /*1f60*/  BSYNC.RECONVERGENT B0 ;  /* 0x0000000000007941 */ /* 0x000fea0003800200 */
.L_x_1579:
        /* <DEDUP_REMOVED lines=15> */
[----:B------:R-:W-:Y:S01]  /*2060*/  IMAD.IADD R11, R53, 0x1, R18 ;  /* 0x00000001350b7824 */ /* 0x000fe200078e0212 */
[----:B------:R-:W-:-:S04]  /*2070*/  SHF.R.U32.HI R9, RZ, 0x1, R53 ;  /* 0x00000001ff097819 */ /* 0x000fc80000011635 */
[----:B------:R-:W-:Y:S01]  /*2080*/  ISETP.GE.U32.AND P1, PT, R11, R48, PT ;  /* 0x000000300b00720c */ /* 0x000fe20003f26070 */
[----:B------:R-:W-:-:S12]  /*2090*/  IMAD.WIDE.U32 R8, R9, 0x10, R50 ;  /* 0x0000001009087825 */ /* 0x000fd800078e0032 */
[----:B------:R-:W-:-:S05]  /*20a0*/  @!P1 SHF.R.U32.HI R11, RZ, 0x1, R11 ;  /* 0x00000001ff0b9819 */ /* 0x000fca000001160b */
[----:B------:R-:W-:Y:S02]  /*20b0*/  @!P1 IMAD.WIDE.U32 R50, R11, 0x10, R50 ;  /* 0x000000100b329825 */ /* 0x000fe400078e0032 */
[----:B------:R-:W5:Y:S04]  /*20c0*/  LDG.E.128 R8, desc[UR36][R8.64] ;  /* 0x0000002408087981 */ /* 0x000f68000c1e1d00 */
[----:B------:R1:W5:Y:S02]  /*20d0*/  @!P1 LDG.E.128 R4, desc[UR36][R50.64] ;  /* 0x0000002432049981 */ /* 0x000364000c1e1d00 */
.L_x_1583:
[----:B------:R-:W-:Y:S05]  /*20e0*/  BSYNC.RECONVERGENT B0 ;  /* 0x0000000000007941 */ /* 0x000fea0003800200 */
.L_x_1582:
[----:B------:R-:W-:Y:S04]  /*20f0*/  BSSY.RECONVERGENT B0, `(.L_x_1584) ;  /* 0x000001a000007945 */ /* 0x000fe80003800200 */
[----:B------:R-:W-:Y:S05]  /*2100*/  @P0 BRA `(.L_x_1585) ;  /* 0x0000000000600947 */ /* 0x000fea0003800000 */
[----:B------:R-:W-:Y:S02]  /*2110*/  IADD3 R49, PT, PT, R49, R18, RZ ;  /* 0x0000001231317210 */ /* 0x000fe40007ffe0ff */
[----:B-----5:R-:W-:Y:S02]  /*2120*/  IADD3 R28, P1, PT, R12, R28, RZ ;  /* 0x0000001c0c1c7210 */ /* 0x020fe40007f3e0ff */
[----:B------:R-:W-:Y:S02]  /*2130*/  ISETP.GE.U32.AND P0, PT, R49, R48, PT ;  /* 0x000000303100720c */ /* 0x000fe40003f06070 */
[----:B------:R-:W-:Y:S01]  /*2140*/  IADD3 R47, P2, PT, R14, R47, RZ ;  /* 0x0000002f0e2f7210 */ /* 0x000fe20007f5e0ff */
[----:B------:R-:W-:-:S03]  /*2150*/  IMAD.X R26, R13, 0x1, R26, P1 ;  /* 0x000000010d1a7824 */ /* 0x000fc600008e061a */
[----:B------:R-:W-:-:S07]  /*2160*/  IADD3.X R24, PT, PT, R15, R24, RZ, P2, !PT ;  /* 0x000000180f187210 */ /* 0x000fce00017fe4ff */
[----:B------:R-:W-:Y:S05]  /*2170*/  @P0 BRA `(.L_x_1585) ;  /* 0x0000000000440947 */ /* 0x000fea0003800000 */
[----:B------:R-:W-:Y:S01]  /*2180*/  IMAD.IADD R13, R49, 0x1, R18 ;  /* 0x00000001310d7824 */ /* 0x000fe200078e0212 */
[----:B------:R-:W-:Y:S02]  /*2190*/  IADD3 R0, P2, PT, R22, R0, RZ ;  /* 0x0000000016007210 */ /* 0x000fe40007f5e0ff */
[----:B------:R-:W-:Y:S02]  /*21a0*/  IADD3 R43, P1, PT, R20, R43, RZ ;  /* 0x0000002b142b7210 */ /* 0x000fe40007f3e0ff */
[----:B------:R-:W-:Y:S01]  /*21b0*/  ISETP.GE.U32.AND P0, PT, R13, R48, PT ;  /* 0x000000300d00720c */ /* 0x000fe20003f06070 */
[----:B------:R-:W-:Y:S01]  /*21c0*/  IMAD.X R39, R23, 0x1, R39, P2 ;  /* 0x0000000117277824 */ /* 0x000fe200010e0627 */
[----:B------:R-:W-:-:S11]  /*21d0*/  IADD3.X R41, PT, PT, R21, R41, RZ, P1, !PT ;  /* 0x0000002915297210 */ /* 0x000fd60000ffe4ff */
[----:B------:R-:W-:Y:S05]  /*21e0*/  @P0 BRA `(.L_x_1585) ;  /* 0x0000000000280947 */ /* 0x000fea0003800000 */
[----:B------:R-:W-:Y:S02]  /*21f0*/  IADD3 R13, PT, PT, R13, R18, RZ ;  /* 0x000000120d0d7210 */ /* 0x000fe40007ffe0ff */
[----:B------:R-:W-:Y:S02]  /*2200*/  IADD3 R3, P1, PT, R8, R3, RZ ;  /* 0x0000000308037210 */ /* 0x000fe40007f3e0ff */
[----:B------:R-:W-:Y:S02]  /*2210*/  ISETP.GE.U32.AND P0, PT, R13, R48, PT ;  /* 0x000000300d00720c */ /* 0x000fe40003f06070 */
[----:B------:R-:W-:Y:S01]  /*2220*/  IADD3 R25, P2, PT, R10, R25, RZ ;  /* 0x000000190a197210 */ /* 0x000fe20007f5e0ff */
[----:B------:R-:W-:-:S03]  /*2230*/  IMAD.X R37, R9, 0x1, R37, P1 ;  /* 0x0000000109257824 */ /* 0x000fc600008e0625 */
[----:B------:R-:W-:-:S07]  /*2240*/  IADD3.X R35, PT, PT, R11, R35, RZ, P2, !PT ;  /* 0x000000230b237210 */ /* 0x000fce00017fe4ff */
[----:B------:R-:W-:Y:S02]  /*2250*/  @!P0 IADD3 R27, P3, PT, R4, R27, RZ ;  /* 0x0000001b041b8210 */ /* 0x000fe40007f7e0ff */
[----:B------:R-:W-:-:S03]  /*2260*/  @!P0 IADD3 R29, P4, PT, R6, R29, RZ ;  /* 0x0000001d061d8210 */ /* 0x000fc60007f9e0ff */
[----:B------:R-:W-:Y:S01]  /*2270*/  @!P0 IMAD.X R33, R5, 0x1, R33, P3 ;  /* 0x0000000105218824 */ /* 0x000fe200018e0621 */
[----:B------:R-:W-:-:S09]  /*2280*/  @!P0 IADD3.X R31, PT, PT, R7, R31, RZ, P4, !PT ;  /* 0x0000001f071f8210 */ /* 0x000fd200027fe4ff */
.L_x_1585:
[----:B------:R-:W-:Y:S05]  /*2290*/  BSYNC.RECONVERGENT B0 ;  /* 0x0000000000007941 */ /* 0x000fea0003800200 */
.L_x_1584:
[----:B-----5:R-:W-:Y:S02]  /*22a0*/  IADD3 R22, P0, P1, R3, R43, R28 ;  /* 0x0000002b03167210 */ /* 0x020fe4000791e01c */
[----:B------:R-:W-:Y:S02]  /*22b0*/  IADD3 R0, P2, P3, R25, R0, R47 ;  /* 0x0000000019007210 */ /* 0x000fe40007b5e02f */
[----:B------:R-:W-:Y:S02]  /*22c0*/  IADD3 R22, P4, PT, R27, R22, RZ ;  /* 0x000000161b167210 */ /* 0x000fe40007f9e0ff */
[----:B------:R-:W-:Y:S02]  /*22d0*/  IADD3.X R26, PT, PT, R37, R41, R26, P0, P1 ;  /* 0x00000029251a7210 */ /* 0x000fe400007e241a */
[----:B------:R-:W-:Y:S02]  /*22e0*/  IADD3 R30, P5, PT, R29, R0, RZ ;  /* 0x000000001d1e7210 */ /* 0x000fe40007fbe0ff */
[----:B------:R-:W-:Y:S01]  /*22f0*/  IADD3.X R24, PT, PT, R35, R39, R24, P2, P3 ;  /* 0x0000002723187210 */ /* 0x000fe200017e6418 */
[----:B------:R-:W-:-:S03]  /*2300*/  IMAD.X R23, R33, 0x1, R26, P4 ;  /* 0x0000000121177824 */ /* 0x000fc600020e061a */
[----:B------:R-:W-:Y:S01]  /*2310*/  IADD3.X R31, PT, PT, R31, R24, RZ, P5, !PT ;  /* 0x000000181f1f7210 */ /* 0x000fe20002ffe4ff */
[----:B------:R-:W-:Y:S06]  /*2320*/  BRA `(.L_x_1566) ;  /* 0x0000009400e07947 */ /* 0x000fec0003800000 */
.L_x_1578:
[----:B------:R-:W-:-:S13]  /*2330*/  ISETP.NE.AND P0, PT, R12, 0x1, PT ;  /* 0x000000010c00780c */ /* 0x000fda0003f05270 */
        /* <DEDUP_REMOVED lines=35> */
.L_x_1589:
[----:B------:R-:W-:Y:S02]  /*2570*/  IMAD.IADD R5, R49, 0x1, R18 ;  /* 0x0000000131057824 */ /* 0x000fe400078e0212 */
[----:B------:R-:W-:-:S03]  /*2580*/  IMAD R49, R0, R49, RZ ;  /* 0x0000003100317224 */ /* 0x000fc600078e02ff */
[----:B------:R-:W-:Y:S01]  /*2590*/  IADD3 R7, PT, PT, R5, R18, RZ ;  /* 0x0000001205077210 */ /* 0x000fe20007ffe0ff */
[----:B------:R-:W-:Y:S01]  /*25a0*/  IMAD R5, R0, R5, RZ ;  /* 0x0000000500057224 */ /* 0x000fe200078e02ff */
[----:B------:R-:W-:-:S03]  /*25b0*/  SHF.R.U32.HI R13, RZ, 0x1, R49 ;  /* 0x00000001ff0d7819 */ /* 0x000fc60000011631 */
[----:B------:R-:W-:Y:S01]  /*25c0*/  IMAD.IADD R49, R7, 0x1, R18 ;  /* 0x0000000107317824 */ /* 0x000fe200078e0212 */
[----:B------:R-:W-:Y:S01]  /*25d0*/  SHF.R.U32.HI R5, RZ, 0x1, R5 ;  /* 0x00000001ff057819 */ /* 0x000fe20000011605 */
[C---:B------:R-:W-:Y:S02]  /*25e0*/  IMAD R7, R0.reuse, R7, RZ ;  /* 0x0000000700077224 */ /* 0x040fe400078e02ff */
[----:B------:R-:W-:Y:S02]  /*25f0*/  IMAD R4, R0, R49, RZ ;  /* 0x0000003100047224 */ /* 0x000fe400078e02ff */
[----:B------:R-:W-:Y:S01]  /*2600*/  IMAD.WIDE.U32 R12, R13, 0x10, R50 ;  /* 0x000000100d0c7825 */ /* 0x000fe200078e0032 */
[----:B------:R-:W-:Y:S02]  /*2610*/  SHF.R.U32.HI R7, RZ, 0x1, R7 ;  /* 0x00000001ff077819 */ /* 0x000fe40000011607 */
[----:B------:R-:W-:Y:S01]  /*2620*/  SHF.R.U32.HI R9, RZ, 0x1, R4 ;  /* 0x00000001ff097819 */ /* 0x000fe20000011604 */
[----:B------:R-:W-:-:S02]  /*2630*/  IMAD.WIDE.U32 R20, R5, 0x10, R50 ;  /* 0x0000001005147825 */ /* 0x000fc400078e0032 */
[----:B------:R-:W2:Y:S02]  /*2640*/  LDG.E.128 R12, desc[UR36][R12.64] ;  /* 0x000000240c0c7981 */ /* 0x000ea4000c1e1d00 */
[--C-:B------:R-:W-:Y:S02]  /*2650*/  IMAD.WIDE.U32 R4, R7, 0x10, R50.reuse ;  /* 0x0000001007047825 */ /* 0x100fe400078e0032 */
[----:B------:R-:W3:Y:S02]  /*2660*/  LDG.E.128 R20, desc[UR36][R20.64] ;  /* 0x0000002414147981 */ /* 0x000ee4000c1e1d00 */
[----:B------:R-:W-:Y:S02]  /*2670*/  IMAD.WIDE.U32 R8, R9, 0x10, R50 ;  /* 0x0000001009087825 */ /* 0x000fe400078e0032 */
        /* <DEDUP_REMOVED lines=10> */
[----:B----4-:R-:W-:Y:S02]  /*2720*/  IADD3 R39, P3, PT, R4, R39, RZ ;  /* 0x0000002704277210 */ /* 0x010fe40007f7e0ff */
[----:B-----5:R-:W-:Y:S02]  /*2730*/  IADD3 R43, P5, PT, R8, R43, RZ ;  /* 0x0000002b082b7210 */ /* 0x020fe40007fbe0ff */
[----:B------:R-:W-:Y:S02]  /*2740*/  IADD3 R37, P2, PT, R22, R37, RZ ;  /* 0x0000002516257210 */ /* 0x000fe40007f5e0ff */
[----:B------:R-:W-:-:S02]  /*2750*/  IADD3 R41, P4, PT, R6, R41, RZ ;  /* 0x0000002906297210 */ /* 0x000fc40007f9e0ff */
        /* <DEDUP_REMOVED lines=9> */
.L_x_1588:
[----:B------:R-:W-:Y:S05]  /*27f0*/  BSYNC.RECONVERGENT B0 ;  /* 0x0000000000007941 */ /* 0x000fea0003800200 */
.L_x_1587:
        /* <DEDUP_REMOVED lines=27> */
.L_x_1591:
[----:B------:R-:W-:Y:S05]  /*29b0*/  BSYNC.RECONVERGENT B0 ;  /* 0x0000000000007941 */ /* 0x000fea0003800200 */
.L_x_1590:
        /* <DEDUP_REMOVED lines=26> */
.L_x_1593:
[----:B------:R-:W-:Y:S05]  /*2b60*/  BSYNC.RECONVERGENT B0 ;  /* 0x0000000000007941 */ /* 0x000fea0003800200 */
.L_x_1592:
        /* <DEDUP_REMOVED lines=9> */
.L_x_1586:
[----:B------:R-:W1:Y:S01]  /*2c00*/  LDCU UR4, c[0x0][0x39c] ;  /* 0x00007380ff0477ac */ /* 0x000e620008000800 */
[----:B------:R-:W2:Y:S01]  /*2c10*/  LDC R0, c[0x0][0x388] ;  /* 0x0000e200ff007b82 */ /* 0x000ea20000000800 */
[----:B------:R-:W-:Y:S01]  /*2c20*/  BSSY.RECONVERGENT B0, `(.L_x_1594) ;  /* 0x000044e000007945 */ /* 0x000fe20003800200 */
[----:B------:R-:W-:-:S06]  /*2c30*/  MOV R41, R49 ;  /* 0x0000003100297202 */ /* 0x000fcc0000000f00 */
[----:B------:R-:W3:Y:S01]  /*2c40*/  LDC R6, c[0x0][0x38c] ;  /* 0x0000e300ff067b82 */ /* 0x000ee20000000800 */
[----:B-1----:R-:W-:-:S04]  /*2c50*/  IMAD.U32 R46, RZ, RZ, UR4 ;  /* 0x00000004ff2e7e24 */ /* 0x002fc8000f8e00ff */
[----:B------:R-:W-:Y:S01]  /*2c60*/  IMAD R3, R46, 0x3, R49 ;  /* 0x000000032e037824 */ /* 0x000fe200078e0231 */
[----:B--2---:R-:W-:Y:S01]  /*2c70*/  MOV R4, R0 ;  /* 0x0000000000047202 */ /* 0x004fe20000000f00 */
[----:B------:R-:W-:-:S03]  /*2c80*/  IMAD.MOV.U32 R5, RZ, RZ, R0 ;  /* 0x000000ffff057224 */ /* 0x000fc600078e0000 */
[----:B------:R-:W-:Y:S01]  /*2c90*/  ISETP.GE.U32.AND P0, PT, R3, R48, PT ;  /* 0x000000300300720c */ /* 0x000fe20003f06070 */
        /* <DEDUP_REMOVED lines=29> */
[----:B------:R-:W-:Y:S01]  /*2e70*/  IMAD.MOV.U32 R38, RZ, RZ, R6 ;  /* 0x000000ffff267224 */ /* 0x000fe200078e0006 */
[----:B------:R-:W-:-:S02]  /*2e80*/  MOV R36, R6 ;  /* 0x0000000600247202 */ /* 0x000fc40000000f00 */
[----:B-1----:R-:W-:-:S07]  /*2e90*/  IADD3 R43, PT, PT, R12, 0x1, RZ ;  /* 0x000000010c2b7810 */ /* 0x002fce0007ffe0ff */
.L_x_1601:
[----:B------:R-:W1:Y:S01]  /*2ea0*/  LDCU UR4, c[0x0][0x39c] ;  /* 0x00007380ff0477ac */ /* 0x000e620008000800 */
[----:B-----5:R-:W-:Y:S01]  /*2eb0*/  @!P0 IMAD.MOV.U32 R12, RZ, RZ, R8 ;  /* 0x000000ffff0c8224 */ /* 0x020fe200078e0008 */
[----:B------:R-:W-:Y:S01]  /*2ec0*/  @!P0 MOV R13, R9 ;  /* 0x00000009000d8202 */ /* 0x000fe20000000f00 */
[--C-:B------:R-:W-:Y:S01]  /*2ed0*/  @!P0 IMAD.MOV.U32 R14, RZ, RZ, R10.reuse ;  /* 0x000000ffff0e8224 */ /* 0x100fe200078e000a */
        /* <DEDUP_REMOVED lines=13> */
[----:B0-----:R-:W-:Y:S06]  /*2fb0*/  @!P0 BRA `(.L_x_1596) ;  /* 0x0000003c00f48947 */ /* 0x001fec0003800000 */
[----:B------:R-:W2:Y:S01]  /*2fc0*/  LDCU.128 UR20, c[0x0][0x3d0] ;  /* 0x00007a00ff1477ac */ /* 0x000ea20008000c00 */
[----:B------:R-:W-:Y:S01]  /*2fd0*/  MOV R13, R41 ;  /* 0x00000029000d7202 */ /* 0x000fe20000000f00 */
[----:B------:R-:W-:Y:S01]  /*2fe0*/  IMAD.MOV.U32 R12, RZ, RZ, RZ ;  /* 0x000000ffff0c7224 */ /* 0x000fe200078e00ff */
[----:B------:R-:W3:Y:S01]  /*2ff0*/  LDCU UR5, c[0x0][0x500] ;  /* 0x0000a000ff0577ac */ /* 0x000ee20008000800 */
[----:B------:R-:W4:Y:S01]  /*3000*/  LDCU UR77, c[0x0][0x3e8] ;  /* 0x00007d00ff4d77ac */ /* 0x000f220008000800 */
[----:B------:R-:W0:Y:S01]  /*3010*/  LDCU UR76, c[0x0][0x504] ;  /* 0x0000a080ff4c77ac */ /* 0x000e220008000800 */
[----:B------:R-:W0:Y:S01]  /*3020*/  LDCU UR75, c[0x0][0x3ec] ;  /* 0x00007d80ff4b77ac */ /* 0x000e220008000800 */
[----:B--2---:R-:W-:Y:S01]  /*3030*/  IMAD.HI.U32 R12, R41, UR22, R12 ;  /* 0x00000016290c7c27 */ /* 0x004fe2000f8e000c */
[----:B------:R-:W-:Y:S01]  /*3040*/  UISETP.NE.AND UP0, UPT, UR20, 0x1, UPT ;  /* 0x000000011400788c */ /* 0x000fe2000bf05270 */
[----:B------:R-:W2:Y:S03]  /*3050*/  LDCU UR74, c[0x0][0x508] ;  /* 0x0000a100ff4a77ac */ /* 0x000ea60008000800 */
[----:B------:R-:W-:Y:S01]  /*3060*/  SHF.R.U32.HI R14, RZ, UR23, R12 ;  /* 0x00000017ff0e7c19 */ /* 0x000fe2000801160c */
[----:B------:R-:W0:Y:S04]  /*3070*/  LDCU UR73, c[0x0][0x400] ;  /* 0x00008000ff4977ac */ /* 0x000e280008000800 */
        /* <DEDUP_REMOVED lines=277> */
[----:B------:R-:W-:-:S03]  /*41d0*/  @P1 SHF.R.U32.HI R12, RZ, R13, R12 ;  /* 0x0000000dff0c1219 */ /* 0x000fc6000001160c */
[----:B------:R-:W-:Y:S01]  /*41e0*/  IMAD R13, R14, UR52, R23 ;  /* 0x000000340e0d7c24 */ /* 0x000fe2000f8e0217 */
[----:B------:R-:W-:-:S03]  /*41f0*/  @P1 IADD3 R14, PT, PT, -R12, RZ, RZ ;  /* 0x000000ff0c0e1210 */ /* 0x000fc60007ffe1ff */
[----:B------:R-:W-:Y:S02]  /*4200*/  IMAD R20, R13, UR31, R20 ;  /* 0x0000001f0d147c24 */ /* 0x000fe4000f8e0214 */
[----:B0-----:R-:W-:-:S04]  /*4210*/  @P1 IMAD R15, R14, R21, R15 ;  /* 0x000000150e0f1224 */ /* 0x001fc800078e020f */
[----:B---3--:R-:W-:-:S07]  /*4220*/  @P1 IMAD R20, R15, R22, R20 ;  /* 0x000000160f141224 */ /* 0x008fce00078e0214 */
.L_x_1597:
[----:B------:R-:W-:-:S04]  /*4230*/  LOP3.LUT R29, R20, 0xfffffff0, RZ, 0xc0, !PT ;  /* 0xfffffff0141d7812 */ /* 0x000fc800078ec0ff */
[----:B------:R-:W-:-:S05]  /*4240*/  IADD3 R28, P1, PT, R29, R50, RZ ;  /* 0x000000321d1c7210 */ /* 0x000fca0007f3e0ff */
[----:B------:R-:W-:-:S06]  /*4250*/  IMAD.X R29, RZ, RZ, R51, P1 ;  /* 0x000000ffff1d7224 */ /* 0x000fcc00008e0633 */
[----:B------:R-:W5:Y:S01]  /*4260*/  LDG.E.128 R28, desc[UR36][R28.64] ;  /* 0x000000241c1c7981 */ /* 0x000f62000c1e1d00 */
        /* <DEDUP_REMOVED lines=237> */
.L_x_1598:
[----:B------:R-:W-:-:S04]  /*5140*/  LOP3.LUT R25, R22, 0xfffffff0, RZ, 0xc0, !PT ;  /* 0xfffffff016197812 */ /* 0x000fc800078ec0ff */
[----:B------:R-:W-:-:S04]  /*5150*/  IADD3 R24, P1, PT, R25, R50, RZ ;  /* 0x0000003219187210 */ /* 0x000fc80007f3e0ff */
[----:B------:R-:W-:-:S06]  /*5160*/  IADD3.X R25, PT, PT, RZ, R51, RZ, P1, !PT ;  /* 0x00000033ff197210 */ /* 0x000fcc0000ffe4ff */
[----:B------:R-:W5:Y:S01]  /*5170*/  LDG.E.128 R24, desc[UR36][R24.64] ;  /* 0x0000002418187981 */ /* 0x000f62000c1e1d00 */
[----:B------:R-:W-:Y:S01]  /*5180*/  MOV R14, RZ ;  /* 0x000000ff000e7202 */ /* 0x000fe20000000f00 */
[----:B------:R-:W-:-:S04]  /*5190*/  VIADD R15, R15, UR4 ;  /* 0x000000040f0f7c36 */ /* 0x000fc80008000000 */
[----:B------:R-:W-:-:S05]  /*51a0*/  IMAD.HI.U32 R12, R15, UR22, R14 ;  /* 0x000000160f0c7c27 */ /* 0x000fca000f8e000e */
[----:B------:R-:W-:-:S05]  /*51b0*/  SHF.R.U32.HI R20, RZ, UR23, R12 ;  /* 0x00000017ff147c19 */ /* 0x000fca000801160c */
[----:B------:R-:W-:-:S04]  /*51c0*/  IMAD.MOV R13, RZ, RZ, -R20 ;  /* 0x000000ffff0d7224 */ /* 0x000fc800078e0a14 */
        /* <DEDUP_REMOVED lines=232> */
.L_x_1599:
        /* <DEDUP_REMOVED lines=240> */
.L_x_1600:
[----:B------:R-:W-:-:S04]  /*6f50*/  LOP3.LUT R13, R46, 0xfffffff0, RZ, 0xc0, !PT ;  /* 0xfffffff02e0d7812 */ /* 0x000fc800078ec0ff */
[----:B------:R-:W-:-:S05]  /*6f60*/  IADD3 R12, P1, PT, R13, R50, RZ ;  /* 0x000000320d0c7210 */ /* 0x000fca0007f3e0ff */
[----:B------:R-:W-:-:S06]  /*6f70*/  IMAD.X R13, RZ, RZ, R51, P1 ;  /* 0x000000ffff0d7224 */ /* 0x000fcc00008e0633 */
[----:B------:R-:W5:Y:S02]  /*6f80*/  LDG.E.128 R12, desc[UR36][R12.64] ;  /* 0x000000240c0c7981 */ /* 0x000f64000c1e1d00 */
.L_x_1596:
[----:B------:R-:W2:Y:S01]  /*6f90*/  LDCU UR5, c[0x0][0x394] ;  /* 0x00007280ff0577ac */ /* 0x000ea20008000800 */
[----:B-1----:R-:W-:Y:S02]  /*6fa0*/  MOV R46, UR4 ;  /* 0x00000004002e7c02 */ /* 0x002fe40008000f00 */
[----:B-----5:R-:W-:Y:S02]  /*6fb0*/  IADD3 R40, P3, PT, R40, R28, RZ ;  /* 0x0000001c28287210 */ /* 0x020fe40007f7e0ff */
[C---:B------:R-:W-:Y:S02]  /*6fc0*/  LEA R41, R46.reuse, R41, 0x2 ;  /* 0x000000292e297211 */ /* 0x040fe400078e10ff */
[----:B------:R-:W-:Y:S02]  /*6fd0*/  IADD3 R33, P5, PT, R33, R24, RZ ;  /* 0x0000001821217210 */ /* 0x000fe40007fbe0ff */
[----:B------:R-:W-:Y:S01]  /*6fe0*/  IADD3 R39, P6, PT, R39, R30, RZ ;  /* 0x0000001e27277210 */ /* 0x000fe20007fde0ff */
[----:B------:R-:W-:Y:S01]  /*6ff0*/  IMAD R47, R46, 0x3, R41 ;  /* 0x000000032e2f7824 */ /* 0x000fe200078e0229 */
[----:B------:R-:W-:Y:S01]  /*7000*/  IADD3.X R38, PT, PT, R38, R29, RZ, P3, !PT ;  /* 0x0000001d26267210 */ /* 0x000fe20001ffe4ff */
[----:B------:R-:W-:Y:S01]  /*7010*/  IMAD.X R37, R37, 0x1, R25, P5 ;  /* 0x0000000125257824 */ /* 0x000fe200028e0619 */
[----:B------:R-:W-:-:S02]  /*7020*/  IADD3 R4, P3, PT, R4, R22, RZ ;  /* 0x0000001604047210 */ /* 0x000fc40007f7e0ff */
[----:B------:R-:W-:Y:S02]  /*7030*/  IADD3.X R36, PT, PT, R36, R31, RZ, P6, !PT ;  /* 0x0000001f24247210 */ /* 0x000fe400037fe4ff */
[----:B------:R-:W-:Y:S01]  /*7040*/  IADD3 R7, P2, PT, R7, R26, RZ ;  /* 0x0000001a07077210 */ /* 0x000fe20007f5e0ff */
[----:B--2---:R-:W-:Y:S01]  /*7050*/  IMAD.U32 R48, RZ, RZ, UR5 ;  /* 0x00000005ff307e24 */ /* 0x004fe2000f8e00ff */
[----:B------:R-:W-:Y:S01]  /*7060*/  IADD3 R5, P4, PT, R5, R20, RZ ;  /* 0x0000001405057210 */ /* 0x000fe20007f9e0ff */
[----:B------:R-:W-:Y:S01]  /*7070*/  IMAD.X R32, R32, 0x1, R23, P3 ;  /* 0x0000000120207824 */ /* 0x000fe200018e0617 */
[----:B------:R-:W-:Y:S02]  /*7080*/  IADD3 R3, P6, PT, R3, R12, RZ ;  /* 0x0000000c03037210 */ /* 0x000fe40007fde0ff */
[----:B------:R-:W-:Y:S02]  /*7090*/  ISETP.GE.U32.AND P1, PT, R47, R48, PT ;  /* 0x000000302f00720c */ /* 0x000fe40003f26070 */
[----:B------:R-:W-:-:S02]  /*70a0*/  IADD3 R0, P5, PT, R0, R14, RZ ;  /* 0x0000000e00007210 */ /* 0x000fc40007fbe0ff */
[----:B------:R-:W-:Y:S02]  /*70b0*/  IADD3.X R35, PT, PT, R35, R27, RZ, P2, !PT ;  /* 0x0000001b23237210 */ /* 0x000fe400017fe4ff */
[----:B------:R-:W-:Y:S02]  /*70c0*/  IADD3.X R34, PT, PT, R34, R21, RZ, P4, !PT ;  /* 0x0000001522227210 */ /* 0x000fe400027fe4ff */
[----:B------:R-:W-:Y:S02]  /*70d0*/  IADD3.X R18, PT, PT, R18, R13, RZ, P6, !PT ;  /* 0x0000000d12127210 */ /* 0x000fe400037fe4ff */
[----:B------:R-:W-:-:S03]  /*70e0*/  IADD3.X R6, PT, PT, R6, R15, RZ, P5, !PT ;  /* 0x0000000f06067210 */ /* 0x000fc60002ffe4ff */
[----:B------:R-:W-:Y:S05]  /*70f0*/  @!P1 BRA `(.L_x_1601) ;  /* 0xffffffbc00689947 */ /* 0x000fea000383ffff */
.L_x_1595:
[----:B0-----:R-:W-:Y:S05]  /*7100*/  BSYNC.RECONVERGENT B0 ;  /* 0x0000000000007941 */ /* 0x001fea0003800200 */
.L_x_1594:
        /* <DEDUP_REMOVED lines=284> */
.L_x_1605:
[----:B------:R-:W-:Y:S02]  /*82d0*/  SHF.R.U32.HI R28, RZ, 0x4, R28 ;  /* 0x00000004ff1c7819 */ /* 0x000fe4000001161c */
[----:B------:R-:W-:-:S07]  /*82e0*/  MOV R29, RZ ;  /* 0x000000ff001d7202 */ /* 0x000fce0000000f00 */
.L_x_1604:
        /* <DEDUP_REMOVED lines=284> */
.L_x_1607:
[----:B------:R-:W-:Y:S02]  /*94b0*/  SHF.R.U32.HI R26, RZ, 0x4, R26 ;  /* 0x00000004ff1a7819 */ /* 0x000fe4000001161a */
[----:B------:R-:W-:-:S07]  /*94c0*/  MOV R27, RZ ;  /* 0x000000ff001b7202 */ /* 0x000fce0000000f00 */
.L_x_1606:
        /* <DEDUP_REMOVED lines=281> */
.L_x_1609:
[----:B------:R-:W-:Y:S02]  /*a660*/  SHF.R.U32.HI R22, RZ, 0x4, R22 ;  /* 0x00000004ff167819 */ /* 0x000fe40000011616 */
[----:B------:R-:W-:-:S07]  /*a670*/  MOV R23, RZ ;  /* 0x000000ff00177202 */ /* 0x000fce0000000f00 */
.L_x_1608:
        /* <DEDUP_REMOVED lines=281> */
.L_x_1611:
[----:B------:R-:W-:Y:S01]  /*b810*/  SHF.R.U32.HI R12, RZ, 0x4, R12 ;  /* 0x00000004ff0c7819 */ /* 0x000fe2000001160c */
[----:B------:R-:W-:-:S07]  /*b820*/  IMAD.MOV.U32 R13, RZ, RZ, RZ ;  /* 0x000000ffff0d7224 */ /* 0x000fce00078e00ff */
.L_x_1610:
[----:B------:R-:W-:-:S04]  /*b830*/  LEA R14, P0, R12, R49, 0x4 ;  /* 0x000000310c0e7211 */ /* 0x000fc800078020ff */
[----:B------:R-:W-:-:S06]  /*b840*/  LEA.HI.X R15, R12, R42, R13, 0x4, P0 ;  /* 0x0000002a0c0f7211 */ /* 0x000fcc00000f240d */
[----:B------:R-:W5:Y:S03]  /*b850*/  LDG.E.128 R12, desc[UR36][R14.64] ;  /* 0x000000240e0c7981 */ /* 0x000f66000c1e1d00 */
.L_x_1603:
[----:B------:R-:W-:Y:S05]  /*b860*/  BSYNC.RECONVERGENT B0 ;  /* 0x0000000000007941 */ /* 0x000fea0003800200 */
.L_x_1602:
[----:B------:R-:W-:Y:S01]  /*b870*/  ISETP.GE.U32.AND P0, PT, R41, R48, PT ;  /* 0x000000302900720c */ /* 0x000fe20003f06070 */
[----:B------:R-:W-:-:S12]  /*b880*/  BSSY.RECONVERGENT B0, `(.L_x_1612) ;  /* 0x000001a000007945 */ /* 0x000fd80003800200 */
        /* <DEDUP_REMOVED lines=8> */
[----:B------:R-:W-:Y:S02]  /*b910*/  IADD3 R9, PT, PT, R9, R46, RZ ;  /* 0x0000002e09097210 */ /* 0x000fe40007ffe0ff */
[----:B------:R-:W-:Y:S02]  /*b920*/  IADD3 R7, P2, PT, R26, R7, RZ ;  /* 0x000000071a077210 */ /* 0x000fe40007f5e0ff */
        /* <DEDUP_REMOVED lines=12> */
[----:B------:R-:W-:Y:S02]  /*b9f0*/  @!P0 IADD3 R0, P4, PT, R14, R0, RZ ;  /* 0x000000000e008210 */ /* 0x000fe40007f9e0ff */
[----:B------:R-:W-:Y:S02]  /*ba00*/  @!P0 IADD3.X R18, PT, PT, R13, R18, RZ, P3, !PT ;  /* 0x000000120d128210 */ /* 0x000fe40001ffe4ff */
[----:B------:R-:W-:-:S09]  /*ba10*/  @!P0 IADD3.X R6, PT, PT, R15, R6, RZ, P4, !PT ;  /* 0x000000060f068210 */ /* 0x000fd200027fe4ff */
.L_x_1613:
[----:B------:R-:W-:Y:S05]  /*ba20*/  BSYNC.RECONVERGENT B0 ;  /* 0x0000000000007941 */ /* 0x000fea0003800200 */
.L_x_1612:
[----:B-----5:R-:W-:Y:S02]  /*ba30*/  IADD3 R22, P0, P1, R5, R33, R40 ;  /* 0x0000002105167210 */ /* 0x020fe4000791e028 */
[----:B------:R-:W-:Y:S02]  /*ba40*/  IADD3 R7, P2, P3, R4, R7, R39 ;  /* 0x0000000704077210 */ /* 0x000fe40007b5e027 */
[----:B------:R-:W-:Y:S02]  /*ba50*/  IADD3 R22, P4, PT, R22, R3, RZ ;  /* 0x0000000316167210 */ /* 0x000fe40007f9e0ff */
[----:B------:R-:W-:Y:S02]  /*ba60*/  IADD3.X R23, PT, PT, R34, R37, R38, P0, P1 ;  /* 0x0000002522177210 */ /* 0x000fe400007e2426 */
[----:B------:R-:W-:Y:S02]  /*ba70*/  IADD3 R30, P5, PT, R7, R0, RZ ;  /* 0x00000000071e7210 */ /* 0x000fe40007fbe0ff */
[----:B------:R-:W-:Y:S01]  /*ba80*/  IADD3.X R31, PT, PT, R32, R35, R36, P2, P3 ;  /* 0x00000023201f7210 */ /* 0x000fe200017e6424 */
[----:B------:R-:W-:-:S03]  /*ba90*/  IMAD.X R23, R23, 0x1, R18, P4 ;  /* 0x0000000117177824 */ /* 0x000fc600020e0612 */
[----:B------:R-:W-:-:S07]  /*baa0*/  IADD3.X R31, PT, PT, R31, R6, RZ, P5, !PT ;  /* 0x000000061f1f7210 */ /* 0x000fce0002ffe4ff */
.L_x_1566:
[----:B------:R-:W-:Y:S05]  /*bab0*/  BSYNC.RECONVERGENT B6 ;  /* 0x0000000000067941 */ /* 0x000fea0003800200 */
.L_x_1565:
[----:B------:R-:W2:Y:S02]  /*bac0*/  LDCU UR4, c[0x0][0x3ac] ;  /* 0x00007580ff0477ac */ /* 0x000ea40008000800 */
[----:B--2---:R-:W-:-:S09]  /*bad0*/  UISETP.NE.AND UP0, UPT, UR4, URZ, UPT ;  /* 0x000000ff0400728c */ /* 0x004fd2000bf05270 */
[----:B------:R-:W-:Y:S05]  /*bae0*/  BRA.U !UP0, `(.L_x_1614) ;  /* 0x0000000108907547 */ /* 0x000fea000b800000 */
[----:B------:R-:W2:Y:S01]  /*baf0*/  S2R R4, SR_CgaCtaId ;  /* 0x0000000000047919 */ /* 0x000ea20000008800 */
[----:B------:R-:W3:Y:S01]  /*bb00*/  LDC R8, c[0x0][0x360] ;  /* 0x0000d800ff087b82 */ /* 0x000ee20000000800 */
[----:B------:R-:W-:Y:S02]  /*bb10*/  MOV R0, 0x400 ;  /* 0x0000040000007802 */ /* 0x000fe40000000f00 */
[----:B------:R-:W-:Y:S02]  /*bb20*/  MOV R28, R22 ;  /* 0x00000016001c7202 */ /* 0x000fe40000000f00 */
[----:B------:R-:W-:Y:S02]  /*bb30*/  IADD3 R3, PT, PT, R0, 0x10, RZ ;  /* 0x0000001000037810 */ /* 0x000fe40007ffe0ff */
[----:B------:R-:W-:Y:S01]  /*bb40*/  MOV R29, R23 ;  /* 0x00000017001d7202 */ /* 0x000fe20000000f00 */
[----:B------:R-:W4:Y:S01]  /*bb50*/  LDC R10, c[0x0][0x364] ;  /* 0x0000d900ff0a7b82 */ /* 0x000f220000000800 */
[----:B---3--:R-:W-:Y:S01]  /*bb60*/  IMAD R0, R16, R8, R19 ;  /* 0x0000000810007224 */ /* 0x008fe200078e0213 */
[----:B--2---:R-:W-:-:S02]  /*bb70*/  LEA R3, R4, R3, 0x18 ;  /* 0x0000000304037211 */ /* 0x004fc400078ec0ff */
[----:B----4-:R-:W-:-:S03]  /*bb80*/  ISETP.GE.U32.AND P0, PT, R10, 0x2, PT ;  /* 0x000000020a00780c */ /* 0x010fc60003f06070 */
[----:B------:R-:W-:-:S05]  /*bb90*/  IMAD R9, R0, 0x10, R3 ;  /* 0x0000001000097824 */ /* 0x000fca00078e0203 */
[----:B------:R2:W-:Y:S05]  /*bba0*/  STS.128 [R9], R28 ;  /* 0x0000001c09007388 */ /* 0x0005ea0000000c00 */
[----:B------:R-:W-:Y:S05]  /*bbb0*/  @!P0 BRA `(.L_x_1614) ;  /* 0x00000000005c8947 */ /* 0x000fea0003800000 */
[----:B------:R-:W-:-:S07]  /*bbc0*/  IMAD.MOV.U32 R0, RZ, RZ, R10 ;  /* 0x000000ffff007224 */ /* 0x000fce00078e000a */
.L_x_1617:
        /* <DEDUP_REMOVED lines=8> */
[----:B---3--:R-:W-:Y:S05]  /*bc50*/  @P0 BRA `(.L_x_1616) ;  /* 0x0000000000280947 */ /* 0x008fea0003800000 */
[----:B------:R-:W-:-:S05]  /*bc60*/  IMAD R0, R5, R8, R19 ;  /* 0x0000000805007224 */ /* 0x000fca00078e0213 */
[----:B------:R-:W-:-:S05]  /*bc70*/  LEA R0, R0, R3, 0x4 ;  /* 0x0000000300007211 */ /* 0x000fca00078e20ff */
[----:B------:R-:W3:Y:S02]  /*bc80*/  LDS.128 R4, [R0] ;  /* 0x0000000000047984 */ /* 0x000ee40000000c00 */
[----:B---3--:R-:W-:Y:S02]  /*bc90*/  IADD3 R22, P0, PT, R4, R22, RZ ;  /* 0x0000001604167210 */ /* 0x008fe40007f1e0ff */
[----:B--2---:R-:W-:Y:S02]  /*bca0*/  IADD3 R30, P2, PT, R6, R30, RZ ;  /* 0x0000001e061e7210 */ /* 0x004fe40007f5e0ff */
[----:B------:R-:W-:Y:S01]  /*bcb0*/  MOV R28, R22 ;  /* 0x00000016001c7202 */ /* 0x000fe20000000f00 */
[----:B------:R-:W-:Y:S01]  /*bcc0*/  IMAD.X R23, R5, 0x1, R23, P0 ;  /* 0x0000000105177824 */ /* 0x000fe200000e0617 */
[----:B------:R-:W-:-:S03]  /*bcd0*/  IADD3.X R31, PT, PT, R7, R31, RZ, P2, !PT ;  /* 0x0000001f071f7210 */ /* 0x000fc600017fe4ff */
[----:B------:R-:W-:-:S05]  /*bce0*/  IMAD.MOV.U32 R29, RZ, RZ, R23 ;  /* 0x000000ffff1d7224 */ /* 0x000fca00078e0017 */
[----:B------:R3:W-:Y:S02]  /*bcf0*/  STS.128 [R9], R28 ;  /* 0x0000001c09007388 */ /* 0x0007e40000000c00 */
.L_x_1616:
[----:B------:R-:W-:Y:S05]  /*bd00*/  BSYNC.RECONVERGENT B0 ;  /* 0x0000000000007941 */ /* 0x000fea0003800200 */
.L_x_1615:
[----:B------:R-:W-:Y:S01]  /*bd10*/  MOV R0, R11 ;  /* 0x0000000b00007202 */ /* 0x000fe20000000f00 */
[----:B------:R-:W-:Y:S06]  /*bd20*/  @P1 BRA `(.L_x_1617) ;  /* 0xfffffffc00a81947 */ /* 0x000fec000383ffff */
.L_x_1614:
[----:B------:R-:W4:Y:S02]  /*bd30*/  LDCU UR4, c[0x0][0x3a8] ;  /* 0x00007500ff0477ac */ /* 0x000f240008000800 */
[----:B----4-:R-:W-:-:S09]  /*bd40*/  UISETP.NE.AND UP0, UPT, UR4, URZ, UPT ;  /* 0x000000ff0400728c */ /* 0x010fd2000bf05270 */
[----:B------:R-:W-:Y:S05]  /*bd50*/  BRA.U !UP0, `(.L_x_1618) ;  /* 0x0000000108d87547 */ /* 0x000fea000b800000 */
[----:B------:R-:W4:Y:S02]  /*bd60*/  LDC R8, c[0x0][0x360] ;  /* 0x0000d800ff087b82 */ /* 0x000f240000000800 */
[----:B----4-:R-:W-:Y:S02]  /*bd70*/  ISETP.GE.U32.AND P0, PT, R8, 0x21, PT ;  /* 0x000000210800780c */ /* 0x010fe40003f06070 */
[----:B------:R-:W-:-:S11]  /*bd80*/  MOV R0, R8 ;  /* 0x0000000800007202 */ /* 0x000fd60000000f00 */
[----:B------:R-:W-:Y:S05]  /*bd90*/  @!P0 BRA `(.L_x_1619) ;  /* 0x0000000000888947 */ /* 0x000fea0003800000 */
[----:B------:R-:W4:Y:S01]  /*bda0*/  S2UR UR5, SR_CgaCtaId ;  /* 0x00000000000579c3 */ /* 0x000f220000008800 */
[----:B------:R-:W-:Y:S01]  /*bdb0*/  UMOV UR4, 0x400 ;  /* 0x0000040000047882 */ /* 0x000fe20000000000 */
[----:B------:R-:W-:Y:S01]  /*bdc0*/  IMAD R0, R16, R8, R19 ;  /* 0x0000000810007224 */ /* 0x000fe200078e0213 */
[----:B------:R-:W-:Y:S01]  /*bdd0*/  UIADD3 UR4, UPT, UPT, UR4, 0x10, URZ ;  /* 0x0000001004047890 */ /* 0x000fe2000fffe0ff */
[----:B--23--:R-:W-:Y:S01]  /*bde0*/  IMAD.MOV.U32 R28, RZ, RZ, R22 ;  /* 0x000000ffff1c7224 */ /* 0x00cfe200078e0016 */
[----:B------:R-:W-:Y:S02]  /*bdf0*/  MOV R29, R23 ;  /* 0x00000017001d7202 */ /* 0x000fe40000000f00 */
[----:B------:R-:W-:Y:S01]  /*be00*/  ISETP.GE.U32.AND P0, PT, R8, 0x40, PT ;  /* 0x000000400800780c */ /* 0x000fe20003f06070 */
[----:B----4-:R-:W-:-:S06]  /*be10*/  ULEA UR4, UR5, UR4, 0x18 ;  /* 0x0000000405047291 */ /* 0x010fcc000f8ec0ff */
[----:B------:R-:W-:Y:S01]  /*be20*/  LEA R3, R0, UR4, 0x4 ;  /* 0x0000000400037c11 */ /* 0x000fe2000f8e20ff */
[----:B------:R-:W-:-:S04]  /*be30*/  HFMA2 R0, -RZ, RZ, 0, 1.9073486328125e-06 ;  /* 0x00000020ff007431 */ /* 0x000fc800000001ff */
[----:B------:R4:W-:Y:S01]  /*be40*/  STS.128 [R3], R28 ;  /* 0x0000001c03007388 */ /* 0x0009e20000000c00 */
[----:B------:R-:W-:Y:S05]  /*be50*/  @!P0 BRA `(.L_x_1619) ;  /* 0x0000000000588947 */ /* 0x000fea0003800000 */
[----:B------:R-:W-:-:S07]  /*be60*/  IMAD.MOV.U32 R4, RZ, RZ, R8 ;  /* 0x000000ffff047224 */ /* 0x000fce00078e0008 */
.L_x_1622:
        /* <DEDUP_REMOVED lines=9> */
[----:B------:R-:W-:-:S06]  /*bf00*/  LEA R4, R10, R3, 0x4 ;  /* 0x000000030a047211 */ /* 0x000fcc00078e20ff */
[----:B------:R-:W2:Y:S02]  /*bf10*/  LDS.128 R4, [R4] ;  /* 0x0000000004047984 */ /* 0x000ea40000000c00 */
[----:B--2---:R-:W-:Y:S02]  /*bf20*/  IADD3 R22, P0, PT, R4, R22, RZ ;  /* 0x0000001604167210 */ /* 0x004fe40007f1e0ff */
[----:B----4-:R-:W-:Y:S02]  /*bf30*/  IADD3 R30, P2, PT, R6, R30, RZ ;  /* 0x0000001e061e7210 */ /* 0x010fe40007f5e0ff */
[----:B------:R-:W-:Y:S01]  /*bf40*/  MOV R28, R22 ;  /* 0x00000016001c7202 */ /* 0x000fe20000000f00 */
[----:B------:R-:W-:Y:S01]  /*bf50*/  IMAD.X R23, R5, 0x1, R23, P0 ;  /* 0x0000000105177824 */ /* 0x000fe200000e0617 */
[----:B------:R-:W-:-:S03]  /*bf60*/  IADD3.X R31, PT, PT, R7, R31, RZ, P2, !PT ;  /* 0x0000001f071f7210 */ /* 0x000fc600017fe4ff */
[----:B------:R-:W-:-:S05]  /*bf70*/  IMAD.MOV.U32 R29, RZ, RZ, R23 ;  /* 0x000000ffff1d7224 */ /* 0x000fca00078e0017 */
[----:B------:R2:W-:Y:S02]  /*bf80*/  STS.128 [R3], R28 ;  /* 0x0000001c03007388 */ /* 0x0005e40000000c00 */
.L_x_1621:
[----:B------:R-:W-:Y:S05]  /*bf90*/  BSYNC.RECONVERGENT B0 ;  /* 0x0000000000007941 */ /* 0x000fea0003800200 */
.L_x_1620:
[----:B------:R-:W-:Y:S01]  /*bfa0*/  MOV R4, R10 ;  /* 0x0000000a00047202 */ /* 0x000fe20000000f00 */
[----:B------:R-:W-:Y:S06]  /*bfb0*/  @P1 BRA `(.L_x_1622) ;  /* 0xfffffffc00ac1947 */ /* 0x000fec000383ffff */
.L_x_1619:
[----:B------:R-:W-:Y:S01]  /*bfc0*/  ISETP.GE.U32.AND P0, PT, R0, 0x2, PT ;  /* 0x000000020000780c */ /* 0x000fe20003f06070 */
[----:B------:R-:W-:Y:S05]  /*bfd0*/  WARPSYNC.ALL ;  /* 0x0000000000007948 */ /* 0x000fea0003800000 */
[----:B------:R-:W-:Y:S07]  /*bfe0*/  BAR.SYNC.DEFER_BLOCKING 0x0 ;  /* 0x0000000000007b1d */ /* 0x000fee0000010000 */
[----:B------:R-:W-:Y:S05]  /*bff0*/  @!P0 BRA `(.L_x_1618) ;  /* 0x0000000000308947 */ /* 0x000fea0003800000 */
[----:B--2-4-:R-:W-:-:S07]  /*c000*/  HFMA2 R3, -RZ, RZ, 0, 5.9604644775390625e-08 ;  /* 0x00000001ff037431 */ /* 0x014fce00000001ff */
.L_x_1623:
[----:B------:R-:W2:Y:S04]  /*c010*/  SHFL.DOWN PT, R5, R22, R3, 0x1f ;  /* 0x08001f0316057589 */ /* 0x000ea800000e0000 */
[----:B------:R-:W3:Y:S04]  /*c020*/  SHFL.DOWN PT, R7, R30, R3, 0x1f ;  /* 0x08001f031e077589 */ /* 0x000ee800000e0000 */
[----:B------:R-:W4:Y:S04]  /*c030*/  SHFL.DOWN PT, R4, R23, R3, 0x1f ;  /* 0x08001f0317047589 */ /* 0x000f2800000e0000 */
[----:B------:R5:W0:Y:S02]  /*c040*/  SHFL.DOWN PT, R6, R31, R3, 0x1f ;  /* 0x08001f031f067589 */ /* 0x000a2400000e0000 */
[----:B-----5:R-:W-:Y:S01]  /*c050*/  IMAD.SHL.U32 R3, R3, 0x2, RZ ;  /* 0x0000000203037824 */ /* 0x020fe200078e00ff */
[----:B--2---:R-:W-:-:S04]  /*c060*/  IADD3 R22, P1, PT, R5, R22, RZ ;  /* 0x0000001605167210 */ /* 0x004fc80007f3e0ff */
[----:B------:R-:W-:Y:S02]  /*c070*/  ISETP.GE.AND P0, PT, R3, R0, PT ;  /* 0x000000000300720c */ /* 0x000fe40003f06270 */
[----:B---3--:R-:W-:Y:S02]  /*c080*/  IADD3 R30, P2, PT, R7, R30, RZ ;  /* 0x0000001e071e7210 */ /* 0x008fe40007f5e0ff */
[----:B----4-:R-:W-:Y:S02]  /*c090*/  IADD3.X R23, PT, PT, R4, R23, RZ, P1, !PT ;  /* 0x0000001704177210 */ /* 0x010fe40000ffe4ff */
[----:B0-----:R-:W-:-:S07]  /*c0a0*/  IADD3.X R31, PT, PT, R6, R31, RZ, P2, !PT ;  /* 0x0000001f061f7210 */ /* 0x001fce00017fe4ff */
[----:B------:R-:W-:Y:S05]  /*c0b0*/  @!P0 BRA `(.L_x_1623) ;  /* 0xfffffffc00d48947 */ /* 0x000fea000383ffff */
.L_x_1618:
[----:B------:R-:W5:Y:S01]  /*c0c0*/  LDCU UR6, c[0x0][0x564] ;  /* 0x0000ac80ff0677ac */ /* 0x000f620008000800 */
[----:B------:R-:W-:Y:S01]  /*c0d0*/  IMAD.MOV.U32 R25, RZ, RZ, RZ ;  /* 0x000000ffff197224 */ /* 0x000fe200078e00ff */
[----:B-----5:R-:W-:-:S04]  /*c0e0*/  UIADD3 UR5, UPT, UPT, UR6, -0x1, URZ ;  /* 0xffffffff06057890 */ /* 0x020fc8000fffe0ff */
[----:B------:R-:W-:-:S04]  /*c0f0*/  UISETP.LT.U32.AND UP0, UPT, UR5, 0x18, UPT ;  /* 0x000000180500788c */ /* 0x000fc8000bf01070 */
[----:B------:R-:W-:Y:S02]  /*c100*/  USEL UR4, UR5, 0x18, UP0 ;  /* 0x0000001805047887 */ /* 0x000fe40008000000 */
[----:B------:R-:W-:Y:S02]  /*c110*/  UISETP.NE.AND UP0, UPT, UR6, URZ, UPT ;  /* 0x000000ff0600728c */ /* 0x000fe4000bf05270 */
[----:B------:R-:W-:-:S07]  /*c120*/  UIADD3 UR4, UPT, UPT, UR4, 0x1, URZ ;  /* 0x0000000104047890 */ /* 0x000fce000fffe0ff */
[----:B------:R-:W-:Y:S05]  /*c130*/  BRA.U !UP0, `(.L_x_1624) ;  /* 0x0000001108487547 */ /* 0x000fea000b800000 */
[----:B------:R-:W5:Y:S01]  /*c140*/  LDCU.64 UR8, c[0x0][0x568] ;  /* 0x0000ad00ff0877ac */ /* 0x000f620008000a00 */
[----:B------:R-:W-:Y:S02]  /*c150*/  MOV R4, RZ ;  /* 0x000000ff00047202 */ /* 0x000fe40000000f00 */
[----:B------:R-:W-:Y:S01]  /*c160*/  MOV R5, R45 ;  /* 0x0000002d00057202 */ /* 0x000fe20000000f00 */
[----:B------:R-:W0:Y:S01]  /*c170*/  LDCU UR7, c[0x0][0x570] ;  /* 0x0000ae00ff0777ac */ /* 0x000e220008000800 */
[----:B------:R-:W1:Y:S01]  /*c180*/  LDCU UR6, c[0x0][0x694] ;  /* 0x0000d280ff0677ac */ /* 0x000e620008000800 */
[----:B------:R-:W-:Y:S01]  /*c190*/  UISETP.NE.AND UP1, UPT, UR5, URZ, UPT ;  /* 0x000000ff0500728c */ /* 0x000fe2000bf25270 */
[----:B-----5:R-:W-:-:S05]  /*c1a0*/  IMAD.HI.U32 R4, R45, UR9, R4 ;  /* 0x000000092d047c27 */ /* 0x020fca000f8e0004 */
[----:B0-----:R-:W-:-:S05]  /*c1b0*/  SHF.R.U32.HI R5, RZ, UR7, R4 ;  /* 0x00000007ff057c19 */ /* 0x001fca0008011604 */
[----:B--2-4-:R-:W-:-:S04]  /*c1c0*/  IMAD.MOV R3, RZ, RZ, -R5 ;  /* 0x000000ffff037224 */ /* 0x014fc800078e0a05 */
[----:B------:R-:W-:-:S04]  /*c1d0*/  IMAD R3, R3, UR8, R45 ;  /* 0x0000000803037c24 */ /* 0x000fc8000f8e022d */
[----:B-1----:R-:W-:Y:S01]  /*c1e0*/  IMAD R25, R3, UR6, RZ ;  /* 0x0000000603197c24 */ /* 0x002fe2000f8e02ff */
        /* <DEDUP_REMOVED lines=263> */
.L_x_1624:
[----:B------:R-:W-:Y:S01]  /*d260*/  MOV R18, RZ ;  /* 0x000000ff00127202 */ /* 0x000fe20000000f00 */
[----:B------:R-:W-:Y:S06]  /*d270*/  BRA.U !UP0, `(.L_x_1625) ;  /* 0x0000001108487547 */ /* 0x000fec000b800000 */
[----:B------:R-:W5:Y:S01]  /*d280*/  LDCU.64 UR8, c[0x0][0x568] ;  /* 0x0000ad00ff0877ac */ /* 0x000f620008000a00 */
[----:B------:R-:W-:Y:S01]  /*d290*/  IADD3 R5, PT, PT, R45, 0x1, RZ ;  /* 0x000000012d057810 */ /* 0x000fe20007ffe0ff */
[----:B------:R-:W-:Y:S01]  /*d2a0*/  IMAD.MOV.U32 R4, RZ, RZ, RZ ;  /* 0x000000ffff047224 */ /* 0x000fe200078e00ff */
[----:B------:R-:W0:Y:S01]  /*d2b0*/  LDCU UR6, c[0x0][0x570] ;  /* 0x0000ae00ff0677ac */ /* 0x000e220008000800 */
[----:B------:R-:W1:Y:S01]  /*d2c0*/  LDCU UR7, c[0x0][0x694] ;  /* 0x0000d280ff0777ac */ /* 0x000e620008000800 */
[----:B------:R-:W-:Y:S01]  /*d2d0*/  UISETP.NE.AND UP1, UPT, UR5, URZ, UPT ;  /* 0x000000ff0500728c */ /* 0x000fe2000bf25270 */
[----:B-----5:R-:W-:-:S05]  /*d2e0*/  IMAD.HI.U32 R6, R5, UR9, R4 ;  /* 0x0000000905067c27 */ /* 0x020fca000f8e0004 */
[----:B0-----:R-:W-:-:S04]  /*d2f0*/  SHF.R.U32.HI R7, RZ, UR6, R6 ;  /* 0x00000006ff077c19 */ /* 0x001fc80008011606 */
[----:B------:R-:W-:-:S05]  /*d300*/  IADD3 R4, PT, PT, -R7, RZ, RZ ;  /* 0x000000ff07047210 */ /* 0x000fca0007ffe1ff */
[----:B------:R-:W-:-:S04]  /*d310*/  IMAD R4, R4, UR8, R5 ;  /* 0x0000000804047c24 */ /* 0x000fc8000f8e0205 */
[----:B-1----:R-:W-:Y:S01]  /*d320*/  IMAD R18, R4, UR7, RZ ;  /* 0x0000000704127c24 */ /* 0x002fe2000f8e02ff */
[----:B------:R-:W-:Y:S06]  /*d330*/  BRA.U !UP1, `(.L_x_1625) ;  /* 0x0000001109187547 */ /* 0x000fec000b800000 */
[----:B------:R-:W0:Y:S01]  /*d340*/  LDCU.64 UR6, c[0x0][0x578] ;  /* 0x0000af00ff0677ac */ /* 0x000e220008000a00 */
[----:B------:R-:W-:Y:S01]  /*d350*/  HFMA2 R6, -RZ, RZ, 0, 0 ;  /* 0x00000000ff067431 */ /* 0x000fe200000001ff */
[----:B------:R-:W1:Y:S01]  /*d360*/  LDCU UR8, c[0x0][0x574] ;  /* 0x0000ae80ff0877ac */ /* 0x000e620008000800 */
[----:B------:R-:W5:Y:S01]  /*d370*/  LDCU UR9, c[0x0][0x69c] ;  /* 0x0000d380ff0977ac */ /* 0x000f620008000800 */
[----:B------:R-:W-:Y:S02]  /*d380*/  UISETP.NE.AND UP1, UPT, UR4, 0x2, UPT ;  /* 0x000000020400788c */ /* 0x000fe4000bf25270 */
[----:B0-----:R-:W-:-:S05]  /*d390*/  IMAD.HI.U32 R4, R7, UR6, R6 ;  /* 0x0000000607047c27 */ /* 0x001fca000f8e0006 */
[----:B------:R-:W-:-:S05]  /*d3a0*/  SHF.R.U32.HI R5, RZ, UR7, R4 ;  /* 0x00000007ff057c19 */ /* 0x000fca0008011604 */
[----:B--2-4-:R-:W-:-:S04]  /*d3b0*/  IMAD.MOV R3, RZ, RZ, -R5 ;  /* 0x000000ffff037224 */ /* 0x014fc800078e0a05 */
[----:B-1----:R-:W-:-:S04]  /*d3c0*/  IMAD R7, R3, UR8, R7 ;  /* 0x0000000803077c24 */ /* 0x002fc8000f8e0207 */
[----:B-----5:R-:W-:Y:S01]  /*d3d0*/  IMAD R18, R7, UR9, R18 ;  /* 0x0000000907127c24 */ /* 0x020fe2000f8e0212 */
        /* <DEDUP_REMOVED lines=252> */
.L_x_1625:
[----:B------:R-:W5:Y:S01]  /*e3a0*/  LDC.64 R6, c[0x0][0x778] ;  /* 0x0001de00ff067b82 */ /* 0x000f620000000a00 */
[----:B------:R-:W0:Y:S02]  /*e3b0*/  LDCU UR6, c[0x0][0x3b0] ;  /* 0x00007600ff0677ac */ /* 0x000e240008000800 */
[----:B0-----:R-:W-:Y:S01]  /*e3c0*/  UISETP.NE.AND UP1, UPT, UR6, URZ, UPT ;  /* 0x000000ff0600728c */ /* 0x001fe2000bf25270 */
[----:B-----5:R-:W-:Y:S02]  /*e3d0*/  ISETP.NE.U32.AND P0, PT, R6, RZ, PT ;  /* 0x000000ff0600720c */ /* 0x020fe40003f05070 */
[----:B------:R-:W-:Y:S02]  /*e3e0*/  IADD3 R4, P1, PT, R25, R6, RZ ;  /* 0x0000000619047210 */ /* 0x000fe40007f3e0ff */
[----:B------:R-:W-:Y:S02]  /*e3f0*/  ISETP.NE.AND.EX P0, PT, R7, RZ, PT, P0 ;  /* 0x000000ff0700720c */ /* 0x000fe40003f05300 */
[----:B------:R-:W-:-:S02]  /*e400*/  IADD3.X R0, PT, PT, RZ, R7, RZ, P1, !PT ;  /* 0x00000007ff007210 */ /* 0x000fc40000ffe4ff */
[----:B------:R-:W-:Y:S02]  /*e410*/  SEL R4, R4, RZ, P0 ;  /* 0x000000ff04047207 */ /* 0x000fe40000000000 */
[----:B------:R-:W-:Y:S01]  /*e420*/  SEL R5, R0, RZ, P0 ;  /* 0x000000ff00057207 */ /* 0x000fe20000000000 */
[----:B------:R-:W-:Y:S06]  /*e430*/  BRA.U !UP1, `(.L_x_1626) ;  /* 0x0000003909807547 */ /* 0x000fec000b800000 */
[----:B------:R-:W2:Y:S01]  /*e440*/  LDCU UR6, c[0x0][0x3b4] ;  /* 0x00007680ff0677ac */ /* 0x000ea20008000800 */
[----:B------:R-:W-:Y:S01]  /*e450*/  IMAD.MOV.U32 R24, RZ, RZ, RZ ;  /* 0x000000ffff187224 */ /* 0x000fe200078e00ff */
[----:B------:R-:W0:Y:S01]  /*e460*/  LDCU UR7, c[0x0][0x3b8] ;  /* 0x00007700ff0777ac */ /* 0x000e220008000800 */
[----:B------:R-:W5:Y:S01]  /*e470*/  LDCU UR8, c[0x0][0x3a0] ;  /* 0x00007400ff0877ac */ /* 0x000f620008000800 */
[----:B--2-4-:R-:W-:-:S04]  /*e480*/  IMAD R3, R19, UR6, RZ ;  /* 0x0000000613037c24 */ /* 0x014fc8000f8e02ff */
[----:B0-----:R-:W-:-:S04]  /*e490*/  IMAD R0, R16, UR7, R3 ;  /* 0x0000000710007c24 */ /* 0x001fc8000f8e0203 */
[----:B-----5:R-:W-:-:S05]  /*e4a0*/  IMAD R0, R17, UR8, R0 ;  /* 0x0000000811007c24 */ /* 0x020fca000f8e0200 */
[----:B------:R-:W-:Y:S01]  /*e4b0*/  SHF.L.U32 R7, R0, 0x1, RZ ;  /* 0x0000000100077819 */ /* 0x000fe200000006ff */
[----:B------:R-:W-:Y:S06]  /*e4c0*/  BRA.U !UP0, `(.L_x_1627) ;  /* 0x0000001108447547 */ /* 0x000fec000b800000 */
[----:B------:R-:W0:Y:S01]  /*e4d0*/  LDCU.64 UR8, c[0x0][0x568] ;  /* 0x0000ad00ff0877ac */ /* 0x000e220008000a00 */
[----:B------:R-:W-:Y:S01]  /*e4e0*/  MOV R6, RZ ;  /* 0x000000ff00067202 */ /* 0x000fe20000000f00 */
[----:B------:R-:W3:Y:S01]  /*e4f0*/  LDCU UR6, c[0x0][0x570] ;  /* 0x0000ae00ff0677ac */ /* 0x000ee20008000800 */
[----:B------:R-:W2:Y:S01]  /*e500*/  LDCU UR7, c[0x0][0x694] ;  /* 0x0000d280ff0777ac */ /* 0x000ea20008000800 */
[----:B------:R-:W-:Y:S02]  /*e510*/  UISETP.NE.AND UP1, UPT, UR5, URZ, UPT ;  /* 0x000000ff0500728c */ /* 0x000fe4000bf25270 */
[----:B0-----:R-:W-:-:S05]  /*e520*/  IMAD.HI.U32 R8, R7, UR9, R6 ;  /* 0x0000000907087c27 */ /* 0x001fca000f8e0006 */
[----:B---3--:R-:W-:-:S05]  /*e530*/  SHF.R.U32.HI R9, RZ, UR6, R8 ;  /* 0x00000006ff097c19 */ /* 0x008fca0008011608 */
[----:B------:R-:W-:-:S04]  /*e540*/  IMAD.MOV R3, RZ, RZ, -R9 ;  /* 0x000000ffff037224 */ /* 0x000fc800078e0a09 */
[----:B------:R-:W-:-:S04]  /*e550*/  IMAD R3, R3, UR8, R7 ;  /* 0x0000000803037c24 */ /* 0x000fc8000f8e0207 */
[----:B--2---:R-:W-:Y:S01]  /*e560*/  IMAD R24, R3, UR7, RZ ;  /* 0x0000000703187c24 */ /* 0x004fe2000f8e02ff */
[----:B------:R-:W-:Y:S06]  /*e570*/  BRA.U !UP1, `(.L_x_1627) ;  /* 0x0000001109187547 */ /* 0x000fec000b800000 */
[----:B------:R-:W0:Y:S01]  /*e580*/  LDCU.64 UR6, c[0x0][0x578] ;  /* 0x0000af00ff0677ac */ /* 0x000e220008000a00 */
[----:B------:R-:W-:Y:S01]  /*e590*/  HFMA2 R8, -RZ, RZ, 0, 0 ;  /* 0x00000000ff087431 */ /* 0x000fe200000001ff */
[----:B------:R-:W2:Y:S01]  /*e5a0*/  LDCU UR8, c[0x0][0x574] ;  /* 0x0000ae80ff0877ac */ /* 0x000ea20008000800 */
[----:B------:R-:W3:Y:S01]  /*e5b0*/  LDCU UR9, c[0x0][0x69c] ;  /* 0x0000d380ff0977ac */ /* 0x000ee20008000800 */
[----:B------:R-:W-:Y:S02]  /*e5c0*/  UISETP.NE.AND UP1, UPT, UR4, 0x2, UPT ;  /* 0x000000020400788c */ /* 0x000fe4000bf25270 */
[----:B0-----:R-:W-:-:S05]  /*e5d0*/  IMAD.HI.U32 R10, R9, UR6, R8 ;  /* 0x00000006090a7c27 */ /* 0x001fca000f8e0008 */
[----:B------:R-:W-:-:S04]  /*e5e0*/  SHF.R.U32.HI R11, RZ, UR7, R10 ;  /* 0x00000007ff0b7c19 */ /* 0x000fc8000801160a */
[----:B------:R-:W-:-:S05]  /*e5f0*/  IADD3 R3, PT, PT, -R11, RZ, RZ ;  /* 0x000000ff0b037210 */ /* 0x000fca0007ffe1ff */
[----:B--2---:R-:W-:-:S04]  /*e600*/  IMAD R3, R3, UR8, R9 ;  /* 0x0000000803037c24 */ /* 0x004fc8000f8e0209 */
[----:B---3--:R-:W-:Y:S01]  /*e610*/  IMAD R24, R3, UR9, R24 ;  /* 0x0000000903187c24 */ /* 0x008fe2000f8e0218 */
[----:B------:R-:W-:Y:S06]  /*e620*/  BRA.U !UP1, `(.L_x_1627) ;  /* 0x0000000d09ec7547 */ /* 0x000fec000b800000 */
[----:B------:R-:W0:Y:S01]  /*e630*/  LDCU.64 UR8, c[0x0][0x580] ;  /* 0x0000b000ff0877ac */ /* 0x000e220008000a00 */
[----:B------:R-:W-:Y:S01]  /*e640*/  IMAD.MOV.U32 R10, RZ, RZ, RZ ;  /* 0x000000ffff0a7224 */ /* 0x000fe200078e00ff */
[----:B------:R-:W2:Y:S01]  /*e650*/  LDCU UR6, c[0x0][0x588] ;  /* 0x0000b100ff0677ac */ /* 0x000ea20008000800 */
[----:B------:R-:W3:Y:S01]  /*e660*/  LDCU UR7, c[0x0][0x6a4] ;  /* 0x0000d480ff0777ac */ /* 0x000ee20008000800 */
[----:B------:R-:W-:Y:S01]  /*e670*/  UISETP.NE.AND UP1, UPT, UR4, 0x3, UPT ;  /* 0x000000030400788c */ /* 0x000fe2000bf25270 */
        /* <DEDUP_REMOVED lines=34> */
[----:B------:R-:W-:-:S04]  /*e8a0*/  SHF.R.U32.HI R11, RZ, UR7, R10 ;  /* 0x00000007ff0b7c19 */ /* 0x000fc8000801160a */
[----:B------:R-:W-:-:S05]  /*e8b0*/  IADD3 R3, PT, PT, -R11, RZ, RZ ;  /* 0x000000ff0b037210 */ /* 0x000fca0007ffe1ff */
        /* <DEDUP_REMOVED lines=9> */
[----:B--2---:R-:W-:-:S05]  /*e950*/  SHF.R.U32.HI R9, RZ, UR6, R8 ;  /* 0x00000006ff097c19 */ /* 0x004fca0008011608 */
[----:B------:R-:W-:-:S04]  /*e960*/  IMAD.MOV R3, RZ, RZ, -R9 ;  /* 0x000000ffff037224 */ /* 0x000fc800078e0a09 */
        /* <DEDUP_REMOVED lines=195> */
[----:B--2---:R-:W-:-:S05]  /*f5a0*/  SHF.R.U32.HI R0, RZ, UR6, R0 ;  /* 0x00000006ff007c19 */ /* 0x004fca0008011600 */
[----:B------:R-:W-:-:S04]  /*f5b0*/  IMAD.MOV R3, RZ, RZ, -R0 ;  /* 0x000000ffff037224 */ /* 0x000fc800078e0a00 */
[----:B------:R-:W-:-:S04]  /*f5c0*/  IMAD R3, R3, UR8, R11 ;  /* 0x0000000803037c24 */ /* 0x000fc8000f8e020b */
[----:B---3--:R-:W-:-:S07]  /*f5d0*/  IMAD R24, R3, UR7, R24 ;  /* 0x0000000703187c24 */ /* 0x008fce000f8e0218 */
.L_x_1627:
[----:B------:R-:W-:Y:S01]  /*f5e0*/  MOV R18, RZ ;  /* 0x000000ff00127202 */ /* 0x000fe20000000f00 */
[----:B------:R-:W-:Y:S06]  /*f5f0*/  BRA.U !UP0, `(.L_x_1628) ;  /* 0x0000001108487547 */ /* 0x000fec000b800000 */
[----:B------:R-:W0:Y:S01]  /*f600*/  LDCU.64 UR8, c[0x0][0x568] ;  /* 0x0000ad00ff0877ac */ /* 0x000e220008000a00 */
[----:B---3--:R-:W-:Y:S01]  /*f610*/  IADD3 R9, PT, PT, R7, 0x1, RZ ;  /* 0x0000000107097810 */ /* 0x008fe20007ffe0ff */
[----:B------:R-:W-:Y:S01]  /*f620*/  IMAD.MOV.U32 R8, RZ, RZ, RZ ;  /* 0x000000ffff087224 */ /* 0x000fe200078e00ff */
[----:B------:R-:W2:Y:S01]  /*f630*/  LDCU UR6, c[0x0][0x570] ;  /* 0x0000ae00ff0677ac */ /* 0x000ea20008000800 */
[----:B------:R-:W3:Y:S01]  /*f640*/  LDCU UR7, c[0x0][0x694] ;  /* 0x0000d280ff0777ac */ /* 0x000ee20008000800 */
[----:B------:R-:W-:Y:S01]  /*f650*/  UISETP.NE.AND UP0, UPT, UR5, URZ, UPT ;  /* 0x000000ff0500728c */ /* 0x000fe2000bf05270 */
[----:B0-----:R-:W-:-:S05]  /*f660*/  IMAD.HI.U32 R10, R9, UR9, R8 ;  /* 0x00000009090a7c27 */ /* 0x001fca000f8e0008 */
[----:B--2---:R-:W-:-:S04]  /*f670*/  SHF.R.U32.HI R11, RZ, UR6, R10 ;  /* 0x00000006ff0b7c19 */ /* 0x004fc8000801160a */
[----:B------:R-:W-:-:S05]  /*f680*/  IADD3 R3, PT, PT, -R11, RZ, RZ ;  /* 0x000000ff0b037210 */ /* 0x000fca0007ffe1ff */
[----:B------:R-:W-:-:S04]  /*f690*/  IMAD R3, R3, UR8, R9 ;  /* 0x0000000803037c24 */ /* 0x000fc8000f8e0209 */
[----:B---3--:R-:W-:Y:S01]  /*f6a0*/  IMAD R18, R3, UR7, RZ ;  /* 0x0000000703127c24 */ /* 0x008fe2000f8e02ff */
        /* <DEDUP_REMOVED lines=257> */
[----:B------:R-:W3:Y:S02]  /*106c0*/  LDCU UR5, c[0x0][0x754] ;  /* 0x0000ea80ff0577ac */ /* 0x000ee40008000800 */
[----:B0-----:R-:W-:-:S05]  /*106d0*/  IMAD.HI.U32 R0, R9, UR7, R8 ;  /* 0x0000000709007c27 */ /* 0x001fca000f8e0008 */
[----:B--2---:R-:W-:-:S04]  /*106e0*/  SHF.R.U32.HI R0, RZ, UR4, R0 ;  /* 0x00000004ff007c19 */ /* 0x004fc80008011600 */
[----:B------:R-:W-:-:S05]  /*106f0*/  IADD3 R3, PT, PT, -R0, RZ, RZ ;  /* 0x000000ff00037210 */ /* 0x000fca0007ffe1ff */
[----:B------:R-:W-:-:S04]  /*10700*/  IMAD R3, R3, UR6, R9 ;  /* 0x0000000603037c24 */ /* 0x000fc8000f8e0209 */
[----:B---3--:R-:W-:-:S07]  /*10710*/  IMAD R18, R3, UR5, R18 ;  /* 0x0000000503127c24 */ /* 0x008fce000f8e0212 */
.L_x_1628:
[----:B------:R-:W0:Y:S01]  /*10720*/  LDCU UR4, c[0x0][0x398] ;  /* 0x00007300ff0477ac */ /* 0x000e220008000800 */
[----:B------:R-:W-:Y:S01]  /*10730*/  BSSY.RECONVERGENT B0, `(.L_x_1629) ;  /* 0x0000016000007945 */ /* 0x000fe20003800200 */
[----:B------:R-:W-:Y:S02]  /*10740*/  LOP3.LUT P3, RZ, R19, R16, RZ, 0xfc, !PT ;  /* 0x0000001013ff7212 */ /* 0x000fe4000786fcff */
[----:B------:R-:W-:Y:S02]  /*10750*/  PLOP3.LUT P0, PT, PT, PT, PT, 0x8, 0x80 ;  /* 0x000000000080781c */ /* 0x000fe40003f0e170 */
[----:B0-----:R-:W-:-:S13]  /*10760*/  ISETP.GE.AND P1, PT, R7, UR4, PT ;  /* 0x0000000407007c0c */ /* 0x001fda000bf26270 */
[----:B------:R-:W-:Y:S05]  /*10770*/  @P1 BRA `(.L_x_1630) ;  /* 0x0000000000441947 */ /* 0x000fea0003800000 */
[----:B---3--:R-:W0:Y:S02]  /*10780*/  LDC.64 R8, c[0x0][0x3a8] ;  /* 0x0000ea00ff087b82 */ /* 0x008e240000000a00 */
[----:B0-----:R-:W-:Y:S02]  /*10790*/  ISETP.NE.AND P1, PT, R8, RZ, PT ;  /* 0x000000ff0800720c */ /* 0x001fe40003f25270 */
[----:B------:R-:W-:Y:S02]  /*107a0*/  ISETP.NE.AND P2, PT, R9, RZ, PT ;  /* 0x000000ff0900720c */ /* 0x000fe40003f45270 */
[----:B------:R-:W-:Y:S02]  /*107b0*/  ISETP.NE.AND P1, PT, R19, RZ, P1 ;  /* 0x000000ff1300720c */ /* 0x000fe40000f25270 */
[----:B------:R-:W-:-:S04]  /*107c0*/  ISETP.NE.AND P2, PT, R16, RZ, P2 ;  /* 0x000000ff1000720c */ /* 0x000fc80001745270 */
[----:B------:R-:W-:-:S13]  /*107d0*/  PLOP3.LUT P1, PT, P1, P2, PT, 0xf8, 0x8f ;  /* 0x00000000008f781c */ /* 0x000fda0000f25f70 */
[----:B------:R-:W-:Y:S05]  /*107e0*/  @P1 BRA `(.L_x_1630) ;  /* 0x0000000000281947 */ /* 0x000fea0003800000 */
[----:B------:R-:W0:Y:S01]  /*107f0*/  LDCU UR4, c[0x0][0x374] ;  /* 0x00006e80ff0477ac */ /* 0x000e220008000800 */
[----:B------:R-:W2:Y:S01]  /*10800*/  LDC.64 R6, c[0x0][0x780] ;  /* 0x0001e000ff067b82 */ /* 0x000ea20000000a00 */
[----:B------:R-:W-:Y:S01]  /*10810*/  ISETP.NE.AND P0, PT, R8, RZ, PT ;  /* 0x000000ff0800720c */ /* 0x000fe20003f05270 */
[----:B------:R-:W3:Y:S01]  /*10820*/  LDCU UR5, c[0x0][0x360] ;  /* 0x00006c00ff0577ac */ /* 0x000ee20008000800 */
[----:B0-----:R-:W-:-:S11]  /*10830*/  IMAD R2, R17, UR4, R2 ;  /* 0x0000000411027c24 */ /* 0x001fd6000f8e0202 */
[----:B---3--:R-:W-:Y:S01]  /*10840*/  @!P0 IMAD R2, R2, UR5, R19 ;  /* 0x0000000502028c24 */ /* 0x008fe2000f8e0213 */
[----:B------:R-:W-:-:S03]  /*10850*/  PLOP3.LUT P0, PT, PT, PT, PT, 0x80, 0x8 ;  /* 0x000000000008781c */ /* 0x000fc60003f0f070 */
[----:B--2---:R-:W-:-:S05]  /*10860*/  IMAD.WIDE.U32 R2, R2, 0x10, R6 ;  /* 0x0000001002027825 */ /* 0x004fca00078e0006 */
[----:B------:R0:W-:Y:S04]  /*10870*/  STG.E.64 desc[UR36][R2.64], R22 ;  /* 0x0000001602007986 */ /* 0x0001e8000c101b24 */
[----:B------:R0:W-:Y:S02]  /*10880*/  STG.E.64 desc[UR36][R2.64+0x8], R30 ;  /* 0x0000081e02007986 */ /* 0x0001e4000c101b24 */
.L_x_1630:
[----:B------:R-:W-:Y:S05]  /*10890*/  BSYNC.RECONVERGENT B0 ;  /* 0x0000000000007941 */ /* 0x000fea0003800200 */
.L_x_1629:
        /* <DEDUP_REMOVED lines=14> */
[----:B---3--:R-:W2:Y:S01]  /*10980*/  S2R R9, SR_LANEID ;  /* 0x0000000000097919 */ /* 0x008ea20000000000 */
[----:B------:R-:W-:Y:S01]  /*10990*/  VOTEU.ANY UR5, UPT, PT ;  /* 0x0000000000057886 */ /* 0x000fe200038e0100 */
[----:B0-----:R-:W0:Y:S01]  /*109a0*/  LDC.64 R2, c[0x0][0x788] ;  /* 0x0001e200ff027b82 */ /* 0x001e220000000a00 */
[----:B------:R-:W2:Y:S08]  /*109b0*/  FLO.U32 R6, UR5 ;  /* 0x0000000500067d00 */ /* 0x000eb000080e0000 */
[----:B------:R-:W3:Y:S01]  /*109c0*/  POPC R7, UR5 ;  /* 0x0000000500077d09 */ /* 0x000ee20008000000 */
[----:B0-----:R-:W-:Y:S01]  /*109d0*/  IMAD.WIDE.U32 R2, R17, 0x4, R2 ;  /* 0x0000000411027825 */ /* 0x001fe200078e0002 */
[----:B--2---:R-:W-:-:S13]  /*109e0*/  ISETP.EQ.U32.AND P1, PT, R6, R9, PT ;  /* 0x000000090600720c */ /* 0x004fda0003f22070 */
[----:B---3--:R-:W2:Y:S01]  /*109f0*/  @P1 ATOMG.E.ADD.STRONG.GPU PT, R3, desc[UR36][R2.64], R7 ;  /* 0x80000007020319a8 */ /* 0x008ea200081ef124 */
[----:B------:R-:W0:Y:S01]  /*10a00*/  S2UR UR6, SR_CgaCtaId ;  /* 0x00000000000679c3 */ /* 0x000e220000008800 */
[----:B------:R-:W3:Y:S01]  /*10a10*/  LDCU UR4, c[0x0][0x374] ;  /* 0x00006e80ff0477ac */ /* 0x000ee20008000800 */
[----:B------:R-:W4:Y:S01]  /*10a20*/  S2R R8, SR_LTMASK ;  /* 0x0000000000087919 */ /* 0x000f220000003900 */
[----:B---3--:R-:W-:Y:S01]  /*10a30*/  UIADD3 UR4, UPT, UPT, UR4, -0x1, URZ ;  /* 0xffffffff04047890 */ /* 0x008fe2000fffe0ff */
[----:B----4-:R-:W-:Y:S01]  /*10a40*/  LOP3.LUT R8, R8, UR5, RZ, 0xc0, !PT ;  /* 0x0000000508087c12 */ /* 0x010fe2000f8ec0ff */
        /* <DEDUP_REMOVED lines=8> */
.L_x_1632:
[----:B------:R-:W-:Y:S05]  /*10ad0*/  BSYNC.RECONVERGENT B0 ;  /* 0x0000000000007941 */ /* 0x000fea0003800200 */
.L_x_1631:
[----:B------:R-:W4:Y:S08]  /*10ae0*/  S2UR UR6, SR_CgaCtaId ;  /* 0x00000000000679c3 */ /* 0x000f300000008800 */
[----:B------:R-:W-:Y:S06]  /*10af0*/  BAR.SYNC.DEFER_BLOCKING 0x0 ;  /* 0x0000000000007b1d */ /* 0x000fec0000010000 */
[----:B------:R-:W-:-:S02]  /*10b00*/  UMOV UR4, 0x400 ;  /* 0x0000040000047882 */ /* 0x000fc40000000000 */
[----:B----4-:R-:W-:-:S09]  /*10b10*/  ULEA UR5, UR6, UR4, 0x18 ;  /* 0x0000000406057291 */ /* 0x010fd2000f8ec0ff */
        /* <DEDUP_REMOVED lines=14> */
[----:B------:R-:W4:Y:S01]  /*10c00*/  LDCU.64 UR10, c[0x0][0x388] ;  /* 0x00007100ff0a77ac */ /* 0x000f220008000a00 */
[----:B--2---:R-:W-:Y:S01]  /*10c10*/  UISETP.NE.AND UP0, UPT, UR5, URZ, UPT ;  /* 0x000000ff0500728c */ /* 0x004fe2000bf05270 */
[----:B----4-:R-:W-:Y:S01]  /*10c20*/  IMAD.U32 R26, RZ, RZ, UR10 ;  /* 0x0000000aff1a7e24 */ /* 0x010fe2000f8e00ff */
[----:B------:R-:W-:-:S07]  /*10c30*/  MOV R27, UR11 ;  /* 0x0000000b001b7c02 */ /* 0x000fce0008000f00 */
[----:B------:R-:W-:Y:S05]  /*10c40*/  BRA.U !UP0, `(.L_x_1634) ;  /* 0x0000000108707547 */ /* 0x000fea000b800000 */
[----:B------:R-:W2:Y:S01]  /*10c50*/  LDCU UR5, c[0x0][0x360] ;  /* 0x00006c00ff0577ac */ /* 0x000ea20008000800 */
[----:B0-----:R-:W-:Y:S01]  /*10c60*/  MOV R22, UR10 ;  /* 0x0000000a00167c02 */ /* 0x001fe20008000f00 */
[----:B------:R-:W-:Y:S01]  /*10c70*/  IMAD.U32 R23, RZ, RZ, UR11 ;  /* 0x0000000bff177e24 */ /* 0x000fe2000f8e00ff */
[----:B------:R-:W0:Y:S01]  /*10c80*/  LDCU UR8, c[0x0][0x3a4] ;  /* 0x00007480ff0877ac */ /* 0x000e220008000800 */
[----:B--2---:R-:W-:-:S05]  /*10c90*/  IMAD R0, R16, UR5, R19 ;  /* 0x0000000510007c24 */ /* 0x004fca000f8e0213 */
[----:B0-----:R-:W-:-:S13]  /*10ca0*/  ISETP.GE.U32.AND P1, PT, R0, UR8, PT ;  /* 0x0000000800007c0c */ /* 0x001fda000bf26070 */
[----:B------:R-:W-:Y:S05]  /*10cb0*/  @P1 BRA `(.L_x_1635) ;  /* 0x0000000000b81947 */ /* 0x000fea0003800000 */
[----:B------:R-:W0:Y:S01]  /*10cc0*/  LDCU UR7, c[0x0][0x374] ;  /* 0x00006e80ff0777ac */ /* 0x000e220008000800 */
[----:B------:R-:W2:Y:S01]  /*10cd0*/  LDC R13, c[0x0][0x364] ;  /* 0x0000d900ff0d7b82 */ /* 0x000ea20000000800 */
[----:B------:R-:W-:Y:S01]  /*10ce0*/  BSSY.RECONVERGENT B1, `(.L_x_1636) ;  /* 0x0000011000017945 */ /* 0x000fe20003800200 */
[----:B------:R-:W-:Y:S02]  /*10cf0*/  MOV R22, UR10 ;  /* 0x0000000a00167c02 */ /* 0x000fe40008000f00 */
[----:B------:R-:W-:-:S04]  /*10d00*/  MOV R23, UR11 ;  /* 0x0000000b00177c02 */ /* 0x000fc80008000f00 */
[----:B------:R-:W4:Y:S01]  /*10d10*/  LDC.64 R10, c[0x0][0x780] ;  /* 0x0001e000ff0a7b82 */ /* 0x000f220000000a00 */
[----:B0-----:R-:W-:Y:S02]  /*10d20*/  IMAD R17, R17, UR7, RZ ;  /* 0x0000000711117c24 */ /* 0x001fe4000f8e02ff */
[----:B--2---:R-:W-:-:S07]  /*10d30*/  IMAD R13, R13, UR5, RZ ;  /* 0x000000050d0d7c24 */ /* 0x004fce000f8e02ff */
.L_x_1637:
[----:B------:R-:W-:-:S04]  /*10d40*/  IMAD.IADD R3, R17, 0x1, R0 ;  /* 0x0000000111037824 */ /* 0x000fc800078e0200 */
[----:B----4-:R-:W-:-:S05]  /*10d50*/  IMAD.WIDE.U32 R2, R3, 0x10, R10 ;  /* 0x0000001003027825 */ /* 0x010fca00078e000a */
[----:B---3--:R-:W2:Y:S04]  /*10d60*/  LDG.E.64 R8, desc[UR36][R2.64+0x8] ;  /* 0x0000082402087981 */ /* 0x008ea8000c1e1b00 */
[----:B------:R-:W3:Y:S01]  /*10d70*/  LDG.E.64 R6, desc[UR36][R2.64] ;  /* 0x0000002402067981 */ /* 0x000ee2000c1e1b00 */
[----:B------:R-:W-:-:S04]  /*10d80*/  IADD3 R0, PT, PT, R13, R0, RZ ;  /* 0x000000000d007210 */ /* 0x000fc80007ffe0ff */
[----:B------:R-:W-:Y:S02]  /*10d90*/  ISETP.GE.U32.AND P1, PT, R0, UR8, PT ;  /* 0x0000000800007c0c */ /* 0x000fe4000bf26070 */
[----:B--2---:R-:W-:Y:S02]  /*10da0*/  IADD3 R22, P3, PT, R8, R22, RZ ;  /* 0x0000001608167210 */ /* 0x004fe40007f7e0ff */
[----:B---3--:R-:W-:-:S03]  /*10db0*/  IADD3 R26, P2, PT, R6, R26, RZ ;  /* 0x0000001a061a7210 */ /* 0x008fc60007f5e0ff */
[----:B------:R-:W-:Y:S01]  /*10dc0*/  IMAD.X R23, R9, 0x1, R23, P3 ;  /* 0x0000000109177824 */ /* 0x000fe200018e0617 */
[----:B------:R-:W-:-:S05]  /*10dd0*/  IADD3.X R27, PT, PT, R7, R27, RZ, P2, !PT ;  /* 0x0000001b071b7210 */ /* 0x000fca00017fe4ff */
[----:B------:R-:W-:Y:S05]  /*10de0*/  @!P1 BRA `(.L_x_1637) ;  /* 0xfffffffc00d49947 */ /* 0x000fea000383ffff */
[----:B------:R-:W-:Y:S05]  /*10df0*/  BSYNC.RECONVERGENT B1 ;  /* 0x0000000000017941 */ /* 0x000fea0003800200 */
.L_x_1636:
[----:B------:R-:W-:Y:S05]  /*10e00*/  BRA `(.L_x_1635) ;  /* 0x0000000000647947 */ /* 0x000fea0003800000 */
.L_x_1634:
[----:B------:R-:W2:Y:S01]  /*10e10*/  LDCU UR7, c[0x0][0x3a4] ;  /* 0x00007480ff0777ac */ /* 0x000ea20008000800 */
[----:B0-----:R-:W-:Y:S02]  /*10e20*/  MOV R22, UR10 ;  /* 0x0000000a00167c02 */ /* 0x001fe40008000f00 */
[----:B------:R-:W-:Y:S02]  /*10e30*/  MOV R23, UR11 ;  /* 0x0000000b00177c02 */ /* 0x000fe40008000f00 */
[----:B--2---:R-:W-:-:S13]  /*10e40*/  ISETP.GE.U32.AND P1, PT, R16, UR7, PT ;  /* 0x0000000710007c0c */ /* 0x004fda000bf26070 */
[----:B------:R-:W-:Y:S05]  /*10e50*/  @P1 BRA `(.L_x_1635) ;  /* 0x0000000000501947 */ /* 0x000fea0003800000 */
[----:B------:R-:W0:Y:S01]  /*10e60*/  LDCU UR5, c[0x0][0x374] ;  /* 0x00006e80ff0577ac */ /* 0x000e220008000800 */
[----:B------:R-:W2:Y:S01]  /*10e70*/  LDC R12, c[0x0][0x360] ;  /* 0x0000d800ff0c7b82 */ /* 0x000ea20000000800 */
[----:B------:R-:W-:Y:S01]  /*10e80*/  IMAD.U32 R22, RZ, RZ, UR10 ;  /* 0x0000000aff167e24 */ /* 0x000fe2000f8e00ff */
[----:B------:R-:W-:Y:S02]  /*10e90*/  MOV R23, UR11 ;  /* 0x0000000b00177c02 */ /* 0x000fe40008000f00 */
[----:B------:R-:W-:-:S04]  /*10ea0*/  MOV R0, R16 ;  /* 0x0000001000007202 */ /* 0x000fc80000000f00 */
[----:B------:R-:W4:Y:S08]  /*10eb0*/  LDC.64 R10, c[0x0][0x780] ;  /* 0x0001e000ff0a7b82 */ /* 0x000f300000000a00 */
[----:B------:R-:W1:Y:S01]  /*10ec0*/  LDC R13, c[0x0][0x364] ;  /* 0x0000d900ff0d7b82 */ /* 0x000e620000000800 */
[----:B0-----:R-:W-:-:S07]  /*10ed0*/  IMAD R17, R17, UR5, RZ ;  /* 0x0000000511117c24 */ /* 0x001fce000f8e02ff */
.L_x_1638:
[----:B------:R-:W-:-:S04]  /*10ee0*/  IMAD.IADD R2, R17, 0x1, R0 ;  /* 0x0000000111027824 */ /* 0x000fc800078e0200 */
[----:B--2---:R-:W-:-:S04]  /*10ef0*/  IMAD R3, R2, R12, R19 ;  /* 0x0000000c02037224 */ /* 0x004fc800078e0213 */
[----:B----4-:R-:W-:-:S05]  /*10f00*/  IMAD.WIDE.U32 R2, R3, 0x10, R10 ;  /* 0x0000001003027825 */ /* 0x010fca00078e000a */
[----:B---3--:R-:W2:Y:S04]  /*10f10*/  LDG.E.64 R8, desc[UR36][R2.64+0x8] ;  /* 0x0000082402087981 */ /* 0x008ea8000c1e1b00 */
[----:B------:R-:W3:Y:S01]  /*10f20*/  LDG.E.64 R6, desc[UR36][R2.64] ;  /* 0x0000002402067981 */ /* 0x000ee2000c1e1b00 */
[----:B-1----:R-:W-:-:S04]  /*10f30*/  IADD3 R0, PT, PT, R13, R0, RZ ;  /* 0x000000000d007210 */ /* 0x002fc80007ffe0ff */
[----:B------:R-:W-:Y:S02]  /*10f40*/  ISETP.GE.U32.AND P1, PT, R0, UR7, PT ;  /* 0x0000000700007c0c */ /* 0x000fe4000bf26070 */
[----:B--2---:R-:W-:Y:S02]  /*10f50*/  IADD3 R22, P3, PT, R8, R22, RZ ;  /* 0x0000001608167210 */ /* 0x004fe40007f7e0ff */
[----:B---3--:R-:W-:-:S03]  /*10f60*/  IADD3 R26, P2, PT, R6, R26, RZ ;  /* 0x0000001a061a7210 */ /* 0x008fc60007f5e0ff */
[----:B------:R-:W-:Y:S01]  /*10f70*/  IMAD.X R23, R9, 0x1, R23, P3 ;  /* 0x0000000109177824 */ /* 0x000fe200018e0617 */
[----:B------:R-:W-:-:S05]  /*10f80*/  IADD3.X R27, PT, PT, R7, R27, RZ, P2, !PT ;  /* 0x0000001b071b7210 */ /* 0x000fca00017fe4ff */
[----:B------:R-:W-:Y:S05]  /*10f90*/  @!P1 BRA `(.L_x_1638) ;  /* 0xfffffffc00d09947 */ /* 0x000fea000383ffff */
.L_x_1635:
[----:B------:R-:W-:Y:S05]  /*10fa0*/  BSYNC.RECONVERGENT B0 ;  /* 0x0000000000007941 */ /* 0x000fea0003800200 */
.L_x_1633:
[----:B------:R-:W0:Y:S01]  /*10fb0*/  LDCU UR5, c[0x0][0x360] ;  /* 0x00006c00ff0577ac */ /* 0x000e220008000800 */
[----:B------:R-:W-:Y:S02]  /*10fc0*/  MOV R20, R26 ;  /* 0x0000001a00147202 */ /* 0x000fe40000000f00 */
[----:B------:R-:W-:Y:S01]  /*10fd0*/  MOV R21, R27 ;  /* 0x0000001b00157202 */ /* 0x000fe20000000f00 */
[----:B------:R-:W-:-:S04]  /*10fe0*/  UIADD3 UR4, UPT, UPT, UR4, 0x10, URZ ;  /* 0x0000001004047890 */ /* 0x000fc8000fffe0ff */
[----:B------:R-:W-:Y:S01]  /*10ff0*/  ULEA UR8, UR6, UR4, 0x18 ;  /* 0x0000000406087291 */ /* 0x000fe2000f8ec0ff */
[----:B------:R-:W2:Y:S01]  /*11000*/  LDCU UR6, c[0x0][0x364] ;  /* 0x00006c80ff0677ac */ /* 0x000ea20008000800 */
[----:B0-----:R-:W-:-:S05]  /*11010*/  IMAD R0, R16, UR5, R19 ;  /* 0x0000000510007c24 */ /* 0x001fca000f8e0213 */
[----:B------:R-:W-:-:S05]  /*11020*/  LEA R3, R0, UR8, 0x4 ;  /* 0x0000000800037c11 */ /* 0x000fca000f8e20ff */
[----:B------:R0:W-:Y:S01]  /*11030*/  STS.128 [R3], R20 ;  /* 0x0000001403007388 */ /* 0x0001e20000000c00 */
[----:B--2---:R-:W-:-:S09]  /*11040*/  UISETP.GE.U32.AND UP0, UPT, UR6, 0x2, UPT ;  /* 0x000000020600788c */ /* 0x004fd2000bf06070 */
[----:B------:R-:W-:Y:S05]  /*11050*/  BRA.U !UP0, `(.L_x_1639) ;  /* 0x0000000108587547 */ /* 0x000fea000b800000 */
[----:B------:R-:W-:-:S05]  /*11060*/  UMOV UR4, UR6 ;  /* 0x0000000600047c82 */ /* 0x000fca0008000000 */
.L_x_1642:
        /* <DEDUP_REMOVED lines=9> */
[----:B---3--:R-:W2:Y:S02]  /*11100*/  LDS.128 R8, [R0] ;  /* 0x0000000000087984 */ /* 0x008ea40000000c00 */
[----:B--2---:R-:W-:Y:S02]  /*11110*/  IADD3 R26, P1, PT, R8, R26, RZ ;  /* 0x0000001a081a7210 */ /* 0x004fe40007f3e0ff */
[----:B0-----:R-:W-:Y:S02]  /*11120*/  IADD3 R22, P2, PT, R10, R22, RZ ;  /* 0x000000160a167210 */ /* 0x001fe40007f5e0ff */
[----:B------:R-:W-:Y:S01]  /*11130*/  IADD3.X R27, PT, PT, R9, R27, RZ, P1, !PT ;  /* 0x0000001b091b7210 */ /* 0x000fe20000ffe4ff */
[----:B------:R-:W-:Y:S01]  /*11140*/  IMAD.MOV.U32 R20, RZ, RZ, R26 ;  /* 0x000000ffff147224 */ /* 0x000fe200078e001a */
[----:B------:R-:W-:Y:S02]  /*11150*/  IADD3.X R23, PT, PT, R11, R23, RZ, P2, !PT ;  /* 0x000000170b177210 */ /* 0x000fe400017fe4ff */
[----:B------:R-:W-:-:S05]  /*11160*/  MOV R21, R27 ;  /* 0x0000001b00157202 */ /* 0x000fca0000000f00 */
[----:B------:R2:W-:Y:S02]  /*11170*/  STS.128 [R3], R20 ;  /* 0x0000001403007388 */ /* 0x0005e40000000c00 */
.L_x_1641:
[----:B------:R-:W-:Y:S05]  /*11180*/  BSYNC.RECONVERGENT B0 ;  /* 0x0000000000007941 */ /* 0x000fea0003800200 */
.L_x_1640:
[----:B------:R-:W-:-:S03]  /*11190*/  UISETP.GT.U32.AND UP0, UPT, UR4, 0x3, UPT ;  /* 0x000000030400788c */ /* 0x000fc6000bf04070 */
[----:B------:R-:W-:-:S06]  /*111a0*/  UMOV UR4, UR7 ;  /* 0x0000000700047c82 */ /* 0x000fcc0008000000 */
[----:B------:R-:W-:Y:S05]  /*111b0*/  BRA.U UP0, `(.L_x_1642) ;  /* 0xfffffffd00ac7547 */ /* 0x000fea000b83ffff */
.L_x_1639:
[----:B------:R-:W4:Y:S02]  /*111c0*/  LDCU UR4, c[0x0][0x3a8] ;  /* 0x00007500ff0477ac */ /* 0x000f240008000800 */
[----:B----4-:R-:W-:-:S09]  /*111d0*/  UISETP.NE.AND UP0, UPT, UR4, URZ, UPT ;  /* 0x000000ff0400728c */ /* 0x010fd2000bf05270 */
[----:B------:R-:W-:Y:S05]  /*111e0*/  BRA.U !UP0, `(.L_x_1643) ;  /* 0x0000000108b47547 */ /* 0x000fea000b800000 */
[----:B------:R-:W-:Y:S02]  /*111f0*/  UISETP.GE.U32.AND UP0, UPT, UR5, 0x21, UPT ;  /* 0x000000210500788c */ /* 0x000fe4000bf06070 */
[----:B------:R-:W-:-:S07]  /*11200*/  UMOV UR4, UR5 ;  /* 0x0000000500047c82 */ /* 0x000fce0008000000 */
[----:B------:R-:W-:Y:S05]  /*11210*/  BRA.U !UP0, `(.L_x_1644) ;  /* 0x00000001086c7547 */ /* 0x000fea000b800000 */
[----:B0-2---:R-:W-:Y:S01]  /*11220*/  MOV R20, R26 ;  /* 0x0000001a00147202 */ /* 0x005fe20000000f00 */
[----:B------:R-:W-:Y:S01]  /*11230*/  IMAD.MOV.U32 R21, RZ, RZ, R27 ;  /* 0x000000ffff157224 */ /* 0x000fe200078e001b */
[----:B------:R-:W-:Y:S01]  /*11240*/  UISETP.GE.U32.AND UP0, UPT, UR5, 0x40, UPT ;  /* 0x000000400500788c */ /* 0x000fe2000bf06070 */
[----:B------:R-:W-:-:S03]  /*11250*/  UMOV UR4, 0x20 ;  /* 0x0000002000047882 */ /* 0x000fc60000000000 */
[----:B------:R4:W-:Y:S05]  /*11260*/  STS.128 [R3], R20 ;  /* 0x0000001403007388 */ /* 0x0009ea0000000c00 */
[----:B------:R-:W-:Y:S05]  /*11270*/  BRA.U !UP0, `(.L_x_1644) ;  /* 0x0000000108547547 */ /* 0x000fea000b800000 */
[----:B------:R-:W-:-:S07]  /*11280*/  MOV R0, UR5 ;  /* 0x0000000500007c02 */ /* 0x000fce0008000f00 */
.L_x_1647:
[----:B------:R-:W-:Y:S01]  /*11290*/  SHF.R.U32.HI R2, RZ, 0x1, R0 ;  /* 0x00000001ff027819 */ /* 0x000fe20000011600 */
[----:B------:R-:W-:Y:S01]  /*112a0*/  BAR.SYNC.DEFER_BLOCKING 0x0 ;  /* 0x0000000000007b1d */ /* 0x000fe20000010000 */
[----:B------:R-:W-:Y:S02]  /*112b0*/  ISETP.GT.U32.AND P2, PT, R0, 0x7f, PT ;  /* 0x0000007f0000780c */ /* 0x000fe40003f44070 */
[----:B------:R-:W-:-:S03]  /*112c0*/  IADD3 R6, PT, PT, R2, R19, RZ ;  /* 0x0000001302067210 */ /* 0x000fc60007ffe0ff */
[----:B------:R-:W-:Y:S01]  /*112d0*/  BSSY.RECONVERGENT B0, `(.L_x_1645) ;  /* 0x000000d000007945 */ /* 0x000fe20003800200 */
[----:B------:R-:W-:-:S04]  /*112e0*/  ISETP.GE.U32.AND P1, PT, R6, UR5, PT ;  /* 0x0000000506007c0c */ /* 0x000fc8000bf26070 */
[----:B------:R-:W-:-:S13]  /*112f0*/  ISETP.GE.U32.OR P1, PT, R19, R2, P1 ;  /* 0x000000021300720c */ /* 0x000fda0000f26470 */
[----:B0-----:R-:W-:Y:S05]  /*11300*/  @P1 BRA `(.L_x_1646) ;  /* 0x0000000000241947 */ /* 0x001fea0003800000 */
[----:B------:R-:W-:-:S06]  /*11310*/  IMAD R8, R2, 0x10, R3 ;  /* 0x0000001002087824 */ /* 0x000fcc00078e0203 */
[----:B---3--:R-:W0:Y:S02]  /*11320*/  LDS.128 R8, [R8] ;  /* 0x0000000008087984 */ /* 0x008e240000000c00 */
[----:B0-----:R-:W-:Y:S02]  /*11330*/  IADD3 R26, P1, PT, R8, R26, RZ ;  /* 0x0000001a081a7210 */ /* 0x001fe40007f3e0ff */
[----:B----4-:R-:W-:Y:S02]  /*11340*/  IADD3 R22, P3, PT, R10, R22, RZ ;  /* 0x000000160a167210 */ /* 0x010fe40007f7e0ff */
[----:B------:R-:W-:Y:S01]  /*11350*/  IADD3.X R27, PT, PT, R9, R27, RZ, P1, !PT ;  /* 0x0000001b091b7210 */ /* 0x000fe20000ffe4ff */
[----:B------:R-:W-:Y:S01]  /*11360*/  IMAD.MOV.U32 R20, RZ, RZ, R26 ;  /* 0x000000ffff147224 */ /* 0x000fe200078e001a */
[----:B------:R-:W-:Y:S02]  /*11370*/  IADD3.X R23, PT, PT, R11, R23, RZ, P3, !PT ;  /* 0x000000170b177210 */ /* 0x000fe40001ffe4ff */
[----:B------:R-:W-:-:S05]  /*11380*/  MOV R21, R27 ;  /* 0x0000001b00157202 */ /* 0x000fca0000000f00 */
[----:B------:R0:W-:Y:S02]  /*11390*/  STS.128 [R3], R20 ;  /* 0x0000001403007388 */ /* 0x0001e40000000c00 */
.L_x_1646:
[----:B------:R-:W-:Y:S05]  /*113a0*/  BSYNC.RECONVERGENT B0 ;  /* 0x0000000000007941 */ /* 0x000fea0003800200 */
.L_x_1645:
[----:B------:R-:W-:Y:S01]  /*113b0*/  MOV R0, R2 ;  /* 0x0000000200007202 */ /* 0x000fe20000000f00 */
[----:B------:R-:W-:Y:S06]  /*113c0*/  @P2 BRA `(.L_x_1647) ;  /* 0xfffffffc00b02947 */ /* 0x000fec000383ffff */
.L_x_1644:
[----:B------:R-:W-:Y:S01]  /*113d0*/  BAR.SYNC.DEFER_BLOCKING 0x0 ;  /* 0x0000000000007b1d */ /* 0x000fe20000010000 */
[----:B------:R-:W-:-:S09]  /*113e0*/  UISETP.GE.U32.AND UP0, UPT, UR4, 0x2, UPT ;  /* 0x000000020400788c */ /* 0x000fd2000bf06070 */
[----:B------:R-:W-:Y:S05]  /*113f0*/  BRA.U !UP0, `(.L_x_1643) ;  /* 0x0000000108307547 */ /* 0x000fea000b800000 */
[----:B------:R-:W-:-:S07]  /*11400*/  IMAD.MOV.U32 R0, RZ, RZ, 0x1 ;  /* 0x00000001ff007424 */ /* 0x000fce00078e00ff */
.L_x_1648:
[----:B------:R-:W5:Y:S04]  /*11410*/  SHFL.DOWN PT, R7, R22, R0, 0x1f ;  /* 0x08001f0016077589 */ /* 0x000f6800000e0000 */
[----:B0-2-4-:R-:W0:Y:S04]  /*11420*/  SHFL.DOWN PT, R3, R26, R0, 0x1f ;  /* 0x08001f001a037589 */ /* 0x015e2800000e0000 */
[----:B------:R-:W2:Y:S04]  /*11430*/  SHFL.DOWN PT, R2, R27, R0, 0x1f ;  /* 0x08001f001b027589 */ /* 0x000ea800000e0000 */
[----:B------:R4:W1:Y:S02]  /*11440*/  SHFL.DOWN PT, R6, R23, R0, 0x1f ;  /* 0x08001f0017067589 */ /* 0x00086400000e0000 */
[----:B----4-:R-:W-:-:S02]  /*11450*/  SHF.L.U32 R0, R0, 0x1, RZ ;  /* 0x0000000100007819 */ /* 0x010fc400000006ff */
[----:B-----5:R-:W-:Y:S02]  /*11460*/  IADD3 R22, P3, PT, R7, R22, RZ ;  /* 0x0000001607167210 */ /* 0x020fe40007f7e0ff */
[----:B------:R-:W-:Y:S02]  /*11470*/  ISETP.GE.AND P1, PT, R0, UR4, PT ;  /* 0x0000000400007c0c */ /* 0x000fe4000bf26270 */
[----:B0-----:R-:W-:-:S04]  /*11480*/  IADD3 R26, P2, PT, R3, R26, RZ ;  /* 0x0000001a031a7210 */ /* 0x001fc80007f5e0ff */
[----:B--2---:R-:W-:Y:S01]  /*11490*/  IADD3.X R27, PT, PT, R2, R27, RZ, P2, !PT ;  /* 0x0000001b021b7210 */ /* 0x004fe200017fe4ff */
[----:B-1----:R-:W-:-:S06]  /*114a0*/  IMAD.X R23, R6, 0x1, R23, P3 ;  /* 0x0000000106177824 */ /* 0x002fcc00018e0617 */
[----:B------:R-:W-:Y:S05]  /*114b0*/  @!P1 BRA `(.L_x_1648) ;  /* 0xfffffffc00d49947 */ /* 0x000fea000383ffff */
.L_x_1643:
        /* <DEDUP_REMOVED lines=10> */
[----:B---3--:R-:W-:Y:S02]  /*11560*/  IADD3.X R9, PT, PT, RZ, UR5, RZ, P2, !PT ;  /* 0x00000005ff097c10 */ /* 0x008fe400097fe4ff */
[----:B------:R-:W-:-:S05]  /*11570*/  IADD3.X R7, PT, PT, RZ, UR5, RZ, P1, !PT ;  /* 0x00000005ff077c10 */ /* 0x000fca0008ffe4ff */
[----:B--2-4-:R-:W2:Y:S04]  /*11580*/  @P0 LDG.E.64 R2, desc[UR36][R8.64] ;  /* 0x0000002408020981 */ /* 0x014ea8000c1e1b00 */
[----:B------:R-:W3:Y:S01]  /*11590*/  @P0 LDG.E.64 R4, desc[UR36][R6.64] ;  /* 0x0000002406040981 */ /* 0x000ee2000c1e1b00 */
[----:B------:R-:W0:Y:S02]  /*115a0*/  LDCU.U8 UR4, c[0x0][0x799] ;  /* 0x0000f320ff0477ac */ /* 0x000e240008000000 */
[----:B0-----:R-:W-:Y:S02]  /*115b0*/  ISETP.NE.AND P1, PT, RZ, UR4, PT ;  /* 0x00000004ff007c0c */ /* 0x001fe4000bf25270 */
[----:B--2---:R-:W-:Y:S02]  /*115c0*/  @P0 IADD3 R26, P2, PT, R2, R26, RZ ;  /* 0x0000001a021a0210 */ /* 0x004fe40007f5e0ff */
[----:B---3--:R-:W-:-:S03]  /*115d0*/  @P0 IADD3 R22, P3, PT, R4, R22, RZ ;  /* 0x0000001604160210 */ /* 0x008fc60007f7e0ff */
[----:B------:R-:W-:Y:S01]  /*115e0*/  @P0 IMAD.X R27, R3, 0x1, R27, P2 ;  /* 0x00000001031b0824 */ /* 0x000fe200010e061b */
[----:B------:R-:W-:-:S05]  /*115f0*/  @P0 IADD3.X R23, PT, PT, R5, R23, RZ, P3, !PT ;  /* 0x0000001705170210 */ /* 0x000fca0001ffe4ff */
        /* <DEDUP_REMOVED lines=8> */
[----:B0-----:R-:W-:Y:S02]  /*11680*/  HFMA2 R8, -RZ, RZ, 0, 4.4763088226318359375e-05 ;  /* 0x000002efff087431 */ /* 0x001fe400000001ff */
        /* <DEDUP_REMOVED lines=10> */
[----:B0-----:R-:W-:-:S07]  /*11730*/  MOV R11, UR7 ;  /* 0x00000007000b7c02 */ /* 0x001fce0008000f00 */
[----:B------:R-:W-:-:S07]  /*11740*/  LEPC R20, `(.L_x_1650) ;  /* 0x000000001014794e */ /* 0x000fce0000000000 */
[----:B-1-3--:R-:W-:Y:S05]  /*11750*/  CALL.ABS.NOINC R2 ;  /* 0x0000000002007343 */ /* 0x00afea0003c00000 */
.L_x_1650:
[----:B------:R-:W0:Y:S01]  /*11760*/  LDCU.64 UR4, c[0x0][0x380] ;  /* 0x00007000ff0477ac */ /* 0x000e220008000a00 */
[----:B------:R-:W2:Y:S01]  /*11770*/  LDCU.64 UR6, c[0x0][0x768] ;  /* 0x0000ed00ff0677ac */ /* 0x000ea20008000a00 */
[----:B0-----:R-:W-:Y:S02]  /*11780*/  IMAD R27, R27, UR4, RZ ;  /* 0x000000041b1b7c24 */ /* 0x001fe4000f8e02ff */
[----:B------:R-:W-:Y:S01]  /*11790*/  IMAD.WIDE.U32 R2, R26, UR4, RZ ;  /* 0x000000041a027c25 */ /* 0x000fe2000f8e00ff */
[----:B--2---:R-:W-:Y:S01]  /*117a0*/  IADD3 R24, P0, PT, R24, UR6, RZ ;  /* 0x0000000618187c10 */ /* 0x004fe2000ff1e0ff */
[----:B------:R-:W0:Y:S02]  /*117b0*/  LDCU UR6, c[0x0][0x79c] ;  /* 0x0000f380ff0677ac */ /* 0x000e240008000800 */
[----:B------:R-:W-:Y:S01]  /*117c0*/  IMAD R27, R26, UR5, R27 ;  /* 0x000000051a1b7c24 */ /* 0x000fe2000f8e021b */
[----:B------:R-:W-:Y:S01]  /*117d0*/  IADD3.X R25, PT, PT, RZ, UR7, RZ, P0, !PT ;  /* 0x00000007ff197c10 */ /* 0x000fe200087fe4ff */
[----:B------:R-:W-:-:S02]  /*117e0*/  IMAD R23, R23, UR4, RZ ;  /* 0x0000000417177c24 */ /* 0x000fc4000f8e02ff */
[----:B------:R-:W-:Y:S02]  /*117f0*/  IMAD.IADD R3, R3, 0x1, R27 ;  /* 0x0000000103037824 */ /* 0x000fe400078e021b */
[C---:B------:R-:W-:Y:S02]  /*11800*/  IMAD R17, R22.reuse, UR5, R23 ;  /* 0x0000000516117c24 */ /* 0x040fe4000f8e0217 */
[----:B------:R-:W-:Y:S01]  /*11810*/  IMAD.WIDE.U32 R22, R22, UR4, RZ ;  /* 0x0000000416167c25 */ /* 0x000fe2000f8e00ff */
[----:B------:R2:W-:Y:S04]  /*11820*/  STG.E.64 desc[UR36][R24.64], R2 ;  /* 0x0000000218007986 */ /* 0x0005e8000c101b24 */
[----:B------:R-:W-:Y:S01]  /*11830*/  IADD3 R17, PT, PT, R23, R17, RZ ;  /* 0x0000001117117210 */ /* 0x000fe20007ffe0ff */
[----:B0-----:R-:W-:-:S09]  /*11840*/  UISETP.NE.AND UP0, UPT, UR6, 0x1, UPT ;  /* 0x000000010600788c */ /* 0x001fd2000bf05270 */
[----:B--2---:R-:W-:Y:S05]  /*11850*/  BRA.U !UP0, `(.L_x_1651) ;  /* 0x0000000108407547 */ /* 0x004fea000b800000 */
[----:B------:R-:W-:Y:S01]  /*11860*/  MOV R0, 0x0 ;  /* 0x0000000000007802 */ /* 0x000fe20000000f00 */
[----:B------:R-:W0:Y:S01]  /*11870*/  LDCU.64 UR4, c[0x4][0x590] ;  /* 0x0100b200ff0477ac */ /* 0x000e220008000a00 */
[----:B------:R-:W-:Y:S02]  /*11880*/  HFMA2 R8, -RZ, RZ, 0, 4.4763088226318359375e-05 ;  /* 0x000002efff087431 */ /* 0x000fe400000001ff */
[----:B------:R-:W-:Y:S01]  /*11890*/  IMAD.MOV.U32 R12, RZ, RZ, 0x1 ;  /* 0x00000001ff0c7424 */ /* 0x000fe200078e00ff */
[----:B------:R2:W3:Y:S01]  /*118a0*/  LDC.64 R2, c[0x4][R0] ;  /* 0x0100000000027b82 */ /* 0x0004e20000000a00 */
[----:B------:R-:W4:Y:S01]  /*118b0*/  LDCU.64 UR6, c[0x4][0x578] ;  /* 0x0100af00ff0677ac */ /* 0x000f220008000a00 */
[----:B------:R-:W-:Y:S01]  /*118c0*/  MOV R13, RZ ;  /* 0x000000ff000d7202 */ /* 0x000fe20000000f00 */
[----:B------:R-:W5:Y:S01]  /*118d0*/  LDCU.64 UR8, c[0x4][0x350] ;  /* 0x01006a00ff0877ac */ /* 0x000f620008000a00 */
[----:B0-----:R-:W-:Y:S01]  /*118e0*/  MOV R4, UR4 ;  /* 0x0000000400047c02 */ /* 0x001fe20008000f00 */
[----:B------:R-:W-:Y:S01]  /*118f0*/  IMAD.U32 R5, RZ, RZ, UR5 ;  /* 0x00000005ff057e24 */ /* 0x000fe2000f8e00ff */
[----:B----4-:R-:W-:-:S02]  /*11900*/  MOV R6, UR6 ;  /* 0x0000000600067c02 */ /* 0x010fc40008000f00 */
[----:B------:R-:W-:Y:S01]  /*11910*/  MOV R7, UR7 ;  /* 0x0000000700077c02 */ /* 0x000fe20008000f00 */
[----:B-----5:R-:W-:Y:S01]  /*11920*/  IMAD.U32 R10, RZ, RZ, UR8 ;  /* 0x00000008ff0a7e24 */ /* 0x020fe2000f8e00ff */
[----:B--2---:R-:W-:-:S07]  /*11930*/  MOV R11, UR9 ;  /* 0x00000009000b7c02 */ /* 0x004fce0008000f00 */
[----:B------:R-:W-:-:S07]  /*11940*/  LEPC R20, `(.L_x_1651) ;  /* 0x000000001014794e */ /* 0x000fce0000000000 */
[----:B-1-3--:R-:W-:Y:S05]  /*11950*/  CALL.ABS.NOINC R2 ;  /* 0x0000000002007343 */ /* 0x00afea0003c00000 */
.L_x_1651:
[----:B------:R-:W0:Y:S01]  /*11960*/  LDCU.64 UR4, c[0x0][0x768] ;  /* 0x0000ed00ff0477ac */ /* 0x000e220008000a00 */
[----:B------:R-:W-:Y:S01]  /*11970*/  IMAD.MOV.U32 R16, RZ, RZ, R22 ;  /* 0x000000ffff107224 */ /* 0x000fe200078e0016 */
[----:B0-----:R-:W-:-:S04]  /*11980*/  IADD3 R18, P0, PT, R18, UR4, RZ ;  /* 0x0000000412127c10 */ /* 0x001fc8000ff1e0ff */
[----:B------:R-:W-:-:S05]  /*11990*/  IADD3.X R19, PT, PT, RZ, UR5, RZ, P0, !PT ;  /* 0x00000005ff137c10 */ /* 0x000fca00087fe4ff */
[----:B------:R-:W-:Y:S01]  /*119a0*/  STG.E.64 desc[UR36][R18.64], R16 ;  /* 0x0000001012007986 */ /* 0x000fe2000c101b24 */
[----:B------:R-:W-:Y:S05]  /*119b0*/  EXIT ;  /* 0x000000000000794d */ /* 0x000fea0003800000 */
.L_x_1649:
[----:B------:R-:W5:Y:S01]  /*119c0*/  LDCU.U8 UR4, c[0x0][0x798] ;  /* 0x0000f300ff0477ac */ /* 0x000f620008000000 */
[----:B------:R-:W0:Y:S01]  /*119d0*/  LDCU.U8 UR5, c[0x0][0x799] ;  /* 0x0000f320ff0577ac */ /* 0x000e220008000000 */
[----:B-----5:R-:W-:Y:S02]  /*119e0*/  UISETP.NE.AND UP1, UPT, UR4, URZ, UPT ;  /* 0x000000ff0400728c */ /* 0x020fe4000bf25270 */
[----:B0-----:R-:W-:-:S07]  /*119f0*/  UISETP.NE.AND UP0, UPT, UR5, URZ, UPT ;  /* 0x000000ff0500728c */ /* 0x001fce000bf05270 */
[----:B------:R-:W-:Y:S05]  /*11a00*/  BRA.U !UP1, `(.L_x_1652) ;  /* 0x0000000109187547 */ /* 0x000fea000b800000 */
[----:B--2-4-:R-:W2:Y:S04]  /*11a10*/  LDG.E.64 R2, desc[UR36][R4.64] ;  /* 0x0000002404027981 */ /* 0x014ea8000c1e1b00 */
[----:B------:R-:W4:Y:S01]  /*11a20*/  LDG.E.64 R6, desc[UR36][R4.64+0x8] ;  /* 0x0000082404067981 */ /* 0x000f22000c1e1b00 */
[----:B--2---:R-:W-:Y:S02]  /*11a30*/  IADD3 R26, P0, PT, R2, R26, RZ ;  /* 0x0000001a021a7210 */ /* 0x004fe40007f1e0ff */
[----:B----4-:R-:W-:Y:S02]  /*11a40*/  IADD3 R22, P1, PT, R6, R22, RZ ;  /* 0x0000001606167210 */ /* 0x010fe40007f3e0ff */
[----:B------:R-:W-:Y:S02]  /*11a50*/  IADD3.X R27, PT, PT, R3, R27, RZ, P0, !PT ;  /* 0x0000001b031b7210 */ /* 0x000fe400007fe4ff */
[----:B------:R-:W-:-:S09]  /*11a60*/  IADD3.X R23, PT, PT, R7, R23, RZ, P1, !PT ;  /* 0x0000001707177210 */ /* 0x000fd20000ffe4ff */
.L_x_1652:
[----:B------:R-:W-:Y:S05]  /*11a70*/  BRA.U !UP0, `(.L_x_1653) ;  /* 0x0000000108e47547 */ /* 0x000fea000b800000 */
[----:B------:R-:W0:Y:S02]  /*11a80*/  LDCU UR4, c[0x0][0x79c] ;  /* 0x0000f380ff0477ac */ /* 0x000e240008000800 */
[----:B0-----:R-:W-:-:S09]  /*11a90*/  UISETP.NE.AND UP0, UPT, UR4, 0x1, UPT ;  /* 0x000000010400788c */ /* 0x001fd2000bf05270 */
[----:B------:R-:W-:Y:S05]  /*11aa0*/  BRA.U !UP0, `(.L_x_1654) ;  /* 0x0000000108407547 */ /* 0x000fea000b800000 */
[----:B------:R-:W-:Y:S01]  /*11ab0*/  MOV R0, 0x0 ;  /* 0x0000000000007802 */ /* 0x000fe20000000f00 */
[----:B------:R-:W0:Y:S01]  /*11ac0*/  LDCU.64 UR4, c[0x4][0x590] ;  /* 0x0100b200ff0477ac */ /* 0x000e220008000a00 */
[----:B------:R-:W-:Y:S02]  /*11ad0*/  HFMA2 R12, -RZ, RZ, 0, 5.9604644775390625e-08 ;  /* 0x00000001ff0c7431 */ /* 0x000fe400000001ff */
[----:B------:R-:W-:Y:S01]  /*11ae0*/  IMAD.MOV.U32 R8, RZ, RZ, 0x2ef ;  /* 0x000002efff087424 */ /* 0x000fe200078e00ff */
[----:B--2-4-:R2:W4:Y:S01]  /*11af0*/  LDC.64 R2, c[0x4][R0] ;  /* 0x0100000000027b82 */ /* 0x0145220000000a00 */
[----:B------:R-:W5:Y:S01]  /*11b00*/  LDCU.64 UR6, c[0x4][0x578] ;  /* 0x0100af00ff0677ac */ /* 0x000f620008000a00 */
[----:B------:R-:W-:Y:S01]  /*11b10*/  MOV R13, RZ ;  /* 0x000000ff000d7202 */ /* 0x000fe20000000f00 */
[----:B------:R-:W1:Y:S01]  /*11b20*/  LDCU.64 UR8, c[0x4][0x350] ;  /* 0x01006a00ff0877ac */ /* 0x000e620008000a00 */
[----:B0-----:R-:W-:Y:S01]  /*11b30*/  IMAD.U32 R4, RZ, RZ, UR4 ;  /* 0x00000004ff047e24 */ /* 0x001fe2000f8e00ff */
[----:B------:R-:W-:-:S02]  /*11b40*/  MOV R5, UR5 ;  /* 0x0000000500057c02 */ /* 0x000fc40008000f00 */
[----:B-----5:R-:W-:Y:S01]  /*11b50*/  MOV R6, UR6 ;  /* 0x0000000600067c02 */ /* 0x020fe20008000f00 */
[----:B------:R-:W-:Y:S01]  /*11b60*/  IMAD.U32 R7, RZ, RZ, UR7 ;  /* 0x00000007ff077e24 */ /* 0x000fe2000f8e00ff */
[----:B-1----:R-:W-:Y:S02]  /*11b70*/  MOV R10, UR8 ;  /* 0x00000008000a7c02 */ /* 0x002fe40008000f00 */
[----:B--2---:R-:W-:-:S07]  /*11b80*/  MOV R11, UR9 ;  /* 0x00000009000b7c02 */ /* 0x004fce0008000f00 */
[----:B------:R-:W-:-:S07]  /*11b90*/  LEPC R20, `(.L_x_1654) ;  /* 0x000000001014794e */ /* 0x000fce0000000000 */
[----:B---34-:R-:W-:Y:S05]  /*11ba0*/  CALL.ABS.NOINC R2 ;  /* 0x0000000002007343 */ /* 0x018fea0003c00000 */
.L_x_1654:
[----:B------:R-:W0:Y:S01]  /*11bb0*/  LDCU.64 UR6, c[0x0][0x380] ;  /* 0x00007000ff0677ac */ /* 0x000e220008000a00 */
[----:B------:R-:W5:Y:S01]  /*11bc0*/  LDCU.64 UR4, c[0x0][0x768] ;  /* 0x0000ed00ff0477ac */ /* 0x000f620008000a00 */
[----:B0-----:R-:W-:Y:S02]  /*11bd0*/  IMAD R27, R27, UR6, RZ ;  /* 0x000000061b1b7c24 */ /* 0x001fe4000f8e02ff */
[----:B--2-4-:R-:W-:Y:S01]  /*11be0*/  IMAD.WIDE.U32 R2, R26, UR6, RZ ;  /* 0x000000061a027c25 */ /* 0x014fe2000f8e00ff */
[----:B-----5:R-:W-:Y:S01]  /*11bf0*/  IADD3 R24, P0, PT, R24, UR4, RZ ;  /* 0x0000000418187c10 */ /* 0x020fe2000ff1e0ff */
[----:B------:R-:W0:Y:S02]  /*11c00*/  LDCU UR4, c[0x0][0x79c] ;  /* 0x0000f380ff0477ac */ /* 0x000e240008000800 */
[----:B------:R-:W-:Y:S02]  /*11c10*/  IMAD R27, R26, UR7, R27 ;  /* 0x000000071a1b7c24 */ /* 0x000fe4000f8e021b */
[----:B------:R-:W-:-:S02]  /*11c20*/  IMAD R23, R23, UR6, RZ ;  /* 0x0000000617177c24 */ /* 0x000fc4000f8e02ff */
[----:B------:R-:W-:Y:S01]  /*11c30*/  IMAD.X R25, RZ, RZ, UR5, P0 ;  /* 0x00000005ff197e24 */ /* 0x000fe200080e06ff */
[----:B------:R-:W-:Y:S01]  /*11c40*/  IADD3 R3, PT, PT, R3, R27, RZ ;  /* 0x0000001b03037210 */ /* 0x000fe20007ffe0ff */
[C---:B------:R-:W-:Y:S02]  /*11c50*/  IMAD R17, R22.reuse, UR7, R23 ;  /* 0x0000000716117c24 */ /* 0x040fe4000f8e0217 */
[----:B------:R-:W-:Y:S02]  /*11c60*/  IMAD.WIDE.U32 R22, R22, UR6, RZ ;  /* 0x0000000616167c25 */ /* 0x000fe4000f8e00ff */
[----:B------:R2:W-:Y:S03]  /*11c70*/  STG.E.64 desc[UR36][R24.64], R2 ;  /* 0x0000000218007986 */ /* 0x0005e6000c101b24 */
[----:B------:R-:W-:Y:S01]  /*11c80*/  IADD3 R17, PT, PT, R23, R17, RZ ;  /* 0x0000001117117210 */ /* 0x000fe20007ffe0ff */
[----:B0-----:R-:W-:-:S09]  /*11c90*/  UISETP.NE.AND UP0, UPT, UR4, 0x1, UPT ;  /* 0x000000010400788c */ /* 0x001fd2000bf05270 */
[----:B--2---:R-:W-:Y:S05]  /*11ca0*/  BRA.U !UP0, `(.L_x_1655) ;  /* 0x0000000108407547 */ /* 0x004fea000b800000 */
[----:B------:R-:W-:Y:S01]  /*11cb0*/  MOV R0, 0x0 ;  /* 0x0000000000007802 */ /* 0x000fe20000000f00 */
[----:B------:R-:W0:Y:S01]  /*11cc0*/  LDCU.64 UR4, c[0x4][0x590] ;  /* 0x0100b200ff0477ac */ /* 0x000e220008000a00 */
[----:B------:R-:W-:Y:S02]  /*11cd0*/  HFMA2 R12, -RZ, RZ, 0, 5.9604644775390625e-08 ;  /* 0x00000001ff0c7431 */ /* 0x000fe400000001ff */
[----:B------:R-:W-:Y:S01]  /*11ce0*/  IMAD.MOV.U32 R8, RZ, RZ, 0x2ef ;  /* 0x000002efff087424 */ /* 0x000fe200078e00ff */
[----:B------:R2:W4:Y:S01]  /*11cf0*/  LDC.64 R2, c[0x4][R0] ;  /* 0x0100000000027b82 */ /* 0x0005220000000a00 */
        /* <DEDUP_REMOVED lines=11> */
.L_x_1655:
[----:B------:R-:W0:Y:S01]  /*11db0*/  LDCU.64 UR4, c[0x0][0x768] ;  /* 0x0000ed00ff0477ac */ /* 0x000e220008000a00 */
[----:B------:R-:W-:Y:S02]  /*11dc0*/  MOV R16, R22 ;  /* 0x0000001600107202 */ /* 0x000fe40000000f00 */
[----:B0-----:R-:W-:-:S05]  /*11dd0*/  IADD3 R18, P0, PT, R18, UR4, RZ ;  /* 0x0000000412127c10 */ /* 0x001fca000ff1e0ff */
[----:B------:R-:W-:-:S05]  /*11de0*/  IMAD.X R19, RZ, RZ, UR5, P0 ;  /* 0x00000005ff137e24 */ /* 0x000fca00080e06ff */
[----:B------:R-:W-:Y:S01]  /*11df0*/  STG.E.64 desc[UR36][R18.64], R16 ;  /* 0x0000001012007986 */ /* 0x000fe2000c101b24 */
[----:B------:R-:W-:Y:S05]  /*11e00*/  EXIT ;  /* 0x000000000000794d */ /* 0x000fea0003800000 */
.L_x_1653:
[----:B------:R-:W-:Y:S04]  /*11e10*/  STG.E.64 desc[UR36][R4.64], R26 ;  /* 0x0000001a04007986 */ /* 0x000fe8000c101b24 */
[----:B------:R-:W-:Y:S01]  /*11e20*/  STG.E.64 desc[UR36][R4.64+0x8], R22 ;  /* 0x0000081604007986 */ /* 0x000fe2000c101b24 */
[----:B------:R-:W-:Y:S05]  /*11e30*/  EXIT ;  /* 0x000000000000794d */ /* 0x000fea0003800000 */
.L_x_1626:
        /* <DEDUP_REMOVED lines=15> */
[----:B------:R-:W5:Y:S01]  /*11f30*/  LDCU.64 UR4, c[0x0][0x768] ;  /* 0x0000ed00ff0477ac */ /* 0x000f620008000a00 */
[----:B0-----:R-:W-:Y:S02]  /*11f40*/  ISETP.NE.AND P2, PT, RZ, UR6, PT ;  /* 0x00000006ff007c0c */ /* 0x001fe4000bf45270 */
[----:B-----5:R-:W-:Y:S02]  /*11f50*/  IADD3 R8, P1, PT, R25, UR4, RZ ;  /* 0x0000000419087c10 */ /* 0x020fe4000ff3e0ff */
[----:B------:R-:W-:Y:S02]  /*11f60*/  IADD3 R6, P0, PT, R18, UR4, RZ ;  /* 0x0000000412067c10 */ /* 0x000fe4000ff1e0ff */
[----:B--23--:R-:W-:-:S03]  /*11f70*/  IADD3.X R9, PT, PT, RZ, UR5, RZ, P1, !PT ;  /* 0x00000005ff097c10 */ /* 0x00cfc60008ffe4ff */
[----:B------:R-:W-:-:S04]  /*11f80*/  IMAD.X R7, RZ, RZ, UR5, P0 ;  /* 0x00000005ff077e24 */ /* 0x000fc800080e06ff */
[----:B----4-:R-:W2:Y:S04]  /*11f90*/  @P2 LDG.E.64 R2, desc[UR36][R8.64] ;  /* 0x0000002408022981 */ /* 0x010ea8000c1e1b00 */
[----:B------:R-:W3:Y:S01]  /*11fa0*/  @P2 LDG.E.64 R4, desc[UR36][R6.64] ;  /* 0x0000002406042981 */ /* 0x000ee2000c1e1b00 */
[----:B------:R-:W0:Y:S02]  /*11fb0*/  LDCU.U8 UR4, c[0x0][0x799] ;  /* 0x0000f320ff0477ac */ /* 0x000e240008000000 */
[----:B0-----:R-:W-:Y:S02]  /*11fc0*/  ISETP.NE.AND P3, PT, RZ, UR4, PT ;  /* 0x00000004ff007c0c */ /* 0x001fe4000bf65270 */
[----:B--2---:R-:W-:Y:S02]  /*11fd0*/  @P2 IADD3 R22, P0, PT, R2, R22, RZ ;  /* 0x0000001602162210 */ /* 0x004fe40007f1e0ff */
[----:B---3--:R-:W-:-:S02]  /*11fe0*/  @P2 IADD3 R30, P1, PT, R4, R30, RZ ;  /* 0x0000001e041e2210 */ /* 0x008fc40007f3e0ff */
[----:B------:R-:W-:Y:S02]  /*11ff0*/  @P2 IADD3.X R23, PT, PT, R3, R23, RZ, P0, !PT ;  /* 0x0000001703172210 */ /* 0x000fe400007fe4ff */
        /* <DEDUP_REMOVED lines=9> */
[----:B------:R-:W-:Y:S02]  /*12090*/  HFMA2 R12, -RZ, RZ, 0, 5.9604644775390625e-08 ;  /* 0x00000001ff0c7431 */ /* 0x000fe400000001ff */
[----:B0-----:R-:W-:Y:S01]  /*120a0*/  IMAD.MOV.U32 R8, RZ, RZ, 0x2ef ;  /* 0x000002efff087424 */ /* 0x001fe200078e00ff */
        /* <DEDUP_REMOVED lines=9> */
[----:B0-----:R-:W-:-:S07]  /*12140*/  MOV R11, UR9 ;  /* 0x00000009000b7c02 */ /* 0x001fce0008000f00 */
[----:B------:R-:W-:-:S07]  /*12150*/  LEPC R20, `(.L_x_1657) ;  /* 0x000000001014794e */ /* 0x000fce0000000000 */
[----:B-1-3--:R-:W-:Y:S05]  /*12160*/  CALL.ABS.NOINC R2 ;  /* 0x0000000002007343 */ /* 0x00afea0003c00000 */
.L_x_1657:
[----:B------:R-:W0:Y:S01]  /*12170*/  LDCU.64 UR6, c[0x0][0x380] ;  /* 0x00007000ff0677ac */ /* 0x000e220008000a00 */
[----:B------:R-:W2:Y:S01]  /*12180*/  LDCU.64 UR4, c[0x0][0x768] ;  /* 0x0000ed00ff0477ac */ /* 0x000ea20008000a00 */
[----:B0-----:R-:W-:Y:S02]  /*12190*/  IMAD R23, R23, UR6, RZ ;  /* 0x0000000617177c24 */ /* 0x001fe4000f8e02ff */
[C---:B------:R-:W-:Y:S01]  /*121a0*/  IMAD.WIDE.U32 R2, R22.reuse, UR6, RZ ;  /* 0x0000000616027c25 */ /* 0x040fe2000f8e00ff */
[----:B--2---:R-:W-:Y:S01]  /*121b0*/  IADD3 R4, P0, PT, R25, UR4, RZ ;  /* 0x0000000419047c10 */ /* 0x004fe2000ff1e0ff */
        /* <DEDUP_REMOVED lines=15> */
[----:B------:R2:W3:Y:S01]  /*122b0*/  LDC.64 R2, c[0x4][R0] ;  /* 0x0100000000027b82 */ /* 0x0004e20000000a00 */
[----:B------:R-:W4:Y:S01]  /*122c0*/  LDCU.64 UR6, c[0x4][0x578] ;  /* 0x0100af00ff0677ac */ /* 0x000f220008000a00 */
[----:B------:R-:W-:Y:S01]  /*122d0*/  MOV R13, RZ ;  /* 0x000000ff000d7202 */ /* 0x000fe20000000f00 */
[----:B------:R-:W5:Y:S01]  /*122e0*/  LDCU.64 UR8, c[0x4][0x350] ;  /* 0x01006a00ff0877ac */ /* 0x000f620008000a00 */
[----:B0-----:R-:W-:Y:S01]  /*122f0*/  IMAD.U32 R4, RZ, RZ, UR4 ;  /* 0x00000004ff047e24 */ /* 0x001fe2000f8e00ff */
[----:B------:R-:W-:-:S02]  /*12300*/  MOV R5, UR5 ;  /* 0x0000000500057c02 */ /* 0x000fc40008000f00 */
[----:B----4-:R-:W-:Y:S01]  /*12310*/  MOV R6, UR6 ;  /* 0x0000000600067c02 */ /* 0x010fe20008000f00 */
[----:B------:R-:W-:Y:S01]  /*12320*/  IMAD.U32 R7, RZ, RZ, UR7 ;  /* 0x00000007ff077e24 */ /* 0x000fe2000f8e00ff */
[----:B-----5:R-:W-:Y:S02]  /*12330*/  MOV R10, UR8 ;  /* 0x00000008000a7c02 */ /* 0x020fe40008000f00 */
[----:B--2---:R-:W-:-:S07]  /*12340*/  MOV R11, UR9 ;  /* 0x00000009000b7c02 */ /* 0x004fce0008000f00 */
[----:B------:R-:W-:-:S07]  /*12350*/  LEPC R20, `(.L_x_1658) ;  /* 0x000000001014794e */ /* 0x000fce0000000000 */
[----:B-1-3--:R-:W-:Y:S05]  /*12360*/  CALL.ABS.NOINC R2 ;  /* 0x0000000002007343 */ /* 0x00afea0003c00000 */
.L_x_1658:
[----:B------:R-:W0:Y:S01]  /*12370*/  LDCU.64 UR4, c[0x0][0x768] ;  /* 0x0000ed00ff0477ac */ /* 0x000e220008000a00 */
[----:B------:R-:W-:Y:S02]  /*12380*/  MOV R16, R30 ;  /* 0x0000001e00107202 */ /* 0x000fe40000000f00 */
[----:B0-----:R-:W-:-:S05]  /*12390*/  IADD3 R18, P0, PT, R18, UR4, RZ ;  /* 0x0000000412127c10 */ /* 0x001fca000ff1e0ff */
[----:B------:R-:W-:-:S05]  /*123a0*/  IMAD.X R19, RZ, RZ, UR5, P0 ;  /* 0x00000005ff137e24 */ /* 0x000fca00080e06ff */
[----:B------:R-:W-:Y:S01]  /*123b0*/  STG.E.64 desc[UR36][R18.64], R16 ;  /* 0x0000001012007986 */ /* 0x000fe2000c101b24 */
[----:B------:R-:W-:Y:S05]  /*123c0*/  EXIT ;  /* 0x000000000000794d */ /* 0x000fea0003800000 */
.L_x_1656:
[----:B------:R-:W0:Y:S01]  /*123d0*/  LDCU.U8 UR4, c[0x0][0x798] ;  /* 0x0000f300ff0477ac */ /* 0x000e220008000000 */
[----:B------:R-:W5:Y:S01]  /*123e0*/  LDCU.U8 UR5, c[0x0][0x799] ;  /* 0x0000f320ff0577ac */ /* 0x000f620008000000 */
[----:B0-----:R-:W-:Y:S02]  /*123f0*/  UISETP.NE.AND UP0, UPT, UR4, URZ, UPT ;  /* 0x000000ff0400728c */ /* 0x001fe4000bf05270 */
[----:B-----5:R-:W-:-:S07]  /*12400*/  UISETP.NE.AND UP1, UPT, UR5, URZ, UPT ;  /* 0x000000ff0500728c */ /* 0x020fce000bf25270 */
[----:B------:R-:W-:Y:S05]  /*12410*/  BRA.U !UP0, `(.L_x_1659) ;  /* 0x0000000108187547 */ /* 0x000fea000b800000 */
[----:B------:R-:W3:Y:S04]  /*12420*/  LDG.E.64 R6, desc[UR36][R4.64+0x8] ;  /* 0x0000082404067981 */ /* 0x000ee8000c1e1b00 */
[----:B--2-4-:R-:W2:Y:S01]  /*12430*/  LDG.E.64 R2, desc[UR36][R4.64] ;  /* 0x0000002404027981 */ /* 0x014ea2000c1e1b00 */
[----:B---3--:R-:W-:Y:S02]  /*12440*/  IADD3 R30, P1, PT, R6, R30, RZ ;  /* 0x0000001e061e7210 */ /* 0x008fe40007f3e0ff */
[----:B--2---:R-:W-:-:S03]  /*12450*/  IADD3 R22, P0, PT, R2, R22, RZ ;  /* 0x0000001602167210 */ /* 0x004fc60007f1e0ff */
[----:B------:R-:W-:Y:S01]  /*12460*/  IMAD.X R31, R7, 0x1, R31, P1 ;  /* 0x00000001071f7824 */ /* 0x000fe200008e061f */
[----:B------:R-:W-:-:S09]  /*12470*/  IADD3.X R23, PT, PT, R3, R23, RZ, P0, !PT ;  /* 0x0000001703177210 */ /* 0x000fd200007fe4ff */
.L_x_1659:
        /* <DEDUP_REMOVED lines=8> */
[----:B--2-4-:R2:W4:Y:S01]  /*12500*/  LDC.64 R2, c[0x4][R0] ;  /* 0x0100000000027b82 */ /* 0x0145220000000a00 */
[----:B------:R-:W5:Y:S01]  /*12510*/  LDCU.64 UR6, c[0x4][0x578] ;  /* 0x0100af00ff0677ac */ /* 0x000f620008000a00 */
[----:B------:R-:W-:Y:S01]  /*12520*/  IMAD.MOV.U32 R13, RZ, RZ, RZ ;  /* 0x000000ffff0d7224 */ /* 0x000fe200078e00ff */
[----:B------:R-:W1:Y:S01]  /*12530*/  LDCU.64 UR8, c[0x4][0x350] ;  /* 0x01006a00ff0877ac */ /* 0x000e620008000a00 */
[----:B0-----:R-:W-:Y:S02]  /*12540*/  MOV R4, UR4 ;  /* 0x0000000400047c02 */ /* 0x001fe40008000f00 */
[----:B------:R-:W-:Y:S01]  /*12550*/  MOV R5, UR5 ;  /* 0x0000000500057c02 */ /* 0x000fe20008000f00 */
[----:B-----5:R-:W-:Y:S01]  /*12560*/  IMAD.U32 R6, RZ, RZ, UR6 ;  /* 0x00000006ff067e24 */ /* 0x020fe2000f8e00ff */
[----:B------:R-:W-:-:S02]  /*12570*/  MOV R7, UR7 ;  /* 0x0000000700077c02 */ /* 0x000fc40008000f00 */
[----:B-1----:R-:W-:Y:S01]  /*12580*/  MOV R10, UR8 ;  /* 0x00000008000a7c02 */ /* 0x002fe20008000f00 */
[----:B--2---:R-:W-:-:S07]  /*12590*/  IMAD.U32 R11, RZ, RZ, UR9 ;  /* 0x00000009ff0b7e24 */ /* 0x004fce000f8e00ff */
[----:B------:R-:W-:-:S07]  /*125a0*/  LEPC R20, `(.L_x_1661) ;  /* 0x000000001014794e */ /* 0x000fce0000000000 */
[----:B---34-:R-:W-:Y:S05]  /*125b0*/  CALL.ABS.NOINC R2 ;  /* 0x0000000002007343 */ /* 0x018fea0003c00000 */
.L_x_1661:
[----:B------:R-:W0:Y:S01]  /*125c0*/  LDCU.64 UR6, c[0x0][0x380] ;  /* 0x00007000ff0677ac */ /* 0x000e220008000a00 */
[----:B------:R-:W5:Y:S01]  /*125d0*/  LDCU.64 UR4, c[0x0][0x768] ;  /* 0x0000ed00ff0477ac */ /* 0x000f620008000a00 */
[----:B0-----:R-:W-:Y:S02]  /*125e0*/  IMAD R23, R23, UR6, RZ ;  /* 0x0000000617177c24 */ /* 0x001fe4000f8e02ff */
[C---:B--2-4-:R-:W-:Y:S01]  /*125f0*/  IMAD.WIDE.U32 R2, R22.reuse, UR6, RZ ;  /* 0x0000000616027c25 */ /* 0x054fe2000f8e00ff */
[----:B-----5:R-:W-:Y:S01]  /*12600*/  IADD3 R4, P0, PT, R25, UR4, RZ ;  /* 0x0000000419047c10 */ /* 0x020fe2000ff1e0ff */
[----:B------:R-:W0:Y:S02]  /*12610*/  LDCU UR4, c[0x0][0x79c] ;  /* 0x0000f380ff0477ac */ /* 0x000e240008000800 */
[----:B------:R-:W-:Y:S01]  /*12620*/  IMAD R23, R22, UR7, R23 ;  /* 0x0000000716177c24 */ /* 0x000fe2000f8e0217 */
[----:B------:R-:W-:Y:S01]  /*12630*/  IADD3.X R5, PT, PT, RZ, UR5, RZ, P0, !PT ;  /* 0x00000005ff057c10 */ /* 0x000fe200087fe4ff */
[----:B---3--:R-:W-:-:S03]  /*12640*/  IMAD R31, R31, UR6, RZ ;  /* 0x000000061f1f7c24 */ /* 0x008fc6000f8e02ff */
[----:B------:R-:W-:Y:S01]  /*12650*/  IADD3 R3, PT, PT, R3, R23, RZ ;  /* 0x0000001703037210 */ /* 0x000fe20007ffe0ff */
[C---:B------:R-:W-:Y:S02]  /*12660*/  IMAD R17, R30.reuse, UR7, R31 ;  /* 0x000000071e117c24 */ /* 0x040fe4000f8e021f */
[----:B------:R-:W-:Y:S02]  /*12670*/  IMAD.WIDE.U32 R30, R30, UR6, RZ ;  /* 0x000000061e1e7c25 */ /* 0x000fe4000f8e00ff */
[----:B------:R2:W-:Y:S02]  /*12680*/  STG.E.64 desc[UR36][R4.64], R2 ;  /* 0x0000000204007986 */ /* 0x0005e4000c101b24 */
[----:B------:R-:W-:Y:S01]  /*12690*/  IMAD.IADD R17, R31, 0x1, R17 ;  /* 0x000000011f117824 */ /* 0x000fe200078e0211 */
        /* <DEDUP_REMOVED lines=8> */
[----:B------:R-:W-:Y:S01]  /*12720*/  IMAD.MOV.U32 R13, RZ, RZ, RZ ;  /* 0x000000ffff0d7224 */ /* 0x000fe200078e00ff */
[----:B------:R-:W5:Y:S01]  /*12730*/  LDCU.64 UR8, c[0x4][0x350] ;  /* 0x01006a00ff0877ac */ /* 0x000f620008000a00 */
[----:B0-----:R-:W-:Y:S02]  /*12740*/  MOV R4, UR4 ;  /* 0x0000000400047c02 */ /* 0x001fe40008000f00 */
[----:B------:R-:W-:Y:S01]  /*12750*/  MOV R5, UR5 ;  /* 0x0000000500057c02 */ /* 0x000fe20008000f00 */
[----:B----4-:R-:W-:Y:S01]  /*12760*/  IMAD.U32 R6, RZ, RZ, UR6 ;  /* 0x00000006ff067e24 */ /* 0x010fe2000f8e00ff */
[----:B------:R-:W-:-:S02]  /*12770*/  MOV R7, UR7 ;  /* 0x0000000700077c02 */ /* 0x000fc40008000f00 */
[----:B-----5:R-:W-:Y:S01]  /*12780*/  MOV R10, UR8 ;  /* 0x00000008000a7c02 */ /* 0x020fe20008000f00 */
[----:B--2---:R-:W-:-:S07]  /*12790*/  IMAD.U32 R11, RZ, RZ, UR9 ;  /* 0x00000009ff0b7e24 */ /* 0x004fce000f8e00ff */
[----:B------:R-:W-:-:S07]  /*127a0*/  LEPC R20, `(.L_x_1662) ;  /* 0x000000001014794e */ /* 0x000fce0000000000 */
[----:B-1-3--:R-:W-:Y:S05]  /*127b0*/  CALL.ABS.NOINC R2 ;  /* 0x0000000002007343 */ /* 0x00afea0003c00000 */
.L_x_1662:
[----:B------:R-:W0:Y:S01]  /*127c0*/  LDCU.64 UR4, c[0x0][0x768] ;  /* 0x0000ed00ff0477ac */ /* 0x000e220008000a00 */
[----:B------:R-:W-:Y:S02]  /*127d0*/  MOV R16, R30 ;  /* 0x0000001e00107202 */ /* 0x000fe40000000f00 */
[----:B0-----:R-:W-:-:S04]  /*127e0*/  IADD3 R18, P0, PT, R18, UR4, RZ ;  /* 0x0000000412127c10 */ /* 0x001fc8000ff1e0ff */
[----:B------:R-:W-:-:S05]  /*127f0*/  IADD3.X R19, PT, PT, RZ, UR5, RZ, P0, !PT ;  /* 0x00000005ff137c10 */ /* 0x000fca00087fe4ff */
[----:B------:R-:W-:Y:S01]  /*12800*/  STG.E.64 desc[UR36][R18.64], R16 ;  /* 0x0000001012007986 */ /* 0x000fe2000c101b24 */
[----:B------:R-:W-:Y:S05]  /*12810*/  EXIT ;  /* 0x000000000000794d */ /* 0x000fea0003800000 */
.L_x_1660:
[----:B------:R-:W-:Y:S04]  /*12820*/  STG.E.64 desc[UR36][R4.64], R22 ;  /* 0x0000001604007986 */ /* 0x000fe8000c101b24 */
[----:B------:R-:W-:Y:S01]  /*12830*/  STG.E.64 desc[UR36][R4.64+0x8], R30 ;  /* 0x0000081e04007986 */ /* 0x000fe2000c101b24 */
[----:B------:R-:W-:Y:S05]  /*12840*/  EXIT ;  /* 0x000000000000794d */ /* 0x000fea0003800000 */
.L_x_1663:
        /* <DEDUP_REMOVED lines=11> */
.L_x_7278:


//--------------------- .text._ZN2at6native13reduce_kernelILi128ELi4ENS0_8ReduceOpIlNS0_7MeanOpsIllllEEjlLi4ELi4EEEEEvT1_ --------------------------
	.section	.text._ZN2at6native13reduce_kernelILi128ELi4ENS0_8ReduceOpIlNS0_7MeanOpsIllllEEjlLi4ELi4EEEEEvT1_,"ax",@progbits
	.align	128
        .global         _ZN2at6native13reduce_kernelILi128ELi4ENS0_8ReduceOpIlNS0_7MeanOpsIllllEEjlLi4ELi4EEEEEvT1_
        .type           _ZN2at6native13reduce_kernelILi128ELi4ENS0_8ReduceOpIlNS0_7MeanOpsIllllEEjlLi4ELi4EEEEEvT1_,@function
        .size           _ZN2at6native13reduce_kernelILi128ELi4ENS0_8ReduceOpIlNS0_7MeanOpsIllllEEjlLi4ELi4EEEEEvT1_,(.L_x_7279 - _ZN2at6native13reduce_kernelILi128ELi4ENS0_8ReduceOpIlNS0_7MeanOpsIllllEEjlLi4ELi4EEEEEvT1_)
        .other          _ZN2at6native13reduce_kernelILi128ELi4ENS0_8ReduceOpIlNS0_7MeanOpsIllllEEjlLi4ELi4EEEEEvT1_,@"STO_CUDA_ENTRY STV_DEFAULT"
_ZN2at6native13reduce_kernelILi128ELi4ENS0_8ReduceOpIlNS0_7MeanOpsIllllEEjlLi4ELi4EEEEEvT1_:
.text._ZN2at6native13reduce_kernelILi128ELi4ENS0_8ReduceOpIlNS0_7MeanOpsIllllEEjlLi4ELi4EEEEEvT1_:
        /* <DEDUP_REMOVED lines=297> */
.L_x_1664:
        /* <DEDUP_REMOVED lines=32> */
.L_x_1668:
        /* <DEDUP_REMOVED lines=35> */
.L_x_1672:
[----:B------:R-:W-:Y:S05]  /*16c0*/  BSYNC.RECONVERGENT B1 ;  /* 0x0000000000017941 */ /* 0x000fea0003800200 */
.L_x_1671:
[----:B------:R-:W0:Y:S01]  /*16d0*/  LDC R3, c[0x0][0x394] ;  /* 0x0000e500ff037b82 */ /* 0x000e220000000800 */
[----:B------:R-:W-:-:S05]  /*16e0*/  IADD3 R84, P0, PT, R84, 0x20, RZ ;  /* 0x0000002054547810 */ /* 0x000fca0007f1e0ff */
[----:B------:R-:W-:Y:S01]  /*16f0*/  IMAD.X R85, RZ, RZ, R85, P0 ;  /* 0x000000ffff557224 */ /* 0x000fe200000e0655 */
[----:B0-----:R-:W-:-:S07]  /*1700*/  IADD3 R18, PT, PT, R0, -0x4, R3 ;  /* 0xfffffffc00127810 */ /* 0x001fce0007ffe003 */
.L_x_1670:
[----:B------:R-:W-:Y:S05]  /*1710*/  BSYNC.RECONVERGENT B0 ;  /* 0x0000000000007941 */ /* 0x000fea0003800200 */
.L_x_1669:
        /* <DEDUP_REMOVED lines=8> */
[----:B------:R-:W-:Y:S02]  /*17a0*/  ISETP.NE.AND P0, PT, R2, RZ, P0 ;  /* 0x000000ff0200720c */ /* 0x000fe40000705270 */
        /* <DEDUP_REMOVED lines=10> */
.L_x_1675:
        /* <DEDUP_REMOVED lines=15> */
.L_x_1674:
[----:B------:R-:W-:Y:S05]  /*1940*/  BSYNC.RECONVERGENT B0 ;  /* 0x0000000000007941 */ /* 0x000fea0003800200 */
.L_x_1673:
        /* <DEDUP_REMOVED lines=10> */
.L_x_1677:
[----:B------:R-:W-:Y:S05]  /*19f0*/  BSYNC.RECONVERGENT B0 ;  /* 0x0000000000007941 */ /* 0x000fea0003800200 */
.L_x_1676:
[----:B------:R-:W-:Y:S01]  /*1a00*/  IADD3 R28, P0, P1, R28, R15, R19 ;  /* 0x0000000f1c1c7210 */ /* 0x000fe2000791e013 */
[----:B------:R-:W-:Y:S01]  /*1a10*/  HFMA2 R51, -RZ, RZ, 0, 0 ;  /* 0x00000000ff337431 */ /* 0x000fe200000001ff */
[----:B------:R-:W-:Y:S01]  /*1a20*/  CS2R R24, SRZ ;  /* 0x0000000000187805 */ /* 0x000fe2000001ff00 */
[----:B------:R-:W-:Y:S01]  /*1a30*/  IMAD.MOV.U32 R22, RZ, RZ, RZ ;  /* 0x000000ffff167224 */ /* 0x000fe200078e00ff */
[----:B------:R-:W-:Y:S02]  /*1a40*/  IADD3.X R29, PT, PT, R12, R29, R21, P0, P1 ;  /* 0x0000001d0c1d7210 */ /* 0x000fe400007e2415 */
[----:B------:R-:W-:Y:S02]  /*1a50*/  CS2R R26, SRZ ;  /* 0x00000000001a7805 */ /* 0x000fe4000001ff00 */
[----:B------:R-:W-:-:S04]  /*1a60*/  IADD3 R28, P0, PT, R23, R28, RZ ;  /* 0x0000001c171c7210 */ /* 0x000fc80007f1e0ff */
[----:B------:R-:W-:Y:S01]  /*1a70*/  IADD3.X R29, PT, PT, R14, R29, RZ, P0, !PT ;  /* 0x0000001d0e1d7210 */ /* 0x000fe200007fe4ff */
[----:B------:R-:W-:Y:S08]  /*1a80*/  BRA `(.L_x_1666) ;  /* 0x000000ac00ac7947 */ /* 0x000ff00003800000 */
.L_x_1667:
        /* <DEDUP_REMOVED lines=8> */
[----:B------:R-:W-:-:S06]  /*1b10*/  IMAD.MOV.U32 R81, RZ, RZ, R75 ;  /* 0x000000ffff517224 */ /* 0x000fcc00078e004b */
[----:B------:R-:W1:Y:S08]  /*1b20*/  LDC R0, c[0x0][0x388] ;  /* 0x0000e200ff007b82 */ /* 0x000e700000000800 */
[----:B------:R-:W2:Y:S01]  /*1b30*/  LDC R16, c[0x0][0x38c] ;  /* 0x0000e300ff107b82 */ /* 0x000ea20000000800 */
        /* <DEDUP_REMOVED lines=61> */
[----:B------:R-:W-:-:S07]  /*1f10*/  IMAD.MOV.U32 R52, RZ, RZ, R16 ;  /* 0x000000ffff347224 */ /* 0x000fce00078e0010 */
.L_x_1681:
[----:B------:R-:W-:Y:S02]  /*1f20*/  SHF.R.U32.HI R33, RZ, 0x2, R81 ;  /* 0x00000002ff217819 */ /* 0x000fe40000011651 */
[----:B------:R-:W-:-:S03]  /*1f30*/  IADD3 R81, PT, PT, R81, R10, RZ ;  /* 0x0000000a51517210 */ /* 0x000fc60007ffe0ff */
[----:B------:R-:W-:Y:S01]  /*1f40*/  IMAD.WIDE.U32 R32, R33, 0x20, R84 ;  /* 0x0000002021207825 */ /* 0x000fe200078e0054 */
[----:B------:R-:W-:-:S03]  /*1f50*/  SHF.R.U32.HI R41, RZ, 0x2, R81 ;  /* 0x00000002ff297819 */ /* 0x000fc60000011651 */
[----:B------:R-:W-:Y:S02]  /*1f60*/  IMAD.IADD R81, R81, 0x1, R10 ;  /* 0x0000000151517824 */ /* 0x000fe400078e020a */
[----:B------:R-:W2:Y:S01]  /*1f70*/  LDG.E.ENL2.256 R36, R32, desc[UR36][R32.64] ;  /* 0xfe0000242020797e */ /* 0x000ea20008121924 */
[----:B------:R-:W-:Y:S02]  /*1f80*/  IMAD.WIDE.U32 R40, R41, 0x20, R84 ;  /* 0x0000002029287825 */ /* 0x000fe400078e0054 */
[----:B------:R-:W-:Y:S02]  /*1f90*/  SHF.R.U32.HI R13, RZ, 0x2, R81 ;  /* 0x00000002ff0d7819 */ /* 0x000fe40000011651 */
[----:B------:R-:W-:Y:S02]  /*1fa0*/  IADD3 R81, PT, PT, R81, R10, RZ ;  /* 0x0000000a51517210 */ /* 0x000fe40007ffe0ff */
[----:B------:R-:W3:Y:S01]  /*1fb0*/  LDG.E.ENL2.256 R44, R40, desc[UR36][R40.64] ;  /* 0xfe0000242828797e */ /* 0x000ee2000812192c */
[----:B------:R-:W-:Y:S01]  /*1fc0*/  IMAD.WIDE.U32 R12, R13, 0x20, R84 ;  /* 0x000000200d0c7825 */ /* 0x000fe200078e0054 */
[----:B------:R-:W-:-:S05]  /*1fd0*/  SHF.R.U32.HI R25, RZ, 0x2, R81 ;  /* 0x00000002ff197819 */ /* 0x000fca0000011651 */
[----:B------:R-:W4:Y:S01]  /*1fe0*/  LDG.E.ENL2.256 R20, R12, desc[UR36][R12.64] ;  /* 0xfe0000240c0c797e */ /* 0x000f220008121914 */
[----:B------:R-:W-:-:S06]  /*1ff0*/  IMAD.WIDE.U32 R24, R25, 0x20, R84 ;  /* 0x0000002019187825 */ /* 0x000fcc00078e0054 */
[----:B------:R-:W5:Y:S01]  /*2000*/  LDG.E.ENL2.256 R28, R24, desc[UR36][R24.64] ;  /* 0xfe0000241818797e */ /* 0x000f62000812191c */
[----:B------:R-:W-:-:S04]  /*2010*/  IMAD.IADD R81, R81, 0x1, R10 ;  /* 0x0000000151517824 */ /* 0x000fc800078e020a */
[----:B------:R-:W-:-:S05]  /*2020*/  IMAD R87, R10, 0x3, R81 ;  /* 0x000000030a577824 */ /* 0x000fca00078e0251 */
[----:B------:R-:W-:Y:S02]  /*2030*/  ISETP.GE.U32.AND P0, PT, R87, R80, PT ;  /* 0x000000505700720c */ /* 0x000fe40003f06070 */
[----:B--2---:R-:W-:Y:S02]  /*2040*/  IADD3 R77, P4, PT, R38, R77, RZ ;  /* 0x0000004d264d7210 */ /* 0x004fe40007f9e0ff */
[----:B------:R-:W-:Y:S02]  /*2050*/  IADD3 R48, P3, PT, R36, R48, RZ ;  /* 0x0000003024307210 */ /* 0x000fe40007f7e0ff */
[----:B------:R-:W-:Y:S01]  /*2060*/  IADD3 R79, P2, PT, R34, R79, RZ ;  /* 0x0000004f224f7210 */ /* 0x000fe20007f5e0ff */
[----:B------:R-:W-:Y:S01]  /*2070*/  IMAD.X R16, R39, 0x1, R16, P4 ;  /* 0x0000000127107824 */ /* 0x000fe200020e0610 */
[----:B------:R-:W-:Y:S02]  /*2080*/  IADD3.X R18, PT, PT, R37, R18, RZ, P3, !PT ;  /* 0x0000001225127210 */ /* 0x000fe40001ffe4ff */
[----:B---3--:R-:W-:Y:S01]  /*2090*/  IADD3 R0, P4, PT, R46, R0, RZ ;  /* 0x000000002e007210 */ /* 0x008fe20007f9e0ff */
[----:B------:R-:W-:Y:S01]  /*20a0*/  IMAD.X R50, R35, 0x1, R50, P2 ;  /* 0x0000000123327824 */ /* 0x000fe200010e0632 */
[----:B------:R-:W-:-:S02]  /*20b0*/  IADD3 R54, P1, PT, R32, R54, RZ ;  /* 0x0000003620367210 */ /* 0x000fc40007f3e0ff */
[----:B------:R-:W-:Y:S01]  /*20c0*/  IADD3 R3, P3, PT, R44, R3, RZ ;  /* 0x000000032c037210 */ /* 0x000fe20007f7e0ff */
[----:B------:R-:W-:Y:S01]  /*20d0*/  IMAD.X R65, R47, 0x1, R65, P4 ;  /* 0x000000012f417824 */ /* 0x000fe200020e0641 */
[----:B------:R-:W-:Y:S02]  /*20e0*/  IADD3 R71, P2, PT, R42, R71, RZ ;  /* 0x000000472a477210 */ /* 0x000fe40007f5e0ff */
[----:B----4-:R-:W-:Y:S02]  /*20f0*/  IADD3 R4, P4, PT, R14, R4, RZ ;  /* 0x000000040e047210 */ /* 0x010fe40007f9e0ff */
[----:B------:R-:W-:Y:S01]  /*2100*/  IADD3.X R52, PT, PT, R33, R52, RZ, P1, !PT ;  /* 0x0000003421347210 */ /* 0x000fe20000ffe4ff */
[----:B------:R-:W-:Y:S01]  /*2110*/  IMAD.X R69, R43, 0x1, R69, P2 ;  /* 0x000000012b457824 */ /* 0x000fe200010e0645 */
[----:B------:R-:W-:Y:S01]  /*2120*/  IADD3.X R67, PT, PT, R45, R67, RZ, P3, !PT ;  /* 0x000000432d437210 */ /* 0x000fe20001ffe4ff */
[----:B------:R-:W-:Y:S01]  /*2130*/  IMAD.X R61, R15, 0x1, R61, P4 ;  /* 0x000000010f3d7824 */ /* 0x000fe200020e063d */
[----:B------:R-:W-:-:S02]  /*2140*/  IADD3 R75, P1, PT, R40, R75, RZ ;  /* 0x0000004b284b7210 */ /* 0x000fc40007f3e0ff */
[----:B------:R-:W-:Y:S02]  /*2150*/  IADD3 R5, P3, PT, R12, R5, RZ ;  /* 0x000000050c057210 */ /* 0x000fe40007f7e0ff */
[----:B------:R-:W-:Y:S02]  /*2160*/  IADD3.X R73, PT, PT, R41, R73, RZ, P1, !PT ;  /* 0x0000004929497210 */ /* 0x000fe40000ffe4ff */
[----:B------:R-:W-:Y:S02]  /*2170*/  IADD3 R6, P2, PT, R22, R6, RZ ;  /* 0x0000000616067210 */ /* 0x000fe40007f5e0ff */
[----:B------:R-:W-:Y:S02]  /*2180*/  IADD3.X R63, PT, PT, R13, R63, RZ, P3, !PT ;  /* 0x0000003f0d3f7210 */ /* 0x000fe40001ffe4ff */
[----:B-----5:R-:W-:Y:S01]  /*2190*/  IADD3 R8, P4, PT, R26, R8, RZ ;  /* 0x000000081a087210 */ /* 0x020fe20007f9e0ff */
[----:B------:R-:W-:Y:S01]  /*21a0*/  IMAD.X R57, R23, 0x1, R57, P2 ;  /* 0x0000000117397824 */ /* 0x000fe200010e0639 */
[----:B------:R-:W-:-:S02]  /*21b0*/  IADD3 R19, P6, PT, R30, R19, RZ ;  /* 0x000000131e137210 */ /* 0x000fc40007fde0ff */
[----:B------:R-:W-:Y:S01]  /*21c0*/  IADD3 R7, P1, PT, R20, R7, RZ ;  /* 0x0000000714077210 */ /* 0x000fe20007f3e0ff */
[----:B------:R-:W-:Y:S01]  /*21d0*/  IMAD.X R53, R27, 0x1, R53, P4 ;  /* 0x000000011b357824 */ /* 0x000fe200020e0635 */
[----:B------:R-:W-:Y:S01]  /*21e0*/  IADD3 R9, P3, PT, R24, R9, RZ ;  /* 0x0000000918097210 */ /* 0x000fe20007f7e0ff */
[----:B------:R-:W-:Y:S01]  /*21f0*/  IMAD.X R49, R31, 0x1, R49, P6 ;  /* 0x000000011f317824 */ /* 0x000fe200030e0631 */
[----:B------:R-:W-:Y:S02]  /*2200*/  IADD3 R11, P5, PT, R28, R11, RZ ;  /* 0x0000000b1c0b7210 */ /* 0x000fe40007fbe0ff */
[----:B------:R-:W-:Y:S02]  /*2210*/  IADD3.X R59, PT, PT, R21, R59, RZ, P1, !PT ;  /* 0x0000003b153b7210 */ /* 0x000fe40000ffe4ff */
[----:B------:R-:W-:Y:S02]  /*2220*/  IADD3.X R55, PT, PT, R25, R55, RZ, P3, !PT ;  /* 0x0000003719377210 */ /* 0x000fe40001ffe4ff */
[----:B------:R-:W-:Y:S01]  /*2230*/  IADD3.X R51, PT, PT, R29, R51, RZ, P5, !PT ;  /* 0x000000331d337210 */ /* 0x000fe20002ffe4ff */
[----:B------:R-:W-:Y:S06]  /*2240*/  @!P0 BRA `(.L_x_1681) ;  /* 0xfffffffc00348947 */ /* 0x000fec000383ffff */
[----:B------:R-:W-:Y:S05]  /*2250*/  BSYNC.RECONVERGENT B1 ;  /* 0x0000000000017941 */ /* 0x000fea0003800200 */
.L_x_1680:
[----:B------:R-:W-:Y:S05]  /*2260*/  BSYNC.RECONVERGENT B0 ;  /* 0x0000000000007941 */ /* 0x000fea0003800200 */
.L_x_1679:
        /* <DEDUP_REMOVED lines=23> */
.L_x_1683:
[----:B------:R-:W-:Y:S05]  /*23e0*/  BSYNC.RECONVERGENT B0 ;  /* 0x0000000000007941 */ /* 0x000fea0003800200 */
.L_x_1682:
[----:B------:R-:W-:Y:S04]  /*23f0*/  BSSY.RECONVERGENT B0, `(.L_x_1684) ;  /* 0x000002a000007945 */ /* 0x000fe80003800200 */
[----:B------:R-:W-:Y:S05]  /*2400*/  @P0 BRA `(.L_x_1685) ;  /* 0x0000000000a00947 */ /* 0x000fea0003800000 */
[----:B------:R-:W-:Y:S01]  /*2410*/  IMAD.IADD R81, R81, 0x1, R10 ;  /* 0x0000000151517824 */ /* 0x000fe200078e020a */
[----:B-----5:R-:W-:Y:S02]  /*2420*/  IADD3 R79, P2, PT, R34, R79, RZ ;  /* 0x0000004f224f7210 */ /* 0x020fe40007f5e0ff */
[----:B------:R-:W-:Y:S02]  /*2430*/  IADD3 R77, P4, PT, R38, R77, RZ ;  /* 0x0000004d264d7210 */ /* 0x000fe40007f9e0ff */
[----:B------:R-:W-:Y:S01]  /*2440*/  ISETP.GE.U32.AND P0, PT, R81, R80, PT ;  /* 0x000000505100720c */ /* 0x000fe20003f06070 */
[----:B------:R-:W-:Y:S01]  /*2450*/  IMAD.X R50, R35, 0x1, R50, P2 ;  /* 0x0000000123327824 */ /* 0x000fe200010e0632 */
[----:B------:R-:W-:Y:S01]  /*2460*/  IADD3 R54, P1, PT, R32, R54, RZ ;  /* 0x0000003620367210 */ /* 0x000fe20007f3e0ff */
[----:B------:R-:W-:Y:S01]  /*2470*/  IMAD.X R16, R39, 0x1, R16, P4 ;  /* 0x0000000127107824 */ /* 0x000fe200020e0610 */
[----:B------:R-:W-:Y:S02]  /*2480*/  IADD3 R48, P3, PT, R36, R48, RZ ;  /* 0x0000003024307210 */ /* 0x000fe40007f7e0ff */
[----:B------:R-:W-:-:S02]  /*2490*/  IADD3.X R52, PT, PT, R33, R52, RZ, P1, !PT ;  /* 0x0000003421347210 */ /* 0x000fc40000ffe4ff */
[----:B------:R-:W-:-:S05]  /*24a0*/  IADD3.X R18, PT, PT, R37, R18, RZ, P3, !PT ;  /* 0x0000001225127210 */ /* 0x000fca0001ffe4ff */
[----:B------:R-:W-:Y:S05]  /*24b0*/  @P0 BRA `(.L_x_1685) ;  /* 0x0000000000740947 */ /* 0x000fea0003800000 */
[----:B------:R-:W-:Y:S02]  /*24c0*/  IADD3 R33, PT, PT, R81, R10, RZ ;  /* 0x0000000a51217210 */ /* 0x000fe40007ffe0ff */
[----:B------:R-:W-:Y:S02]  /*24d0*/  IADD3 R75, P1, PT, R40, R75, RZ ;  /* 0x0000004b284b7210 */ /* 0x000fe40007f3e0ff */
[----:B------:R-:W-:Y:S02]  /*24e0*/  ISETP.GE.U32.AND P0, PT, R33, R80, PT ;  /* 0x000000502100720c */ /* 0x000fe40003f06070 */
[----:B------:R-:W-:Y:S01]  /*24f0*/  IADD3 R3, P3, PT, R44, R3, RZ ;  /* 0x000000032c037210 */ /* 0x000fe20007f7e0ff */
[----:B------:R-:W-:Y:S01]  /*2500*/  IMAD.X R73, R41, 0x1, R73, P1 ;  /* 0x0000000129497824 */ /* 0x000fe200008e0649 */
[----:B------:R-:W-:Y:S02]  /*2510*/  IADD3 R71, P2, PT, R42, R71, RZ ;  /* 0x000000472a477210 */ /* 0x000fe40007f5e0ff */
[----:B------:R-:W-:Y:S01]  /*2520*/  IADD3 R0, P4, PT, R46, R0, RZ ;  /* 0x000000002e007210 */ /* 0x000fe20007f9e0ff */
[----:B------:R-:W-:Y:S01]  /*2530*/  IMAD.X R67, R45, 0x1, R67, P3 ;  /* 0x000000012d437824 */ /* 0x000fe200018e0643 */
[----:B------:R-:W-:-:S02]  /*2540*/  IADD3.X R69, PT, PT, R43, R69, RZ, P2, !PT ;  /* 0x000000452b457210 */ /* 0x000fc400017fe4ff */
[----:B------:R-:W-:-:S03]  /*2550*/  IADD3.X R65, PT, PT, R47, R65, RZ, P4, !PT ;  /* 0x000000412f417210 */ /* 0x000fc600027fe4ff */
[----:B------:R-:W-:Y:S06]  /*2560*/  @P0 BRA `(.L_x_1685) ;  /* 0x0000000000480947 */ /* 0x000fec0003800000 */
[----:B------:R-:W-:Y:S01]  /*2570*/  IMAD.IADD R33, R33, 0x1, R10 ;  /* 0x0000000121217824 */ /* 0x000fe200078e020a */
[----:B------:R-:W-:Y:S02]  /*2580*/  IADD3 R4, P2, PT, R14, R4, RZ ;  /* 0x000000040e047210 */ /* 0x000fe40007f5e0ff */
[----:B------:R-:W-:Y:S02]  /*2590*/  IADD3 R5, P1, PT, R12, R5, RZ ;  /* 0x000000050c057210 */ /* 0x000fe40007f3e0ff */
[----:B------:R-:W-:Y:S01]  /*25a0*/  ISETP.GE.U32.AND P0, PT, R33, R80, PT ;  /* 0x000000502100720c */ /* 0x000fe20003f06070 */
[----:B------:R-:W-:Y:S01]  /*25b0*/  IMAD.X R61, R15, 0x1, R61, P2 ;  /* 0x000000010f3d7824 */ /* 0x000fe200010e063d */
[----:B------:R-:W-:Y:S02]  /*25c0*/  IADD3.X R63, PT, PT, R13, R63, RZ, P1, !PT ;  /* 0x0000003f0d3f7210 */ /* 0x000fe40000ffe4ff */
[----:B------:R-:W-:Y:S02]  /*25d0*/  IADD3 R6, P2, PT, R22, R6, RZ ;  /* 0x0000000616067210 */ /* 0x000fe40007f5e0ff */
[----:B------:R-:W-:-:S03]  /*25e0*/  IADD3 R7, P1, PT, R20, R7, RZ ;  /* 0x0000000714077210 */ /* 0x000fc60007f3e0ff */
[----:B------:R-:W-:Y:S01]  /*25f0*/  IMAD.X R57, R23, 0x1, R57, P2 ;  /* 0x0000000117397824 */ /* 0x000fe200010e0639 */
[----:B------:R-:W-:-:S03]  /*2600*/  IADD3.X R59, PT, PT, R21, R59, RZ, P1, !PT ;  /* 0x0000003b153b7210 */ /* 0x000fc60000ffe4ff */
[----:B------:R-:W-:Y:S02]  /*2610*/  @!P0 IADD3 R8, P4, PT, R26, R8, RZ ;  /* 0x000000081a088210 */ /* 0x000fe40007f9e0ff */
[----:B------:R-:W-:Y:S02]  /*2620*/  @!P0 IADD3 R19, P6, PT, R30, R19, RZ ;  /* 0x000000131e138210 */ /* 0x000fe40007fde0ff */
[----:B------:R-:W-:Y:S01]  /*2630*/  @!P0 IADD3 R9, P3, PT, R24, R9, RZ ;  /* 0x0000000918098210 */ /* 0x000fe20007f7e0ff */
[----:B------:R-:W-:Y:S01]  /*2640*/  @!P0 IMAD.X R53, R27, 0x1, R53, P4 ;  /* 0x000000011b358824 */ /* 0x000fe200020e0635 */
[----:B------:R-:W-:Y:S01]  /*2650*/  @!P0 IADD3 R11, P5, PT, R28, R11, RZ ;  /* 0x0000000b1c0b8210 */ /* 0x000fe20007fbe0ff */
[----:B------:R-:W-:Y:S01]  /*2660*/  @!P0 IMAD.X R49, R31, 0x1, R49, P6 ;  /* 0x000000011f318824 */ /* 0x000fe200030e0631 */
[----:B------:R-:W-:Y:S02]  /*2670*/  @!P0 IADD3.X R55, PT, PT, R25, R55, RZ, P3, !PT ;  /* 0x0000003719378210 */ /* 0x000fe40001ffe4ff */
[----:B------:R-:W-:-:S09]  /*2680*/  @!P0 IADD3.X R51, PT, PT, R29, R51, RZ, P5, !PT ;  /* 0x000000331d338210 */ /* 0x000fd20002ffe4ff */
.L_x_1685:
[----:B------:R-:W-:Y:S05]  /*2690*/  BSYNC.RECONVERGENT B0 ;  /* 0x0000000000007941 */ /* 0x000fea0003800200 */
.L_x_1684:
[----:B-----5:R-:W-:Y:S02]  /*26a0*/  IADD3 R28, P4, P5, R5, R75, R54 ;  /* 0x0000004b051c7210 */ /* 0x020fe40007d9e036 */
[----:B------:R-:W-:Y:S02]  /*26b0*/  IADD3 R71, P0, P1, R4, R71, R79 ;  /* 0x0000004704477210 */ /* 0x000fe4000791e04f */
[----:B------:R-:W-:Y:S02]  /*26c0*/  IADD3 R22, P2, P3, R7, R3, R48 ;  /* 0x0000000307167210 */ /* 0x000fe40007b5e030 */
[----:B------:R-:W-:Y:S02]  /*26d0*/  IADD3.X R52, PT, PT, R63, R73, R52, P4, P5 ;  /* 0x000000493f347210 */ /* 0x000fe400027ea434 */
[----:B------:R-:W-:Y:S02]  /*26e0*/  IADD3 R0, P5, P4, R6, R0, R77 ;  /* 0x0000000006007210 */ /* 0x000fe40007cbe04d */
[----:B------:R-:W-:-:S02]  /*26f0*/  IADD3.X R50, PT, PT, R61, R69, R50, P0, P1 ;  /* 0x000000453d327210 */ /* 0x000fc400007e2432 */
[----:B------:R-:W-:Y:S02]  /*2700*/  IADD3.X R18, PT, PT, R59, R67, R18, P2, P3 ;  /* 0x000000433b127210 */ /* 0x000fe400017e6412 */
[----:B------:R-:W-:Y:S02]  /*2710*/  IADD3 R26, P1, PT, R8, R71, RZ ;  /* 0x00000047081a7210 */ /* 0x000fe40007f3e0ff */
[----:B------:R-:W-:Y:S02]  /*2720*/  IADD3 R24, P3, PT, R19, R0, RZ ;  /* 0x0000000013187210 */ /* 0x000fe40007f7e0ff */
[----:B------:R-:W-:Y:S01]  /*2730*/  IADD3.X R16, PT, PT, R57, R65, R16, P5, P4 ;  /* 0x0000004139107210 */ /* 0x000fe20002fe8410 */
[----:B------:R-:W-:Y:S01]  /*2740*/  IMAD.X R27, R53, 0x1, R50, P1 ;  /* 0x00000001351b7824 */ /* 0x000fe200008e0632 */
[----:B------:R-:W-:Y:S02]  /*2750*/  IADD3 R28, P0, PT, R9, R28, RZ ;  /* 0x0000001c091c7210 */ /* 0x000fe40007f1e0ff */
[----:B------:R-:W-:Y:S01]  /*2760*/  IADD3 R22, P2, PT, R11, R22, RZ ;  /* 0x000000160b167210 */ /* 0x000fe20007f5e0ff */
[----:B------:R-:W-:Y:S01]  /*2770*/  IMAD.X R25, R49, 0x1, R16, P3 ;  /* 0x0000000131197824 */ /* 0x000fe200018e0610 */
[----:B------:R-:W-:-:S02]  /*2780*/  IADD3.X R29, PT, PT, R55, R52, RZ, P0, !PT ;  /* 0x00000034371d7210 */ /* 0x000fc400007fe4ff */
[----:B------:R-:W-:Y:S01]  /*2790*/  IADD3.X R51, PT, PT, R51, R18, RZ, P2, !PT ;  /* 0x0000001233337210 */ /* 0x000fe200017fe4ff */
[----:B------:R-:W-:Y:S08]  /*27a0*/  BRA `(.L_x_1666) ;  /* 0x000000a000647947 */ /* 0x000ff00003800000 */
.L_x_1678:
[----:B------:R-:W-:-:S13]  /*27b0*/  ISETP.NE.AND P0, PT, R24, 0x1, PT ;  /* 0x000000011800780c */ /* 0x000fda0003f05270 */
[----:B------:R-:W-:Y:S05]  /*27c0*/  @P0 BRA `(.L_x_1686) ;  /* 0x0000000c00500947 */ /* 0x000fea0003800000 */
[----:B------:R-:W0:Y:S01]  /*27d0*/  LDC R14, c[0x0][0x39c] ;  /* 0x0000e700ff0e7b82 */ /* 0x000e220000000800 */
[----:B------:R-:W-:Y:S01]  /*27e0*/  BSSY.RECONVERGENT B0, `(.L_x_1687) ;  /* 0x000007a000007945 */ /* 0x000fe20003800200 */
[----:B------:R-:W-:-:S06]  /*27f0*/  MOV R79, R75 ;  /* 0x0000004b004f7202 */ /* 0x000fcc0000000f00 */
[----:B------:R-:W1:Y:S08]  /*2800*/  LDC R15, c[0x0][0x388] ;  /* 0x0000e200ff0f7b82 */ /* 0x000e700000000800 */
[----:B------:R-:W2:Y:S01]  /*2810*/  LDC R4, c[0x0][0x38c] ;  /* 0x0000e300ff047b82 */ /* 0x000ea20000000800 */
        /* <DEDUP_REMOVED lines=62> */
.L_x_1689:
[----:B------:R-:W-:Y:S02]  /*2c00*/  IMAD R20, R0, R79, RZ ;  /* 0x0000004f00147224 */ /* 0x000fe400078e02ff */
[----:B------:R-:W-:-:S03]  /*2c10*/  IMAD.IADD R79, R79, 0x1, R14 ;  /* 0x000000014f4f7824 */ /* 0x000fc600078e020e */
[----:B------:R-:W-:Y:S01]  /*2c20*/  SHF.R.U32.HI R37, RZ, 0x2, R20 ;  /* 0x00000002ff257819 */ /* 0x000fe20000011614 */
[----:B------:R-:W-:Y:S01]  /*2c30*/  IMAD R20, R0, R79, RZ ;  /* 0x0000004f00147224 */ /* 0x000fe200078e02ff */
[----:B------:R-:W-:-:S03]  /*2c40*/  IADD3 R79, PT, PT, R79, R14, RZ ;  /* 0x0000000e4f4f7210 */ /* 0x000fc60007ffe0ff */
[----:B------:R-:W-:Y:S01]  /*2c50*/  IMAD.WIDE.U32 R36, R37, 0x20, R84 ;  /* 0x0000002025247825 */ /* 0x000fe200078e0054 */
[----:B------:R-:W-:-:S03]  /*2c60*/  SHF.R.U32.HI R45, RZ, 0x2, R20 ;  /* 0x00000002ff2d7819 */ /* 0x000fc60000011614 */
[----:B------:R-:W-:Y:S02]  /*2c70*/  IMAD R20, R0, R79, RZ ;  /* 0x0000004f00147224 */ /* 0x000fe400078e02ff */
[----:B------:R-:W-:Y:S01]  /*2c80*/  IMAD.IADD R79, R79, 0x1, R14 ;  /* 0x000000014f4f7824 */ /* 0x000fe200078e020e */
[----:B------:R-:W2:Y:S01]  /*2c90*/  LDG.E.ENL2.256 R40, R36, desc[UR36][R36.64] ;  /* 0xfe0000242424797e */ /* 0x000ea20008121928 */
[----:B------:R-:W-:Y:S01]  /*2ca0*/  IMAD.WIDE.U32 R44, R45, 0x20, R84 ;  /* 0x000000202d2c7825 */ /* 0x000fe200078e0054 */
[----:B------:R-:W-:-:S03]  /*2cb0*/  SHF.R.U32.HI R21, RZ, 0x2, R20 ;  /* 0x00000002ff157819 */ /* 0x000fc60000011614 */
[----:B------:R-:W-:Y:S02]  /*2cc0*/  IMAD R22, R0, R79, RZ ;  /* 0x0000004f00167224 */ /* 0x000fe400078e02ff */
[----:B------:R-:W3:Y:S01]  /*2cd0*/  LDG.E.ENL2.256 R48, R44, desc[UR36][R44.64] ;  /* 0xfe0000242c2c797e */ /* 0x000ee20008121930 */
[----:B------:R-:W-:Y:S02]  /*2ce0*/  IMAD.WIDE.U32 R20, R21, 0x20, R84 ;  /* 0x0000002015147825 */ /* 0x000fe400078e0054 */
[----:B------:R-:W-:-:S04]  /*2cf0*/  SHF.R.U32.HI R29, RZ, 0x2, R22 ;  /* 0x00000002ff1d7819 */ /* 0x000fc80000011616 */
[----:B------:R-:W4:Y:S01]  /*2d00*/  LDG.E.ENL2.256 R24, R20, desc[UR36][R20.64] ;  /* 0xfe0000241414797e */ /* 0x000f220008121918 */
[----:B------:R-:W-:-:S06]  /*2d10*/  IMAD.WIDE.U32 R28, R29, 0x20, R84 ;  /* 0x000000201d1c7825 */ /* 0x000fcc00078e0054 */
[----:B------:R-:W5:Y:S01]  /*2d20*/  LDG.E.ENL2.256 R32, R28, desc[UR36][R28.64] ;  /* 0xfe0000241c1c797e */ /* 0x000f620008121920 */
[----:B------:R-:W-:-:S05]  /*2d30*/  IADD3 R79, PT, PT, R79, R14, RZ ;  /* 0x0000000e4f4f7210 */ /* 0x000fca0007ffe0ff */
        /* <DEDUP_REMOVED lines=36> */
.L_x_1688:
[----:B------:R-:W-:Y:S05]  /*2f80*/  BSYNC.RECONVERGENT B0 ;  /* 0x0000000000007941 */ /* 0x000fea0003800200 */
.L_x_1687:
        /* <DEDUP_REMOVED lines=27> */
.L_x_1691:
[----:B------:R-:W-:Y:S05]  /*3140*/  BSYNC.RECONVERGENT B0 ;  /* 0x0000000000007941 */ /* 0x000fea0003800200 */
.L_x_1690:
[----:B------:R-:W-:Y:S04]  /*3150*/  BSSY.RECONVERGENT B0, `(.L_x_1692) ;  /* 0x000002a000007945 */ /* 0x000fe80003800200 */
[----:B------:R-:W-:Y:S05]  /*3160*/  @P0 BRA `(.L_x_1693) ;  /* 0x0000000000a00947 */ /* 0x000fea0003800000 */
[----:B------:R-:W-:Y:S02]  /*3170*/  IADD3 R79, PT, PT, R79, R14, RZ ;  /* 0x0000000e4f4f7210 */ /* 0x000fe40007ffe0ff */
[----:B-----5:R-:W-:Y:S02]  /*3180*/  IADD3 R58, P1, PT, R36, R58, RZ ;  /* 0x0000003a243a7210 */ /* 0x020fe40007f3e0ff */
        /* <DEDUP_REMOVED lines=26> */
[----:B------:R-:W-:-:S02]  /*3330*/  IADD3.X R8, PT, PT, R23, R8, RZ, P2, !PT ;  /* 0x0000000817087210 */ /* 0x000fc400017fe4ff */
[----:B------:R-:W-:Y:S01]  /*3340*/  IADD3 R61, P2, PT, R26, R61, RZ ;  /* 0x0000003d1a3d7210 */ /* 0x000fe20007f5e0ff */
[----:B------:R-:W-:-:S03]  /*3350*/  IMAD.X R7, R25, 0x1, R7, P1 ;  /* 0x0000000119077824 */ /* 0x000fc600008e0607 */
[----:B------:R-:W-:Y:S02]  /*3360*/  IADD3.X R10, PT, PT, R27, R10, RZ, P2, !PT ;  /* 0x0000000a1b0a7210 */ /* 0x000fe400017fe4ff */
[----:B------:R-:W-:Y:S02]  /*3370*/  @!P0 IADD3 R63, P3, PT, R28, R63, RZ ;  /* 0x0000003f1c3f8210 */ /* 0x000fe40007f7e0ff */
[----:B------:R-:W-:Y:S02]  /*3380*/  @!P0 IADD3 R67, P5, PT, R32, R67, RZ ;  /* 0x0000004320438210 */ /* 0x000fe40007fbe0ff */
[----:B------:R-:W-:Y:S01]  /*3390*/  @!P0 IADD3 R65, P4, PT, R30, R65, RZ ;  /* 0x000000411e418210 */ /* 0x000fe20007f9e0ff */
[----:B------:R-:W-:Y:S01]  /*33a0*/  @!P0 IMAD.X R9, R29, 0x1, R9, P3 ;  /* 0x000000011d098824 */ /* 0x000fe200018e0609 */
[----:B------:R-:W-:Y:S01]  /*33b0*/  @!P0 IADD3 R69, P6, PT, R34, R69, RZ ;  /* 0x0000004522458210 */ /* 0x000fe20007fde0ff */
[----:B------:R-:W-:Y:S01]  /*33c0*/  @!P0 IMAD.X R11, R33, 0x1, R11, P5 ;  /* 0x00000001210b8824 */ /* 0x000fe200028e060b */
[----:B------:R-:W-:-:S02]  /*33d0*/  @!P0 IADD3.X R12, PT, PT, R31, R12, RZ, P4, !PT ;  /* 0x0000000c1f0c8210 */ /* 0x000fc400027fe4ff */
[----:B------:R-:W-:-:S09]  /*33e0*/  @!P0 IADD3.X R13, PT, PT, R35, R13, RZ, P6, !PT ;  /* 0x0000000d230d8210 */ /* 0x000fd200037fe4ff */
.L_x_1693:
[----:B------:R-:W-:Y:S05]  /*33f0*/  BSYNC.RECONVERGENT B0 ;  /* 0x0000000000007941 */ /* 0x000fea0003800200 */
.L_x_1692:
        /* <DEDUP_REMOVED lines=9> */
[----:B------:R-:W-:Y:S01]  /*3490*/  IADD3 R26, P1, PT, R65, R26, RZ ;  /* 0x0000001a411a7210 */ /* 0x000fe20007f3e0ff */
[----:B------:R-:W-:Y:S01]  /*34a0*/  IMAD.X R29, R9, 0x1, R56, P0 ;  /* 0x00000001091d7824 */ /* 0x000fe200000e0638 */
[----:B------:R-:W-:Y:S01]  /*34b0*/  IADD3 R24, P3, PT, R69, R16, RZ ;  /* 0x0000001045187210 */ /* 0x000fe20007f7e0ff */
[----:B------:R-:W-:Y:S01]  /*34c0*/  IMAD.X R51, R11, 0x1, R18, P2 ;  /* 0x000000010b337824 */ /* 0x000fe200010e0612 */
[----:B------:R-:W-:-:S02]  /*34d0*/  IADD3.X R6, PT, PT, R10, R6, R75, P5, P4 ;  /* 0x000000060a067210 */ /* 0x000fc40002fe844b */
[----:B------:R-:W-:Y:S02]  /*34e0*/  IADD3.X R27, PT, PT, R12, R27, RZ, P1, !PT ;  /* 0x0000001b0c1b7210 */ /* 0x000fe40000ffe4ff */
[----:B------:R-:W-:Y:S01]  /*34f0*/  IADD3.X R25, PT, PT, R13, R6, RZ, P3, !PT ;  /* 0x000000060d197210 */ /* 0x000fe20001ffe4ff */
[----:B------:R-:W-:Y:S06]  /*3500*/  BRA `(.L_x_1666) ;  /* 0x00000094000c7947 */ /* 0x000fec0003800000 */
.L_x_1686:
[----:B------:R-:W0:Y:S01]  /*3510*/  LDCU UR4, c[0x0][0x39c] ;  /* 0x00007380ff0477ac */ /* 0x000e220008000800 */
[----:B------:R-:W1:Y:S01]  /*3520*/  LDC R0, c[0x0][0x388] ;  /* 0x0000e200ff007b82 */ /* 0x000e620000000800 */
[----:B------:R-:W-:Y:S07]  /*3530*/  BSSY.RECONVERGENT B0, `(.L_x_1694) ;  /* 0x000048e000007945 */ /* 0x000fee0003800200 */
[----:B------:R-:W2:Y:S01]  /*3540*/  LDC R10, c[0x0][0x38c] ;  /* 0x0000e300ff0a7b82 */ /* 0x000ea20000000800 */
[----:B0-----:R-:W-:-:S04]  /*3550*/  IMAD.U32 R78, RZ, RZ, UR4 ;  /* 0x00000004ff4e7e24 */ /* 0x001fc8000f8e00ff */
[----:B------:R-:W-:Y:S01]  /*3560*/  IMAD R3, R78, 0x3, R75 ;  /* 0x000000034e037824 */ /* 0x000fe200078e024b */
[----:B-1----:R-:W-:Y:S01]  /*3570*/  MOV R8, R0 ;  /* 0x0000000000087202 */ /* 0x002fe20000000f00 */
[----:B------:R-:W-:-:S03]  /*3580*/  IMAD.MOV.U32 R11, RZ, RZ, R0 ;  /* 0x000000ffff0b7224 */ /* 0x000fc600078e0000 */
        /* <DEDUP_REMOVED lines=65> */
.L_x_1701:
        /* <DEDUP_REMOVED lines=329> */
.L_x_1697:
[----:B------:R-:W-:-:S04]  /*4e30*/  LOP3.LUT R49, R26, 0xffffffe0, RZ, 0xc0, !PT ;  /* 0xffffffe01a317812 */ /* 0x000fc800078ec0ff */
[----:B------:R-:W-:-:S04]  /*4e40*/  IADD3 R48, P1, PT, R49, R84, RZ ;  /* 0x0000005431307210 */ /* 0x000fc80007f3e0ff */
[----:B------:R-:W-:-:S06]  /*4e50*/  IADD3.X R49, PT, PT, RZ, R85, RZ, P1, !PT ;  /* 0x00000055ff317210 */ /* 0x000fcc0000ffe4ff */
[----:B------:R-:W5:Y:S01]  /*4e60*/  LDG.E.ENL2.256 R48, R52, desc[UR36][R48.64] ;  /* 0xfe0000243034797e */ /* 0x000f620008121930 */
        /* <DEDUP_REMOVED lines=237> */
.L_x_1698:
[----:B------:R-:W-:-:S04]  /*5d40*/  LOP3.LUT R41, R30, 0xffffffe0, RZ, 0xc0, !PT ;  /* 0xffffffe01e297812 */ /* 0x000fc800078ec0ff */
[----:B------:R-:W-:-:S05]  /*5d50*/  IADD3 R40, P1, PT, R41, R84, RZ ;  /* 0x0000005429287210 */ /* 0x000fca0007f3e0ff */
[----:B------:R-:W-:-:S06]  /*5d60*/  IMAD.X R41, RZ, RZ, R85, P1 ;  /* 0x000000ffff297224 */ /* 0x000fcc00008e0655 */
[----:B------:R-:W5:Y:S01]  /*5d70*/  LDG.E.ENL2.256 R40, R44, desc[UR36][R40.64] ;  /* 0xfe000024282c797e */ /* 0x000f620008121928 */
        /* <DEDUP_REMOVED lines=237> */
.L_x_1699:
        /* <DEDUP_REMOVED lines=241> */
.L_x_1700:
[----:B------:R-:W-:-:S04]  /*7b60*/  LOP3.LUT R25, R28, 0xffffffe0, RZ, 0xc0, !PT ;  /* 0xffffffe01c197812 */ /* 0x000fc800078ec0ff */
[----:B------:R-:W-:-:S04]  /*7b70*/  IADD3 R24, P1, PT, R25, R84, RZ ;  /* 0x0000005419187210 */ /* 0x000fc80007f3e0ff */
[----:B------:R-:W-:-:S06]  /*7b80*/  IADD3.X R25, PT, PT, RZ, R85, RZ, P1, !PT ;  /* 0x00000055ff197210 */ /* 0x000fcc0000ffe4ff */
[----:B------:R-:W5:Y:S03]  /*7b90*/  LDG.E.ENL2.256 R28, R24, desc[UR36][R24.64] ;  /* 0xfe0000241818797e */ /* 0x000f66000812191c */
.L_x_1696:
[----:B------:R-:W1:Y:S01]  /*7ba0*/  LDCU UR5, c[0x0][0x394] ;  /* 0x00007280ff0577ac */ /* 0x000e620008000800 */
[----:B------:R-:W-:Y:S02]  /*7bb0*/  MOV R78, UR4 ;  /* 0x00000004004e7c02 */ /* 0x000fe40008000f00 */
[----:B-----5:R-:W-:Y:S02]  /*7bc0*/  IADD3 R74, P6, PT, R74, R52, RZ ;  /* 0x000000344a4a7210 */ /* 0x020fe40007fde0ff */
[----:B------:R-:W-:Y:S01]  /*7bd0*/  IADD3 R73, P5, PT, R73, R54, RZ ;  /* 0x0000003649497210 */ /* 0x000fe20007fbe0ff */
[----:B------:R-:W-:Y:S01]  /*7be0*/  IMAD R75, R78, 0x4, R75 ;  /* 0x000000044e4b7824 */ /* 0x000fe200078e024b */
[----:B------:R-:W-:Y:S02]  /*7bf0*/  IADD3.X R72, PT, PT, R72, R53, RZ, P6, !PT ;  /* 0x0000003548487210 */ /* 0x000fe400037fe4ff */
[----:B------:R-:W-:Y:S01]  /*7c00*/  IADD3 R68, P2, PT, R68, R48, RZ ;  /* 0x0000003044447210 */ /* 0x000fe20007f5e0ff */
[----:B------:R-:W-:Y:S01]  /*7c10*/  IMAD R79, R78, 0x3, R75 ;  /* 0x000000034e4f7824 */ /* 0x000fe200078e024b */
[----:B------:R-:W-:Y:S01]  /*7c20*/  IADD3 R71, P4, PT, R71, R50, RZ ;  /* 0x0000003247477210 */ /* 0x000fe20007f9e0ff */
[----:B------:R-:W-:Y:S01]  /*7c30*/  IMAD.X R70, R70, 0x1, R55, P5 ;  /* 0x0000000146467824 */ /* 0x000fe200028e0637 */
[----:B------:R-:W-:-:S02]  /*7c40*/  IADD3 R69, P3, PT, R69, R44, RZ ;  /* 0x0000002c45457210 */ /* 0x000fc40007f7e0ff */
[----:B------:R-:W-:Y:S02]  /*7c50*/  IADD3 R67, P6, PT, R67, R46, RZ ;  /* 0x0000002e43437210 */ /* 0x000fe40007fde0ff */
[----:B------:R-:W-:Y:S01]  /*7c60*/  IADD3.X R66, PT, PT, R66, R49, RZ, P2, !PT ;  /* 0x0000003142427210 */ /* 0x000fe200017fe4ff */
[----:B------:R-:W-:Y:S01]  /*7c70*/  IMAD.X R62, R62, 0x1, R45, P3 ;  /* 0x000000013e3e7824 */ /* 0x000fe200018e062d */
[----:B-1----:R-:W-:Y:S02]  /*7c80*/  MOV R80, UR5 ;  /* 0x0000000500507c02 */ /* 0x002fe40008000f00 */
[----:B------:R-:W-:Y:S02]  /*7c90*/  IADD3.X R64, PT, PT, R64, R51, RZ, P4, !PT ;  /* 0x0000003340407210 */ /* 0x000fe400027fe4ff */
[----:B------:R-:W-:Y:S02]  /*7ca0*/  ISETP.GE.U32.AND P1, PT, R79, R80, PT ;  /* 0x000000504f00720c */ /* 0x000fe40003f26070 */
[----:B------:R-:W-:-:S02]  /*7cb0*/  IADD3.X R65, PT, PT, R65, R47, RZ, P6, !PT ;  /* 0x0000002f41417210 */ /* 0x000fc400037fe4ff */
[----:B------:R-:W-:Y:S02]  /*7cc0*/  IADD3 R0, P2, PT, R0, R42, RZ ;  /* 0x0000002a00007210 */ /* 0x000fe40007f5e0ff */
[----:B------:R-:W-:Y:S02]  /*7cd0*/  IADD3 R3, P4, PT, R3, R36, RZ ;  /* 0x0000002403037210 */ /* 0x000fe40007f9e0ff */
[----:B------:R-:W-:Y:S01]  /*7ce0*/  IADD3 R5, P6, PT, R5, R32, RZ ;  /* 0x0000002005057210 */ /* 0x000fe20007fde0ff */
[----:B------:R-:W-:Y:S01]  /*7cf0*/  IMAD.X R61, R61, 0x1, R43, P2 ;  /* 0x000000013d3d7824 */ /* 0x000fe200010e062b */
[----:B------:R-:W-:Y:S02]  /*7d00*/  IADD3 R63, P5, PT, R63, R40, RZ ;  /* 0x000000283f3f7210 */ /* 0x000fe40007fbe0ff */
[----:B------:R-:W-:Y:S01]  /*7d10*/  IADD3 R4, P3, PT, R4, R38, RZ ;  /* 0x0000002604047210 */ /* 0x000fe20007f7e0ff */
[----:B------:R-:W-:Y:S01]  /*7d20*/  IMAD.X R57, R57, 0x1, R33, P6 ;  /* 0x0000000139397824 */ /* 0x000fe200030e0621 */
[----:B------:R-:W-:-:S02]  /*7d30*/  IADD3.X R59, PT, PT, R59, R37, RZ, P4, !PT ;  /* 0x000000253b3b7210 */ /* 0x000fc400027fe4ff */
[----:B------:R-:W-:Y:S02]  /*7d40*/  IADD3.X R60, PT, PT, R60, R41, RZ, P5, !PT ;  /* 0x000000293c3c7210 */ /* 0x000fe40002ffe4ff */
[----:B------:R-:W-:Y:S02]  /*7d50*/  IADD3 R6, P4, PT, R6, R26, RZ ;  /* 0x0000001a06067210 */ /* 0x000fe40007f9e0ff */
[----:B------:R-:W-:Y:S02]  /*7d60*/  IADD3.X R58, PT, PT, R58, R39, RZ, P3, !PT ;  /* 0x000000273a3a7210 */ /* 0x000fe40001ffe4ff */
[----:B------:R-:W-:Y:S01]  /*7d70*/  IADD3 R7, P5, PT, R7, R34, RZ ;  /* 0x0000002207077210 */ /* 0x000fe20007fbe0ff */
[----:B------:R-:W-:Y:S01]  /*7d80*/  IMAD.X R18, R18, 0x1, R27, P4 ;  /* 0x0000000112127824 */ /* 0x000fe200020e061b */
[----:B------:R-:W-:Y:S02]  /*7d90*/  IADD3 R9, P2, PT, R9, R24, RZ ;  /* 0x0000001809097210 */ /* 0x000fe40007f5e0ff */
[----:B------:R-:W-:-:S02]  /*7da0*/  IADD3 R11, P3, PT, R11, R28, RZ ;  /* 0x0000001c0b0b7210 */ /* 0x000fc40007f7e0ff */
[----:B------:R-:W-:Y:S02]  /*7db0*/  IADD3 R8, P6, PT, R8, R30, RZ ;  /* 0x0000001e08087210 */ /* 0x000fe40007fde0ff */
[----:B------:R-:W-:Y:S02]  /*7dc0*/  IADD3.X R56, PT, PT, R56, R35, RZ, P5, !PT ;  /* 0x0000002338387210 */ /* 0x000fe40002ffe4ff */
[----:B------:R-:W-:Y:S02]  /*7dd0*/  IADD3.X R19, PT, PT, R19, R25, RZ, P2, !PT ;  /* 0x0000001913137210 */ /* 0x000fe400017fe4ff */
[----:B------:R-:W-:Y:S02]  /*7de0*/  IADD3.X R16, PT, PT, R16, R29, RZ, P3, !PT ;  /* 0x0000001d10107210 */ /* 0x000fe40001ffe4ff */
[----:B------:R-:W-:Y:S01]  /*7df0*/  IADD3.X R10, PT, PT, R10, R31, RZ, P6, !PT ;  /* 0x0000001f0a0a7210 */ /* 0x000fe200037fe4ff */
[----:B------:R-:W-:Y:S06]  /*7e00*/  @!P1 BRA `(.L_x_1701) ;  /* 0xffffffb800e49947 */ /* 0x000fec000383ffff */
.L_x_1695:
[----:B0-----:R-:W-:Y:S05]  /*7e10*/  BSYNC.RECONVERGENT B0 ;  /* 0x0000000000007941 */ /* 0x001fea0003800200 */
.L_x_1694:
        /* <DEDUP_REMOVED lines=284> */
.L_x_1705:
[----:B------:R-:W-:Y:S02]  /*8fe0*/  SHF.R.U32.HI R20, RZ, 0x5, R20 ;  /* 0x00000005ff147819 */ /* 0x000fe40000011614 */
[----:B------:R-:W-:-:S07]  /*8ff0*/  MOV R21, RZ ;  /* 0x000000ff00157202 */ /* 0x000fce0000000f00 */
.L_x_1704:
        /* <DEDUP_REMOVED lines=284> */
.L_x_1707:
[----:B------:R-:W-:Y:S02]  /*a1c0*/  SHF.R.U32.HI R14, RZ, 0x5, R40 ;  /* 0x00000005ff0e7819 */ /* 0x000fe40000011628 */
[----:B------:R-:W-:-:S07]  /*a1d0*/  MOV R15, RZ ;  /* 0x000000ff000f7202 */ /* 0x000fce0000000f00 */
.L_x_1706:
        /* <DEDUP_REMOVED lines=281> */
.L_x_1709:
[----:B------:R-:W-:Y:S02]  /*b370*/  SHF.R.U32.HI R14, RZ, 0x5, R32 ;  /* 0x00000005ff0e7819 */ /* 0x000fe40000011620 */
[----:B------:R-:W-:-:S07]  /*b380*/  MOV R15, RZ ;  /* 0x000000ff000f7202 */ /* 0x000fce0000000f00 */
.L_x_1708:
        /* <DEDUP_REMOVED lines=281> */
.L_x_1711:
[----:B------:R-:W-:Y:S01]  /*c520*/  SHF.R.U32.HI R20, RZ, 0x5, R20 ;  /* 0x00000005ff147819 */ /* 0x000fe20000011614 */
[----:B------:R-:W-:-:S07]  /*c530*/  IMAD.MOV.U32 R21, RZ, RZ, RZ ;  /* 0x000000ffff157224 */ /* 0x000fce00078e00ff */
.L_x_1710:
[----:B------:R-:W-:-:S04]  /*c540*/  LEA R24, P0, R20, R77, 0x5 ;  /* 0x0000004d14187211 */ /* 0x000fc800078028ff */
[----:B------:R-:W-:-:S06]  /*c550*/  LEA.HI.X R25, R20, R76, R21, 0x5, P0 ;  /* 0x0000004c14197211 */ /* 0x000fcc00000f2c15 */
[----:B------:R-:W5:Y:S03]  /*c560*/  LDG.E.ENL2.256 R28, R24, desc[UR36][R24.64] ;  /* 0xfe0000241818797e */ /* 0x000f66000812191c */
.L_x_1703:
[----:B------:R-:W-:Y:S05]  /*c570*/  BSYNC.RECONVERGENT B0 ;  /* 0x0000000000007941 */ /* 0x000fea0003800200 */
.L_x_1702:
[----:B------:R-:W-:Y:S01]  /*c580*/  ISETP.GE.U32.AND P0, PT, R75, R80, PT ;  /* 0x000000504b00720c */ /* 0x000fe20003f06070 */
[----:B------:R-:W-:-:S12]  /*c590*/  BSSY.RECONVERGENT B0, `(.L_x_1712) ;  /* 0x000002a000007945 */ /* 0x000fd80003800200 */
[----:B------:R-:W-:Y:S05]  /*c5a0*/  @P0 BRA `(.L_x_1713) ;  /* 0x0000000000a00947 */ /* 0x000fea0003800000 */
[----:B------:R-:W-:Y:S02]  /*c5b0*/  IADD3 R13, PT, PT, R75, R78, RZ ;  /* 0x0000004e4b0d7210 */ /* 0x000fe40007ffe0ff */
[----:B-----5:R-:W-:Y:S02]  /*c5c0*/  IADD3 R73, P2, PT, R54, R73, RZ ;  /* 0x0000004936497210 */ /* 0x020fe40007f5e0ff */
[----:B------:R-:W-:Y:S02]  /*c5d0*/  ISETP.GE.U32.AND P0, PT, R13, R80, PT ;  /* 0x000000500d00720c */ /* 0x000fe40003f06070 */
[----:B------:R-:W-:Y:S01]  /*c5e0*/  IADD3 R74, P1, PT, R52, R74, RZ ;  /* 0x0000004a344a7210 */ /* 0x000fe20007f3e0ff */
[----:B------:R-:W-:Y:S01]  /*c5f0*/  IMAD.X R70, R55, 0x1, R70, P2 ;  /* 0x0000000137467824 */ /* 0x000fe200010e0646 */
[----:B------:R-:W-:Y:S02]  /*c600*/  IADD3 R68, P3, PT, R48, R68, RZ ;  /* 0x0000004430447210 */ /* 0x000fe40007f7e0ff */
[----:B------:R-:W-:-:S02]  /*c610*/  IADD3 R71, P4, PT, R50, R71, RZ ;  /* 0x0000004732477210 */ /* 0x000fc40007f9e0ff */
[----:B------:R-:W-:Y:S02]  /*c620*/  IADD3.X R72, PT, PT, R53, R72, RZ, P1, !PT ;  /* 0x0000004835487210 */ /* 0x000fe40000ffe4ff */
[----:B------:R-:W-:Y:S02]  /*c630*/  IADD3.X R66, PT, PT, R49, R66, RZ, P3, !PT ;  /* 0x0000004231427210 */ /* 0x000fe40001ffe4ff */
[----:B------:R-:W-:Y:S01]  /*c640*/  IADD3.X R64, PT, PT, R51, R64, RZ, P4, !PT ;  /* 0x0000004033407210 */ /* 0x000fe200027fe4ff */
[----:B------:R-:W-:Y:S06]  /*c650*/  @P0 BRA `(.L_x_1713) ;  /* 0x0000000000740947 */ /* 0x000fec0003800000 */
[----:B------:R-:W-:Y:S01]  /*c660*/  IMAD.IADD R13, R13, 0x1, R78 ;  /* 0x000000010d0d7824 */ /* 0x000fe200078e024e */
[----:B------:R-:W-:Y:S02]  /*c670*/  IADD3 R63, P3, PT, R40, R63, RZ ;  /* 0x0000003f283f7210 */ /* 0x000fe40007f7e0ff */
[----:B------:R-:W-:Y:S02]  /*c680*/  IADD3 R69, P1, PT, R44, R69, RZ ;  /* 0x000000452c457210 */ /* 0x000fe40007f3e0ff */
[----:B------:R-:W-:Y:S01]  /*c690*/  ISETP.GE.U32.AND P0, PT, R13, R80, PT ;  /* 0x000000500d00720c */ /* 0x000fe20003f06070 */
[----:B------:R-:W-:Y:S01]  /*c6a0*/  IMAD.X R60, R41, 0x1, R60, P3 ;  /* 0x00000001293c7824 */ /* 0x000fe200018e063c */
[----:B------:R-:W-:Y:S02]  /*c6b0*/  IADD3 R67, P2, PT, R46, R67, RZ ;  /* 0x000000432e437210 */ /* 0x000fe40007f5e0ff */
[----:B------:R-:W-:Y:S02]  /*c6c0*/  IADD3 R0, P4, PT, R42, R0, RZ ;  /* 0x000000002a007210 */ /* 0x000fe40007f9e0ff */
[----:B------:R-:W-:-:S02]  /*c6d0*/  IADD3.X R62, PT, PT, R45, R62, RZ, P1, !PT ;  /* 0x0000003e2d3e7210 */ /* 0x000fc40000ffe4ff */
[----:B------:R-:W-:Y:S02]  /*c6e0*/  IADD3.X R65, PT, PT, R47, R65, RZ, P2, !PT ;  /* 0x000000412f417210 */ /* 0x000fe400017fe4ff */
[----:B------:R-:W-:-:S03]  /*c6f0*/  IADD3.X R61, PT, PT, R43, R61, RZ, P4, !PT ;  /* 0x0000003d2b3d7210 */ /* 0x000fc600027fe4ff */
        /* <DEDUP_REMOVED lines=15> */
[----:B------:R-:W-:Y:S02]  /*c7f0*/  @!P1 IADD3 R8, P6, PT, R30, R8, RZ ;  /* 0x000000081e089210 */ /* 0x000fe40007fde0ff */
[----:B------:R-:W-:-:S02]  /*c800*/  @!P1 IADD3.X R19, PT, PT, R25, R19, RZ, P3, !PT ;  /* 0x0000001319139210 */ /* 0x000fc40001ffe4ff */
[----:B------:R-:W-:Y:S02]  /*c810*/  @!P1 IADD3.X R18, PT, PT, R27, R18, RZ, P4, !PT ;  /* 0x000000121b129210 */ /* 0x000fe400027fe4ff */
[----:B------:R-:W-:-:S07]  /*c820*/  @!P1 IADD3.X R10, PT, PT, R31, R10, RZ, P6, !PT ;  /* 0x0000000a1f0a9210 */ /* 0x000fce00037fe4ff */
.L_x_1713:
[----:B------:R-:W-:Y:S05]  /*c830*/  BSYNC.RECONVERGENT B0 ;  /* 0x0000000000007941 */ /* 0x000fea0003800200 */
.L_x_1712:
        /* <DEDUP_REMOVED lines=11> */
[----:B------:R-:W-:Y:S02]  /*c8f0*/  IADD3 R24, P3, PT, R7, R8, RZ ;  /* 0x0000000807187210 */ /* 0x000fe40007f7e0ff */
[----:B------:R-:W-:-:S02]  /*c900*/  IADD3.X R25, PT, PT, R56, R61, R64, P5, P4 ;  /* 0x0000003d38197210 */ /* 0x000fc40002fe8440 */
[----:B------:R-:W-:Y:S02]  /*c910*/  IADD3.X R29, PT, PT, R62, R19, RZ, P0, !PT ;  /* 0x000000133e1d7210 */ /* 0x000fe400007fe4ff */
[----:B------:R-:W-:Y:S02]  /*c920*/  IADD3.X R51, PT, PT, R51, R16, RZ, P2, !PT ;  /* 0x0000001033337210 */ /* 0x000fe400017fe4ff */
[----:B------:R-:W-:-:S07]  /*c930*/  IADD3.X R25, PT, PT, R25, R10, RZ, P3, !PT ;  /* 0x0000000a19197210 */ /* 0x000fce0001ffe4ff */
.L_x_1666:
[----:B------:R-:W-:Y:S05]  /*c940*/  BSYNC.RECONVERGENT B6 ;  /* 0x0000000000067941 */ /* 0x000fea0003800200 */
.L_x_1665:
[----:B------:R-:W1:Y:S02]  /*c950*/  LDCU UR4, c[0x0][0x3ac] ;  /* 0x00007580ff0477ac */ /* 0x000e640008000800 */
[----:B-1----:R-:W-:-:S09]  /*c960*/  UISETP.NE.AND UP0, UPT, UR4, URZ, UPT ;  /* 0x000000ff0400728c */ /* 0x002fd2000bf05270 */
[----:B------:R-:W-:Y:S05]  /*c970*/  BRA.U !UP0, `(.L_x_1714) ;  /* 0x0000000108cc7547 */ /* 0x000fea000b800000 */
[----:B------:R-:W1:Y:S01]  /*c980*/  S2R R4, SR_CgaCtaId ;  /* 0x0000000000047919 */ /* 0x000e620000008800 */
[----:B------:R-:W2:Y:S01]  /*c990*/  LDC R12, c[0x0][0x360] ;  /* 0x0000d800ff0c7b82 */ /* 0x000ea20000000800 */
[----:B------:R-:W-:Y:S01]  /*c9a0*/  MOV R0, 0x400 ;  /* 0x0000040000007802 */ /* 0x000fe20000000f00 */
[----:B------:R-:W-:Y:S01]  /*c9b0*/  IMAD.MOV.U32 R31, RZ, RZ, R27 ;  /* 0x000000ffff1f7224 */ /* 0x000fe200078e001b */
[----:B------:R-:W-:Y:S01]  /*c9c0*/  MOV R30, R26 ;  /* 0x0000001a001e7202 */ /* 0x000fe20000000f00 */
[----:B------:R-:W-:Y:S01]  /*c9d0*/  IMAD.MOV.U32 R6, RZ, RZ, R24 ;  /* 0x000000ffff067224 */ /* 0x000fe200078e0018 */
[----:B------:R-:W-:Y:S01]  /*c9e0*/  MOV R5, R51 ;  /* 0x0000003300057202 */ /* 0x000fe20000000f00 */
[----:B------:R-:W-:Y:S01]  /*c9f0*/  VIADD R3, R0, 0x10 ;  /* 0x0000001000037836 */ /* 0x000fe20000000000 */
[----:B------:R-:W-:Y:S01]  /*ca00*/  MOV R7, R25 ;  /* 0x0000001900077202 */ /* 0x000fe20000000f00 */
[----:B------:R-:W3:Y:S01]  /*ca10*/  LDC R14, c[0x0][0x364] ;  /* 0x0000d900ff0e7b82 */ /* 0x000ee20000000800 */
[----:B--2---:R-:W-:-:S02]  /*ca20*/  IMAD R0, R2, R12, R17 ;  /* 0x0000000c02007224 */ /* 0x004fc400078e0211 */
[----:B-1----:R-:W-:Y:S02]  /*ca30*/  LEA R3, R4, R3, 0x18 ;  /* 0x0000000304037211 */ /* 0x002fe400078ec0ff */
[----:B------:R-:W-:Y:S02]  /*ca40*/  MOV R4, R22 ;  /* 0x0000001600047202 */ /* 0x000fe40000000f00 */
[----:B------:R-:W-:Y:S02]  /*ca50*/  LEA R13, R0, R3, 0x5 ;  /* 0x00000003000d7211 */ /* 0x000fe400078e28ff */
[----:B---3--:R-:W-:-:S03]  /*ca60*/  ISETP.GE.U32.AND P0, PT, R14, 0x2, PT ;  /* 0x000000020e00780c */ /* 0x008fc60003f06070 */
[----:B------:R1:W-:Y:S04]  /*ca70*/  STS.128 [R13], R28 ;  /* 0x0000001c0d007388 */ /* 0x0003e80000000c00 */
[----:B------:R1:W-:Y:S06]  /*ca80*/  STS.128 [R13+0x10], R4 ;  /* 0x000010040d007388 */ /* 0x0003ec0000000c00 */
[----:B------:R-:W-:Y:S05]  /*ca90*/  @!P0 BRA `(.L_x_1714) ;  /* 0x0000000000848947 */ /* 0x000fea0003800000 */
[----:B------:R-:W-:-:S07]  /*caa0*/  MOV R0, R14 ;  /* 0x0000000e00007202 */ /* 0x000fce0000000f00 */
.L_x_1717:
[----:B------:R-:W-:Y:S01]  /*cab0*/  SHF.R.U32.HI R15, RZ, 0x1, R0 ;  /* 0x00000001ff0f7819 */ /* 0x000fe20000011600 */
[----:B------:R-:W-:Y:S05]  /*cac0*/  WARPSYNC.ALL ;  /* 0x0000000000007948 */ /* 0x000fea0003800000 */
[----:B-1----:R-:W-:Y:S01]  /*cad0*/  IMAD.IADD R5, R15, 0x1, R2 ;  /* 0x000000010f057824 */ /* 0x002fe200078e0202 */
[----:B------:R-:W-:Y:S01]  /*cae0*/  BAR.SYNC.DEFER_BLOCKING 0x0 ;  /* 0x0000000000007b1d */ /* 0x000fe20000010000 */
[----:B------:R-:W-:-:S03]  /*caf0*/  ISETP.GT.U32.AND P1, PT, R0, 0x3, PT ;  /* 0x000000030000780c */ /* 0x000fc60003f24070 */
[----:B------:R-:W-:Y:S02]  /*cb00*/  ISETP.GE.U32.AND P0, PT, R5, R14, PT ;  /* 0x0000000e0500720c */ /* 0x000fe40003f06070 */
[----:B------:R-:W-:Y:S02]  /*cb10*/  BSSY.RECONVERGENT B0, `(.L_x_1715) ;  /* 0x0000017000007945 */ /* 0x000fe40003800200 */
[----:B------:R-:W-:-:S13]  /*cb20*/  ISETP.GE.U32.OR P0, PT, R2, R15, P0 ;  /* 0x0000000f0200720c */ /* 0x000fda0000706470 */
[----:B------:R-:W-:Y:S05]  /*cb30*/  @P0 BRA `(.L_x_1716) ;  /* 0x0000000000500947 */ /* 0x000fea0003800000 */
[----:B------:R-:W-:-:S05]  /*cb40*/  IMAD R0, R5, R12, R17 ;  /* 0x0000000c05007224 */ /* 0x000fca00078e0211 */
[----:B------:R-:W-:-:S05]  /*cb50*/  LEA R0, R0, R3, 0x5 ;  /* 0x0000000300007211 */ /* 0x000fca00078e28ff */
[----:B------:R-:W1:Y:S04]  /*cb60*/  LDS.128 R4, [R0] ;  /* 0x0000000000047984 */ /* 0x000e680000000c00 */
[----:B------:R-:W2:Y:S01]  /*cb70*/  LDS.128 R8, [R0+0x10] ;  /* 0x0000100000087984 */ /* 0x000ea20000000c00 */
[----:B-1----:R-:W-:Y:S02]  /*cb80*/  IADD3 R26, P2, PT, R6, R26, RZ ;  /* 0x0000001a061a7210 */ /* 0x002fe40007f5e0ff */
[----:B------:R-:W-:Y:S02]  /*cb90*/  IADD3 R28, P0, PT, R4, R28, RZ ;  /* 0x0000001c041c7210 */ /* 0x000fe40007f1e0ff */
[----:B--2---:R-:W-:Y:S01]  /*cba0*/  IADD3 R22, P3, PT, R8, R22, RZ ;  /* 0x0000001608167210 */ /* 0x004fe20007f7e0ff */
[----:B------:R-:W-:Y:S01]  /*cbb0*/  IMAD.X R27, R7, 0x1, R27, P2 ;  /* 0x00000001071b7824 */ /* 0x000fe200010e061b */
[----:B------:R-:W-:Y:S01]  /*cbc0*/  IADD3 R24, P4, PT, R10, R24, RZ ;  /* 0x000000180a187210 */ /* 0x000fe20007f9e0ff */
[----:B------:R-:W-:Y:S01]  /*cbd0*/  IMAD.MOV.U32 R30, RZ, RZ, R26 ;  /* 0x000000ffff1e7224 */ /* 0x000fe200078e001a */
[----:B------:R-:W-:-:S02]  /*cbe0*/  IADD3.X R51, PT, PT, R9, R51, RZ, P3, !PT ;  /* 0x0000003309337210 */ /* 0x000fc40001ffe4ff */
[----:B------:R-:W-:Y:S02]  /*cbf0*/  IADD3.X R25, PT, PT, R11, R25, RZ, P4, !PT ;  /* 0x000000190b197210 */ /* 0x000fe400027fe4ff */
[----:B------:R-:W-:Y:S01]  /*cc00*/  IADD3.X R29, PT, PT, R5, R29, RZ, P0, !PT ;  /* 0x0000001d051d7210 */ /* 0x000fe200007fe4ff */
[----:B------:R-:W-:Y:S01]  /*cc10*/  IMAD.MOV.U32 R5, RZ, RZ, R51 ;  /* 0x000000ffff057224 */ /* 0x000fe200078e0033 */
[----:B------:R-:W-:Y:S02]  /*cc20*/  MOV R31, R27 ;  /* 0x0000001b001f7202 */ /* 0x000fe40000000f00 */
[----:B------:R-:W-:Y:S02]  /*cc30*/  MOV R4, R22 ;  /* 0x0000001600047202 */ /* 0x000fe40000000f00 */
[----:B------:R-:W-:Y:S01]  /*cc40*/  MOV R6, R24 ;  /* 0x0000001800067202 */ /* 0x000fe20000000f00 */
[----:B------:R1:W-:Y:S01]  /*cc50*/  STS.128 [R13], R28 ;  /* 0x0000001c0d007388 */ /* 0x0003e20000000c00 */
[----:B------:R-:W-:-:S05]  /*cc60*/  MOV R7, R25 ;  /* 0x0000001900077202 */ /* 0x000fca0000000f00 */
[----:B------:R1:W-:Y:S02]  /*cc70*/  STS.128 [R13+0x10], R4 ;  /* 0x000010040d007388 */ /* 0x0003e40000000c00 */
.L_x_1716:
[----:B------:R-:W-:Y:S05]  /*cc80*/  BSYNC.RECONVERGENT B0 ;  /* 0x0000000000007941 */ /* 0x000fea0003800200 */
.L_x_1715:
[----:B------:R-:W-:Y:S01]  /*cc90*/  IMAD.MOV.U32 R0, RZ, RZ, R15 ;  /* 0x000000ffff007224 */ /* 0x000fe200078e000f */
[----:B------:R-:W-:Y:S06]  /*cca0*/  @P1 BRA `(.L_x_1717) ;  /* 0xfffffffc00801947 */ /* 0x000fec000383ffff */
.L_x_1714:
[----:B------:R-:W2:Y:S02]  /*ccb0*/  LDCU UR4, c[0x0][0x3a8] ;  /* 0x00007500ff0477ac */ /* 0x000ea40008000800 */
[----:B--2---:R-:W-:-:S09]  /*ccc0*/  UISETP.NE.AND UP0, UPT, UR4, URZ, UPT ;  /* 0x000000ff0400728c */ /* 0x004fd2000bf05270 */
[----:B------:R-:W-:Y:S05]  /*ccd0*/  BRA.U !UP0, `(.L_x_1718) ;  /* 0x0000000508347547 */ /* 0x000fea000b800000 */
[----:B------:R-:W2:Y:S02]  /*cce0*/  LDC R14, c[0x0][0x360] ;  /* 0x0000d800ff0e7b82 */ /* 0x000ea40000000800 */
[----:B--2---:R-:W-:Y:S02]  /*ccf0*/  ISETP.GE.U32.AND P0, PT, R14, 0x21, PT ;  /* 0x000000210e00780c */ /* 0x004fe40003f06070 */
[----:B------:R-:W-:-:S11]  /*cd00*/  MOV R0, R14 ;  /* 0x0000000e00007202 */ /* 0x000fd60000000f00 */
[----:B------:R-:W-:Y:S05]  /*cd10*/  @!P0 BRA `(.L_x_1719) ;  /* 0x0000000000c48947 */ /* 0x000fea0003800000 */
[----:B------:R-:W2:Y:S01]  /*cd20*/  S2UR UR5, SR_CgaCtaId ;  /* 0x00000000000579c3 */ /* 0x000ea20000008800 */
[----:B------:R-:W-:Y:S01]  /*cd30*/  UMOV UR4, 0x400 ;  /* 0x0000040000047882 */ /* 0x000fe20000000000 */
[----:B------:R-:W-:Y:S01]  /*cd40*/  IMAD R0, R2, R14, R17 ;  /* 0x0000000e02007224 */ /* 0x000fe200078e0211 */
[----:B------:R-:W-:Y:S01]  /*cd50*/  UIADD3 UR4, UPT, UPT, UR4, 0x10, URZ ;  /* 0x0000001004047890 */ /* 0x000fe2000fffe0ff */
[----:B-1----:R-:W-:Y:S01]  /*cd60*/  MOV R30, R26 ;  /* 0x0000001a001e7202 */ /* 0x002fe20000000f00 */
[----:B------:R-:W-:Y:S01]  /*cd70*/  IMAD.MOV.U32 R31, RZ, RZ, R27 ;  /* 0x000000ffff1f7224 */ /* 0x000fe200078e001b */
[----:B------:R-:W-:Y:S01]  /*cd80*/  MOV R4, R22 ;  /* 0x0000001600047202 */ /* 0x000fe20000000f00 */
[----:B------:R-:W-:Y:S01]  /*cd90*/  IMAD.MOV.U32 R6, RZ, RZ, R24 ;  /* 0x000000ffff067224 */ /* 0x000fe200078e0018 */
[----:B------:R-:W-:Y:S02]  /*cda0*/  MOV R5, R51 ;  /* 0x0000003300057202 */ /* 0x000fe40000000f00 */
[----:B------:R-:W-:-:S02]  /*cdb0*/  MOV R7, R25 ;  /* 0x0000001900077202 */ /* 0x000fc40000000f00 */
[----:B------:R-:W-:Y:S01]  /*cdc0*/  ISETP.GE.U32.AND P0, PT, R14, 0x40, PT ;  /* 0x000000400e00780c */ /* 0x000fe20003f06070 */
[----:B--2---:R-:W-:-:S06]  /*cdd0*/  ULEA UR4, UR5, UR4, 0x18 ;  /* 0x0000000405047291 */ /* 0x004fcc000f8ec0ff */
[----:B------:R-:W-:Y:S01]  /*cde0*/  LEA R3, R0, UR4, 0x5 ;  /* 0x0000000400037c11 */ /* 0x000fe2000f8e28ff */
[----:B------:R-:W-:-:S04]  /*cdf0*/  HFMA2 R0, -RZ, RZ, 0, 1.9073486328125e-06 ;  /* 0x00000020ff007431 */ /* 0x000fc800000001ff */
[----:B------:R2:W-:Y:S04]  /*ce00*/  STS.128 [R3], R28 ;  /* 0x0000001c03007388 */ /* 0x0005e80000000c00 */
[----:B------:R2:W-:Y:S01]  /*ce10*/  STS.128 [R3+0x10], R4 ;  /* 0x0000100403007388 */ /* 0x0005e20000000c00 */
[----:B------:R-:W-:Y:S05]  /*ce20*/  @!P0 BRA `(.L_x_1719) ;  /* 0x0000000000808947 */ /* 0x000fea0003800000 */
[----:B--2---:R-:W-:-:S07]  /*ce30*/  IMAD.MOV.U32 R4, RZ, RZ, R14 ;  /* 0x000000ffff047224 */ /* 0x004fce00078e000e */
.L_x_1722:
        /* <DEDUP_REMOVED lines=9> */
[----:B------:R-:W-:-:S05]  /*ced0*/  LEA R12, R16, R3, 0x5 ;  /* 0x00000003100c7211 */ /* 0x000fca00078e28ff */
[----:B------:R-:W1:Y:S04]  /*cee0*/  LDS.128 R8, [R12+0x10] ;  /* 0x000010000c087984 */ /* 0x000e680000000c00 */
[----:B------:R-:W2:Y:S01]  /*cef0*/  LDS.128 R4, [R12] ;  /* 0x000000000c047984 */ /* 0x000ea20000000c00 */
[----:B-1----:R-:W-:Y:S02]  /*cf00*/  IADD3 R24, P4, PT, R10, R24, RZ ;  /* 0x000000180a187210 */ /* 0x002fe40007f9e0ff */
[----:B------:R-:W-:Y:S02]  /*cf10*/  IADD3 R22, P3, PT, R8, R22, RZ ;  /* 0x0000001608167210 */ /* 0x000fe40007f7e0ff */
[----:B--2---:R-:W-:Y:S01]  /*cf20*/  IADD3 R26, P2, PT, R6, R26, RZ ;  /* 0x0000001a061a7210 */ /* 0x004fe20007f5e0ff */
[----:B------:R-:W-:Y:S01]  /*cf30*/  IMAD.X R25, R11, 0x1, R25, P4 ;  /* 0x000000010b197824 */ /* 0x000fe200020e0619 */
[----:B------:R-:W-:Y:S01]  /*cf40*/  IADD3 R28, P0, PT, R4, R28, RZ ;  /* 0x0000001c041c7210 */ /* 0x000fe20007f1e0ff */
[----:B------:R-:W-:Y:S01]  /*cf50*/  IMAD.MOV.U32 R4, RZ, RZ, R22 ;  /* 0x000000ffff047224 */ /* 0x000fe200078e0016 */
[----:B------:R-:W-:Y:S01]  /*cf60*/  IADD3.X R27, PT, PT, R7, R27, RZ, P2, !PT ;  /* 0x0000001b071b7210 */ /* 0x000fe200017fe4ff */
[----:B------:R-:W-:Y:S01]  /*cf70*/  IMAD.MOV.U32 R7, RZ, RZ, R25 ;  /* 0x000000ffff077224 */ /* 0x000fe200078e0019 */
[----:B------:R-:W-:Y:S01]  /*cf80*/  IADD3.X R51, PT, PT, R9, R51, RZ, P3, !PT ;  /* 0x0000003309337210 */ /* 0x000fe20001ffe4ff */
[----:B------:R-:W-:Y:S01]  /*cf90*/  IMAD.X R29, R5, 0x1, R29, P0 ;  /* 0x00000001051d7824 */ /* 0x000fe200000e061d */
[----:B------:R-:W-:-:S02]  /*cfa0*/  MOV R30, R26 ;  /* 0x0000001a001e7202 */ /* 0x000fc40000000f00 */
[----:B------:R-:W-:Y:S02]  /*cfb0*/  MOV R31, R27 ;  /* 0x0000001b001f7202 */ /* 0x000fe40000000f00 */
[----:B------:R-:W-:Y:S02]  /*cfc0*/  MOV R5, R51 ;  /* 0x0000003300057202 */ /* 0x000fe40000000f00 */
[----:B------:R-:W-:Y:S01]  /*cfd0*/  MOV R6, R24 ;  /* 0x0000001800067202 */ /* 0x000fe20000000f00 */
[----:B------:R1:W-:Y:S04]  /*cfe0*/  STS.128 [R3], R28 ;  /* 0x0000001c03007388 */ /* 0x0003e80000000c00 */
[----:B------:R1:W-:Y:S02]  /*cff0*/  STS.128 [R3+0x10], R4 ;  /* 0x0000100403007388 */ /* 0x0003e40000000c00 */
.L_x_1721:
[----:B------:R-:W-:Y:S05]  /*d000*/  BSYNC.RECONVERGENT B0 ;  /* 0x0000000000007941 */ /* 0x000fea0003800200 */
.L_x_1720:
[----:B-1----:R-:W-:Y:S01]  /*d010*/  MOV R4, R16 ;  /* 0x0000001000047202 */ /* 0x002fe20000000f00 */
[----:B------:R-:W-:Y:S06]  /*d020*/  @P1 BRA `(.L_x_1722) ;  /* 0xfffffffc00841947 */ /* 0x000fec000383ffff */
.L_x_1719:
[----:B------:R-:W-:Y:S01]  /*d030*/  ISETP.GE.U32.AND P0, PT, R0, 0x2, PT ;  /* 0x000000020000780c */ /* 0x000fe20003f06070 */
[----:B------:R-:W-:Y:S05]  /*d040*/  WARPSYNC.ALL ;  /* 0x0000000000007948 */ /* 0x000fea0003800000 */
[----:B------:R-:W-:Y:S07]  /*d050*/  BAR.SYNC.DEFER_BLOCKING 0x0 ;  /* 0x0000000000007b1d */ /* 0x000fee0000010000 */
[----:B------:R-:W-:Y:S05]  /*d060*/  @!P0 BRA `(.L_x_1718) ;  /* 0x0000000000508947 */ /* 0x000fea0003800000 */
[----:B--2---:R-:W-:-:S07]  /*d070*/  HFMA2 R3, -RZ, RZ, 0, 5.9604644775390625e-08 ;  /* 0x00000001ff037431 */ /* 0x004fce00000001ff */
.L_x_1723:
[----:B------:R-:W2:Y:S04]  /*d080*/  SHFL.DOWN PT, R9, R22, R3, 0x1f ;  /* 0x08001f0316097589 */ /* 0x000ea800000e0000 */
[----:B-1----:R-:W1:Y:S04]  /*d090*/  SHFL.DOWN PT, R5, R28, R3, 0x1f ;  /* 0x08001f031c057589 */ /* 0x002e6800000e0000 */
[----:B------:R-:W3:Y:S04]  /*d0a0*/  SHFL.DOWN PT, R7, R26, R3, 0x1f ;  /* 0x08001f031a077589 */ /* 0x000ee800000e0000 */
[----:B------:R-:W4:Y:S04]  /*d0b0*/  SHFL.DOWN PT, R11, R24, R3, 0x1f ;  /* 0x08001f03180b7589 */ /* 0x000f2800000e0000 */
[----:B------:R-:W5:Y:S04]  /*d0c0*/  SHFL.DOWN PT, R4, R29, R3, 0x1f ;  /* 0x08001f031d047589 */ /* 0x000f6800000e0000 */
[----:B------:R-:W0:Y:S04]  /*d0d0*/  SHFL.DOWN PT, R6, R27, R3, 0x1f ;  /* 0x08001f031b067589 */ /* 0x000e2800000e0000 */
[----:B------:R-:W0:Y:S01]  /*d0e0*/  SHFL.DOWN PT, R8, R51, R3, 0x1f ;  /* 0x08001f0333087589 */ /* 0x000e2200000e0000 */
[----:B--2---:R-:W-:-:S03]  /*d0f0*/  IADD3 R22, P3, PT, R9, R22, RZ ;  /* 0x0000001609167210 */ /* 0x004fc60007f7e0ff */
[----:B------:R2:W0:Y:S01]  /*d100*/  SHFL.DOWN PT, R10, R25, R3, 0x1f ;  /* 0x08001f03190a7589 */ /* 0x00042200000e0000 */
[----:B-1----:R-:W-:Y:S02]  /*d110*/  IADD3 R28, P1, PT, R5, R28, RZ ;  /* 0x0000001c051c7210 */ /* 0x002fe40007f3e0ff */
[----:B---3--:R-:W-:Y:S02]  /*d120*/  IADD3 R26, P2, PT, R7, R26, RZ ;  /* 0x0000001a071a7210 */ /* 0x008fe40007f5e0ff */
[----:B----4-:R-:W-:Y:S01]  /*d130*/  IADD3 R24, P4, PT, R11, R24, RZ ;  /* 0x000000180b187210 */ /* 0x010fe20007f9e0ff */
[----:B--2---:R-:W-:Y:S01]  /*d140*/  IMAD.SHL.U32 R3, R3, 0x2, RZ ;  /* 0x0000000203037824 */ /* 0x004fe200078e00ff */
[----:B-----5:R-:W-:-:S04]  /*d150*/  IADD3.X R29, PT, PT, R4, R29, RZ, P1, !PT ;  /* 0x0000001d041d7210 */ /* 0x020fc80000ffe4ff */
[----:B------:R-:W-:Y:S02]  /*d160*/  ISETP.GE.AND P0, PT, R3, R0, PT ;  /* 0x000000000300720c */ /* 0x000fe40003f06270 */
[----:B0-----:R-:W-:Y:S01]  /*d170*/  IADD3.X R27, PT, PT, R6, R27, RZ, P2, !PT ;  /* 0x0000001b061b7210 */ /* 0x001fe200017fe4ff */
[----:B------:R-:W-:Y:S01]  /*d180*/  IMAD.X R51, R8, 0x1, R51, P3 ;  /* 0x0000000108337824 */ /* 0x000fe200018e0633 */
[----:B------:R-:W-:-:S09]  /*d190*/  IADD3.X R25, PT, PT, R10, R25, RZ, P4, !PT ;  /* 0x000000190a197210 */ /* 0x000fd200027fe4ff */
[----:B------:R-:W-:Y:S05]  /*d1a0*/  @!P0 BRA `(.L_x_1723) ;  /* 0xfffffffc00b48947 */ /* 0x000fea000383ffff */
.L_x_1718:
        /* <DEDUP_REMOVED lines=9> */
[----:B-12---:R-:W-:Y:S01]  /*d240*/  MOV R5, R83 ;  /* 0x0000005300057202 */ /* 0x006fe20000000f00 */
[----:B------:R-:W-:Y:S01]  /*d250*/  IMAD.MOV.U32 R4, RZ, RZ, RZ ;  /* 0x000000ffff047224 */ /* 0x000fe200078e00ff */
[----:B------:R-:W1:Y:S01]  /*d260*/  LDCU UR7, c[0x0][0x570] ;  /* 0x0000ae00ff0777ac */ /* 0x000e620008000800 */
[----:B------:R-:W2:Y:S01]  /*d270*/  LDCU UR6, c[0x0][0x694] ;  /* 0x0000d280ff0677ac */ /* 0x000ea20008000800 */
[----:B------:R-:W-:Y:S01]  /*d280*/  UISETP.NE.AND UP1, UPT, UR5, URZ, UPT ;  /* 0x000000ff0500728c */ /* 0x000fe2000bf25270 */
[----:B---3--:R-:W-:-:S05]  /*d290*/  IMAD.HI.U32 R4, R83, UR9, R4 ;  /* 0x0000000953047c27 */ /* 0x008fca000f8e0004 */
[----:B-1----:R-:W-:-:S04]  /*d2a0*/  SHF.R.U32.HI R5, RZ, UR7, R4 ;  /* 0x00000007ff057c19 */ /* 0x002fc80008011604 */
[----:B------:R-:W-:-:S05]  /*d2b0*/  IADD3 R3, PT, PT, -R5, RZ, RZ ;  /* 0x000000ff05037210 */ /* 0x000fca0007ffe1ff */
[----:B------:R-:W-:-:S04]  /*d2c0*/  IMAD R3, R3, UR8, R83 ;  /* 0x0000000803037c24 */ /* 0x000fc8000f8e0253 */
[----:B--2---:R-:W-:Y:S01]  /*d2d0*/  IMAD R19, R3, UR6, RZ ;  /* 0x0000000603137c24 */ /* 0x004fe2000f8e02ff */
        /* <DEDUP_REMOVED lines=263> */
.L_x_1724:
[----:B------:R-:W-:Y:S01]  /*e350*/  IMAD.MOV.U32 R23, RZ, RZ, RZ ;  /* 0x000000ffff177224 */ /* 0x000fe200078e00ff */
[----:B------:R-:W-:Y:S06]  /*e360*/  BRA.U !UP0, `(.L_x_1725) ;  /* 0x0000001108487547 */ /* 0x000fec000b800000 */
[----:B------:R-:W3:Y:S01]  /*e370*/  LDCU.64 UR8, c[0x0][0x568] ;  /* 0x0000ad00ff0877ac */ /* 0x000ee20008000a00 */
[----:B-12---:R-:W-:Y:S02]  /*e380*/  IADD3 R5, PT, PT, R83, 0x1, RZ ;  /* 0x0000000153057810 */ /* 0x006fe40007ffe0ff */
[----:B------:R-:W-:Y:S01]  /*e390*/  MOV R4, RZ ;  /* 0x000000ff00047202 */ /* 0x000fe20000000f00 */
[----:B------:R-:W1:Y:S01]  /*e3a0*/  LDCU UR6, c[0x0][0x570] ;  /* 0x0000ae00ff0677ac */ /* 0x000e620008000800 */
[----:B------:R-:W2:Y:S01]  /*e3b0*/  LDCU UR7, c[0x0][0x694] ;  /* 0x0000d280ff0777ac */ /* 0x000ea20008000800 */
[----:B------:R-:W-:Y:S02]  /*e3c0*/  UISETP.NE.AND UP1, UPT, UR5, URZ, UPT ;  /* 0x000000ff0500728c */ /* 0x000fe4000bf25270 */
[----:B---3--:R-:W-:-:S05]  /*e3d0*/  IMAD.HI.U32 R6, R5, UR9, R4 ;  /* 0x0000000905067c27 */ /* 0x008fca000f8e0004 */
[----:B-1----:R-:W-:-:S05]  /*e3e0*/  SHF.R.U32.HI R7, RZ, UR6, R6 ;  /* 0x00000006ff077c19 */ /* 0x002fca0008011606 */
[----:B------:R-:W-:-:S04]  /*e3f0*/  IMAD.MOV R4, RZ, RZ, -R7 ;  /* 0x000000ffff047224 */ /* 0x000fc800078e0a07 */
[----:B------:R-:W-:-:S04]  /*e400*/  IMAD R4, R4, UR8, R5 ;  /* 0x0000000804047c24 */ /* 0x000fc8000f8e0205 */
[----:B--2---:R-:W-:Y:S01]  /*e410*/  IMAD R23, R4, UR7, RZ ;  /* 0x0000000704177c24 */ /* 0x004fe2000f8e02ff */
        /* <DEDUP_REMOVED lines=263> */
.L_x_1725:
[----:B------:R-:W-:Y:S01]  /*f490*/  MOV R18, RZ ;  /* 0x000000ff00127202 */ /* 0x000fe20000000f00 */
[----:B------:R-:W-:Y:S06]  /*f4a0*/  BRA.U !UP0, `(.L_x_1726) ;  /* 0x0000001108487547 */ /* 0x000fec000b800000 */
[----:B------:R-:W3:Y:S01]  /*f4b0*/  LDCU.64 UR8, c[0x0][0x568] ;  /* 0x0000ad00ff0877ac */ /* 0x000ee20008000a00 */
[----:B-12---:R-:W-:Y:S01]  /*f4c0*/  IADD3 R5, PT, PT, R83, 0x2, RZ ;  /* 0x0000000253057810 */ /* 0x006fe20007ffe0ff */
        /* <DEDUP_REMOVED lines=272> */
.L_x_1726:
[----:B------:R-:W-:Y:S01]  /*105d0*/  MOV R16, RZ ;  /* 0x000000ff00107202 */ /* 0x000fe20000000f00 */
[----:B------:R-:W-:Y:S06]  /*105e0*/  BRA.U !UP0, `(.L_x_1727) ;  /* 0x0000001108487547 */ /* 0x000fec000b800000 */
[----:B------:R-:W3:Y:S01]  /*105f0*/  LDCU.64 UR8, c[0x0][0x568] ;  /* 0x0000ad00ff0877ac */ /* 0x000ee20008000a00 */
[----:B-12---:R-:W-:Y:S01]  /*10600*/  MOV R4, RZ ;  /* 0x000000ff00047202 */ /* 0x006fe20000000f00 */
[----:B------:R-:W-:Y:S01]  /*10610*/  VIADD R5, R83, 0x3 ;  /* 0x0000000353057836 */ /* 0x000fe20000000000 */
        /* <DEDUP_REMOVED lines=271> */
.L_x_1727:
[----:B-12---:R-:W1:Y:S01]  /*11710*/  LDC.64 R6, c[0x0][0x778] ;  /* 0x0001de00ff067b82 */ /* 0x006e620000000a00 */
        /* <DEDUP_REMOVED lines=9> */
[----:B------:R-:W1:Y:S01]  /*117b0*/  S2R R0, SR_CTAID.X ;  /* 0x0000000000007919 */ /* 0x000e620000002500 */
[----:B------:R-:W2:Y:S01]  /*117c0*/  LDCU UR6, c[0x0][0x3b4] ;  /* 0x00007680ff0677ac */ /* 0x000ea20008000800 */
[----:B------:R-:W-:Y:S01]  /*117d0*/  MOV R23, RZ ;  /* 0x000000ff00177202 */ /* 0x000fe20000000f00 */
        /* <DEDUP_REMOVED lines=280> */
.L_x_1729:
        /* <DEDUP_REMOVED lines=276> */
.L_x_1730:
        /* <DEDUP_REMOVED lines=276> */
.L_x_1731:
        /* <DEDUP_REMOVED lines=276> */
.L_x_1732:
        /* <DEDUP_REMOVED lines=18> */
[----:B------:R-:W-:Y:S01]  /*15e40*/  MOV R50, R22 ;  /* 0x0000001600327202 */ /* 0x000fe20000000f00 */
[----:B-1----:R-:W-:-:S10]  /*15e50*/  IMAD R3, R0, UR4, R3 ;  /* 0x0000000400037c24 */ /* 0x002fd4000f8e0203 */
[----:B---3--:R-:W-:Y:S01]  /*15e60*/  @!P0 IMAD R3, R3, UR5, R17 ;  /* 0x0000000503038c24 */ /* 0x008fe2000f8e0211 */
[----:B------:R-:W-:-:S03]  /*15e70*/  PLOP3.LUT P0, PT, PT, PT, PT, 0x80, 0x8 ;  /* 0x000000000008781c */ /* 0x000fc60003f0f070 */
[----:B--2---:R-:W-:-:S05]  /*15e80*/  IMAD.WIDE.U32 R6, R3, 0x20, R6 ;  /* 0x0000002003067825 */ /* 0x004fca00078e0006 */
[----:B------:R1:W-:Y:S04]  /*15e90*/  STG.E.64 desc[UR36][R6.64], R28 ;  /* 0x0000001c06007986 */ /* 0x0003e8000c101b24 */
[----:B------:R1:W-:Y:S04]  /*15ea0*/  STG.E.64 desc[UR36][R6.64+0x8], R26 ;  /* 0x0000081a06007986 */ /* 0x0003e8000c101b24 */
[----:B------:R1:W-:Y:S04]  /*15eb0*/  STG.E.64 desc[UR36][R6.64+0x10], R50 ;  /* 0x0000103206007986 */ /* 0x0003e8000c101b24 */
[----:B------:R1:W-:Y:S02]  /*15ec0*/  STG.E.64 desc[UR36][R6.64+0x18], R24 ;  /* 0x0000181806007986 */ /* 0x0003e4000c101b24 */
.L_x_1734:
[----:B------:R-:W-:Y:S05]  /*15ed0*/  BSYNC.RECONVERGENT B0 ;  /* 0x0000000000007941 */ /* 0x000fea0003800200 */
.L_x_1733:
        /* <DEDUP_REMOVED lines=31> */
[----:B-1----:R-:W-:-:S05]  /*160d0*/  IMAD.IADD R3, R3, 0x1, R10 ;  /* 0x0000000103037824 */ /* 0x002fca00078e020a */
[----:B------:R-:W-:-:S04]  /*160e0*/  ISETP.NE.AND P1, PT, R3, UR4, PT ;  /* 0x0000000403007c0c */ /* 0x000fc8000bf25270 */
[----:B------:R-:W-:-:S05]  /*160f0*/  SEL R3, RZ, 0x1, P1 ;  /* 0x00000001ff037807 */ /* 0x000fca0000800000 */
[----:B------:R2:W-:Y:S04]  /*16100*/  STS.U8 [UR5], R3 ;  /* 0x00000003ff007988 */ /* 0x0005e80008000005 */
.L_x_1736:
[----:B------:R-:W-:Y:S05]  /*16110*/  BSYNC.RECONVERGENT B0 ;  /* 0x0000000000007941 */ /* 0x000fea0003800200 */
.L_x_1735:
        /* <DEDUP_REMOVED lines=26> */
[----:B------:R-:W-:Y:S01]  /*162c0*/  IMAD.U32 R25, RZ, RZ, UR11 ;  /* 0x0000000bff197e24 */ /* 0x000fe2000f8e00ff */
        /* <DEDUP_REMOVED lines=11> */
[----:B------:R-:W-:Y:S01]  /*16380*/  MOV R29, UR11 ;  /* 0x0000000b001d7c02 */ /* 0x000fe20008000f00 */
[----:B------:R-:W-:Y:S01]  /*16390*/  IMAD.U32 R25, RZ, RZ, UR11 ;  /* 0x0000000bff197e24 */ /* 0x000fe2000f8e00ff */
[----:B------:R-:W-:Y:S02]  /*163a0*/  MOV R24, UR10 ;  /* 0x0000000a00187c02 */ /* 0x000fe40008000f00 */
[----:B------:R-:W-:Y:S01]  /*163b0*/  MOV R22, UR10 ;  /* 0x0000000a00167c02 */ /* 0x000fe20008000f00 */
[----:B------:R-:W3:Y:S01]  /*163c0*/  LDC.64 R20, c[0x0][0x780] ;  /* 0x0001e000ff147b82 */ /* 0x000ee20000000a00 */
[----:B------:R-:W-:Y:S01]  /*163d0*/  MOV R27, UR11 ;  /* 0x0000000b001b7c02 */ /* 0x000fe20008000f00 */
[----:B-1----:R-:W-:-:S02]  /*163e0*/  IMAD R0, R0, UR7, RZ ;  /* 0x0000000700007c24 */ /* 0x002fc4000f8e02ff */
[----:B--2---:R-:W-:-:S07]  /*163f0*/  IMAD R30, R30, UR5, RZ ;  /* 0x000000051e1e7c24 */ /* 0x004fce000f8e02ff */
.L_x_1741:
[----:B------:R-:W-:-:S04]  /*16400*/  IMAD.IADD R7, R0, 0x1, R3 ;  /* 0x0000000100077824 */ /* 0x000fc800078e0203 */
[----:B---3--:R-:W-:-:S05]  /*16410*/  IMAD.WIDE.U32 R6, R7, 0x20, R20 ;  /* 0x0000002007067825 */ /* 0x008fca00078e0014 */
[----:B------:R-:W2:Y:S04]  /*16420*/  LDG.E.64 R10, desc[UR36][R6.64+0x8] ;  /* 0x00000824060a7981 */ /* 0x000ea8000c1e1b00 */
[----:B------:R-:W3:Y:S04]  /*16430*/  LDG.E.64 R8, desc[UR36][R6.64] ;  /* 0x0000002406087981 */ /* 0x000ee8000c1e1b00 */
[----:B------:R-:W4:Y:S04]  /*16440*/  LDG.E.64 R12, desc[UR36][R6.64+0x10] ;  /* 0x00001024060c7981 */ /* 0x000f28000c1e1b00 */
[----:B------:R-:W5:Y:S01]  /*16450*/  LDG.E.64 R14, desc[UR36][R6.64+0x18] ;  /* 0x00001824060e7981 */ /* 0x000f62000c1e1b00 */
[----:B------:R-:W-:-:S04]  /*16460*/  IADD3 R3, PT, PT, R30, R3, RZ ;  /* 0x000000031e037210 */ /* 0x000fc80007ffe0ff */
[----:B------:R-:W-:Y:S02]  /*16470*/  ISETP.GE.U32.AND P1, PT, R3, UR8, PT ;  /* 0x0000000803007c0c */ /* 0x000fe4000bf26070 */
[----:B--2---:R-:W-:Y:S02]  /*16480*/  IADD3 R26, P3, PT, R10, R26, RZ ;  /* 0x0000001a0a1a7210 */ /* 0x004fe40007f7e0ff */
[----:B---3--:R-:W-:Y:S02]  /*16490*/  IADD3 R28, P2, PT, R8, R28, RZ ;  /* 0x0000001c081c7210 */ /* 0x008fe40007f5e0ff */
[----:B----4-:R-:W-:Y:S02]  /*164a0*/  IADD3 R24, P4, PT, R12, R24, RZ ;  /* 0x000000180c187210 */ /* 0x010fe40007f9e0ff */
[----:B-----5:R-:W-:Y:S01]  /*164b0*/  IADD3 R22, P5, PT, R14, R22, RZ ;  /* 0x000000160e167210 */ /* 0x020fe20007fbe0ff */
[----:B------:R-:W-:Y:S01]  /*164c0*/  IMAD.X R29, R11, 0x1, R29, P3 ;  /* 0x000000010b1d7824 */ /* 0x000fe200018e061d */
[----:B------:R-:W-:-:S02]  /*164d0*/  IADD3.X R31, PT, PT, R9, R31, RZ, P2, !PT ;  /* 0x0000001f091f7210 */ /* 0x000fc400017fe4ff */
[----:B------:R-:W-:Y:S02]  /*164e0*/  IADD3.X R25, PT, PT, R13, R25, RZ, P4, !PT ;  /* 0x000000190d197210 */ /* 0x000fe400027fe4ff */
[----:B------:R-:W-:Y:S01]  /*164f0*/  IADD3.X R27, PT, PT, R15, R27, RZ, P5, !PT ;  /* 0x0000001b0f1b7210 */ /* 0x000fe20002ffe4ff */
[----:B------:R-:W-:Y:S06]  /*16500*/  @!P1 BRA `(.L_x_1741) ;  /* 0xfffffffc00bc9947 */ /* 0x000fec000383ffff */
[----:B------:R-:W-:Y:S05]  /*16510*/  BSYNC.RECONVERGENT B1 ;  /* 0x0000000000017941 */ /* 0x000fea0003800200 */
.L_x_1740:
[----:B------:R-:W-:Y:S05]  /*16520*/  BRA `(.L_x_1739) ;  /* 0x00000000009c7947 */ /* 0x000fea0003800000 */
.L_x_1738:
        /* <DEDUP_REMOVED lines=13> */
[----:B------:R-:W-:Y:S01]  /*16600*/  IMAD.U32 R25, RZ, RZ, UR11 ;  /* 0x0000000bff197e24 */ /* 0x000fe2000f8e00ff */
[----:B------:R-:W-:Y:S01]  /*16610*/  MOV R24, UR10 ;  /* 0x0000000a00187c02 */ /* 0x000fe20008000f00 */
[----:B------:R-:W-:Y:S01]  /*16620*/  IMAD.MOV.U32 R3, RZ, RZ, R2 ;  /* 0x000000ffff037224 */ /* 0x000fe200078e0002 */
[----:B------:R-:W-:Y:S02]  /*16630*/  MOV R22, UR10 ;  /* 0x0000000a00167c02 */ /* 0x000fe40008000f00 */
[----:B------:R-:W3:Y:S01]  /*16640*/  LDC.64 R20, c[0x0][0x780] ;  /* 0x0001e000ff147b82 */ /* 0x000ee20000000a00 */
[----:B------:R-:W-:-:S07]  /*16650*/  MOV R27, UR11 ;  /* 0x0000000b001b7c02 */ /* 0x000fce0008000f00 */
[----:B------:R-:W4:Y:S01]  /*16660*/  LDC R32, c[0x0][0x364] ;  /* 0x0000d900ff207b82 */ /* 0x000f220000000800 */
[----:B-1----:R-:W-:-:S07]  /*16670*/  IMAD R0, R0, UR5, RZ ;  /* 0x0000000500007c24 */ /* 0x002fce000f8e02ff */
.L_x_1742:
[----:B------:R-:W-:-:S05]  /*16680*/  IADD3 R6, PT, PT, R0, R3, RZ ;  /* 0x0000000300067210 */ /* 0x000fca0007ffe0ff */
[----:B--2---:R-:W-:-:S04]  /*16690*/  IMAD R7, R6, R30, R17 ;  /* 0x0000001e06077224 */ /* 0x004fc800078e0211 */
[----:B---3--:R-:W-:-:S05]  /*166a0*/  IMAD.WIDE.U32 R6, R7, 0x20, R20 ;  /* 0x0000002007067825 */ /* 0x008fca00078e0014 */
[----:B------:R-:W2:Y:S04]  /*166b0*/  LDG.E.64 R8, desc[UR36][R6.64] ;  /* 0x0000002406087981 */ /* 0x000ea8000c1e1b00 */
[----:B------:R-:W3:Y:S04]  /*166c0*/  LDG.E.64 R14, desc[UR36][R6.64+0x18] ;  /* 0x00001824060e7981 */ /* 0x000ee8000c1e1b00 */
[----:B------:R-:W5:Y:S04]  /*166d0*/  LDG.E.64 R10, desc[UR36][R6.64+0x8] ;  /* 0x00000824060a7981 */ /* 0x000f68000c1e1b00 */
[----:B------:R-:W5:Y:S01]  /*166e0*/  LDG.E.64 R12, desc[UR36][R6.64+0x10] ;  /* 0x00001024060c7981 */ /* 0x000f62000c1e1b00 */
[----:B----4-:R-:W-:Y:S01]  /*166f0*/  IMAD.IADD R3, R32, 0x1, R3 ;  /* 0x0000000120037824 */ /* 0x010fe200078e0203 */
[----:B--2---:R-:W-:-:S04]  /*16700*/  IADD3 R28, P1, PT, R8, R28, RZ ;  /* 0x0000001c081c7210 */ /* 0x004fc80007f3e0ff */
[----:B------:R-:W-:Y:S02]  /*16710*/  IADD3.X R31, PT, PT, R9, R31, RZ, P1, !PT ;  /* 0x0000001f091f7210 */ /* 0x000fe40000ffe4ff */
[----:B------:R-:W-:Y:S02]  /*16720*/  ISETP.GE.U32.AND P1, PT, R3, UR7, PT ;  /* 0x0000000703007c0c */ /* 0x000fe4000bf26070 */
[----:B---3--:R-:W-:Y:S02]  /*16730*/  IADD3 R22, P4, PT, R14, R22, RZ ;  /* 0x000000160e167210 */ /* 0x008fe40007f9e0ff */
[----:B-----5:R-:W-:Y:S02]  /*16740*/  IADD3 R26, P2, PT, R10, R26, RZ ;  /* 0x0000001a0a1a7210 */ /* 0x020fe40007f5e0ff */
[----:B------:R-:W-:Y:S01]  /*16750*/  IADD3 R24, P3, PT, R12, R24, RZ ;  /* 0x000000180c187210 */ /* 0x000fe20007f7e0ff */
[----:B------:R-:W-:Y:S01]  /*16760*/  IMAD.X R27, R15, 0x1, R27, P4 ;  /* 0x000000010f1b7824 */ /* 0x000fe200020e061b */
[----:B------:R-:W-:-:S02]  /*16770*/  IADD3.X R29, PT, PT, R11, R29, RZ, P2, !PT ;  /* 0x0000001d0b1d7210 */ /* 0x000fc400017fe4ff */
[----:B------:R-:W-:-:S03]  /*16780*/  IADD3.X R25, PT, PT, R13, R25, RZ, P3, !PT ;  /* 0x000000190d197210 */ /* 0x000fc60001ffe4ff */
[----:B------:R-:W-:Y:S06]  /*16790*/  @!P1 BRA `(.L_x_1742) ;  /* 0xfffffffc00b89947 */ /* 0x000fec000383ffff */
.L_x_1739:
[----:B------:R-:W-:Y:S05]  /*167a0*/  BSYNC.RECONVERGENT B0 ;  /* 0x0000000000007941 */ /* 0x000fea0003800200 */
.L_x_1737:
[----:B------:R-:W1:Y:S01]  /*167b0*/  LDCU UR5, c[0x0][0x360] ;  /* 0x00006c00ff0577ac */ /* 0x000e620008000800 */
[----:B------:R-:W-:Y:S01]  /*167c0*/  MOV R8, R28 ;  /* 0x0000001c00087202 */ /* 0x000fe20000000f00 */
[----:B------:R-:W-:Y:S01]  /*167d0*/  IMAD.MOV.U32 R10, RZ, RZ, R26 ;  /* 0x000000ffff0a7224 */ /* 0x000fe200078e001a */
[----:B------:R-:W-:Y:S01]  /*167e0*/  MOV R9, R31 ;  /* 0x0000001f00097202 */ /* 0x000fe20000000f00 */
[----:B------:R-:W-:Y:S01]  /*167f0*/  UIADD3 UR4, UPT, UPT, UR4, 0x10, URZ ;  /* 0x0000001004047890 */ /* 0x000fe2000fffe0ff */
[----:B------:R-:W-:Y:S01]  /*16800*/  MOV R11, R29 ;  /* 0x0000001d000b7202 */ /* 0x000fe20000000f00 */
[----:B------:R-:W-:Y:S01]  /*16810*/  IMAD.MOV.U32 R13, RZ, RZ, R25 ;  /* 0x000000ffff0d7224 */ /* 0x000fe200078e0019 */
[----:B------:R-:W-:Y:S01]  /*16820*/  MOV R12, R24 ;  /* 0x00000018000c7202 */ /* 0x000fe20000000f00 */
[----:B------:R-:W-:Y:S01]  /*16830*/  ULEA UR8, UR6, UR4, 0x18 ;  /* 0x0000000406087291 */ /* 0x000fe2000f8ec0ff */
[----:B------:R-:W-:Y:S01]  /*16840*/  MOV R14, R22 ;  /* 0x00000016000e7202 */ /* 0x000fe20000000f00 */
[----:B------:R-:W2:Y:S01]  /*16850*/  LDCU UR6, c[0x0][0x364] ;  /* 0x00006c80ff0677ac */ /* 0x000ea20008000800 */
[----:B------:R-:W-:Y:S01]  /*16860*/  MOV R15, R27 ;  /* 0x0000001b000f7202 */ /* 0x000fe20000000f00 */
[----:B-1----:R-:W-:-:S05]  /*16870*/  IMAD R0, R2, UR5, R17 ;  /* 0x0000000502007c24 */ /* 0x002fca000f8e0211 */
[----:B------:R-:W-:-:S05]  /*16880*/  LEA R3, R0, UR8, 0x5 ;  /* 0x0000000800037c11 */ /* 0x000fca000f8e28ff */
[----:B------:R1:W-:Y:S01]  /*16890*/  STS.128 [R3], R8 ;  /* 0x0000000803007388 */ /* 0x0003e20000000c00 */
[----:B--2---:R-:W-:-:S03]  /*168a0*/  UISETP.GE.U32.AND UP0, UPT, UR6, 0x2, UPT ;  /* 0x000000020600788c */ /* 0x004fc6000bf06070 */
[----:B------:R1:W-:Y:S06]  /*168b0*/  STS.128 [R3+0x10], R12 ;  /* 0x0000100c03007388 */ /* 0x0003ec0000000c00 */
[----:B------:R-:W-:Y:S05]  /*168c0*/  BRA.U !UP0, `(.L_x_1743) ;  /* 0x0000000108887547 */ /* 0x000fea000b800000 */
[----:B------:R-:W-:-:S05]  /*168d0*/  UMOV UR4, UR6 ;  /* 0x0000000600047c82 */ /* 0x000fca0008000000 */
.L_x_1746:
        /* <DEDUP_REMOVED lines=9> */
[----:B-1----:R-:W1:Y:S04]  /*16970*/  LDS.128 R12, [R0+0x10] ;  /* 0x00001000000c7984 */ /* 0x002e680000000c00 */
[----:B------:R-:W2:Y:S01]  /*16980*/  LDS.128 R8, [R0] ;  /* 0x0000000000087984 */ /* 0x000ea20000000c00 */
        /* <DEDUP_REMOVED lines=10> */
[----:B------:R-:W-:Y:S01]  /*16a30*/  MOV R8, R28 ;  /* 0x0000001c00087202 */ /* 0x000fe20000000f00 */
[----:B------:R-:W-:Y:S01]  /*16a40*/  IMAD.MOV.U32 R15, RZ, RZ, R27 ;  /* 0x000000ffff0f7224 */ /* 0x000fe200078e001b */
[----:B------:R-:W-:Y:S02]  /*16a50*/  MOV R10, R26 ;  /* 0x0000001a000a7202 */ /* 0x000fe40000000f00 */
[----:B------:R-:W-:Y:S02]  /*16a60*/  MOV R11, R29 ;  /* 0x0000001d000b7202 */ /* 0x000fe40000000f00 */
[----:B------:R-:W-:-:S02]  /*16a70*/  MOV R13, R25 ;  /* 0x00000019000d7202 */ /* 0x000fc40000000f00 */
[----:B------:R-:W-:Y:S01]  /*16a80*/  MOV R14, R22 ;  /* 0x00000016000e7202 */ /* 0x000fe20000000f00 */
[----:B------:R2:W-:Y:S04]  /*16a90*/  STS.128 [R3], R8 ;  /* 0x0000000803007388 */ /* 0x0005e80000000c00 */
[----:B------:R2:W-:Y:S02]  /*16aa0*/  STS.128 [R3+0x10], R12 ;  /* 0x0000100c03007388 */ /* 0x0005e40000000c00 */
.L_x_1745:
[----:B------:R-:W-:Y:S05]  /*16ab0*/  BSYNC.RECONVERGENT B0 ;  /* 0x0000000000007941 */ /* 0x000fea0003800200 */
.L_x_1744:
[----:B------:R-:W-:-:S03]  /*16ac0*/  UISETP.GT.U32.AND UP0, UPT, UR4, 0x3, UPT ;  /* 0x000000030400788c */ /* 0x000fc6000bf04070 */
[----:B------:R-:W-:-:S06]  /*16ad0*/  UMOV UR4, UR7 ;  /* 0x0000000700047c82 */ /* 0x000fcc0008000000 */
[----:B------:R-:W-:Y:S05]  /*16ae0*/  BRA.U UP0, `(.L_x_1746) ;  /* 0xfffffffd007c7547 */ /* 0x000fea000b83ffff */
.L_x_1743:
[----:B------:R-:W3:Y:S02]  /*16af0*/  LDCU UR4, c[0x0][0x3a8] ;  /* 0x00007500ff0477ac */ /* 0x000ee40008000800 */
[----:B---3--:R-:W-:-:S09]  /*16b00*/  UISETP.NE.AND UP0, UPT, UR4, URZ, UPT ;  /* 0x000000ff0400728c */ /* 0x008fd2000bf05270 */
[----:B------:R-:W-:Y:S05]  /*16b10*/  BRA.U !UP0, `(.L_x_1747) ;  /* 0x0000000508207547 */ /* 0x000fea000b800000 */
[----:B------:R-:W-:Y:S02]  /*16b20*/  UISETP.GE.U32.AND UP0, UPT, UR5, 0x21, UPT ;  /* 0x000000210500788c */ /* 0x000fe4000bf06070 */
[----:B------:R-:W-:-:S07]  /*16b30*/  UMOV UR4, UR5 ;  /* 0x0000000500047c82 */ /* 0x000fce0008000000 */
[----:B------:R-:W-:Y:S05]  /*16b40*/  BRA.U !UP0, `(.L_x_1748) ;  /* 0x0000000108b87547 */ /* 0x000fea000b800000 */
[----:B-12---:R-:W-:Y:S01]  /*16b50*/  MOV R8, R28 ;  /* 0x0000001c00087202 */ /* 0x006fe20000000f00 */
[----:B------:R-:W-:Y:S01]  /*16b60*/  IMAD.MOV.U32 R10, RZ, RZ, R26 ;  /* 0x000000ffff0a7224 */ /* 0x000fe200078e001a */
[----:B------:R-:W-:Y:S01]  /*16b70*/  MOV R9, R31 ;  /* 0x0000001f00097202 */ /* 0x000fe20000000f00 */
[----:B------:R-:W-:Y:S01]  /*16b80*/  IMAD.MOV.U32 R13, RZ, RZ, R25 ;  /* 0x000000ffff0d7224 */ /* 0x000fe200078e0019 */
[----:B------:R-:W-:Y:S01]  /*16b90*/  MOV R11, R29 ;  /* 0x0000001d000b7202 */ /* 0x000fe20000000f00 */
[----:B------:R-:W-:Y:S01]  /*16ba0*/  UISETP.GE.U32.AND UP0, UPT, UR5, 0x40, UPT ;  /* 0x000000400500788c */ /* 0x000fe2000bf06070 */
[----:B------:R-:W-:Y:S01]  /*16bb0*/  MOV R12, R24 ;  /* 0x00000018000c7202 */ /* 0x000fe20000000f00 */
[----:B------:R-:W-:Y:S01]  /*16bc0*/  UMOV UR4, 0x20 ;  /* 0x0000002000047882 */ /* 0x000fe20000000000 */
[----:B------:R-:W-:Y:S01]  /*16bd0*/  MOV R14, R22 ;  /* 0x00000016000e7202 */ /* 0x000fe20000000f00 */
[----:B------:R3:W-:Y:S01]  /*16be0*/  STS.128 [R3], R8 ;  /* 0x0000000803007388 */ /* 0x0007e20000000c00 */
[----:B------:R-:W-:-:S05]  /*16bf0*/  MOV R15, R27 ;  /* 0x0000001b000f7202 */ /* 0x000fca0000000f00 */
[----:B------:R3:W-:Y:S01]  /*16c00*/  STS.128 [R3+0x10], R12 ;  /* 0x0000100c03007388 */ /* 0x0007e20000000c00 */
[----:B------:R-:W-:Y:S05]  /*16c10*/  BRA.U !UP0, `(.L_x_1748) ;  /* 0x0000000108847547 */ /* 0x000fea000b800000 */
[----:B------:R-:W-:-:S07]  /*16c20*/  IMAD.U32 R0, RZ, RZ, UR5 ;  /* 0x00000005ff007e24 */ /* 0x000fce000f8e00ff */
.L_x_1751:
[----:B------:R-:W-:Y:S01]  /*16c30*/  SHF.R.U32.HI R2, RZ, 0x1, R0 ;  /* 0x00000001ff027819 */ /* 0x000fe20000011600 */
        /* <DEDUP_REMOVED lines=8> */
[----:B---3--:R-:W1:Y:S04]  /*16cc0*/  LDS.128 R8, [R0] ;  /* 0x0000000000087984 */ /* 0x008e680000000c00 */
[----:B------:R-:W2:Y:S01]  /*16cd0*/  LDS.128 R12, [R0+0x10] ;  /* 0x00001000000c7984 */ /* 0x000ea20000000c00 */
[----:B-1----:R-:W-:Y:S02]  /*16ce0*/  IADD3 R28, P1, PT, R8, R28, RZ ;  /* 0x0000001c081c7210 */ /* 0x002fe40007f3e0ff */
[----:B------:R-:W-:Y:S02]  /*16cf0*/  IADD3 R26, P3, PT, R10, R26, RZ ;  /* 0x0000001a0a1a7210 */ /* 0x000fe40007f7e0ff */
[----:B--2---:R-:W-:Y:S01]  /*16d00*/  IADD3 R22, P5, PT, R14, R22, RZ ;  /* 0x000000160e167210 */ /* 0x004fe20007fbe0ff */
[----:B------:R-:W-:Y:S01]  /*16d10*/  IMAD.X R31, R9, 0x1, R31, P1 ;  /* 0x00000001091f7824 */ /* 0x000fe200008e061f */
[----:B------:R-:W-:Y:S01]  /*16d20*/  IADD3 R24, P4, PT, R12, R24, RZ ;  /* 0x000000180c187210 */ /* 0x000fe20007f9e0ff */
[----:B------:R-:W-:Y:S01]  /*16d30*/  IMAD.MOV.U32 R10, RZ, RZ, R26 ;  /* 0x000000ffff0a7224 */ /* 0x000fe200078e001a */
[----:B------:R-:W-:Y:S01]  /*16d40*/  IADD3.X R29, PT, PT, R11, R29, RZ, P3, !PT ;  /* 0x0000001d0b1d7210 */ /* 0x000fe20001ffe4ff */
[----:B------:R-:W-:Y:S01]  /*16d50*/  IMAD.X R27, R15, 0x1, R27, P5 ;  /* 0x000000010f1b7824 */ /* 0x000fe200028e061b */
[----:B------:R-:W-:-:S02]  /*16d60*/  IADD3.X R25, PT, PT, R13, R25, RZ, P4, !PT ;  /* 0x000000190d197210 */ /* 0x000fc400027fe4ff */
[----:B------:R-:W-:Y:S02]  /*16d70*/  MOV R8, R28 ;  /* 0x0000001c00087202 */ /* 0x000fe40000000f00 */
[----:B------:R-:W-:Y:S01]  /*16d80*/  MOV R9, R31 ;  /* 0x0000001f00097202 */ /* 0x000fe20000000f00 */
[----:B------:R-:W-:Y:S01]  /*16d90*/  IMAD.MOV.U32 R13, RZ, RZ, R25 ;  /* 0x000000ffff0d7224 */ /* 0x000fe200078e0019 */
[----:B------:R-:W-:Y:S02]  /*16da0*/  MOV R11, R29 ;  /* 0x0000001d000b7202 */ /* 0x000fe40000000f00 */
[----:B------:R-:W-:Y:S02]  /*16db0*/  MOV R12, R24 ;  /* 0x00000018000c7202 */ /* 0x000fe40000000f00 */
[----:B------:R-:W-:Y:S01]  /*16dc0*/  MOV R14, R22 ;  /* 0x00000016000e7202 */ /* 0x000fe20000000f00 */
[----:B------:R1:W-:Y:S01]  /*16dd0*/  STS.128 [R3], R8 ;  /* 0x0000000803007388 */ /* 0x0003e20000000c00 */
[----:B------:R-:W-:-:S05]  /*16de0*/  MOV R15, R27 ;  /* 0x0000001b000f7202 */ /* 0x000fca0000000f00 */
[----:B------:R1:W-:Y:S02]  /*16df0*/  STS.128 [R3+0x10], R12 ;  /* 0x0000100c03007388 */ /* 0x0003e40000000c00 */
.L_x_1750:
[----:B------:R-:W-:Y:S05]  /*16e00*/  BSYNC.RECONVERGENT B0 ;  /* 0x0000000000007941 */ /* 0x000fea0003800200 */
.L_x_1749:
[----:B------:R-:W-:Y:S01]  /*16e10*/  IMAD.MOV.U32 R0, RZ, RZ, R2 ;  /* 0x000000ffff007224 */ /* 0x000fe200078e0002 */
[----:B------:R-:W-:Y:S06]  /*16e20*/  @P2 BRA `(.L_x_1751) ;  /* 0xfffffffc00802947 */ /* 0x000fec000383ffff */
.L_x_1748:
[----:B------:R-:W-:Y:S01]  /*16e30*/  BAR.SYNC.DEFER_BLOCKING 0x0 ;  /* 0x0000000000007b1d */ /* 0x000fe20000010000 */
[----:B------:R-:W-:-:S09]  /*16e40*/  UISETP.GE.U32.AND UP0, UPT, UR4, 0x2, UPT ;  /* 0x000000020400788c */ /* 0x000fd2000bf06070 */
[----:B------:R-:W-:Y:S05]  /*16e50*/  BRA.U !UP0, `(.L_x_1747) ;  /* 0x0000000108507547 */ /* 0x000fea000b800000 */
[----:B------:R-:W-:-:S07]  /*16e60*/  HFMA2 R0, -RZ, RZ, 0, 5.9604644775390625e-08 ;  /* 0x00000001ff007431 */ /* 0x000fce00000001ff */
.L_x_1752:
[----:B-123--:R-:W1:Y:S04]  /*16e70*/  SHFL.DOWN PT, R3, R28, R0, 0x1f ;  /* 0x08001f001c037589 */ /* 0x00ee6800000e0000 */
[----:B------:R-:W2:Y:S04]  /*16e80*/  SHFL.DOWN PT, R11, R22, R0, 0x1f ;  /* 0x08001f00160b7589 */ /* 0x000ea800000e0000 */
[----:B------:R-:W3:Y:S04]  /*16e90*/  SHFL.DOWN PT, R7, R26, R0, 0x1f ;  /* 0x08001f001a077589 */ /* 0x000ee800000e0000 */
[----:B------:R-:W4:Y:S04]  /*16ea0*/  SHFL.DOWN PT, R9, R24, R0, 0x1f ;  /* 0x08001f0018097589 */ /* 0x000f2800000e0000 */
[----:B------:R-:W5:Y:S04]  /*16eb0*/  SHFL.DOWN PT, R2, R31, R0, 0x1f ;  /* 0x08001f001f027589 */ /* 0x000f6800000e0000 */
[----:B------:R-:W0:Y:S04]  /*16ec0*/  SHFL.DOWN PT, R6, R29, R0, 0x1f ;  /* 0x08001f001d067589 */ /* 0x000e2800000e0000 */
[----:B------:R-:W0:Y:S01]  /*16ed0*/  SHFL.DOWN PT, R8, R25, R0, 0x1f ;  /* 0x08001f0019087589 */ /* 0x000e2200000e0000 */
[----:B-1----:R-:W-:-:S03]  /*16ee0*/  IADD3 R28, P2, PT, R3, R28, RZ ;  /* 0x0000001c031c7210 */ /* 0x002fc60007f5e0ff */
[----:B------:R1:W0:Y:S01]  /*16ef0*/  SHFL.DOWN PT, R10, R27, R0, 0x1f ;  /* 0x08001f001b0a7589 */ /* 0x00022200000e0000 */
[----:B--2---:R-:W-:Y:S02]  /*16f00*/  IADD3 R22, P5, PT, R11, R22, RZ ;  /* 0x000000160b167210 */ /* 0x004fe40007fbe0ff */
[----:B---3--:R-:W-:Y:S02]  /*16f10*/  IADD3 R26, P3, PT, R7, R26, RZ ;  /* 0x0000001a071a7210 */ /* 0x008fe40007f7e0ff */
[----:B----4-:R-:W-:Y:S02]  /*16f20*/  IADD3 R24, P4, PT, R9, R24, RZ ;  /* 0x0000001809187210 */ /* 0x010fe40007f9e0ff */
[----:B-1----:R-:W-:Y:S01]  /*16f30*/  SHF.L.U32 R0, R0, 0x1, RZ ;  /* 0x0000000100007819 */ /* 0x002fe200000006ff */
[----:B-----5:R-:W-:-:S03]  /*16f40*/  IMAD.X R31, R2, 0x1, R31, P2 ;  /* 0x00000001021f7824 */ /* 0x020fc600010e061f */
[----:B------:R-:W-:Y:S02]  /*16f50*/  ISETP.GE.AND P1, PT, R0, UR4, PT ;  /* 0x0000000400007c0c */ /* 0x000fe4000bf26270 */
[----:B0-----:R-:W-:Y:S02]  /*16f60*/  IADD3.X R29, PT, PT, R6, R29, RZ, P3, !PT ;  /* 0x0000001d061d7210 */ /* 0x001fe40001ffe4ff */
[----:B------:R-:W-:Y:S01]  /*16f70*/  IADD3.X R25, PT, PT, R8, R25, RZ, P4, !PT ;  /* 0x0000001908197210 */ /* 0x000fe200027fe4ff */
[----:B------:R-:W-:-:S08]  /*16f80*/  IMAD.X R27, R10, 0x1, R27, P5 ;  /* 0x000000010a1b7824 */ /* 0x000fd000028e061b */
[----:B------:R-:W-:Y:S05]  /*16f90*/  @!P1 BRA `(.L_x_1752) ;  /* 0xfffffffc00b49947 */ /* 0x000fea000383ffff */
.L_x_1747:
        /* <DEDUP_REMOVED lines=8> */
[----:B-123--:R-:W-:Y:S02]  /*17020*/  IADD3 R14, P3, PT, R19, UR4, RZ ;  /* 0x00000004130e7c10 */ /* 0x00efe4000ff7e0ff */
[----:B------:R-:W-:Y:S02]  /*17030*/  IADD3 R10, P1, PT, R16, UR4, RZ ;  /* 0x00000004100a7c10 */ /* 0x000fe4000ff3e0ff */
[----:B------:R-:W-:Y:S01]  /*17040*/  IADD3 R12, P2, PT, R18, UR4, RZ ;  /* 0x00000004120c7c10 */ /* 0x000fe2000ff5e0ff */
[----:B------:R-:W-:Y:S01]  /*17050*/  IMAD.X R15, RZ, RZ, UR5, P3 ;  /* 0x00000005ff0f7e24 */ /* 0x000fe200098e06ff */
[----:B------:R-:W-:-:S02]  /*17060*/  IADD3 R20, P4, PT, R23, UR4, RZ ;  /* 0x0000000417147c10 */ /* 0x000fc4000ff9e0ff */
        /* <DEDUP_REMOVED lines=8> */
[----:B-1----:R-:W-:Y:S01]  /*170f0*/  UISETP.NE.AND UP0, UPT, UR4, URZ, UPT ;  /* 0x000000ff0400728c */ /* 0x002fe2000bf05270 */
[----:B--2---:R-:W-:-:S02]  /*17100*/  @P0 IADD3 R26, P2, PT, R4, R26, RZ ;  /* 0x0000001a041a0210 */ /* 0x004fc40007f5e0ff */
[----:B---3--:R-:W-:Y:S02]  /*17110*/  @P0 IADD3 R24, P3, PT, R6, R24, RZ ;  /* 0x0000001806180210 */ /* 0x008fe40007f7e0ff */
[----:B----4-:R-:W-:Y:S02]  /*17120*/  @P0 IADD3 R28, P1, PT, R2, R28, RZ ;  /* 0x0000001c021c0210 */ /* 0x010fe40007f3e0ff */
[----:B-----5:R-:W-:Y:S01]  /*17130*/  @P0 IADD3 R22, P4, PT, R8, R22, RZ ;  /* 0x0000001608160210 */ /* 0x020fe20007f9e0ff */
[----:B------:R-:W-:Y:S01]  /*17140*/  @P0 IMAD.X R29, R5, 0x1, R29, P2 ;  /* 0x00000001051d0824 */ /* 0x000fe200010e061d */
[----:B------:R-:W-:Y:S02]  /*17150*/  @P0 IADD3.X R31, PT, PT, R3, R31, RZ, P1, !PT ;  /* 0x0000001f031f0210 */ /* 0x000fe40000ffe4ff */
[----:B------:R-:W-:Y:S02]  /*17160*/  @P0 IADD3.X R25, PT, PT, R7, R25, RZ, P3, !PT ;  /* 0x0000001907190210 */ /* 0x000fe40001ffe4ff */
[----:B------:R-:W-:Y:S01]  /*17170*/  @P0 IADD3.X R27, PT, PT, R9, R27, RZ, P4, !PT ;  /* 0x0000001b091b0210 */ /* 0x000fe200027fe4ff */
[----:B------:R-:W-:Y:S06]  /*17180*/  BRA.U UP0, `(.L_x_1754) ;  /* 0x0000000100207547 */ /* 0x000fec000b800000 */
[----:B------:R-:W-:Y:S01]  /*17190*/  IMAD.MOV.U32 R30, RZ, RZ, R28 ;  /* 0x000000ffff1e7224 */ /* 0x000fe200078e001c */
[----:B------:R-:W-:Y:S02]  /*171a0*/  MOV R28, R26 ;  /* 0x0000001a001c7202 */ /* 0x000fe40000000f00 */
[----:B------:R-:W-:Y:S02]  /*171b0*/  MOV R23, R27 ;  /* 0x0000001b00177202 */ /* 0x000fe40000000f00 */
[----:B------:R-:W-:Y:S04]  /*171c0*/  STG.E.64 desc[UR36][R20.64], R30 ;  /* 0x0000001e14007986 */ /* 0x000fe8000c101b24 */
[----:B------:R-:W-:Y:S04]  /*171d0*/  STG.E.64 desc[UR36][R14.64], R28 ;  /* 0x0000001c0e007986 */ /* 0x000fe8000c101b24 */
[----:B------:R-:W-:Y:S04]  /*171e0*/  STG.E.64 desc[UR36][R12.64], R24 ;  /* 0x000000180c007986 */ /* 0x000fe8000c101b24 */
[----:B------:R-:W-:Y:S01]  /*171f0*/  STG.E.64 desc[UR36][R10.64], R22 ;  /* 0x000000160a007986 */ /* 0x000fe2000c101b24 */
[----:B------:R-:W-:Y:S05]  /*17200*/  EXIT ;  /* 0x000000000000794d */ /* 0x000fea0003800000 */
.L_x_1754:
[----:B------:R-:W1:Y:S02]  /*17210*/  LDCU UR4, c[0x0][0x79c] ;  /* 0x0000f380ff0477ac */ /* 0x000e640008000800 */
[----:B-1----:R-:W-:-:S09]  /*17220*/  UISETP.NE.AND UP0, UPT, UR4, 0x1, UPT ;  /* 0x000000010400788c */ /* 0x002fd2000bf05270 */
[----:B------:R-:W-:Y:S05]  /*17230*/  BRA.U !UP0, `(.L_x_1755) ;  /* 0x0000000108407547 */ /* 0x000fea000b800000 */
        /* <DEDUP_REMOVED lines=16> */
.L_x_1755:
[----:B------:R-:W1:Y:S01]  /*17340*/  LDCU.64 UR4, c[0x0][0x380] ;  /* 0x00007000ff0477ac */ /* 0x000e620008000a00 */
[----:B------:R-:W2:Y:S01]  /*17350*/  LDCU.64 UR6, c[0x0][0x768] ;  /* 0x0000ed00ff0677ac */ /* 0x000ea20008000a00 */
[----:B-1----:R-:W-:Y:S02]  /*17360*/  IMAD R31, R31, UR4, RZ ;  /* 0x000000041f1f7c24 */ /* 0x002fe4000f8e02ff */
[C---:B------:R-:W-:Y:S01]  /*17370*/  IMAD.WIDE.U32 R2, R28.reuse, UR4, RZ ;  /* 0x000000041c027c25 */ /* 0x040fe2000f8e00ff */
[----:B------:R-:W1:Y:S01]  /*17380*/  LDCU UR4, c[0x0][0x79c] ;  /* 0x0000f380ff0477ac */ /* 0x000e620008000800 */
[----:B--2---:R-:W-:Y:S02]  /*17390*/  IADD3 R4, P0, PT, R23, UR6, RZ ;  /* 0x0000000617047c10 */ /* 0x004fe4000ff1e0ff */
[----:B------:R-:W-:-:S03]  /*173a0*/  IMAD R31, R28, UR5, R31 ;  /* 0x000000051c1f7c24 */ /* 0x000fc6000f8e021f */
[----:B------:R-:W-:Y:S02]  /*173b0*/  IMAD.X R5, RZ, RZ, UR7, P0 ;  /* 0x00000007ff057e24 */ /* 0x000fe400080e06ff */
[----:B------:R-:W-:-:S05]  /*173c0*/  IADD3 R3, PT, PT, R3, R31, RZ ;  /* 0x0000001f03037210 */ /* 0x000fca0007ffe0ff */
[----:B------:R2:W-:Y:S01]  /*173d0*/  STG.E.64 desc[UR36][R4.64], R2 ;  /* 0x0000000204007986 */ /* 0x0005e2000c101b24 */
[----:B-1----:R-:W-:-:S09]  /*173e0*/  UISETP.NE.AND UP0, UPT, UR4, 0x1, UPT ;  /* 0x000000010400788c */ /* 0x002fd2000bf05270 */
[----:B--2---:R-:W-:Y:S05]  /*173f0*/  BRA.U !UP0, `(.L_x_1756) ;  /* 0x0000000108407547 */ /* 0x004fea000b800000 */
        /* <DEDUP_REMOVED lines=16> */
.L_x_1756:
[----:B------:R-:W1:Y:S01]  /*17500*/  LDCU.64 UR6, c[0x0][0x380] ;  /* 0x00007000ff0677ac */ /* 0x000e620008000a00 */
[----:B------:R-:W2:Y:S01]  /*17510*/  LDCU.64 UR4, c[0x0][0x768] ;  /* 0x0000ed00ff0477ac */ /* 0x000ea20008000a00 */
[----:B-1----:R-:W-:Y:S02]  /*17520*/  IMAD R29, R29, UR6, RZ ;  /* 0x000000061d1d7c24 */ /* 0x002fe4000f8e02ff */
[C---:B------:R-:W-:Y:S01]  /*17530*/  IMAD.WIDE.U32 R2, R26.reuse, UR6, RZ ;  /* 0x000000061a027c25 */ /* 0x040fe2000f8e00ff */
[----:B--2---:R-:W-:Y:S01]  /*17540*/  IADD3 R4, P0, PT, R19, UR4, RZ ;  /* 0x0000000413047c10 */ /* 0x004fe2000ff1e0ff */
[----:B------:R-:W1:Y:S02]  /*17550*/  LDCU UR4, c[0x0][0x79c] ;  /* 0x0000f380ff0477ac */ /* 0x000e640008000800 */
[----:B------:R-:W-:Y:S01]  /*17560*/  IMAD R29, R26, UR7, R29 ;  /* 0x000000071a1d7c24 */ /* 0x000fe2000f8e021d */
[----:B------:R-:W-:-:S03]  /*17570*/  IADD3.X R5, PT, PT, RZ, UR5, RZ, P0, !PT ;  /* 0x00000005ff057c10 */ /* 0x000fc600087fe4ff */
[----:B------:R-:W-:-:S05]  /*17580*/  IMAD.IADD R3, R3, 0x1, R29 ;  /* 0x0000000103037824 */ /* 0x000fca00078e021d */
        /* <DEDUP_REMOVED lines=19> */
.L_x_1757:
[----:B------:R-:W1:Y:S01]  /*176c0*/  LDCU.64 UR6, c[0x0][0x380] ;  /* 0x00007000ff0677ac */ /* 0x000e620008000a00 */
[----:B------:R-:W2:Y:S01]  /*176d0*/  LDCU.64 UR4, c[0x0][0x768] ;  /* 0x0000ed00ff0477ac */ /* 0x000ea20008000a00 */
[----:B-1----:R-:W-:Y:S02]  /*176e0*/  IMAD R25, R25, UR6, RZ ;  /* 0x0000000619197c24 */ /* 0x002fe4000f8e02ff */
[----:B------:R-:W-:Y:S01]  /*176f0*/  IMAD.WIDE.U32 R2, R24, UR6, RZ ;  /* 0x0000000618027c25 */ /* 0x000fe2000f8e00ff */
[----:B--2---:R-:W-:Y:S01]  /*17700*/  IADD3 R18, P0, PT, R18, UR4, RZ ;  /* 0x0000000412127c10 */ /* 0x004fe2000ff1e0ff */
[----:B------:R-:W1:Y:S02]  /*17710*/  LDCU UR4, c[0x0][0x79c] ;  /* 0x0000f380ff0477ac */ /* 0x000e640008000800 */
[----:B------:R-:W-:Y:S01]  /*17720*/  IMAD R25, R24, UR7, R25 ;  /* 0x0000000718197c24 */ /* 0x000fe2000f8e0219 */
[----:B------:R-:W-:Y:S01]  /*17730*/  IADD3.X R19, PT, PT, RZ, UR5, RZ, P0, !PT ;  /* 0x00000005ff137c10 */ /* 0x000fe200087fe4ff */
[----:B------:R-:W-:-:S03]  /*17740*/  IMAD R27, R27, UR6, RZ ;  /* 0x000000061b1b7c24 */ /* 0x000fc6000f8e02ff */
[----:B------:R-:W-:Y:S01]  /*17750*/  IADD3 R3, PT, PT, R3, R25, RZ ;  /* 0x0000001903037210 */ /* 0x000fe20007ffe0ff */
[C---:B------:R-:W-:Y:S02]  /*17760*/  IMAD R27, R22.reuse, UR7, R27 ;  /* 0x00000007161b7c24 */ /* 0x040fe4000f8e021b */
[----:B------:R-:W-:Y:S02]  /*17770*/  IMAD.WIDE.U32 R22, R22, UR6, RZ ;  /* 0x0000000616167c25 */ /* 0x000fe4000f8e00ff */
[----:B------:R2:W-:Y:S02]  /*17780*/  STG.E.64 desc[UR36][R18.64], R2 ;  /* 0x0000000212007986 */ /* 0x0005e4000c101b24 */
[----:B------:R-:W-:Y:S01]  /*17790*/  IMAD.IADD R17, R23, 0x1, R27 ;  /* 0x0000000117117824 */ /* 0x000fe200078e021b */
        /* <DEDUP_REMOVED lines=18> */
.L_x_1758:
[----:B------:R-:W1:Y:S02]  /*178c0*/  LDCU.64 UR4, c[0x0][0x768] ;  /* 0x0000ed00ff0477ac */ /* 0x000e640008000a00 */
[----:B-1----:R-:W-:Y:S02]  /*178d0*/  IADD3 R2, P0, PT, R16, UR4, RZ ;  /* 0x0000000410027c10 */ /* 0x002fe4000ff1e0ff */
[----:B------:R-:W-:Y:S02]  /*178e0*/  MOV R16, R22 ;  /* 0x0000001600107202 */ /* 0x000fe40000000f00 */
[----:B------:R-:W-:-:S05]  /*178f0*/  IADD3.X R3, PT, PT, RZ, UR5, RZ, P0, !PT ;  /* 0x00000005ff037c10 */ /* 0x000fca00087fe4ff */
[----:B------:R-:W-:Y:S01]  /*17900*/  STG.E.64 desc[UR36][R2.64], R16 ;  /* 0x0000001002007986 */ /* 0x000fe2000c101b24 */
[----:B------:R-:W-:Y:S05]  /*17910*/  EXIT ;  /* 0x000000000000794d */ /* 0x000fea0003800000 */
.L_x_1753:
[----:B------:R-:W4:Y:S01]  /*17920*/  LDCU.U8 UR4, c[0x0][0x798] ;  /* 0x0000f300ff0477ac */ /* 0x000f220008000000 */
[----:B------:R-:W5:Y:S01]  /*17930*/  LDCU.U8 UR5, c[0x0][0x799] ;  /* 0x0000f320ff0577ac */ /* 0x000f620008000000 */
[----:B----4-:R-:W-:Y:S02]  /*17940*/  UISETP.NE.AND UP1, UPT, UR4, URZ, UPT ;  /* 0x000000ff0400728c */ /* 0x010fe4000bf25270 */
[----:B-----5:R-:W-:-:S07]  /*17950*/  UISETP.NE.AND UP0, UPT, UR5, URZ, UPT ;  /* 0x000000ff0500728c */ /* 0x020fce000bf05270 */
[----:B------:R-:W-:Y:S05]  /*17960*/  BRA.U !UP1, `(.L_x_1759) ;  /* 0x0000000109307547 */ /* 0x000fea000b800000 */
[----:B-123--:R-:W2:Y:S04]  /*17970*/  LDG.E.64 R2, desc[UR36][R4.64] ;  /* 0x0000002404027981 */ /* 0x00eea8000c1e1b00 */
[----:B------:R-:W3:Y:S04]  /*17980*/  LDG.E.64 R10, desc[UR36][R4.64+0x18] ;  /* 0x00001824040a7981 */ /* 0x000ee8000c1e1b00 */
[----:B------:R-:W4:Y:S04]  /*17990*/  LDG.E.64 R6, desc[UR36][R4.64+0x8] ;  /* 0x0000082404067981 */ /* 0x000f28000c1e1b00 */
[----:B------:R-:W5:Y:S01]  /*179a0*/  LDG.E.64 R8, desc[UR36][R4.64+0x10] ;  /* 0x0000102404087981 */ /* 0x000f62000c1e1b00 */
[----:B--2---:R-:W-:-:S02]  /*179b0*/  IADD3 R28, P0, PT, R2, R28, RZ ;  /* 0x0000001c021c7210 */ /* 0x004fc40007f1e0ff */
[----:B---3--:R-:W-:Y:S02]  /*179c0*/  IADD3 R22, P3, PT, R10, R22, RZ ;  /* 0x000000160a167210 */ /* 0x008fe40007f7e0ff */
[----:B----4-:R-:W-:Y:S02]  /*179d0*/  IADD3 R26, P1, PT, R6, R26, RZ ;  /* 0x0000001a061a7210 */ /* 0x010fe40007f3e0ff */
[----:B-----5:R-:W-:Y:S01]  /*179e0*/  IADD3 R24, P2, PT, R8, R24, RZ ;  /* 0x0000001808187210 */ /* 0x020fe20007f5e0ff */
[----:B------:R-:W-:Y:S01]  /*179f0*/  IMAD.X R31, R3, 0x1, R31, P0 ;  /* 0x00000001031f7824 */ /* 0x000fe200000e061f */
[----:B------:R-:W-:Y:S01]  /*17a00*/  IADD3.X R29, PT, PT, R7, R29, RZ, P1, !PT ;  /* 0x0000001d071d7210 */ /* 0x000fe20000ffe4ff */
[----:B------:R-:W-:Y:S01]  /*17a10*/  IMAD.X R27, R11, 0x1, R27, P3 ;  /* 0x000000010b1b7824 */ /* 0x000fe200018e061b */
[----:B------:R-:W-:-:S09]  /*17a20*/  IADD3.X R25, PT, PT, R9, R25, RZ, P2, !PT ;  /* 0x0000001909197210 */ /* 0x000fd200017fe4ff */
.L_x_1759:
[----:B------:R-:W-:Y:S05]  /*17a30*/  BRA.U !UP0, `(.L_x_1760) ;  /* 0x0000000508c47547 */ /* 0x000fea000b800000 */
[----:B------:R-:W4:Y:S02]  /*17a40*/  LDCU UR4, c[0x0][0x79c] ;  /* 0x0000f380ff0477ac */ /* 0x000f240008000800 */
[----:B----4-:R-:W-:-:S09]  /*17a50*/  UISETP.NE.AND UP0, UPT, UR4, 0x1, UPT ;  /* 0x000000010400788c */ /* 0x010fd2000bf05270 */
[----:B------:R-:W-:Y:S05]  /*17a60*/  BRA.U !UP0, `(.L_x_1761) ;  /* 0x0000000108407547 */ /* 0x000fea000b800000 */
[----:B------:R-:W-:Y:S01]  /*17a70*/  MOV R0, 0x0 ;  /* 0x0000000000007802 */ /* 0x000fe20000000f00 */
[----:B------:R-:W4:Y:S01]  /*17a80*/  LDCU.64 UR4, c[0x4][0x590] ;  /* 0x0100b200ff0477ac */ /* 0x000f220008000a00 */
[----:B-123--:R-:W-:Y:S01]  /*17a90*/  HFMA2 R8, -RZ, RZ, 0, 4.4763088226318359375e-05 ;  /* 0x000002efff087431 */ /* 0x00efe200000001ff */
[----:B------:R-:W-:Y:S01]  /*17aa0*/  MOV R12, 0x1 ;  /* 0x00000001000c7802 */ /* 0x000fe20000000f00 */
[----:B------:R1:W2:Y:S01]  /*17ab0*/  LDC.64 R2, c[0x4][R0] ;  /* 0x0100000000027b82 */ /* 0x0002a20000000a00 */
[----:B------:R-:W3:Y:S01]  /*17ac0*/  LDCU.64 UR6, c[0x4][0x578] ;  /* 0x0100af00ff0677ac */ /* 0x000ee20008000a00 */
[----:B------:R-:W-:Y:S01]  /*17ad0*/  IMAD.MOV.U32 R13, RZ, RZ, RZ ;  /* 0x000000ffff0d7224 */ /* 0x000fe200078e00ff */
[----:B------:R-:W5:Y:S01]  /*17ae0*/  LDCU.64 UR8, c[0x4][0x350] ;  /* 0x01006a00ff0877ac */ /* 0x000f620008000a00 */
[----:B----4-:R-:W-:Y:S02]  /*17af0*/  MOV R4, UR4 ;  /* 0x0000000400047c02 */ /* 0x010fe40008000f00 */
[----:B------:R-:W-:Y:S01]  /*17b00*/  MOV R5, UR5 ;  /* 0x0000000500057c02 */ /* 0x000fe20008000f00 */
[----:B---3--:R-:W-:Y:S01]  /*17b10*/  IMAD.U32 R6, RZ, RZ, UR6 ;  /* 0x00000006ff067e24 */ /* 0x008fe2000f8e00ff */
[----:B------:R-:W-:-:S02]  /*17b20*/  MOV R7, UR7 ;  /* 0x0000000700077c02 */ /* 0x000fc40008000f00 */
[----:B-----5:R-:W-:Y:S01]  /*17b30*/  MOV R10, UR8 ;  /* 0x00000008000a7c02 */ /* 0x020fe20008000f00 */
[----:B-1----:R-:W-:-:S07]  /*17b40*/  IMAD.U32 R11, RZ, RZ, UR9 ;  /* 0x00000009ff0b7e24 */ /* 0x002fce000f8e00ff */
[----:B------:R-:W-:-:S07]  /*17b50*/  LEPC R20, `(.L_x_1761) ;  /* 0x000000001014794e */ /* 0x000fce0000000000 */
[----:B0-2---:R-:W-:Y:S05]  /*17b60*/  CALL.ABS.NOINC R2 ;  /* 0x0000000002007343 */ /* 0x005fea0003c00000 */
.L_x_1761:
[----:B------:R-:W4:Y:S01]  /*17b70*/  LDCU.64 UR6, c[0x0][0x380] ;  /* 0x00007000ff0677ac */ /* 0x000f220008000a00 */
[----:B------:R-:W5:Y:S01]  /*17b80*/  LDCU.64 UR4, c[0x0][0x768] ;  /* 0x0000ed00ff0477ac */ /* 0x000f620008000a00 */
[----:B----4-:R-:W-:Y:S02]  /*17b90*/  IMAD R31, R31, UR6, RZ ;  /* 0x000000061f1f7c24 */ /* 0x010fe4000f8e02ff */
[C---:B-123--:R-:W-:Y:S01]  /*17ba0*/  IMAD.WIDE.U32 R2, R28.reuse, UR6, RZ ;  /* 0x000000061c027c25 */ /* 0x04efe2000f8e00ff */
[----:B-----5:R-:W-:Y:S01]  /*17bb0*/  IADD3 R4, P0, PT, R23, UR4, RZ ;  /* 0x0000000417047c10 */ /* 0x020fe2000ff1e0ff */
[----:B------:R-:W1:Y:S02]  /*17bc0*/  LDCU UR4, c[0x0][0x79c] ;  /* 0x0000f380ff0477ac */ /* 0x000e640008000800 */
[----:B------:R-:W-:Y:S01]  /*17bd0*/  IMAD R31, R28, UR7, R31 ;  /* 0x000000071c1f7c24 */ /* 0x000fe2000f8e021f */
[----:B------:R-:W-:-:S04]  /*17be0*/  IADD3.X R5, PT, PT, RZ, UR5, RZ, P0, !PT ;  /* 0x00000005ff057c10 */ /* 0x000fc800087fe4ff */
[----:B------:R-:W-:-:S05]  /*17bf0*/  IADD3 R3, PT, PT, R3, R31, RZ ;  /* 0x0000001f03037210 */ /* 0x000fca0007ffe0ff */
        /* <DEDUP_REMOVED lines=19> */
.L_x_1762:
[----:B------:R-:W1:Y:S01]  /*17d30*/  LDCU.64 UR6, c[0x0][0x380] ;  /* 0x00007000ff0677ac */ /* 0x000e620008000a00 */
[----:B------:R-:W2:Y:S01]  /*17d40*/  LDCU.64 UR4, c[0x0][0x768] ;  /* 0x0000ed00ff0477ac */ /* 0x000ea20008000a00 */
[----:B-1----:R-:W-:Y:S02]  /*17d50*/  IMAD R29, R29, UR6, RZ ;  /* 0x000000061d1d7c24 */ /* 0x002fe4000f8e02ff */
[C---:B------:R-:W-:Y:S01]  /*17d60*/  IMAD.WIDE.U32 R2, R26.reuse, UR6, RZ ;  /* 0x000000061a027c25 */ /* 0x040fe2000f8e00ff */
[----:B--2---:R-:W-:Y:S01]  /*17d70*/  IADD3 R4, P0, PT, R19, UR4, RZ ;  /* 0x0000000413047c10 */ /* 0x004fe2000ff1e0ff */
[----:B------:R-:W1:Y:S02]  /*17d80*/  LDCU UR4, c[0x0][0x79c] ;  /* 0x0000f380ff0477ac */ /* 0x000e640008000800 */
[----:B------:R-:W-:Y:S02]  /*17d90*/  IMAD R29, R26, UR7, R29 ;  /* 0x000000071a1d7c24 */ /* 0x000fe4000f8e021d */
[----:B------:R-:W-:-:S03]  /*17da0*/  IMAD.X R5, RZ, RZ, UR5, P0 ;  /* 0x00000005ff057e24 */ /* 0x000fc600080e06ff */
        /* <DEDUP_REMOVED lines=20> */
.L_x_1763:
        /* <DEDUP_REMOVED lines=32> */
.L_x_1764:
[----:B------:R-:W1:Y:S02]  /*180f0*/  LDCU.64 UR4, c[0x0][0x768] ;  /* 0x0000ed00ff0477ac */ /* 0x000e640008000a00 */
[----:B-1----:R-:W-:Y:S01]  /*18100*/  IADD3 R2, P0, PT, R16, UR4, RZ ;  /* 0x0000000410027c10 */ /* 0x002fe2000ff1e0ff */
[----:B------:R-:W-:-:S03]  /*18110*/  IMAD.MOV.U32 R16, RZ, RZ, R22 ;  /* 0x000000ffff107224 */ /* 0x000fc600078e0016 */
[----:B------:R-:W-:-:S05]  /*18120*/  IADD3.X R3, PT, PT, RZ, UR5, RZ, P0, !PT ;  /* 0x00000005ff037c10 */ /* 0x000fca00087fe4ff */
[----:B------:R-:W-:Y:S01]  /*18130*/  STG.E.64 desc[UR36][R2.64], R16 ;  /* 0x0000001002007986 */ /* 0x000fe2000c101b24 */
[----:B------:R-:W-:Y:S05]  /*18140*/  EXIT ;  /* 0x000000000000794d */ /* 0x000fea0003800000 */
.L_x_1760:
[----:B------:R-:W-:Y:S01]  /*18150*/  MOV R30, R28 ;  /* 0x0000001c001e7202 */ /* 0x000fe20000000f00 */
[----:B------:R-:W-:Y:S01]  /*18160*/  IMAD.MOV.U32 R23, RZ, RZ, R27 ;  /* 0x000000ffff177224 */ /* 0x000fe200078e001b */
[----:B------:R-:W-:Y:S01]  /*18170*/  MOV R28, R26 ;  /* 0x0000001a001c7202 */ /* 0x000fe20000000f00 */
[----:B------:R-:W-:Y:S04]  /*18180*/  STG.E.64 desc[UR36][R4.64+0x10], R24 ;  /* 0x0000101804007986 */ /* 0x000fe8000c101b24 */
[----:B------:R-:W-:Y:S04]  /*18190*/  STG.E.64 desc[UR36][R4.64], R30 ;  /* 0x0000001e04007986 */ /* 0x000fe8000c101b24 */
[----:B------:R-:W-:Y:S04]  /*181a0*/  STG.E.64 desc[UR36][R4.64+0x8], R28 ;  /* 0x0000081c04007986 */ /* 0x000fe8000c101b24 */
[----:B------:R-:W-:Y:S01]  /*181b0*/  STG.E.64 desc[UR36][R4.64+0x18], R22 ;  /* 0x0000181604007986 */ /* 0x000fe2000c101b24 */
[----:B------:R-:W-:Y:S05]  /*181c0*/  EXIT ;  /* 0x000000000000794d */ /* 0x000fea0003800000 */
.L_x_1728:
        /* <DEDUP_REMOVED lines=41> */
[----:B------:R-:W-:Y:S04]  /*18460*/  STG.E.64 desc[UR36][R20.64], R28 ;  /* 0x0000001c14007986 */ /* 0x000fe8000c101b24 */
[----:B------:R-:W-:Y:S04]  /*18470*/  STG.E.64 desc[UR36][R14.64], R26 ;  /* 0x0000001a0e007986 */ /* 0x000fe8000c101b24 */
[----:B------:R-:W-:Y:S04]  /*18480*/  STG.E.64 desc[UR36][R12.64], R22 ;  /* 0x000000160c007986 */ /* 0x000fe8000c101b24 */
[----:B------:R-:W-:Y:S01]  /*18490*/  STG.E.64 desc[UR36][R10.64], R24 ;  /* 0x000000180a007986 */ /* 0x000fe2000c101b24 */
[----:B------:R-:W-:Y:S05]  /*184a0*/  EXIT ;  /* 0x000000000000794d */ /* 0x000fea0003800000 */
.L_x_1766:
        /* <DEDUP_REMOVED lines=19> */
.L_x_1767:
[----:B------:R-:W1:Y:S01]  /*185e0*/  LDCU.64 UR6, c[0x0][0x380] ;  /* 0x00007000ff0677ac */ /* 0x000e620008000a00 */
[----:B------:R-:W2:Y:S01]  /*185f0*/  LDCU.64 UR4, c[0x0][0x768] ;  /* 0x0000ed00ff0477ac */ /* 0x000ea20008000a00 */
[----:B-1----:R-:W-:Y:S02]  /*18600*/  IMAD R29, R29, UR6, RZ ;  /* 0x000000061d1d7c24 */ /* 0x002fe4000f8e02ff */
[C---:B------:R-:W-:Y:S01]  /*18610*/  IMAD.WIDE.U32 R2, R28.reuse, UR6, RZ ;  /* 0x000000061c027c25 */ /* 0x040fe2000f8e00ff */
[----:B--2---:R-:W-:Y:S01]  /*18620*/  IADD3 R4, P0, PT, R19, UR4, RZ ;  /* 0x0000000413047c10 */ /* 0x004fe2000ff1e0ff */
        /* <DEDUP_REMOVED lines=23> */
.L_x_1768:
        /* <DEDUP_REMOVED lines=28> */
.L_x_1769:
        /* <DEDUP_REMOVED lines=32> */
.L_x_1770:
[----:B------:R-:W1:Y:S02]  /*18b60*/  LDCU.64 UR4, c[0x0][0x768] ;  /* 0x0000ed00ff0477ac */ /* 0x000e640008000a00 */
[----:B-1----:R-:W-:Y:S01]  /*18b70*/  IADD3 R2, P0, PT, R16, UR4, RZ ;  /* 0x0000000410027c10 */ /* 0x002fe2000ff1e0ff */
[----:B------:R-:W-:-:S03]  /*18b80*/  IMAD.MOV.U32 R16, RZ, RZ, R24 ;  /* 0x000000ffff107224 */ /* 0x000fc600078e0018 */
[----:B------:R-:W-:-:S05]  /*18b90*/  IADD3.X R3, PT, PT, RZ, UR5, RZ, P0, !PT ;  /* 0x00000005ff037c10 */ /* 0x000fca00087fe4ff */
[----:B------:R-:W-:Y:S01]  /*18ba0*/  STG.E.64 desc[UR36][R2.64], R16 ;  /* 0x0000001002007986 */ /* 0x000fe2000c101b24 */
[----:B------:R-:W-:Y:S05]  /*18bb0*/  EXIT ;  /* 0x000000000000794d */ /* 0x000fea0003800000 */
.L_x_1765:
        /* <DEDUP_REMOVED lines=14> */
[----:B------:R-:W-:Y:S02]  /*18ca0*/  IADD3.X R29, PT, PT, R3, R29, RZ, P0, !PT ;  /* 0x0000001d031d7210 */ /* 0x000fe400007fe4ff */
[----:B------:R-:W-:Y:S02]  /*18cb0*/  IADD3.X R27, PT, PT, R7, R27, RZ, P1, !PT ;  /* 0x0000001b071b7210 */ /* 0x000fe40000ffe4ff */
[----:B------:R-:W-:-:S07]  /*18cc0*/  IADD3.X R25, PT, PT, R11, R25, RZ, P3, !PT ;  /* 0x000000190b197210 */ /* 0x000fce0001ffe4ff */
.L_x_1771:
        /* <DEDUP_REMOVED lines=20> */
.L_x_1773:
        /* <DEDUP_REMOVED lines=28> */
.L_x_1774:
        /* <DEDUP_REMOVED lines=28> */
.L_x_1775:
[----:B------:R-:W1:Y:S01]  /*19190*/  LDCU.64 UR6, c[0x0][0x380] ;  /* 0x00007000ff0677ac */ /* 0x000e620008000a00 */
[----:B------:R-:W2:Y:S01]  /*191a0*/  LDCU.64 UR4, c[0x0][0x768] ;  /* 0x0000ed00ff0477ac */ /* 0x000ea20008000a00 */
[----:B-1----:R-:W-:Y:S02]  /*191b0*/  IMAD R51, R51, UR6, RZ ;  /* 0x0000000633337c24 */ /* 0x002fe4000f8e02ff */
[----:B------:R-:W-:Y:S01]  /*191c0*/  IMAD.WIDE.U32 R2, R22, UR6, RZ ;  /* 0x0000000616027c25 */ /* 0x000fe2000f8e00ff */
[----:B--2---:R-:W-:Y:S01]  /*191d0*/  IADD3 R18, P0, PT, R18, UR4, RZ ;  /* 0x0000000412127c10 */ /* 0x004fe2000ff1e0ff */
[----:B------:R-:W1:Y:S02]  /*191e0*/  LDCU UR4, c[0x0][0x79c] ;  /* 0x0000f380ff0477ac */ /* 0x000e640008000800 */
        /* <DEDUP_REMOVED lines=26> */
.L_x_1776:
[----:B------:R-:W1:Y:S02]  /*19390*/  LDCU.64 UR4, c[0x0][0x768] ;  /* 0x0000ed00ff0477ac */ /* 0x000e640008000a00 */
[----:B-1----:R-:W-:Y:S02]  /*193a0*/  IADD3 R2, P0, PT, R16, UR4, RZ ;  /* 0x0000000410027c10 */ /* 0x002fe4000ff1e0ff */
[----:B------:R-:W-:-:S03]  /*193b0*/  MOV R16, R24 ;  /* 0x0000001800107202 */ /* 0x000fc60000000f00 */
[----:B------:R-:W-:-:S05]  /*193c0*/  IMAD.X R3, RZ, RZ, UR5, P0 ;  /* 0x00000005ff037e24 */ /* 0x000fca00080e06ff */
[----:B------:R-:W-:Y:S01]  /*193d0*/  STG.E.64 desc[UR36][R2.64], R16 ;  /* 0x0000001002007986 */ /* 0x000fe2000c101b24 */
[----:B------:R-:W-:Y:S05]  /*193e0*/  EXIT ;  /* 0x000000000000794d */ /* 0x000fea0003800000 */
.L_x_1772:
[----:B------:R-:W-:Y:S01]  /*193f0*/  MOV R23, R51 ;  /* 0x0000003300177202 */ /* 0x000fe20000000f00 */
[----:B------:R-:W-:Y:S04]  /*19400*/  STG.E.64 desc[UR36][R4.64], R28 ;  /* 0x0000001c04007986 */ /* 0x000fe8000c101b24 */
[----:B------:R-:W-:Y:S04]  /*19410*/  STG.E.64 desc[UR36][R4.64+0x8], R26 ;  /* 0x0000081a04007986 */ /* 0x000fe8000c101b24 */
[----:B------:R-:W-:Y:S04]  /*19420*/  STG.E.64 desc[UR36][R4.64+0x10], R22 ;  /* 0x0000101604007986 */ /* 0x000fe8000c101b24 */
[----:B------:R-:W-:Y:S01]  /*19430*/  STG.E.64 desc[UR36][R4.64+0x18], R24 ;  /* 0x0000181804007986 */ /* 0x000fe2000c101b24 */
[----:B------:R-:W-:Y:S05]  /*19440*/  EXIT ;  /* 0x000000000000794d */ /* 0x000fea0003800000 */
.L_x_1777:
        /* <DEDUP_REMOVED lines=11> */
.L_x_7279:


//--------------------- .text._ZN2at6native13reduce_kernelILi512ELi1ENS0_8ReduceOpIiNS0_7MeanOpsIiiiiEEjiLi4ELi4EEEEEvT1_ --------------------------
	.section	.text._ZN2at6native13reduce_kernelILi512ELi1ENS0_8ReduceOpIiNS0_7MeanOpsIiiiiEEjiLi4ELi4EEEEEvT1_,"ax",@progbits
	.align	128
        .global         _ZN2at6native13reduce_kernelILi512ELi1ENS0_8ReduceOpIiNS0_7MeanOpsIiiiiEEjiLi4ELi4EEEEEvT1_
        .type           _ZN2at6native13reduce_kernelILi512ELi1ENS0_8ReduceOpIiNS0_7MeanOpsIiiiiEEjiLi4ELi4EEEEEvT1_,@function
        .size           _ZN2at6native13reduce_kernelILi512ELi1ENS0_8ReduceOpIiNS0_7MeanOpsIiiiiEEjiLi4ELi4EEEEEvT1_,(.L_x_7280 - _ZN2at6native13reduce_kernelILi512ELi1ENS0_8ReduceOpIiNS0_7MeanOpsIiiiiEEjiLi4ELi4EEEEEvT1_)
        .other          _ZN2at6native13reduce_kernelILi512ELi1ENS0_8ReduceOpIiNS0_7MeanOpsIiiiiEEjiLi4ELi4EEEEEvT1_,@"STO_CUDA_ENTRY STV_DEFAULT"
_ZN2at6native13reduce_kernelILi512ELi1ENS0_8ReduceOpIiNS0_7MeanOpsIiiiiEEjiLi4ELi4EEEEEvT1_:
.text._ZN2at6native13reduce_kernelILi512ELi1ENS0_8ReduceOpIiNS0_7MeanOpsIiiiiEEjiLi4ELi4EEEEEvT1_:
        /* <DEDUP_REMOVED lines=295> */
.L_x_1778:
        /* <DEDUP_REMOVED lines=43> */
[----:B0-----:R-:W-:-:S07]  /*1520*/  VIADD R9, R2, UR4 ;  /* 0x0000000402097c36 */ /* 0x001fce0008000000 */
.L_x_1785:
[----:B------:R-:W-:Y:S05]  /*1530*/  BSYNC.RECONVERGENT B2 ;  /* 0x0000000000027941 */ /* 0x000fea0003800200 */
.L_x_1784:
[----:B------:R-:W-:Y:S02]  /*1540*/  IADD3 R2, P0, PT, R4, 0x10, RZ ;  /* 0x0000001004027810 */ /* 0x000fe40007f1e0ff */
[----:B------:R-:W-:Y:S02]  /*1550*/  IADD3 R10, PT, PT, R11, -0x4, R24 ;  /* 0xfffffffc0b0a7810 */ /* 0x000fe40007ffe018 */
[----:B------:R-:W-:-:S09]  /*1560*/  IADD3.X R3, PT, PT, RZ, R5, RZ, P0, !PT ;  /* 0x00000005ff037210 */ /* 0x000fd200007fe4ff */
.L_x_1783:
[----:B------:R-:W-:Y:S05]  /*1570*/  BSYNC.RECONVERGENT B1 ;  /* 0x0000000000017941 */ /* 0x000fea0003800200 */
.L_x_1782:
        /* <DEDUP_REMOVED lines=10> */
[----:B------:R-:W-:-:S07]  /*1620*/  IMAD.MOV.U32 R11, RZ, RZ, R12 ;  /* 0x000000ffff0b7224 */ /* 0x000fce00078e000c */
.L_x_1788:
[C---:B------:R-:W-:Y:S01]  /*1630*/  IMAD.WIDE.U32 R4, R21.reuse, 0x10, R2 ;  /* 0x0000001015047825 */ /* 0x040fe200078e0002 */
[----:B------:R-:W0:Y:S05]  /*1640*/  LDCU UR4, c[0x0][0x394] ;  /* 0x00007280ff0477ac */ /* 0x000e2a0008000800 */
[----:B------:R-:W2:Y:S01]  /*1650*/  LDG.E.128 R4, desc[UR36][R4.64] ;  /* 0x0000002404047981 */ /* 0x000ea2000c1e1d00 */
[----:B0-----:R-:W-:-:S04]  /*1660*/  IADD3 R21, PT, PT, R21, UR4, RZ ;  /* 0x0000000415157c10 */ /* 0x001fc8000fffe0ff */
[----:B------:R-:W-:-:S04]  /*1670*/  LEA R13, R21, 0x3, 0x2 ;  /* 0x00000003150d7811 */ /* 0x000fc800078e10ff */
[----:B------:R-:W-:Y:S02]  /*1680*/  ISETP.GE.U32.AND P1, PT, R13, R10, PT ;  /* 0x0000000a0d00720c */ /* 0x000fe40003f26070 */
[----:B--2---:R-:W-:Y:S01]  /*1690*/  IADD3 R9, PT, PT, R4, R9, RZ ;  /* 0x0000000904097210 */ /* 0x004fe20007ffe0ff */
[----:B------:R-:W-:Y:S01]  /*16a0*/  IMAD.IADD R12, R5, 0x1, R12 ;  /* 0x00000001050c7824 */ /* 0x000fe200078e020c */
[----:B------:R-:W-:Y:S02]  /*16b0*/  IADD3 R11, PT, PT, R6, R11, RZ ;  /* 0x0000000b060b7210 */ /* 0x000fe40007ffe0ff */
[----:B------:R-:W-:-:S07]  /*16c0*/  IADD3 R8, PT, PT, R7, R8, RZ ;  /* 0x0000000807087210 */ /* 0x000fce0007ffe0ff */
[----:B------:R-:W-:Y:S05]  /*16d0*/  @!P1 BRA `(.L_x_1788) ;  /* 0xfffffffc00d49947 */ /* 0x000fea000383ffff */
.L_x_1787:
[----:B------:R-:W-:Y:S05]  /*16e0*/  BSYNC.RECONVERGENT B1 ;  /* 0x0000000000017941 */ /* 0x000fea0003800200 */
.L_x_1786:
        /* <DEDUP_REMOVED lines=8> */
[----:B--2---:R-:W-:-:S07]  /*1770*/  IADD3 R9, PT, PT, R9, R2, RZ ;  /* 0x0000000209097210 */ /* 0x004fce0007ffe0ff */
.L_x_1790:
[----:B------:R-:W-:Y:S05]  /*1780*/  BSYNC.RECONVERGENT B1 ;  /* 0x0000000000017941 */ /* 0x000fea0003800200 */
.L_x_1789:
[----:B------:R-:W-:-:S04]  /*1790*/  IADD3 R7, PT, PT, R11, R12, R9 ;  /* 0x0000000c0b077210 */ /* 0x000fc80007ffe009 */
[----:B------:R-:W-:Y:S01]  /*17a0*/  IADD3 R7, PT, PT, R7, R8, RZ ;  /* 0x0000000807077210 */ /* 0x000fe20007ffe0ff */
[----:B------:R-:W-:Y:S06]  /*17b0*/  BRA `(.L_x_1780) ;  /* 0x0000009000fc7947 */ /* 0x000fec0003800000 */
.L_x_1781:
        /* <DEDUP_REMOVED lines=18> */
.L_x_1795:
[C---:B------:R-:W-:Y:S01]  /*18e0*/  IADD3 R13, PT, PT, R21.reuse, R0, RZ ;  /* 0x00000000150d7210 */ /* 0x040fe20007ffe0ff */
[----:B------:R-:W-:-:S04]  /*18f0*/  IMAD.WIDE.U32 R10, R21, 0x4, R2 ;  /* 0x00000004150a7825 */ /* 0x000fc800078e0002 */
[C---:B------:R-:W-:Y:S02]  /*1900*/  IMAD.IADD R15, R13.reuse, 0x1, R0 ;  /* 0x000000010d0f7824 */ /* 0x040fe400078e0200 */
[--C-:B------:R-:W-:Y:S01]  /*1910*/  IMAD.WIDE.U32 R12, R13, 0x4, R2.reuse ;  /* 0x000000040d0c7825 */ /* 0x100fe200078e0002 */
[----:B------:R-:W2:Y:S02]  /*1920*/  LDG.E R11, desc[UR36][R10.64] ;  /* 0x000000240a0b7981 */ /* 0x000ea4000c1e1900 */
[C---:B------:R-:W-:Y:S01]  /*1930*/  IADD3 R19, PT, PT, R15.reuse, R0, RZ ;  /* 0x000000000f137210 */ /* 0x040fe20007ffe0ff */
[--C-:B------:R-:W-:Y:S02]  /*1940*/  IMAD.WIDE.U32 R14, R15, 0x4, R2.reuse ;  /* 0x000000040f0e7825 */ /* 0x100fe400078e0002 */
[----:B------:R-:W3:Y:S02]  /*1950*/  LDG.E R13, desc[UR36][R12.64] ;  /* 0x000000240c0d7981 */ /* 0x000ee4000c1e1900 */
[----:B------:R-:W-:-:S02]  /*1960*/  IMAD.WIDE.U32 R8, R19, 0x4, R2 ;  /* 0x0000000413087825 */ /* 0x000fc400078e0002 */
[----:B------:R-:W4:Y:S04]  /*1970*/  LDG.E R14, desc[UR36][R14.64] ;  /* 0x000000240e0e7981 */ /* 0x000f28000c1e1900 */
[----:B------:R-:W5:Y:S01]  /*1980*/  LDG.E R8, desc[UR36][R8.64] ;  /* 0x0000002408087981 */ /* 0x000f62000c1e1900 */
[----:B------:R-:W-:-:S05]  /*1990*/  IADD3 R21, PT, PT, R19, R0, RZ ;  /* 0x0000000013157210 */ /* 0x000fca0007ffe0ff */
[----:B------:R-:W-:-:S05]  /*19a0*/  IMAD R19, R0, 0x3, R21 ;  /* 0x0000000300137824 */ /* 0x000fca00078e0215 */
[----:B------:R-:W-:Y:S01]  /*19b0*/  ISETP.GE.U32.AND P0, PT, R19, R24, PT ;  /* 0x000000181300720c */ /* 0x000fe20003f06070 */
[----:B--2---:R-:W-:Y:S01]  /*19c0*/  IMAD.IADD R4, R11, 0x1, R4 ;  /* 0x000000010b047824 */ /* 0x004fe200078e0204 */
[----:B---3--:R-:W-:Y:S02]  /*19d0*/  IADD3 R6, PT, PT, R13, R6, RZ ;  /* 0x000000060d067210 */ /* 0x008fe40007ffe0ff */
[----:B----4-:R-:W-:Y:S01]  /*19e0*/  IADD3 R5, PT, PT, R14, R5, RZ ;  /* 0x000000050e057210 */ /* 0x010fe20007ffe0ff */
[----:B-----5:R-:W-:-:S08]  /*19f0*/  IMAD.IADD R7, R8, 0x1, R7 ;  /* 0x0000000108077824 */ /* 0x020fd000078e0207 */
[----:B------:R-:W-:Y:S05]  /*1a00*/  @!P0 BRA `(.L_x_1795) ;  /* 0xfffffffc00b48947 */ /* 0x000fea000383ffff */
[----:B------:R-:W-:Y:S05]  /*1a10*/  BSYNC.RECONVERGENT B2 ;  /* 0x0000000000027941 */ /* 0x000fea0003800200 */
.L_x_1794:
[----:B------:R-:W-:Y:S01]  /*1a20*/  MOV R15, R11 ;  /* 0x0000000b000f7202 */ /* 0x000fe20000000f00 */
[----:B------:R-:W-:Y:S01]  /*1a30*/  IMAD.MOV.U32 R10, RZ, RZ, R8 ;  /* 0x000000ffff0a7224 */ /* 0x000fe200078e0008 */
[----:B------:R-:W-:-:S07]  /*1a40*/  MOV R11, R13 ;  /* 0x0000000d000b7202 */ /* 0x000fce0000000f00 */
.L_x_1793:
[----:B------:R-:W-:Y:S05]  /*1a50*/  BSYNC.RECONVERGENT B1 ;  /* 0x0000000000017941 */ /* 0x000fea0003800200 */
.L_x_1792:
[----:B------:R-:W-:Y:S01]  /*1a60*/  ISETP.GE.U32.AND P0, PT, R21, R24, PT ;  /* 0x000000181500720c */ /* 0x000fe20003f06070 */
[----:B------:R-:W-:-:S12]  /*1a70*/  BSSY.RECONVERGENT B1, `(.L_x_1796) ;  /* 0x0000012000017945 */ /* 0x000fd80003800200 */
[----:B------:R-:W-:Y:S05]  /*1a80*/  @P0 BRA `(.L_x_1797) ;  /* 0x0000000000400947 */ /* 0x000fea0003800000 */
[----:B------:R-:W-:-:S05]  /*1a90*/  IMAD.WIDE.U32 R8, R21, 0x4, R2 ;  /* 0x0000000415087825 */ /* 0x000fca00078e0002 */
[----:B------:R0:W5:Y:S01]  /*1aa0*/  LDG.E R15, desc[UR36][R8.64] ;  /* 0x00000024080f7981 */ /* 0x000162000c1e1900 */
[----:B------:R-:W-:-:S04]  /*1ab0*/  IADD3 R13, PT, PT, R21, R0, RZ ;  /* 0x00000000150d7210 */ /* 0x000fc80007ffe0ff */
[----:B------:R-:W-:-:S13]  /*1ac0*/  ISETP.GE.U32.AND P1, PT, R13, R24, PT ;  /* 0x000000180d00720c */ /* 0x000fda0003f26070 */
[----:B0-----:R-:W-:Y:S05]  /*1ad0*/  @P1 BRA `(.L_x_1797) ;  /* 0x00000000002c1947 */ /* 0x001fea0003800000 */
[----:B------:R-:W-:-:S05]  /*1ae0*/  IMAD.WIDE.U32 R8, R13, 0x4, R2 ;  /* 0x000000040d087825 */ /* 0x000fca00078e0002 */
[----:B------:R0:W5:Y:S01]  /*1af0*/  LDG.E R11, desc[UR36][R8.64] ;  /* 0x00000024080b7981 */ /* 0x000162000c1e1900 */
[----:B------:R-:W-:-:S04]  /*1b00*/  IADD3 R13, PT, PT, R13, R0, RZ ;  /* 0x000000000d0d7210 */ /* 0x000fc80007ffe0ff */
[----:B------:R-:W-:-:S13]  /*1b10*/  ISETP.GE.U32.AND P1, PT, R13, R24, PT ;  /* 0x000000180d00720c */ /* 0x000fda0003f26070 */
[----:B0-----:R-:W-:Y:S05]  /*1b20*/  @P1 BRA `(.L_x_1797) ;  /* 0x0000000000181947 */ /* 0x001fea0003800000 */
[C---:B------:R-:W-:Y:S02]  /*1b30*/  IMAD.IADD R19, R13.reuse, 0x1, R0 ;  /* 0x000000010d137824 */ /* 0x040fe400078e0200 */
[----:B------:R-:W-:-:S03]  /*1b40*/  IMAD.WIDE.U32 R8, R13, 0x4, R2 ;  /* 0x000000040d087825 */ /* 0x000fc600078e0002 */
[C---:B------:R-:W-:Y:S02]  /*1b50*/  ISETP.GE.U32.AND P1, PT, R19.reuse, R24, PT ;  /* 0x000000181300720c */ /* 0x040fe40003f26070 */
[----:B------:R0:W5:Y:S11]  /*1b60*/  LDG.E R14, desc[UR36][R8.64] ;  /* 0x00000024080e7981 */ /* 0x000176000c1e1900 */
[----:B------:R-:W-:-:S05]  /*1b70*/  @!P1 IMAD.WIDE.U32 R2, R19, 0x4, R2 ;  /* 0x0000000413029825 */ /* 0x000fca00078e0002 */
[----:B------:R0:W5:Y:S02]  /*1b80*/  @!P1 LDG.E R10, desc[UR36][R2.64] ;  /* 0x00000024020a9981 */ /* 0x000164000c1e1900 */
.L_x_1797:
[----:B------:R-:W-:Y:S05]  /*1b90*/  BSYNC.RECONVERGENT B1 ;  /* 0x0000000000017941 */ /* 0x000fea0003800200 */
.L_x_1796:
[----:B------:R-:W-:Y:S04]  /*1ba0*/  BSSY.RECONVERGENT B1, `(.L_x_1798) ;  /* 0x000000e000017945 */ /* 0x000fe80003800200 */
[----:B------:R-:W-:Y:S05]  /*1bb0*/  @P0 BRA `(.L_x_1799) ;  /* 0x0000000000300947 */ /* 0x000fea0003800000 */
[----:B0-----:R-:W-:Y:S02]  /*1bc0*/  IADD3 R3, PT, PT, R21, R0, RZ ;  /* 0x0000000015037210 */ /* 0x001fe40007ffe0ff */
[----:B-----5:R-:W-:Y:S02]  /*1bd0*/  IADD3 R4, PT, PT, R4, R15, RZ ;  /* 0x0000000f04047210 */ /* 0x020fe40007ffe0ff */
[----:B------:R-:W-:-:S13]  /*1be0*/  ISETP.GE.U32.AND P0, PT, R3, R24, PT ;  /* 0x000000180300720c */ /* 0x000fda0003f06070 */
[----:B------:R-:W-:Y:S05]  /*1bf0*/  @P0 BRA `(.L_x_1799) ;  /* 0x0000000000200947 */ /* 0x000fea0003800000 */
[----:B------:R-:W-:Y:S01]  /*1c00*/  IMAD.IADD R3, R3, 0x1, R0 ;  /* 0x0000000103037824 */ /* 0x000fe200078e0200 */
[----:B------:R-:W-:-:S04]  /*1c10*/  IADD3 R6, PT, PT, R6, R11, RZ ;  /* 0x0000000b06067210 */ /* 0x000fc80007ffe0ff */
[----:B------:R-:W-:-:S13]  /*1c20*/  ISETP.GE.U32.AND P0, PT, R3, R24, PT ;  /* 0x000000180300720c */ /* 0x000fda0003f06070 */
[----:B------:R-:W-:Y:S01]  /*1c30*/  @!P0 IADD3 R3, PT, PT, R3, R0, RZ ;  /* 0x0000000003038210 */ /* 0x000fe20007ffe0ff */
[----:B------:R-:W-:-:S03]  /*1c40*/  @!P0 IMAD.IADD R5, R5, 0x1, R14 ;  /* 0x0000000105058824 */ /* 0x000fc600078e020e */
[----:B------:R-:W-:-:S04]  /*1c50*/  @!P0 ISETP.GE.U32.AND P1, PT, R3, R24, PT ;  /* 0x000000180300820c */ /* 0x000fc80003f26070 */
[----:B------:R-:W-:-:S04]  /*1c60*/  @!P0 SEL R10, R10, RZ, !P1 ;  /* 0x000000ff0a0a8207 */ /* 0x000fc80004800000 */
[----:B------:R-:W-:-:S07]  /*1c70*/  @!P0 IADD3 R7, PT, PT, R7, R10, RZ ;  /* 0x0000000a07078210 */ /* 0x000fce0007ffe0ff */
.L_x_1799:
[----:B------:R-:W-:Y:S05]  /*1c80*/  BSYNC.RECONVERGENT B1 ;  /* 0x0000000000017941 */ /* 0x000fea0003800200 */
.L_x_1798:
[----:B------:R-:W-:-:S04]  /*1c90*/  IADD3 R4, PT, PT, R5, R6, R4 ;  /* 0x0000000605047210 */ /* 0x000fc80007ffe004 */
[----:B------:R-:W-:Y:S01]  /*1ca0*/  IADD3 R7, PT, PT, R4, R7, RZ ;  /* 0x0000000704077210 */ /* 0x000fe20007ffe0ff */
[----:B------:R-:W-:Y:S06]  /*1cb0*/  BRA `(.L_x_1780) ;  /* 0x0000008c00bc7947 */ /* 0x000fec0003800000 */
.L_x_1791:
        /* <DEDUP_REMOVED lines=14> */
.L_x_1804:
        /* <DEDUP_REMOVED lines=24> */
.L_x_1803:
[----:B------:R-:W-:Y:S01]  /*1f20*/  MOV R15, R19 ;  /* 0x00000013000f7202 */ /* 0x000fe20000000f00 */
[----:B------:R-:W-:Y:S01]  /*1f30*/  IMAD.MOV.U32 R11, RZ, RZ, R13 ;  /* 0x000000ffff0b7224 */ /* 0x000fe200078e000d */
[----:B------:R-:W-:Y:S02]  /*1f40*/  MOV R12, R10 ;  /* 0x0000000a000c7202 */ /* 0x000fe40000000f00 */
[----:B------:R-:W-:-:S07]  /*1f50*/  MOV R9, R14 ;  /* 0x0000000e00097202 */ /* 0x000fce0000000f00 */
.L_x_1802:
[----:B------:R-:W-:Y:S05]  /*1f60*/  BSYNC.RECONVERGENT B1 ;  /* 0x0000000000017941 */ /* 0x000fea0003800200 */
.L_x_1801:
[----:B------:R-:W-:Y:S01]  /*1f70*/  ISETP.GE.U32.AND P0, PT, R21, R24, PT ;  /* 0x000000181500720c */ /* 0x000fe20003f06070 */
[----:B------:R-:W-:-:S12]  /*1f80*/  BSSY.RECONVERGENT B1, `(.L_x_1805) ;  /* 0x0000016000017945 */ /* 0x000fd80003800200 */
[----:B------:R-:W-:Y:S05]  /*1f90*/  @P0 BRA `(.L_x_1806) ;  /* 0x0000000000500947 */ /* 0x000fea0003800000 */
[----:B------:R-:W-:-:S04]  /*1fa0*/  IMAD R15, R0, R21, RZ ;  /* 0x00000015000f7224 */ /* 0x000fc800078e02ff */
[----:B------:R-:W-:-:S06]  /*1fb0*/  IMAD.WIDE.U32 R14, R15, 0x4, R2 ;  /* 0x000000040f0e7825 */ /* 0x000fcc00078e0002 */
[----:B------:R0:W5:Y:S01]  /*1fc0*/  LDG.E R15, desc[UR36][R14.64] ;  /* 0x000000240e0f7981 */ /* 0x000162000c1e1900 */
[----:B------:R-:W-:-:S04]  /*1fd0*/  IADD3 R19, PT, PT, R21, R4, RZ ;  /* 0x0000000415137210 */ /* 0x000fc80007ffe0ff */
[----:B------:R-:W-:-:S13]  /*1fe0*/  ISETP.GE.U32.AND P1, PT, R19, R24, PT ;  /* 0x000000181300720c */ /* 0x000fda0003f26070 */
[----:B0-----:R-:W-:Y:S05]  /*1ff0*/  @P1 BRA `(.L_x_1806) ;  /* 0x0000000000381947 */ /* 0x001fea0003800000 */
[----:B------:R-:W-:-:S04]  /*2000*/  IMAD R13, R0, R19, RZ ;  /* 0x00000013000d7224 */ /* 0x000fc800078e02ff */
[----:B------:R-:W-:-:S06]  /*2010*/  IMAD.WIDE.U32 R12, R13, 0x4, R2 ;  /* 0x000000040d0c7825 */ /* 0x000fcc00078e0002 */
[----:B------:R0:W5:Y:S01]  /*2020*/  LDG.E R12, desc[UR36][R12.64] ;  /* 0x000000240c0c7981 */ /* 0x000162000c1e1900 */
[----:B------:R-:W-:-:S05]  /*2030*/  IMAD.IADD R19, R19, 0x1, R4 ;  /* 0x0000000113137824 */ /* 0x000fca00078e0204 */
[----:B------:R-:W-:-:S13]  /*2040*/  ISETP.GE.U32.AND P1, PT, R19, R24, PT ;  /* 0x000000181300720c */ /* 0x000fda0003f26070 */
[----:B0-----:R-:W-:Y:S05]  /*2050*/  @P1 BRA `(.L_x_1806) ;  /* 0x0000000000201947 */ /* 0x001fea0003800000 */
[----:B------:R-:W-:Y:S01]  /*2060*/  IADD3 R13, PT, PT, R19, R4, RZ ;  /* 0x00000004130d7210 */ /* 0x000fe20007ffe0ff */
[----:B------:R-:W-:-:S03]  /*2070*/  IMAD R11, R0, R19, RZ ;  /* 0x00000013000b7224 */ /* 0x000fc600078e02ff */
[----:B------:R-:W-:Y:S01]  /*2080*/  ISETP.GE.U32.AND P1, PT, R13, R24, PT ;  /* 0x000000180d00720c */ /* 0x000fe20003f26070 */
[----:B------:R-:W-:-:S06]  /*2090*/  IMAD.WIDE.U32 R10, R11, 0x4, R2 ;  /* 0x000000040b0a7825 */ /* 0x000fcc00078e0002 */
[----:B------:R0:W5:Y:S06]  /*20a0*/  LDG.E R11, desc[UR36][R10.64] ;  /* 0x000000240a0b7981 */ /* 0x00016c000c1e1900 */
[----:B------:R-:W-:-:S04]  /*20b0*/  @!P1 IMAD R13, R0, R13, RZ ;  /* 0x0000000d000d9224 */ /* 0x000fc800078e02ff */
[----:B------:R-:W-:-:S05]  /*20c0*/  @!P1 IMAD.WIDE.U32 R2, R13, 0x4, R2 ;  /* 0x000000040d029825 */ /* 0x000fca00078e0002 */
[----:B------:R0:W5:Y:S02]  /*20d0*/  @!P1 LDG.E R9, desc[UR36][R2.64] ;  /* 0x0000002402099981 */ /* 0x000164000c1e1900 */
.L_x_1806:
[----:B------:R-:W-:Y:S05]  /*20e0*/  BSYNC.RECONVERGENT B1 ;  /* 0x0000000000017941 */ /* 0x000fea0003800200 */
.L_x_1805:
[----:B------:R-:W-:Y:S04]  /*20f0*/  BSSY.RECONVERGENT B1, `(.L_x_1807) ;  /* 0x000000e000017945 */ /* 0x000fe80003800200 */
[----:B------:R-:W-:Y:S05]  /*2100*/  @P0 BRA `(.L_x_1808) ;  /* 0x0000000000300947 */ /* 0x000fea0003800000 */
[----:B0-----:R-:W-:Y:S01]  /*2110*/  IADD3 R3, PT, PT, R21, R4, RZ ;  /* 0x0000000415037210 */ /* 0x001fe20007ffe0ff */
[----:B-----5:R-:W-:-:S03]  /*2120*/  IMAD.IADD R8, R8, 0x1, R15 ;  /* 0x0000000108087824 */ /* 0x020fc600078e020f */
[----:B------:R-:W-:-:S13]  /*2130*/  ISETP.GE.U32.AND P0, PT, R3, R24, PT ;  /* 0x000000180300720c */ /* 0x000fda0003f06070 */
[----:B------:R-:W-:Y:S05]  /*2140*/  @P0 BRA `(.L_x_1808) ;  /* 0x0000000000200947 */ /* 0x000fea0003800000 */
[----:B------:R-:W-:Y:S01]  /*2150*/  IADD3 R3, PT, PT, R3, R4, RZ ;  /* 0x0000000403037210 */ /* 0x000fe20007ffe0ff */
[----:B------:R-:W-:-:S03]  /*2160*/  IMAD.IADD R7, R7, 0x1, R12 ;  /* 0x0000000107077824 */ /* 0x000fc600078e020c */
[----:B------:R-:W-:-:S13]  /*2170*/  ISETP.GE.U32.AND P0, PT, R3, R24, PT ;  /* 0x000000180300720c */ /* 0x000fda0003f06070 */
[----:B------:R-:W-:Y:S02]  /*2180*/  @!P0 IADD3 R3, PT, PT, R3, R4, RZ ;  /* 0x0000000403038210 */ /* 0x000fe40007ffe0ff */
[----:B------:R-:W-:Y:S02]  /*2190*/  @!P0 IADD3 R6, PT, PT, R6, R11, RZ ;  /* 0x0000000b06068210 */ /* 0x000fe40007ffe0ff */
[----:B------:R-:W-:-:S04]  /*21a0*/  @!P0 ISETP.GE.U32.AND P1, PT, R3, R24, PT ;  /* 0x000000180300820c */ /* 0x000fc80003f26070 */
[----:B------:R-:W-:-:S04]  /*21b0*/  @!P0 SEL R0, R9, RZ, !P1 ;  /* 0x000000ff09008207 */ /* 0x000fc80004800000 */
[----:B------:R-:W-:-:S07]  /*21c0*/  @!P0 IADD3 R5, PT, PT, R5, R0, RZ ;  /* 0x0000000005058210 */ /* 0x000fce0007ffe0ff */
.L_x_1808:
[----:B------:R-:W-:Y:S05]  /*21d0*/  BSYNC.RECONVERGENT B1 ;  /* 0x0000000000017941 */ /* 0x000fea0003800200 */
.L_x_1807:
[----:B------:R-:W-:-:S05]  /*21e0*/  IADD3 R6, PT, PT, R6, R7, R8 ;  /* 0x0000000706067210 */ /* 0x000fca0007ffe008 */
[----:B------:R-:W-:Y:S01]  /*21f0*/  IMAD.IADD R7, R6, 0x1, R5 ;  /* 0x0000000106077824 */ /* 0x000fe200078e0205 */
[----:B------:R-:W-:Y:S06]  /*2200*/  BRA `(.L_x_1780) ;  /* 0x0000008800687947 */ /* 0x000fec0003800000 */
.L_x_1800:
[----:B------:R-:W0:Y:S01]  /*2210*/  LDCU UR4, c[0x0][0x394] ;  /* 0x00007280ff0477ac */ /* 0x000e220008000800 */
[----:B------:R-:W1:Y:S01]  /*2220*/  LDC R9, c[0x0][0x384] ;  /* 0x0000e100ff097b82 */ /* 0x000e620000000800 */
[----:B------:R-:W-:Y:S01]  /*2230*/  BSSY.RECONVERGENT B1, `(.L_x_1809) ;  /* 0x000040f000017945 */ /* 0x000fe20003800200 */
[----:B0-----:R-:W-:-:S05]  /*2240*/  MOV R22, UR4 ;  /* 0x0000000400167c02 */ /* 0x001fca0008000f00 */
[----:B------:R-:W-:Y:S01]  /*2250*/  IMAD R3, R22, 0x3, R21 ;  /* 0x0000000316037824 */ /* 0x000fe200078e0215 */
[-C--:B-1----:R-:W-:Y:S01]  /*2260*/  MOV R20, R9.reuse ;  /* 0x0000000900147202 */ /* 0x082fe20000000f00 */
[----:B------:R-:W-:Y:S01]  /*2270*/  IMAD.MOV.U32 R11, RZ, RZ, R9 ;  /* 0x000000ffff0b7224 */ /* 0x000fe200078e0009 */
[----:B------:R-:W-:Y:S02]  /*2280*/  MOV R10, R9 ;  /* 0x00000009000a7202 */ /* 0x000fe40000000f00 */
[----:B------:R-:W-:-:S13]  /*2290*/  ISETP.GE.U32.AND P0, PT, R3, R24, PT ;  /* 0x000000180300720c */ /* 0x000fda0003f06070 */
[----:B------:R-:W-:Y:S05]  /*22a0*/  @P0 BRA `(.L_x_1810) ;  /* 0x00000040001c0947 */ /* 0x000fea0003800000 */
[----:B------:R-:W-:-:S13]  /*22b0*/  ISETP.NE.AND P0, PT, R6, RZ, PT ;  /* 0x000000ff0600720c */ /* 0x000fda0003f05270 */
[----:B------:R0:W5:Y:S01]  /*22c0*/  @!P0 LDG.E R3, desc[UR36][R4.64] ;  /* 0x0000002404038981 */ /* 0x000162000c1e1900 */
[----:B------:R-:W-:Y:S01]  /*22d0*/  IADD3 R0, PT, PT, R6, -0x1, RZ ;  /* 0xffffffff06007810 */ /* 0x000fe20007ffe0ff */
[----:B------:R-:W-:Y:S01]  /*22e0*/  IMAD.MOV.U32 R20, RZ, RZ, R9 ;  /* 0x000000ffff147224 */ /* 0x000fe200078e0009 */
[-C--:B------:R-:W-:Y:S02]  /*22f0*/  MOV R11, R9.reuse ;  /* 0x00000009000b7202 */ /* 0x080fe40000000f00 */
[----:B------:R-:W-:Y:S02]  /*2300*/  VIMNMX.U32 R0, PT, PT, R0, 0x18, PT ;  /* 0x0000001800007848 */ /* 0x000fe40003fe0000 */
[----:B------:R-:W-:-:S03]  /*2310*/  MOV R10, R9 ;  /* 0x00000009000a7202 */ /* 0x000fc60000000f00 */
[----:B0-----:R-:W-:-:S07]  /*2320*/  VIADD R2, R0, 0x1 ;  /* 0x0000000100027836 */ /* 0x001fce0000000000 */
.L_x_1816:
[----:B------:R-:W0:Y:S01]  /*2330*/  LDCU UR4, c[0x0][0x394] ;  /* 0x00007280ff0477ac */ /* 0x000e220008000800 */
[-C--:B-----5:R-:W-:Y:S01]  /*2340*/  @!P0 MOV R8, R3.reuse ;  /* 0x0000000300088202 */ /* 0x0a0fe20000000f00 */
[----:B------:R-:W-:Y:S01]  /*2350*/  @!P0 IMAD.MOV.U32 R7, RZ, RZ, R3 ;  /* 0x000000ffff078224 */ /* 0x000fe200078e0003 */
[-C--:B------:R-:W-:Y:S02]  /*2360*/  @!P0 MOV R0, R3.reuse ;  /* 0x0000000300008202 */ /* 0x080fe40000000f00 */
[----:B------:R-:W-:Y:S01]  /*2370*/  @!P0 MOV R6, R3 ;  /* 0x0000000300068202 */ /* 0x000fe20000000f00 */
[----:B------:R-:W-:Y:S06]  /*2380*/  @!P0 BRA `(.L_x_1811) ;  /* 0x0000003c00b88947 */ /* 0x000fec0003800000 */
[----:B------:R-:W1:Y:S01]  /*2390*/  LDCU.64 UR30, c[0x0][0x3d0] ;  /* 0x00007a00ff1e77ac */ /* 0x000e620008000a00 */
[----:B------:R-:W-:Y:S02]  /*23a0*/  HFMA2 R6, -RZ, RZ, 0, 0 ;  /* 0x00000000ff067431 */ /* 0x000fe400000001ff */
[----:B------:R-:W-:Y:S01]  /*23b0*/  IMAD.MOV.U32 R7, RZ, RZ, R21 ;  /* 0x000000ffff077224 */ /* 0x000fe200078e0015 */
        /* <DEDUP_REMOVED lines=63> */
[----:B------:R-:W-:Y:S01]  /*27b0*/  MOV R6, RZ ;  /* 0x000000ff00067202 */ /* 0x000fe20000000f00 */
[----:B------:R-:W-:Y:S01]  /*27c0*/  IMAD.MOV.U32 R7, RZ, RZ, R8 ;  /* 0x000000ffff077224 */ /* 0x000fe200078e0008 */
        /* <DEDUP_REMOVED lines=228> */
.L_x_1812:
        /* <DEDUP_REMOVED lines=13> */
[----:B------:R-:W-:Y:S01]  /*36e0*/  HFMA2 R18, -RZ, RZ, 0, 0 ;  /* 0x00000000ff127431 */ /* 0x000fe200000001ff */
[----:B------:R-:W-:-:S04]  /*36f0*/  ISETP.NE.AND P1, PT, R2, 0x2, PT ;  /* 0x000000020200780c */ /* 0x000fc80003f25270 */
[----:B------:R-:W-:-:S05]  /*3700*/  IMAD.HI.U32 R7, R19, UR33, R18 ;  /* 0x0000002113077c27 */ /* 0x000fca000f8e0012 */
[----:B0-----:R-:W-:Y:S01]  /*3710*/  SHF.R.U32.HI R8, RZ, UR28, R7 ;  /* 0x0000001cff087c19 */ /* 0x001fe20008011607 */
        /* <DEDUP_REMOVED lines=215> */
.L_x_1813:
        /* <DEDUP_REMOVED lines=231> */
.L_x_1814:
        /* <DEDUP_REMOVED lines=243> */
.L_x_1815:
[----:B------:R-:W-:-:S04]  /*6230*/  LOP3.LUT R13, R8, 0xfffffffc, RZ, 0xc0, !PT ;  /* 0xfffffffc080d7812 */ /* 0x000fc800078ec0ff */
[----:B------:R-:W-:-:S04]  /*6240*/  IADD3 R12, P1, PT, R13, R4, RZ ;  /* 0x000000040d0c7210 */ /* 0x000fc80007f3e0ff */
[----:B------:R-:W-:-:S05]  /*6250*/  IADD3.X R13, PT, PT, RZ, R5, RZ, P1, !PT ;  /* 0x00000005ff0d7210 */ /* 0x000fca0000ffe4ff */
[----:B------:R1:W5:Y:S04]  /*6260*/  LDG.E R8, desc[UR36][R12.64] ;  /* 0x000000240c087981 */ /* 0x000368000c1e1900 */
.L_x_1811:
[----:B------:R-:W2:Y:S01]  /*6270*/  LDCU UR5, c[0x0][0x38c] ;  /* 0x00007180ff0577ac */ /* 0x000ea20008000800 */
[----:B0-----:R-:W-:Y:S01]  /*6280*/  IMAD.U32 R22, RZ, RZ, UR4 ;  /* 0x00000004ff167e24 */ /* 0x001fe2000f8e00ff */
[----:B-----5:R-:W-:Y:S01]  /*6290*/  IADD3 R10, PT, PT, R7, R10, RZ ;  /* 0x0000000a070a7210 */ /* 0x020fe20007ffe0ff */
[----:B------:R-:W-:Y:S01]  /*62a0*/  IMAD.IADD R9, R6, 0x1, R9 ;  /* 0x0000000106097824 */ /* 0x000fe200078e0209 */
[----:B------:R-:W-:Y:S01]  /*62b0*/  IADD3 R11, PT, PT, R0, R11, RZ ;  /* 0x0000000b000b7210 */ /* 0x000fe20007ffe0ff */
[----:B------:R-:W-:Y:S01]  /*62c0*/  IMAD.IADD R20, R8, 0x1, R20 ;  /* 0x0000000108147824 */ /* 0x000fe200078e0214 */
[----:B------:R-:W-:-:S05]  /*62d0*/  LEA R21, R22, R21, 0x2 ;  /* 0x0000001516157211 */ /* 0x000fca00078e10ff */
[----:B-1----:R-:W-:Y:S01]  /*62e0*/  IMAD R13, R22, 0x3, R21 ;  /* 0x00000003160d7824 */ /* 0x002fe200078e0215 */
[----:B--2---:R-:W-:-:S04]  /*62f0*/  MOV R24, UR5 ;  /* 0x0000000500187c02 */ /* 0x004fc80008000f00 */
[----:B------:R-:W-:-:S13]  /*6300*/  ISETP.GE.U32.AND P1, PT, R13, R24, PT ;  /* 0x000000180d00720c */ /* 0x000fda0003f26070 */
[----:B------:R-:W-:Y:S05]  /*6310*/  @!P1 BRA `(.L_x_1816) ;  /* 0xffffffc000049947 */ /* 0x000fea000383ffff */
.L_x_1810:
[----:B------:R-:W-:Y:S05]  /*6320*/  BSYNC.RECONVERGENT B1 ;  /* 0x0000000000017941 */ /* 0x000fea0003800200 */
.L_x_1809:
        /* <DEDUP_REMOVED lines=284> */
.L_x_1820:
[----:B------:R-:W-:Y:S01]  /*74f0*/  SHF.R.U32.HI R12, RZ, 0x2, R6 ;  /* 0x00000002ff0c7819 */ /* 0x000fe20000011606 */
[----:B------:R-:W-:-:S07]  /*7500*/  IMAD.MOV.U32 R13, RZ, RZ, RZ ;  /* 0x000000ffff0d7224 */ /* 0x000fce00078e00ff */
.L_x_1819:
        /* <DEDUP_REMOVED lines=284> */
.L_x_1822:
[----:B------:R-:W-:Y:S02]  /*86d0*/  SHF.R.U32.HI R18, RZ, 0x2, R7 ;  /* 0x00000002ff127819 */ /* 0x000fe40000011607 */
[----:B------:R-:W-:-:S07]  /*86e0*/  MOV R19, RZ ;  /* 0x000000ff00137202 */ /* 0x000fce0000000f00 */
.L_x_1821:
[----:B------:R-:W-:-:S04]  /*86f0*/  LEA R12, P1, R18, R3, 0x2 ;  /* 0x00000003120c7211 */ /* 0x000fc800078210ff */
[----:B------:R-:W-:-:S05]  /*8700*/  LEA.HI.X R13, R18, R2, R19, 0x2, P1 ;  /* 0x00000002120d7211 */ /* 0x000fca00008f1413 */
[----:B------:R0:W5:Y:S01]  /*8710*/  LDG.E R7, desc[UR36][R12.64] ;  /* 0x000000240c077981 */ /* 0x000162000c1e1900 */
        /* <DEDUP_REMOVED lines=278> */
.L_x_1824:
[----:B------:R-:W-:Y:S01]  /*9880*/  SHF.R.U32.HI R18, RZ, 0x2, R0 ;  /* 0x00000002ff127819 */ /* 0x000fe20000011600 */
[----:B------:R-:W-:-:S07]  /*9890*/  IMAD.MOV.U32 R19, RZ, RZ, RZ ;  /* 0x000000ffff137224 */ /* 0x000fce00078e00ff */
.L_x_1823:
        /* <DEDUP_REMOVED lines=281> */
.L_x_1826:
[----:B------:R-:W-:Y:S02]  /*aa30*/  SHF.R.U32.HI R12, RZ, 0x2, R5 ;  /* 0x00000002ff0c7819 */ /* 0x000fe40000011605 */
[----:B------:R-:W-:-:S07]  /*aa40*/  MOV R13, RZ ;  /* 0x000000ff000d7202 */ /* 0x000fce0000000f00 */
.L_x_1825:
[----:B------:R-:W-:-:S04]  /*aa50*/  LEA R4, P0, R12, R3, 0x2 ;  /* 0x000000030c047211 */ /* 0x000fc800078010ff */
[----:B------:R-:W-:-:S05]  /*aa60*/  LEA.HI.X R5, R12, R2, R13, 0x2, P0 ;  /* 0x000000020c057211 */ /* 0x000fca00000f140d */
[----:B------:R0:W5:Y:S04]  /*aa70*/  LDG.E R8, desc[UR36][R4.64] ;  /* 0x0000002404087981 */ /* 0x000168000c1e1900 */
.L_x_1818:
[----:B------:R-:W-:Y:S05]  /*aa80*/  BSYNC.RECONVERGENT B1 ;  /* 0x0000000000017941 */ /* 0x000fea0003800200 */
.L_x_1817:
[----:B------:R-:W-:Y:S01]  /*aa90*/  ISETP.GE.U32.AND P0, PT, R21, R24, PT ;  /* 0x000000181500720c */ /* 0x000fe20003f06070 */
[----:B------:R-:W-:-:S12]  /*aaa0*/  BSSY.RECONVERGENT B1, `(.L_x_1827) ;  /* 0x000000e000017945 */ /* 0x000fd80003800200 */
[----:B------:R-:W-:Y:S05]  /*aab0*/  @P0 BRA `(.L_x_1828) ;  /* 0x0000000000300947 */ /* 0x000fea0003800000 */
[----:B------:R-:W-:Y:S01]  /*aac0*/  IADD3 R3, PT, PT, R21, R22, RZ ;  /* 0x0000001615037210 */ /* 0x000fe20007ffe0ff */
        /* <DEDUP_REMOVED lines=11> */
.L_x_1828:
[----:B------:R-:W-:Y:S05]  /*ab80*/  BSYNC.RECONVERGENT B1 ;  /* 0x0000000000017941 */ /* 0x000fea0003800200 */
.L_x_1827:
[----:B-----5:R-:W-:-:S05]  /*ab90*/  IADD3 R7, PT, PT, R11, R10, R9 ;  /* 0x0000000a0b077210 */ /* 0x020fca0007ffe009 */
[----:B------:R-:W-:-:S07]  /*aba0*/  IMAD.IADD R7, R7, 0x1, R20 ;  /* 0x0000000107077824 */ /* 0x000fce00078e0214 */
.L_x_1780:
[----:B------:R-:W-:Y:S05]  /*abb0*/  BSYNC.RECONVERGENT B0 ;  /* 0x0000000000007941 */ /* 0x000fea0003800200 */
.L_x_1779:
        /* <DEDUP_REMOVED lines=17> */
.L_x_1830:
        /* <DEDUP_REMOVED lines=10> */
[----:B-1-3--:R-:W-:-:S05]  /*ad70*/  @!P0 IADD3 R7, PT, PT, R7, R4, RZ ;  /* 0x0000000407078210 */ /* 0x00afca0007ffe0ff */
[----:B------:R3:W-:Y:S01]  /*ad80*/  @!P0 STS [R2], R7 ;  /* 0x0000000702008388 */ /* 0x0007e20000000800 */
[----:B------:R-:W-:Y:S05]  /*ad90*/  BRA.U UP0, `(.L_x_1830) ;  /* 0xfffffffd00cc7547 */ /* 0x000fea000b83ffff */
.L_x_1829:
        /* <DEDUP_REMOVED lines=17> */
[----:B------:R-:W-:-:S07]  /*aeb0*/  IMAD.U32 R3, RZ, RZ, UR5 ;  /* 0x00000005ff037e24 */ /* 0x000fce000f8e00ff */
.L_x_1833:
[----:B-----5:R-:W-:Y:S01]  /*aec0*/  SHF.R.U32.HI R9, RZ, 0x1, R3 ;  /* 0x00000001ff097819 */ /* 0x020fe20000011603 */
[----:B------:R-:W-:Y:S03]  /*aed0*/  BAR.SYNC.DEFER_BLOCKING 0x0 ;  /* 0x0000000000007b1d */ /* 0x000fe60000010000 */
[----:B------:R-:W-:-:S04]  /*aee0*/  IADD3 R4, PT, PT, R9, R0, RZ ;  /* 0x0000000009047210 */ /* 0x000fc80007ffe0ff */
[----:B------:R-:W-:-:S04]  /*aef0*/  ISETP.GE.U32.AND P0, PT, R4, UR5, PT ;  /* 0x0000000504007c0c */ /* 0x000fc8000bf06070 */
[----:B------:R-:W-:-:S13]  /*af00*/  ISETP.GE.U32.OR P0, PT, R0, R9, P0 ;  /* 0x000000090000720c */ /* 0x000fda0000706470 */
[----:B------:R-:W-:-:S06]  /*af10*/  @!P0 LEA R4, R9, R2, 0x2 ;  /* 0x0000000209048211 */ /* 0x000fcc00078e10ff */
[----:B------:R-:W4:Y:S02]  /*af20*/  @!P0 LDS R4, [R4] ;  /* 0x0000000004048984 */ /* 0x000f240000000800 */
[----:B----4-:R-:W-:-:S05]  /*af30*/  @!P0 IMAD.IADD R7, R7, 0x1, R4 ;  /* 0x0000000107078824 */ /* 0x010fca00078e0204 */
[----:B------:R0:W-:Y:S01]  /*af40*/  @!P0 STS [R2], R7 ;  /* 0x0000000702008388 */ /* 0x0001e20000000800 */
[----:B------:R-:W-:Y:S02]  /*af50*/  ISETP.GT.U32.AND P0, PT, R3, 0x7f, PT ;  /* 0x0000007f0300780c */ /* 0x000fe40003f04070 */
[----:B------:R-:W-:-:S11]  /*af60*/  MOV R3, R9 ;  /* 0x0000000900037202 */ /* 0x000fd60000000f00 */
[----:B0-----:R-:W-:Y:S05]  /*af70*/  @P0 BRA `(.L_x_1833) ;  /* 0xfffffffc00d00947 */ /* 0x001fea000383ffff */
.L_x_1832:
[----:B------:R-:W-:Y:S01]  /*af80*/  BAR.SYNC.DEFER_BLOCKING 0x0 ;  /* 0x0000000000007b1d */ /* 0x000fe20000010000 */
[----:B------:R-:W-:-:S09]  /*af90*/  UISETP.GE.U32.AND UP0, UPT, UR4, 0x2, UPT ;  /* 0x000000020400788c */ /* 0x000fd2000bf06070 */
[----:B------:R-:W-:Y:S05]  /*afa0*/  BRA.U !UP0, `(.L_x_1831) ;  /* 0x0000000108187547 */ /* 0x000fea000b800000 */
[----:B-1-34-:R-:W-:-:S07]  /*afb0*/  HFMA2 R2, -RZ, RZ, 0, 5.9604644775390625e-08 ;  /* 0x00000001ff027431 */ /* 0x01afce00000001ff */
.L_x_1834:
[----:B------:R1:W3:Y:S02]  /*afc0*/  SHFL.DOWN PT, R4, R7, R2, 0x1f ;  /* 0x08001f0207047589 */ /* 0x0002e400000e0000 */
[----:B-1----:R-:W-:-:S05]  /*afd0*/  IMAD.SHL.U32 R2, R2, 0x2, RZ ;  /* 0x0000000202027824 */ /* 0x002fca00078e00ff */
[----:B------:R-:W-:Y:S02]  /*afe0*/  ISETP.GE.AND P0, PT, R2, UR4, PT ;  /* 0x0000000402007c0c */ /* 0x000fe4000bf06270 */
[----:B---3--:R-:W-:-:S11]  /*aff0*/  IADD3 R7, PT, PT, R4, R7, RZ ;  /* 0x0000000704077210 */ /* 0x008fd60007ffe0ff */
[----:B------:R-:W-:Y:S05]  /*b000*/  @!P0 BRA `(.L_x_1834) ;  /* 0xfffffffc00ec8947 */ /* 0x000fea000383ffff */
.L_x_1831:
[----:B------:R-:W0:Y:S01]  /*b010*/  LDCU UR4, c[0x0][0x55c] ;  /* 0x0000ab80ff0477ac */ /* 0x000e220008000800 */
[----:B------:R-:W-:Y:S01]  /*b020*/  MOV R18, RZ ;  /* 0x000000ff00127202 */ /* 0x000fe20000000f00 */
[----:B0-----:R-:W-:-:S09]  /*b030*/  UISETP.NE.AND UP0, UPT, UR4, URZ, UPT ;  /* 0x000000ff0400728c */ /* 0x001fd2000bf05270 */
[----:B------:R-:W-:Y:S05]  /*b040*/  BRA.U !UP0, `(.L_x_1835) ;  /* 0x0000001108587547 */ /* 0x000fea000b800000 */
[----:B------:R-:W0:Y:S01]  /*b050*/  LDCU.64 UR8, c[0x0][0x560] ;  /* 0x0000ac00ff0877ac */ /* 0x000e220008000a00 */
[----:B------:R-:W-:Y:S01]  /*b060*/  MOV R3, R17 ;  /* 0x0000001100037202 */ /* 0x000fe20000000f00 */
[----:B-1-34-:R-:W-:Y:S01]  /*b070*/  IMAD.MOV.U32 R2, RZ, RZ, RZ ;  /* 0x000000ffff027224 */ /* 0x01afe200078e00ff */
[----:B------:R-:W1:Y:S01]  /*b080*/  LDCU UR5, c[0x0][0x568] ;  /* 0x0000ad00ff0577ac */ /* 0x000e620008000800 */
[----:B------:R-:W3:Y:S02]  /*b090*/  LDCU UR6, c[0x0][0x68c] ;  /* 0x0000d180ff0677ac */ /* 0x000ee40008000800 */
[----:B0-----:R-:W-:-:S05]  /*b0a0*/  IMAD.HI.U32 R2, R17, UR9, R2 ;  /* 0x0000000911027c27 */ /* 0x001fca000f8e0002 */
[----:B-1----:R-:W-:Y:S01]  /*b0b0*/  SHF.R.U32.HI R3, RZ, UR5, R2 ;  /* 0x00000005ff037c19 */ /* 0x002fe20008011602 */
[----:B------:R-:W-:-:S03]  /*b0c0*/  UIADD3 UR5, UPT, UPT, UR4, -0x1, URZ ;  /* 0xffffffff04057890 */ /* 0x000fc6000fffe0ff */
[----:B-----5:R-:W-:Y:S01]  /*b0d0*/  IADD3 R9, PT, PT, -R3, RZ, RZ ;  /* 0x000000ff03097210 */ /* 0x020fe20007ffe1ff */
[----:B------:R-:W-:-:S04]  /*b0e0*/  UISETP.NE.AND UP1, UPT, UR5, URZ, UPT ;  /* 0x000000ff0500728c */ /* 0x000fc8000bf25270 */
[----:B------:R-:W-:-:S04]  /*b0f0*/  IMAD R9, R9, UR8, R17 ;  /* 0x0000000809097c24 */ /* 0x000fc8000f8e0211 */
[----:B---3--:R-:W-:Y:S01]  /*b100*/  IMAD R18, R9, UR6, RZ ;  /* 0x0000000609127c24 */ /* 0x008fe2000f8e02ff */
        /* <DEDUP_REMOVED lines=266> */
.L_x_1835:
[----:B------:R-:W0:Y:S01]  /*c1b0*/  LDCU UR5, c[0x0][0x3a8] ;  /* 0x00007500ff0577ac */ /* 0x000e220008000800 */
[----:B------:R-:W1:Y:S01]  /*c1c0*/  LDCU.64 UR6, c[0x0][0x770] ;  /* 0x0000ee00ff0677ac */ /* 0x000e620008000a00 */
[----:B0-----:R-:W-:Y:S01]  /*c1d0*/  UISETP.NE.AND UP1, UPT, UR5, URZ, UPT ;  /* 0x000000ff0500728c */ /* 0x001fe2000bf25270 */
[----:B-1-34-:R-:W-:Y:S02]  /*c1e0*/  IADD3 R2, P1, PT, R18, UR6, RZ ;  /* 0x0000000612027c10 */ /* 0x01afe4000ff3e0ff */
[----:B------:R-:W-:-:S03]  /*c1f0*/  ISETP.NE.U32.AND P0, PT, RZ, UR6, PT ;  /* 0x00000006ff007c0c */ /* 0x000fc6000bf05070 */
[----:B------:R-:W-:Y:S01]  /*c200*/  IMAD.X R3, RZ, RZ, UR7, P1 ;  /* 0x00000007ff037e24 */ /* 0x000fe200088e06ff */
[----:B------:R-:W-:-:S04]  /*c210*/  ISETP.NE.AND.EX P0, PT, RZ, UR7, PT, P0 ;  /* 0x00000007ff007c0c */ /* 0x000fc8000bf05300 */
[----:B------:R-:W-:Y:S02]  /*c220*/  SEL R2, R2, RZ, P0 ;  /* 0x000000ff02027207 */ /* 0x000fe40000000000 */
[----:B------:R-:W-:Y:S01]  /*c230*/  SEL R3, R3, RZ, P0 ;  /* 0x000000ff03037207 */ /* 0x000fe20000000000 */
[----:B------:R-:W-:Y:S06]  /*c240*/  BRA.U !UP1, `(.L_x_1836) ;  /* 0x0000002109707547 */ /* 0x000fec000b800000 */
[----:B------:R-:W0:Y:S01]  /*c250*/  S2R R4, SR_CTAID.X ;  /* 0x0000000000047919 */ /* 0x000e220000002500 */
[----:B------:R-:W2:Y:S01]  /*c260*/  LDCU UR5, c[0x0][0x3ac] ;  /* 0x00007580ff0577ac */ /* 0x000ea20008000800 */
[----:B------:R-:W-:Y:S01]  /*c270*/  MOV R16, RZ ;  /* 0x000000ff00107202 */ /* 0x000fe20000000f00 */
[----:B------:R-:W1:Y:S01]  /*c280*/  LDCU UR6, c[0x0][0x3b0] ;  /* 0x00007600ff0677ac */ /* 0x000e620008000800 */
[----:B------:R-:W0:Y:S01]  /*c290*/  LDCU UR7, c[0x0][0x398] ;  /* 0x00007300ff0777ac */ /* 0x000e220008000800 */
[----:B--2---:R-:W-:-:S04]  /*c2a0*/  IMAD R6, R0, UR5, RZ ;  /* 0x0000000500067c24 */ /* 0x004fc8000f8e02ff */
[----:B-1---5:R-:W-:-:S04]  /*c2b0*/  IMAD R9, R5, UR6, R6 ;  /* 0x0000000605097c24 */ /* 0x022fc8000f8e0206 */
[----:B0-----:R-:W-:Y:S01]  /*c2c0*/  IMAD R9, R4, UR7, R9 ;  /* 0x0000000704097c24 */ /* 0x001fe2000f8e0209 */
[----:B------:R-:W-:Y:S06]  /*c2d0*/  BRA.U !UP0, `(.L_x_1837) ;  /* 0x0000001108547547 */ /* 0x000fec000b800000 */
[----:B------:R-:W0:Y:S01]  /*c2e0*/  LDCU.64 UR6, c[0x0][0x560] ;  /* 0x0000ac00ff0677ac */ /* 0x000e220008000a00 */
[----:B------:R-:W-:Y:S01]  /*c2f0*/  HFMA2 R8, -RZ, RZ, 0, 0 ;  /* 0x00000000ff087431 */ /* 0x000fe200000001ff */
        /* <DEDUP_REMOVED lines=275> */
.L_x_1837:
        /* <DEDUP_REMOVED lines=24> */
.L_x_1839:
[----:B------:R-:W-:Y:S05]  /*d5b0*/  BSYNC.RECONVERGENT B0 ;  /* 0x0000000000007941 */ /* 0x000fea0003800200 */
.L_x_1838:
        /* <DEDUP_REMOVED lines=35> */
.L_x_1841:
[----:B------:R-:W-:Y:S05]  /*d7f0*/  BSYNC.RECONVERGENT B0 ;  /* 0x0000000000007941 */ /* 0x000fea0003800200 */
.L_x_1840:
        /* <DEDUP_REMOVED lines=16> */
[----:B------:R-:W0:Y:S01]  /*d900*/  LDCU UR5, c[0x0][0x384] ;  /* 0x00007080ff0577ac */ /* 0x000e220008000800 */
[----:B-1----:R-:W-:Y:S01]  /*d910*/  UISETP.NE.AND UP0, UPT, UR4, URZ, UPT ;  /* 0x000000ff0400728c */ /* 0x002fe2000bf05270 */
[----:B0-----:R-:W-:-:S08]  /*d920*/  MOV R7, UR5 ;  /* 0x0000000500077c02 */ /* 0x001fd00008000f00 */
        /* <DEDUP_REMOVED lines=12> */
.L_x_1846:
[----:B------:R-:W-:-:S04]  /*d9f0*/  IMAD.IADD R11, R13, 0x1, R6 ;  /* 0x000000010d0b7824 */ /* 0x000fc800078e0206 */
[----:B--2---:R-:W-:-:S06]  /*da00*/  IMAD.WIDE.U32 R10, R11, 0x4, R8 ;  /* 0x000000040b0a7825 */ /* 0x004fcc00078e0008 */
[----:B------:R-:W2:Y:S01]  /*da10*/  LDG.E R10, desc[UR36][R10.64] ;  /* 0x000000240a0a7981 */ /* 0x000ea2000c1e1900 */
[----:B------:R-:W-:-:S04]  /*da20*/  IADD3 R6, PT, PT, R15, R6, RZ ;  /* 0x000000060f067210 */ /* 0x000fc80007ffe0ff */
[----:B------:R-:W-:Y:S02]  /*da30*/  ISETP.GE.U32.AND P1, PT, R6, UR6, PT ;  /* 0x0000000606007c0c */ /* 0x000fe4000bf26070 */
[----:B--2---:R-:W-:-:S11]  /*da40*/  IADD3 R7, PT, PT, R10, R7, RZ ;  /* 0x000000070a077210 */ /* 0x004fd60007ffe0ff */
[----:B------:R-:W-:Y:S05]  /*da50*/  @!P1 BRA `(.L_x_1846) ;  /* 0xfffffffc00e49947 */ /* 0x000fea000383ffff */
[----:B------:R-:W-:Y:S05]  /*da60*/  BSYNC.RECONVERGENT B1 ;  /* 0x0000000000017941 */ /* 0x000fea0003800200 */
.L_x_1845:
[----:B------:R-:W-:Y:S05]  /*da70*/  BRA `(.L_x_1844) ;  /* 0x0000000000447947 */ /* 0x000fea0003800000 */
.L_x_1843:
        /* <DEDUP_REMOVED lines=9> */
.L_x_1847:
[----:B------:R-:W-:-:S05]  /*db10*/  IADD3 R11, PT, PT, R4, R13, RZ ;  /* 0x0000000d040b7210 */ /* 0x000fca0007ffe0ff */
[----:B-1----:R-:W-:-:S04]  /*db20*/  IMAD R11, R11, R6, R0 ;  /* 0x000000060b0b7224 */ /* 0x002fc800078e0200 */
[----:B--2---:R-:W-:-:S06]  /*db30*/  IMAD.WIDE.U32 R10, R11, 0x4, R8 ;  /* 0x000000040b0a7825 */ /* 0x004fcc00078e0008 */
[----:B------:R-:W2:Y:S01]  /*db40*/  LDG.E R10, desc[UR36][R10.64] ;  /* 0x000000240a0a7981 */ /* 0x000ea2000c1e1900 */
[----:B---3--:R-:W-:-:S04]  /*db50*/  IADD3 R13, PT, PT, R12, R13, RZ ;  /* 0x0000000d0c0d7210 */ /* 0x008fc80007ffe0ff */
[----:B------:R-:W-:Y:S01]  /*db60*/  ISETP.GE.U32.AND P1, PT, R13, UR5, PT ;  /* 0x000000050d007c0c */ /* 0x000fe2000bf26070 */
[----:B--2---:R-:W-:-:S12]  /*db70*/  IMAD.IADD R7, R10, 0x1, R7 ;  /* 0x000000010a077824 */ /* 0x004fd800078e0207 */
[----:B------:R-:W-:Y:S05]  /*db80*/  @!P1 BRA `(.L_x_1847) ;  /* 0xfffffffc00e09947 */ /* 0x000fea000383ffff */
.L_x_1844:
[----:B------:R-:W-:Y:S05]  /*db90*/  BSYNC.RECONVERGENT B0 ;  /* 0x0000000000007941 */ /* 0x000fea0003800200 */
.L_x_1842:
        /* <DEDUP_REMOVED lines=12> */
.L_x_1849:
        /* <DEDUP_REMOVED lines=10> */
[----:B01----:R-:W-:-:S05]  /*dd00*/  @!P1 IADD3 R7, PT, PT, R7, R6, RZ ;  /* 0x0000000607079210 */ /* 0x003fca0007ffe0ff */
[----:B------:R1:W-:Y:S01]  /*dd10*/  @!P1 STS [R4], R7 ;  /* 0x0000000704009388 */ /* 0x0003e20000000800 */
[----:B------:R-:W-:Y:S05]  /*dd20*/  BRA.U UP1, `(.L_x_1849) ;  /* 0xfffffffd01cc7547 */ /* 0x000fea000b83ffff */
.L_x_1848:
        /* <DEDUP_REMOVED lines=9> */
.L_x_1852:
[----:B------:R-:W-:Y:S01]  /*ddc0*/  SHF.R.U32.HI R9, RZ, 0x1, R5 ;  /* 0x00000001ff097819 */ /* 0x000fe20000011605 */
[----:B------:R-:W-:Y:S03]  /*ddd0*/  BAR.SYNC.DEFER_BLOCKING 0x0 ;  /* 0x0000000000007b1d */ /* 0x000fe60000010000 */
[----:B------:R-:W-:-:S04]  /*dde0*/  IADD3 R6, PT, PT, R9, R0, RZ ;  /* 0x0000000009067210 */ /* 0x000fc80007ffe0ff */
[----:B------:R-:W-:-:S04]  /*ddf0*/  ISETP.GE.U32.AND P1, PT, R6, UR5, PT ;  /* 0x0000000506007c0c */ /* 0x000fc8000bf26070 */
[----:B------:R-:W-:-:S13]  /*de00*/  ISETP.GE.U32.OR P1, PT, R0, R9, P1 ;  /* 0x000000090000720c */ /* 0x000fda0000f26470 */
[----:B------:R-:W-:-:S06]  /*de10*/  @!P1 LEA R6, R9, R4, 0x2 ;  /* 0x0000000409069211 */ /* 0x000fcc00078e10ff */
[----:B------:R-:W0:Y:S02]  /*de20*/  @!P1 LDS R6, [R6] ;  /* 0x0000000006069984 */ /* 0x000e240000000800 */
[----:B01----:R-:W-:-:S05]  /*de30*/  @!P1 IMAD.IADD R7, R7, 0x1, R6 ;  /* 0x0000000107079824 */ /* 0x003fca00078e0206 */
[----:B------:R2:W-:Y:S01]  /*de40*/  @!P1 STS [R4], R7 ;  /* 0x0000000704009388 */ /* 0x0005e20000000800 */
[----:B------:R-:W-:Y:S02]  /*de50*/  ISETP.GT.U32.AND P1, PT, R5, 0x7f, PT ;  /* 0x0000007f0500780c */ /* 0x000fe40003f24070 */
[----:B------:R-:W-:-:S11]  /*de60*/  MOV R5, R9 ;  /* 0x0000000900057202 */ /* 0x000fd60000000f00 */
[----:B--2---:R-:W-:Y:S05]  /*de70*/  @P1 BRA `(.L_x_1852) ;  /* 0xfffffffc00d01947 */ /* 0x004fea000383ffff */
.L_x_1851:
[----:B------:R-:W-:Y:S01]  /*de80*/  BAR.SYNC.DEFER_BLOCKING 0x0 ;  /* 0x0000000000007b1d */ /* 0x000fe20000010000 */
[----:B------:R-:W-:-:S09]  /*de90*/  UISETP.GE.U32.AND UP0, UPT, UR4, 0x2, UPT ;  /* 0x000000020400788c */ /* 0x000fd2000bf06070 */
[----:B------:R-:W-:Y:S05]  /*dea0*/  BRA.U !UP0, `(.L_x_1850) ;  /* 0x0000000108187547 */ /* 0x000fea000b800000 */
[----:B------:R-:W-:-:S07]  /*deb0*/  HFMA2 R0, -RZ, RZ, 0, 5.9604644775390625e-08 ;  /* 0x00000001ff007431 */ /* 0x000fce00000001ff */
.L_x_1853:
[----:B01----:R0:W1:Y:S02]  /*dec0*/  SHFL.DOWN PT, R4, R7, R0, 0x1f ;  /* 0x08001f0007047589 */ /* 0x00306400000e0000 */
[----:B0-----:R-:W-:-:S05]  /*ded0*/  IMAD.SHL.U32 R0, R0, 0x2, RZ ;  /* 0x0000000200007824 */ /* 0x001fca00078e00ff */
[----:B------:R-:W-:Y:S02]  /*dee0*/  ISETP.GE.AND P1, PT, R0, UR4, PT ;  /* 0x0000000400007c0c */ /* 0x000fe4000bf26270 */
[----:B-1----:R-:W-:-:S11]  /*def0*/  IADD3 R7, PT, PT, R4, R7, RZ ;  /* 0x0000000704077210 */ /* 0x002fd60007ffe0ff */
[----:B------:R-:W-:Y:S05]  /*df00*/  @!P1 BRA `(.L_x_1853) ;  /* 0xfffffffc00ec9947 */ /* 0x000fea000383ffff */
.L_x_1850:
        /* <DEDUP_REMOVED lines=14> */
[----:B01----:R-:W-:-:S07]  /*dff0*/  IMAD.IADD R7, R7, 0x1, R0 ;  /* 0x0000000107077824 */ /* 0x003fce00078e0200 */
.L_x_1855:
[----:B------:R-:W-:Y:S05]  /*e000*/  BRA.U !UP1, `(.L_x_1856) ;  /* 0x0000000109687547 */ /* 0x000fea000b800000 */
[----:B------:R-:W2:Y:S01]  /*e010*/  LDCU UR5, c[0x0][0x794] ;  /* 0x0000f280ff0577ac */ /* 0x000ea20008000800 */
[----:B------:R-:W3:Y:S01]  /*e020*/  LDCU UR4, c[0x0][0x380] ;  /* 0x00007000ff0477ac */ /* 0x000ee20008000800 */
[----:B--2---:R-:W-:Y:S01]  /*e030*/  UISETP.NE.AND UP0, UPT, UR5, 0x1, UPT ;  /* 0x000000010500788c */ /* 0x004fe2000bf05270 */
[----:B---3--:R-:W-:-:S08]  /*e040*/  IMAD R19, R7, UR4, RZ ;  /* 0x0000000407137c24 */ /* 0x008fd0000f8e02ff */
[----:B------:R-:W-:Y:S05]  /*e050*/  BRA.U !UP0, `(.L_x_1857) ;  /* 0x0000000108407547 */ /* 0x000fea000b800000 */
[----:B------:R-:W-:Y:S01]  /*e060*/  MOV R2, 0x0 ;  /* 0x0000000000027802 */ /* 0x000fe20000000f00 */
[----:B------:R-:W0:Y:S01]  /*e070*/  LDCU.64 UR4, c[0x4][0x590] ;  /* 0x0100b200ff0477ac */ /* 0x000e220008000a00 */
[----:B------:R-:W-:Y:S01]  /*e080*/  HFMA2 R8, -RZ, RZ, 0, 4.4763088226318359375e-05 ;  /* 0x000002efff087431 */ /* 0x000fe200000001ff */
[----:B------:R-:W-:Y:S01]  /*e090*/  MOV R12, 0x1 ;  /* 0x00000001000c7802 */ /* 0x000fe20000000f00 */
[----:B------:R-:W-:Y:S01]  /*e0a0*/  IMAD.MOV.U32 R13, RZ, RZ, RZ ;  /* 0x000000ffff0d7224 */ /* 0x000fe200078e00ff */
[----:B------:R-:W2:Y:S01]  /*e0b0*/  LDCU.64 UR6, c[0x4][0x578] ;  /* 0x0100af00ff0677ac */ /* 0x000ea20008000a00 */
[----:B------:R-:W3:Y:S01]  /*e0c0*/  LDC.64 R2, c[0x4][R2] ;  /* 0x0100000002027b82 */ /* 0x000ee20000000a00 */
[----:B------:R-:W4:Y:S01]  /*e0d0*/  LDCU.64 UR8, c[0x4][0x318] ;  /* 0x01006300ff0877ac */ /* 0x000f220008000a00 */
[----:B01----:R-:W-:Y:S02]  /*e0e0*/  MOV R4, UR4 ;  /* 0x0000000400047c02 */ /* 0x003fe40008000f00 */
[----:B------:R-:W-:Y:S01]  /*e0f0*/  MOV R5, UR5 ;  /* 0x0000000500057c02 */ /* 0x000fe20008000f00 */
[----:B--2---:R-:W-:Y:S01]  /*e100*/  IMAD.U32 R6, RZ, RZ, UR6 ;  /* 0x00000006ff067e24 */ /* 0x004fe2000f8e00ff */
[----:B------:R-:W-:-:S02]  /*e110*/  MOV R7, UR7 ;  /* 0x0000000700077c02 */ /* 0x000fc40008000f00 */
[----:B----4-:R-:W-:Y:S01]  /*e120*/  MOV R10, UR8 ;  /* 0x00000008000a7c02 */ /* 0x010fe20008000f00 */
[----:B------:R-:W-:-:S07]  /*e130*/  IMAD.U32 R11, RZ, RZ, UR9 ;  /* 0x00000009ff0b7e24 */ /* 0x000fce000f8e00ff */
[----:B------:R-:W-:-:S07]  /*e140*/  LEPC R20, `(.L_x_1857) ;  /* 0x000000001014794e */ /* 0x000fce0000000000 */
[----:B---3--:R-:W-:Y:S05]  /*e150*/  CALL.ABS.NOINC R2 ;  /* 0x0000000002007343 */ /* 0x008fea0003c00000 */
.L_x_1857:
[----:B------:R-:W2:Y:S02]  /*e160*/  LDCU.64 UR4, c[0x0][0x760] ;  /* 0x0000ec00ff0477ac */ /* 0x000ea40008000a00 */
[----:B--2---:R-:W-:-:S04]  /*e170*/  IADD3 R16, P0, PT, R16, UR4, RZ ;  /* 0x0000000410107c10 */ /* 0x004fc8000ff1e0ff */
[----:B------:R-:W-:-:S05]  /*e180*/  IADD3.X R17, PT, PT, RZ, UR5, RZ, P0, !PT ;  /* 0x00000005ff117c10 */ /* 0x000fca00087fe4ff */
[----:B------:R-:W-:Y:S01]  /*e190*/  STG.E desc[UR36][R16.64], R19 ;  /* 0x0000001310007986 */ /* 0x000fe2000c101924 */
[----:B------:R-:W-:Y:S05]  /*e1a0*/  EXIT ;  /* 0x000000000000794d */ /* 0x000fea0003800000 */
.L_x_1856:
[----:B------:R-:W-:Y:S01]  /*e1b0*/  STG.E desc[UR36][R2.64], R7 ;  /* 0x0000000702007986 */ /* 0x000fe2000c101924 */
[----:B------:R-:W-:Y:S05]  /*e1c0*/  EXIT ;  /* 0x000000000000794d */ /* 0x000fea0003800000 */
.L_x_1854:
[----:B------:R-:W2:Y:S01]  /*e1d0*/  LDCU.U8 UR4, c[0x0][0x790] ;  /* 0x0000f200ff0477ac */ /* 0x000ea20008000000 */
[----:B------:R-:W3:Y:S01]  /*e1e0*/  LDCU.U8 UR5, c[0x0][0x791] ;  /* 0x0000f220ff0577ac */ /* 0x000ee20008000000 */
[----:B--2---:R-:W-:Y:S02]  /*e1f0*/  UISETP.NE.AND UP0, UPT, UR4, URZ, UPT ;  /* 0x000000ff0400728c */ /* 0x004fe4000bf05270 */
[----:B---3--:R-:W-:-:S07]  /*e200*/  UISETP.NE.AND UP1, UPT, UR5, URZ, UPT ;  /* 0x000000ff0500728c */ /* 0x008fce000bf25270 */
[----:B------:R-:W-:Y:S05]  /*e210*/  BRA.U !UP0, `(.L_x_1858) ;  /* 0x0000000108087547 */ /* 0x000fea000b800000 */
[----:B------:R-:W0:Y:S02]  /*e220*/  LDG.E R0, desc[UR36][R2.64] ;  /* 0x0000002402007981 */ /* 0x000e24000c1e1900 */
[----:B01----:R-:W-:-:S07]  /*e230*/  IADD3 R7, PT, PT, R7, R0, RZ ;  /* 0x0000000007077210 */ /* 0x003fce0007ffe0ff */
.L_x_1858:
        /* <DEDUP_REMOVED lines=8> */
[----:B------:R-:W-:Y:S02]  /*e2c0*/  HFMA2 R12, -RZ, RZ, 0, 5.9604644775390625e-08 ;  /* 0x00000001ff0c7431 */ /* 0x000fe400000001ff */
[----:B------:R-:W-:Y:S01]  /*e2d0*/  IMAD.MOV.U32 R8, RZ, RZ, 0x2ef ;  /* 0x000002efff087424 */ /* 0x000fe200078e00ff */
[----:B------:R-:W-:Y:S01]  /*e2e0*/  MOV R13, RZ ;  /* 0x000000ff000d7202 */ /* 0x000fe20000000f00 */
[----:B------:R-:W2:Y:S01]  /*e2f0*/  LDCU.64 UR6, c[0x4][0x578] ;  /* 0x0100af00ff0677ac */ /* 0x000ea20008000a00 */
[----:B------:R-:W3:Y:S01]  /*e300*/  LDC.64 R2, c[0x4][R2] ;  /* 0x0100000002027b82 */ /* 0x000ee20000000a00 */
[----:B------:R-:W4:Y:S01]  /*e310*/  LDCU.64 UR8, c[0x4][0x318] ;  /* 0x01006300ff0877ac */ /* 0x000f220008000a00 */
[----:B01----:R-:W-:Y:S01]  /*e320*/  IMAD.U32 R4, RZ, RZ, UR4 ;  /* 0x00000004ff047e24 */ /* 0x003fe2000f8e00ff */
[----:B------:R-:W-:-:S02]  /*e330*/  MOV R5, UR5 ;  /* 0x0000000500057c02 */ /* 0x000fc40008000f00 */
[----:B--2---:R-:W-:Y:S01]  /*e340*/  MOV R6, UR6 ;  /* 0x0000000600067c02 */ /* 0x004fe20008000f00 */
[----:B------:R-:W-:Y:S01]  /*e350*/  IMAD.U32 R7, RZ, RZ, UR7 ;  /* 0x00000007ff077e24 */ /* 0x000fe2000f8e00ff */
[----:B----4-:R-:W-:Y:S02]  /*e360*/  MOV R10, UR8 ;  /* 0x00000008000a7c02 */ /* 0x010fe40008000f00 */
[----:B------:R-:W-:-:S07]  /*e370*/  MOV R11, UR9 ;  /* 0x00000009000b7c02 */ /* 0x000fce0008000f00 */
[----:B------:R-:W-:-:S07]  /*e380*/  LEPC R20, `(.L_x_1860) ;  /* 0x000000001014794e */ /* 0x000fce0000000000 */
[----:B---3--:R-:W-:Y:S05]  /*e390*/  CALL.ABS.NOINC R2 ;  /* 0x0000000002007343 */ /* 0x008fea0003c00000 */
.L_x_1860:
[----:B------:R-:W2:Y:S02]  /*e3a0*/  LDCU.64 UR4, c[0x0][0x760] ;  /* 0x0000ec00ff0477ac */ /* 0x000ea40008000a00 */
[----:B--2---:R-:W-:-:S05]  /*e3b0*/  IADD3 R16, P0, PT, R16, UR4, RZ ;  /* 0x0000000410107c10 */ /* 0x004fca000ff1e0ff */
[----:B------:R-:W-:-:S05]  /*e3c0*/  IMAD.X R17, RZ, RZ, UR5, P0 ;  /* 0x00000005ff117e24 */ /* 0x000fca00080e06ff */
[----:B------:R-:W-:Y:S01]  /*e3d0*/  STG.E desc[UR36][R16.64], R19 ;  /* 0x0000001310007986 */ /* 0x000fe2000c101924 */
[----:B------:R-:W-:Y:S05]  /*e3e0*/  EXIT ;  /* 0x000000000000794d */ /* 0x000fea0003800000 */
.L_x_1859:
[----:B------:R-:W-:Y:S01]  /*e3f0*/  STG.E desc[UR36][R2.64], R7 ;  /* 0x0000000702007986 */ /* 0x000fe2000c101924 */
[----:B------:R-:W-:Y:S05]  /*e400*/  EXIT ;  /* 0x000000000000794d */ /* 0x000fea0003800000 */
.L_x_1836:
        /* <DEDUP_REMOVED lines=23> */
[----:B--2---:R-:W-:-:S07]  /*e580*/  IADD3 R7, PT, PT, R7, R0, RZ ;  /* 0x0000000007077210 */ /* 0x004fce0007ffe0ff */
.L_x_1862:
[----:B------:R-:W-:Y:S05]  /*e590*/  BRA.U !UP1, `(.L_x_1863) ;  /* 0x0000000109687547 */ /* 0x000fea000b800000 */
[----:B------:R-:W0:Y:S01]  /*e5a0*/  LDCU UR5, c[0x0][0x794] ;  /* 0x0000f280ff0577ac */ /* 0x000e220008000800 */
[----:B------:R-:W1:Y:S01]  /*e5b0*/  LDCU UR4, c[0x0][0x380] ;  /* 0x00007000ff0477ac */ /* 0x000e620008000800 */
[----:B0-----:R-:W-:Y:S01]  /*e5c0*/  UISETP.NE.AND UP0, UPT, UR5, 0x1, UPT ;  /* 0x000000010500788c */ /* 0x001fe2000bf05270 */
[----:B-1----:R-:W-:-:S08]  /*e5d0*/  IMAD R17, R7, UR4, RZ ;  /* 0x0000000407117c24 */ /* 0x002fd0000f8e02ff */
[----:B------:R-:W-:Y:S05]  /*e5e0*/  BRA.U !UP0, `(.L_x_1864) ;  /* 0x0000000108407547 */ /* 0x000fea000b800000 */
        /* <DEDUP_REMOVED lines=16> */
.L_x_1864:
[----:B------:R-:W0:Y:S02]  /*e6f0*/  LDCU.64 UR4, c[0x0][0x760] ;  /* 0x0000ec00ff0477ac */ /* 0x000e240008000a00 */
[----:B0-----:R-:W-:-:S05]  /*e700*/  IADD3 R18, P0, PT, R18, UR4, RZ ;  /* 0x0000000412127c10 */ /* 0x001fca000ff1e0ff */
[----:B------:R-:W-:-:S05]  /*e710*/  IMAD.X R19, RZ, RZ, UR5, P0 ;  /* 0x00000005ff137e24 */ /* 0x000fca00080e06ff */
[----:B------:R-:W-:Y:S01]  /*e720*/  STG.E desc[UR36][R18.64], R17 ;  /* 0x0000001112007986 */ /* 0x000fe2000c101924 */
[----:B------:R-:W-:Y:S05]  /*e730*/  EXIT ;  /* 0x000000000000794d */ /* 0x000fea0003800000 */
.L_x_1863:
[----:B------:R-:W-:Y:S01]  /*e740*/  STG.E desc[UR36][R2.64], R7 ;  /* 0x0000000702007986 */ /* 0x000fe2000c101924 */
[----:B------:R-:W-:Y:S05]  /*e750*/  EXIT ;  /* 0x000000000000794d */ /* 0x000fea0003800000 */
.L_x_1861:
[----:B------:R-:W0:Y:S01]  /*e760*/  LDCU.U8 UR4, c[0x0][0x790] ;  /* 0x0000f200ff0477ac */ /* 0x000e220008000000 */
[----:B------:R-:W1:Y:S01]  /*e770*/  LDCU.U8 UR5, c[0x0][0x791] ;  /* 0x0000f220ff0577ac */ /* 0x000e620008000000 */
[----:B0-----:R-:W-:Y:S02]  /*e780*/  UISETP.NE.AND UP0, UPT, UR4, URZ, UPT ;  /* 0x000000ff0400728c */ /* 0x001fe4000bf05270 */
[----:B-1----:R-:W-:-:S07]  /*e790*/  UISETP.NE.AND UP1, UPT, UR5, URZ, UPT ;  /* 0x000000ff0500728c */ /* 0x002fce000bf25270 */
[----:B------:R-:W-:Y:S05]  /*e7a0*/  BRA.U !UP0, `(.L_x_1865) ;  /* 0x0000000108087547 */ /* 0x000fea000b800000 */
[----:B------:R-:W2:Y:S02]  /*e7b0*/  LDG.E R0, desc[UR36][R2.64] ;  /* 0x0000002402007981 */ /* 0x000ea4000c1e1900 */
[----:B--2---:R-:W-:-:S07]  /*e7c0*/  IADD3 R7, PT, PT, R7, R0, RZ ;  /* 0x0000000007077210 */ /* 0x004fce0007ffe0ff */
.L_x_1865:
        /* <DEDUP_REMOVED lines=22> */
.L_x_1867:
[----:B------:R-:W0:Y:S02]  /*e930*/  LDCU.64 UR4, c[0x0][0x760] ;  /* 0x0000ec00ff0477ac */ /* 0x000e240008000a00 */
[----:B0-----:R-:W-:-:S04]  /*e940*/  IADD3 R18, P0, PT, R18, UR4, RZ ;  /* 0x0000000412127c10 */ /* 0x001fc8000ff1e0ff */
[----:B------:R-:W-:-:S05]  /*e950*/  IADD3.X R19, PT, PT, RZ, UR5, RZ, P0, !PT ;  /* 0x00000005ff137c10 */ /* 0x000fca00087fe4ff */
[----:B------:R-:W-:Y:S01]  /*e960*/  STG.E desc[UR36][R18.64], R17 ;  /* 0x0000001112007986 */ /* 0x000fe2000c101924 */
[----:B------:R-:W-:Y:S05]  /*e970*/  EXIT ;  /* 0x000000000000794d */ /* 0x000fea0003800000 */
.L_x_1866:
[----:B------:R-:W-:Y:S01]  /*e980*/  STG.E desc[UR36][R2.64], R7 ;  /* 0x0000000702007986 */ /* 0x000fe2000c101924 */
[----:B------:R-:W-:Y:S05]  /*e990*/  EXIT ;  /* 0x000000000000794d */ /* 0x000fea0003800000 */
.L_x_1868:
        /* <DEDUP_REMOVED lines=14> */
.L_x_7280:


//--------------------- .text._ZN2at6native13reduce_kernelILi256ELi2ENS0_8ReduceOpIiNS0_7MeanOpsIiiiiEEjiLi4ELi4EEEEEvT1_ --------------------------
	.section	.text._ZN2at6native13reduce_kernelILi256ELi2ENS0_8ReduceOpIiNS0_7MeanOpsIiiiiEEjiLi4ELi4EEEEEvT1_,"ax",@progbits
	.align	128
        .global         _ZN2at6native13reduce_kernelILi256ELi2ENS0_8ReduceOpIiNS0_7MeanOpsIiiiiEEjiLi4ELi4EEEEEvT1_
        .type           _ZN2at6native13reduce_kernelILi256ELi2ENS0_8ReduceOpIiNS0_7MeanOpsIiiiiEEjiLi4ELi4EEEEEvT1_,@function
        .size           _ZN2at6native13reduce_kernelILi256ELi2ENS0_8ReduceOpIiNS0_7MeanOpsIiiiiEEjiLi4ELi4EEEEEvT1_,(.L_x_7281 - _ZN2at6native13reduce_kernelILi256ELi2ENS0_8ReduceOpIiNS0_7MeanOpsIiiiiEEjiLi4ELi4EEEEEvT1_)
        .other          _ZN2at6native13reduce_kernelILi256ELi2ENS0_8ReduceOpIiNS0_7MeanOpsIiiiiEEjiLi4ELi4EEEEEvT1_,@"STO_CUDA_ENTRY STV_DEFAULT"
_ZN2at6native13reduce_kernelILi256ELi2ENS0_8ReduceOpIiNS0_7MeanOpsIiiiiEEjiLi4ELi4EEEEEvT1_:
.text._ZN2at6native13reduce_kernelILi256ELi2ENS0_8ReduceOpIiNS0_7MeanOpsIiiiiEEjiLi4ELi4EEEEEvT1_:
        /* <DEDUP_REMOVED lines=16> */
[----:B-----5:R-:W-:Y:S02]  /*0100*/  IMAD R27, R24, UR10, R5 ;  /* 0x0000000a181b7c24 */ /* 0x020fe4000f8e0205 */
        /* <DEDUP_REMOVED lines=279> */
.L_x_1869:
        /* <DEDUP_REMOVED lines=22> */
[----:B------:R-:W5:Y:S01]  /*13e0*/  LDCU UR4, c[0x0][0x38c] ;  /* 0x00007180ff0477ac */ /* 0x000f620008000800 */
[----:B-1----:R-:W-:Y:S01]  /*13f0*/  MOV R4, UR6 ;  /* 0x0000000600047c02 */ /* 0x002fe20008000f00 */
[----:B------:R-:W-:Y:S01]  /*1400*/  IMAD.U32 R5, RZ, RZ, UR7 ;  /* 0x00000007ff057e24 */ /* 0x000fe2000f8e00ff */
[----:B--2---:R-:W-:Y:S01]  /*1410*/  MOV R6, UR8 ;  /* 0x0000000800067c02 */ /* 0x004fe20008000f00 */
[----:B------:R-:W-:Y:S01]  /*1420*/  IMAD.U32 R7, RZ, RZ, UR9 ;  /* 0x00000009ff077e24 */ /* 0x000fe2000f8e00ff */
[----:B----4-:R-:W-:Y:S01]  /*1430*/  MOV R10, UR10 ;  /* 0x0000000a000a7c02 */ /* 0x010fe20008000f00 */
[----:B------:R-:W-:-:S02]  /*1440*/  IMAD.U32 R11, RZ, RZ, UR11 ;  /* 0x0000000bff0b7e24 */ /* 0x000fc4000f8e00ff */
[----:B-----5:R-:W-:-:S07]  /*1450*/  IMAD.U32 R25, RZ, RZ, UR4 ;  /* 0x00000004ff197e24 */ /* 0x020fce000f8e00ff */
[----:B------:R-:W-:-:S07]  /*1460*/  LEPC R20, `(.L_x_1873) ;  /* 0x000000001014794e */ /* 0x000fce0000000000 */
[----:B0--3--:R-:W-:Y:S05]  /*1470*/  CALL.ABS.NOINC R14 ;  /* 0x000000000e007343 */ /* 0x009fea0003c00000 */
.L_x_1873:
        /* <DEDUP_REMOVED lines=27> */
[----:B0-----:R-:W-:-:S07]  /*1630*/  IADD3 R3, PT, PT, R4, UR4, RZ ;  /* 0x0000000404037c10 */ /* 0x001fce000fffe0ff */
.L_x_1877:
[----:B------:R-:W-:Y:S05]  /*1640*/  BSYNC.RECONVERGENT B1 ;  /* 0x0000000000017941 */ /* 0x000fea0003800200 */
.L_x_1876:
[----:B------:R-:W0:Y:S01]  /*1650*/  LDC R25, c[0x0][0x38c] ;  /* 0x0000e300ff197b82 */ /* 0x000e220000000800 */
[----:B------:R-:W-:-:S05]  /*1660*/  IADD3 R18, P0, PT, R18, 0x10, RZ ;  /* 0x0000001012127810 */ /* 0x000fca0007f1e0ff */
[----:B------:R-:W-:Y:S01]  /*1670*/  IMAD.X R19, RZ, RZ, R19, P0 ;  /* 0x000000ffff137224 */ /* 0x000fe200000e0613 */
[----:B0-----:R-:W-:-:S07]  /*1680*/  IADD3 R25, PT, PT, R6, -0x4, R25 ;  /* 0xfffffffc06197810 */ /* 0x001fce0007ffe019 */
.L_x_1875:
[----:B------:R-:W-:Y:S05]  /*1690*/  BSYNC.RECONVERGENT B0 ;  /* 0x0000000000007941 */ /* 0x000fea0003800200 */
.L_x_1874:
        /* <DEDUP_REMOVED lines=15> */
[----:B------:R-:W-:-:S07]  /*1790*/  IMAD.MOV.U32 R10, RZ, RZ, R8 ;  /* 0x000000ffff0a7224 */ /* 0x000fce00078e0008 */
.L_x_1880:
[C---:B------:R-:W-:Y:S01]  /*17a0*/  IMAD.WIDE.U32 R4, R9.reuse, 0x10, R18 ;  /* 0x0000001009047825 */ /* 0x040fe200078e0012 */
[----:B------:R-:W0:Y:S05]  /*17b0*/  LDCU UR4, c[0x0][0x394] ;  /* 0x00007280ff0477ac */ /* 0x000e2a0008000800 */
[----:B------:R-:W2:Y:S01]  /*17c0*/  LDG.E.128 R4, desc[UR36][R4.64] ;  /* 0x0000002404047981 */ /* 0x000ea2000c1e1d00 */
[----:B0-----:R-:W-:-:S04]  /*17d0*/  IADD3 R9, PT, PT, R9, UR4, RZ ;  /* 0x0000000409097c10 */ /* 0x001fc8000fffe0ff */
[----:B------:R-:W-:-:S04]  /*17e0*/  LEA R12, R9, 0x3, 0x2 ;  /* 0x00000003090c7811 */ /* 0x000fc800078e10ff */
[----:B------:R-:W-:Y:S01]  /*17f0*/  ISETP.GE.U32.AND P1, PT, R12, R25, PT ;  /* 0x000000190c00720c */ /* 0x000fe20003f26070 */
[----:B--2---:R-:W-:Y:S01]  /*1800*/  IMAD.IADD R3, R4, 0x1, R3 ;  /* 0x0000000104037824 */ /* 0x004fe200078e0203 */
[----:B------:R-:W-:Y:S01]  /*1810*/  IADD3 R10, PT, PT, R5, R10, RZ ;  /* 0x0000000a050a7210 */ /* 0x000fe20007ffe0ff */
[----:B------:R-:W-:Y:S01]  /*1820*/  IMAD.IADD R8, R6, 0x1, R8 ;  /* 0x0000000106087824 */ /* 0x000fe200078e0208 */
[----:B------:R-:W-:-:S09]  /*1830*/  IADD3 R0, PT, PT, R7, R0, RZ ;  /* 0x0000000007007210 */ /* 0x000fd20007ffe0ff */
[----:B------:R-:W-:Y:S05]  /*1840*/  @!P1 BRA `(.L_x_1880) ;  /* 0xfffffffc00d49947 */ /* 0x000fea000383ffff */
.L_x_1879:
[----:B------:R-:W-:Y:S05]  /*1850*/  BSYNC.RECONVERGENT B0 ;  /* 0x0000000000007941 */ /* 0x000fea0003800200 */
.L_x_1878:
        /* <DEDUP_REMOVED lines=9> */
.L_x_1882:
[----:B------:R-:W-:Y:S05]  /*18f0*/  BSYNC.RECONVERGENT B0 ;  /* 0x0000000000007941 */ /* 0x000fea0003800200 */
.L_x_1881:
[----:B------:R-:W-:Y:S01]  /*1900*/  IADD3 R3, PT, PT, R8, R10, R3 ;  /* 0x0000000a08037210 */ /* 0x000fe20007ffe003 */
[----:B------:R-:W-:-:S03]  /*1910*/  IMAD.MOV.U32 R19, RZ, RZ, RZ ;  /* 0x000000ffff137224 */ /* 0x000fc600078e00ff */
[----:B------:R-:W-:Y:S01]  /*1920*/  IADD3 R18, PT, PT, R3, R0, RZ ;  /* 0x0000000003127210 */ /* 0x000fe20007ffe0ff */
[----:B------:R-:W-:Y:S06]  /*1930*/  BRA `(.L_x_1871) ;  /* 0x0000009800647947 */ /* 0x000fec0003800000 */
.L_x_1872:
        /* <DEDUP_REMOVED lines=8> */
[----:B------:R-:W-:-:S06]  /*19c0*/  IMAD.MOV.U32 R3, RZ, RZ, R27 ;  /* 0x000000ffff037224 */ /* 0x000fcc00078e001b */
        /* <DEDUP_REMOVED lines=18> */
.L_x_1886:
[----:B------:R-:W-:Y:S02]  /*1af0*/  SHF.R.U32.HI R13, RZ, 0x1, R3 ;  /* 0x00000001ff0d7819 */ /* 0x000fe40000011603 */
[----:B------:R-:W-:-:S03]  /*1b00*/  IADD3 R3, PT, PT, R3, R0, RZ ;  /* 0x0000000003037210 */ /* 0x000fc60007ffe0ff */
[----:B------:R-:W-:Y:S01]  /*1b10*/  IMAD.IADD R10, R13, 0x1, R0 ;  /* 0x000000010d0a7824 */ /* 0x000fe200078e0200 */
[--C-:B------:R-:W-:Y:S01]  /*1b20*/  SHF.R.U32.HI R11, RZ, 0x1, R3.reuse ;  /* 0x00000001ff0b7819 */ /* 0x100fe20000011603 */
[----:B------:R-:W-:-:S03]  /*1b30*/  IMAD R3, R0, 0x2, R3 ;  /* 0x0000000200037824 */ /* 0x000fc600078e0203 */
[----:B------:R-:W-:Y:S02]  /*1b40*/  SHF.L.U32 R12, R10, 0x3, RZ ;  /* 0x000000030a0c7819 */ /* 0x000fe400000006ff */
[----:B------:R-:W-:Y:S02]  /*1b50*/  SHF.R.U32.HI R10, RZ, 0x1d, R10 ;  /* 0x0000001dff0a7819 */ /* 0x000fe4000001160a */
[----:B------:R-:W-:Y:S01]  /*1b60*/  LOP3.LUT R21, R12, 0xfffffff8, RZ, 0xc0, !PT ;  /* 0xfffffff80c157812 */ /* 0x000fe200078ec0ff */
[----:B------:R-:W-:Y:S01]  /*1b70*/  IMAD.WIDE.U32 R12, R13, 0x8, R18 ;  /* 0x000000080d0c7825 */ /* 0x000fe200078e0012 */
[----:B------:R-:W-:Y:S02]  /*1b80*/  SHF.R.U32.HI R15, RZ, 0x1, R3 ;  /* 0x00000001ff0f7819 */ /* 0x000fe40000011603 */
[----:B------:R-:W-:Y:S01]  /*1b90*/  LOP3.LUT R27, R10, 0x3, RZ, 0xc0, !PT ;  /* 0x000000030a1b7812 */ /* 0x000fe200078ec0ff */
[--C-:B------:R-:W-:Y:S01]  /*1ba0*/  IMAD.WIDE.U32 R10, R11, 0x8, R18.reuse ;  /* 0x000000080b0a7825 */ /* 0x100fe200078e0012 */
[----:B------:R-:W-:Y:S01]  /*1bb0*/  IADD3 R20, P0, PT, R18, R21, RZ ;  /* 0x0000001512147210 */ /* 0x000fe20007f1e0ff */
[----:B------:R-:W2:Y:S02]  /*1bc0*/  LDG.E.64 R12, desc[UR36][R12.64] ;  /* 0x000000240c0c7981 */ /* 0x000ea4000c1e1b00 */
[----:B------:R-:W-:Y:S01]  /*1bd0*/  IMAD.WIDE.U32 R14, R15, 0x8, R18 ;  /* 0x000000080f0e7825 */ /* 0x000fe200078e0012 */
[----:B------:R-:W-:Y:S01]  /*1be0*/  IADD3.X R21, PT, PT, R19, R27, RZ, P0, !PT ;  /* 0x0000001b13157210 */ /* 0x000fe200007fe4ff */
[----:B------:R-:W3:Y:S04]  /*1bf0*/  LDG.E.64 R10, desc[UR36][R10.64] ;  /* 0x000000240a0a7981 */ /* 0x000ee8000c1e1b00 */
[----:B------:R-:W4:Y:S04]  /*1c00*/  LDG.E.64 R14, desc[UR36][R14.64] ;  /* 0x000000240e0e7981 */ /* 0x000f28000c1e1b00 */
[----:B------:R-:W5:Y:S01]  /*1c10*/  LDG.E.64 R20, desc[UR36][R20.64] ;  /* 0x0000002414147981 */ /* 0x000f62000c1e1b00 */
[----:B------:R-:W-:-:S05]  /*1c20*/  IADD3 R3, PT, PT, R3, R0, RZ ;  /* 0x0000000003037210 */ /* 0x000fca0007ffe0ff */
[----:B------:R-:W-:-:S05]  /*1c30*/  IMAD R27, R0, 0x3, R3 ;  /* 0x00000003001b7824 */ /* 0x000fca00078e0203 */
[----:B------:R-:W-:Y:S01]  /*1c40*/  ISETP.GE.U32.AND P0, PT, R27, R30, PT ;  /* 0x0000001e1b00720c */ /* 0x000fe20003f06070 */
[----:B--2---:R-:W-:Y:S01]  /*1c50*/  IMAD.IADD R25, R12, 0x1, R25 ;  /* 0x000000010c197824 */ /* 0x004fe200078e0219 */
[----:B------:R-:W-:Y:S02]  /*1c60*/  IADD3 R24, PT, PT, R13, R24, RZ ;  /* 0x000000180d187210 */ /* 0x000fe40007ffe0ff */
[----:B---3--:R-:W-:Y:S01]  /*1c70*/  IADD3 R9, PT, PT, R10, R9, RZ ;  /* 0x000000090a097210 */ /* 0x008fe20007ffe0ff */
[----:B------:R-:W-:Y:S01]  /*1c80*/  IMAD.IADD R8, R11, 0x1, R8 ;  /* 0x000000010b087824 */ /* 0x000fe200078e0208 */
[----:B----4-:R-:W-:Y:S02]  /*1c90*/  IADD3 R5, PT, PT, R14, R5, RZ ;  /* 0x000000050e057210 */ /* 0x010fe40007ffe0ff */
[----:B------:R-:W-:Y:S01]  /*1ca0*/  IADD3 R4, PT, PT, R15, R4, RZ ;  /* 0x000000040f047210 */ /* 0x000fe20007ffe0ff */
[----:B-----5:R-:W-:Y:S01]  /*1cb0*/  IMAD.IADD R7, R20, 0x1, R7 ;  /* 0x0000000114077824 */ /* 0x020fe200078e0207 */
[----:B------:R-:W-:-:S03]  /*1cc0*/  IADD3 R6, PT, PT, R21, R6, RZ ;  /* 0x0000000615067210 */ /* 0x000fc60007ffe0ff */
[----:B------:R-:W-:Y:S05]  /*1cd0*/  @!P0 BRA `(.L_x_1886) ;  /* 0xfffffffc00848947 */ /* 0x000fea000383ffff */
[----:B------:R-:W-:Y:S05]  /*1ce0*/  BSYNC.RECONVERGENT B1 ;  /* 0x0000000000017941 */ /* 0x000fea0003800200 */
.L_x_1885:
[----:B------:R-:W-:Y:S05]  /*1cf0*/  BSYNC.RECONVERGENT B0 ;  /* 0x0000000000007941 */ /* 0x000fea0003800200 */
.L_x_1884:
        /* <DEDUP_REMOVED lines=12> */
[----:B------:R-:W-:-:S05]  /*1dc0*/  IMAD.IADD R27, R27, 0x1, R0 ;  /* 0x000000011b1b7824 */ /* 0x000fca00078e0200 */
[----:B------:R-:W-:-:S13]  /*1dd0*/  ISETP.GE.U32.AND P1, PT, R27, R30, PT ;  /* 0x0000001e1b00720c */ /* 0x000fda0003f26070 */
[----:B------:R-:W-:Y:S05]  /*1de0*/  @P1 BRA `(.L_x_1888) ;  /* 0x0000000000201947 */ /* 0x000fea0003800000 */
[----:B------:R-:W-:Y:S02]  /*1df0*/  IADD3 R29, PT, PT, R27, R0, RZ ;  /* 0x000000001b1d7210 */ /* 0x000fe40007ffe0ff */
[----:B------:R-:W-:Y:S02]  /*1e00*/  SHF.R.U32.HI R21, RZ, 0x1, R27 ;  /* 0x00000001ff157819 */ /* 0x000fe4000001161b */
[----:B------:R-:W-:-:S03]  /*1e10*/  ISETP.GE.U32.AND P1, PT, R29, R30, PT ;  /* 0x0000001e1d00720c */ /* 0x000fc60003f26070 */
[----:B------:R-:W-:-:S06]  /*1e20*/  IMAD.WIDE.U32 R20, R21, 0x8, R18 ;  /* 0x0000000815147825 */ /* 0x000fcc00078e0012 */
[----:B------:R-:W5:Y:S04]  /*1e30*/  LDG.E.64 R20, desc[UR36][R20.64] ;  /* 0x0000002414147981 */ /* 0x000f68000c1e1b00 */
[----:B------:R-:W-:-:S05]  /*1e40*/  @!P1 SHF.R.U32.HI R27, RZ, 0x1, R29 ;  /* 0x00000001ff1b9819 */ /* 0x000fca000001161d */
[----:B------:R-:W-:-:S05]  /*1e50*/  @!P1 IMAD.WIDE.U32 R18, R27, 0x8, R18 ;  /* 0x000000081b129825 */ /* 0x000fca00078e0012 */
[----:B------:R1:W5:Y:S02]  /*1e60*/  @!P1 LDG.E.64 R14, desc[UR36][R18.64] ;  /* 0x00000024120e9981 */ /* 0x000364000c1e1b00 */
.L_x_1888:
[----:B------:R-:W-:Y:S05]  /*1e70*/  BSYNC.RECONVERGENT B0 ;  /* 0x0000000000007941 */ /* 0x000fea0003800200 */
.L_x_1887:
[----:B------:R-:W-:Y:S04]  /*1e80*/  BSSY.RECONVERGENT B0, `(.L_x_1889) ;  /* 0x0000012000007945 */ /* 0x000fe80003800200 */
[----:B------:R-:W-:Y:S05]  /*1e90*/  @P0 BRA `(.L_x_1890) ;  /* 0x0000000000400947 */ /* 0x000fea0003800000 */
[----:B------:R-:W-:Y:S01]  /*1ea0*/  IADD3 R3, PT, PT, R3, R0, RZ ;  /* 0x0000000003037210 */ /* 0x000fe20007ffe0ff */
[----:B-----5:R-:W-:Y:S01]  /*1eb0*/  IMAD.IADD R25, R25, 0x1, R12 ;  /* 0x0000000119197824 */ /* 0x020fe200078e020c */
        /* <DEDUP_REMOVED lines=12> */
[----:B------:R-:W-:Y:S01]  /*1f80*/  @!P0 IADD3 R5, PT, PT, R5, R14, RZ ;  /* 0x0000000e05058210 */ /* 0x000fe20007ffe0ff */
[----:B------:R-:W-:-:S07]  /*1f90*/  @!P0 IMAD.IADD R4, R4, 0x1, R15 ;  /* 0x0000000104048824 */ /* 0x000fce00078e020f */
.L_x_1890:
[----:B------:R-:W-:Y:S05]  /*1fa0*/  BSYNC.RECONVERGENT B0 ;  /* 0x0000000000007941 */ /* 0x000fea0003800200 */
.L_x_1889:
[----:B-1----:R-:W-:Y:S02]  /*1fb0*/  IADD3 R18, PT, PT, R7, R9, R25 ;  /* 0x0000000907127210 */ /* 0x002fe40007ffe019 */
[----:B------:R-:W-:Y:S02]  /*1fc0*/  IADD3 R19, PT, PT, R6, R8, R24 ;  /* 0x0000000806137210 */ /* 0x000fe40007ffe018 */
[----:B------:R-:W-:Y:S02]  /*1fd0*/  IADD3 R18, PT, PT, R18, R5, RZ ;  /* 0x0000000512127210 */ /* 0x000fe40007ffe0ff */
[----:B------:R-:W-:Y:S01]  /*1fe0*/  IADD3 R19, PT, PT, R19, R4, RZ ;  /* 0x0000000413137210 */ /* 0x000fe20007ffe0ff */
[----:B------:R-:W-:Y:S06]  /*1ff0*/  BRA `(.L_x_1871) ;  /* 0x0000009000b47947 */ /* 0x000fec0003800000 */
.L_x_1883:
[----:B------:R-:W-:-:S13]  /*2000*/  ISETP.NE.AND P0, PT, R12, 0x1, PT ;  /* 0x000000010c00780c */ /* 0x000fda0003f05270 */
        /* <DEDUP_REMOVED lines=22> */
.L_x_1894:
        /* <DEDUP_REMOVED lines=32> */
.L_x_1893:
[----:B------:R-:W-:Y:S05]  /*2370*/  BSYNC.RECONVERGENT B0 ;  /* 0x0000000000007941 */ /* 0x000fea0003800200 */
.L_x_1892:
        /* <DEDUP_REMOVED lines=14> */
[----:B------:R-:W-:-:S05]  /*2460*/  IMAD.IADD R27, R27, 0x1, R3 ;  /* 0x000000011b1b7824 */ /* 0x000fca00078e0203 */
        /* <DEDUP_REMOVED lines=12> */
.L_x_1896:
[----:B------:R-:W-:Y:S05]  /*2530*/  BSYNC.RECONVERGENT B0 ;  /* 0x0000000000007941 */ /* 0x000fea0003800200 */
.L_x_1895:
        /* <DEDUP_REMOVED lines=18> */
.L_x_1898:
[----:B------:R-:W-:Y:S05]  /*2660*/  BSYNC.RECONVERGENT B0 ;  /* 0x0000000000007941 */ /* 0x000fea0003800200 */
.L_x_1897:
[----:B-1----:R-:W-:Y:S02]  /*2670*/  IADD3 R18, PT, PT, R7, R9, R26 ;  /* 0x0000000907127210 */ /* 0x002fe40007ffe01a */
[----:B------:R-:W-:Y:S02]  /*2680*/  IADD3 R11, PT, PT, R8, R10, R11 ;  /* 0x0000000a080b7210 */ /* 0x000fe40007ffe00b */
[----:B------:R-:W-:Y:S02]  /*2690*/  IADD3 R18, PT, PT, R18, R5, RZ ;  /* 0x0000000512127210 */ /* 0x000fe40007ffe0ff */
[----:B------:R-:W-:Y:S01]  /*26a0*/  IADD3 R19, PT, PT, R11, R6, RZ ;  /* 0x000000060b137210 */ /* 0x000fe20007ffe0ff */
[----:B------:R-:W-:Y:S06]  /*26b0*/  BRA `(.L_x_1871) ;  /* 0x0000008c00047947 */ /* 0x000fec0003800000 */
.L_x_1891:
[----:B------:R-:W1:Y:S01]  /*26c0*/  LDCU UR4, c[0x0][0x394] ;  /* 0x00007280ff0477ac */ /* 0x000e620008000800 */
[----:B------:R-:W2:Y:S01]  /*26d0*/  LDC R4, c[0x0][0x384] ;  /* 0x0000e100ff047b82 */ /* 0x000ea20000000800 */
[----:B------:R-:W-:Y:S01]  /*26e0*/  BSSY.RECONVERGENT B0, `(.L_x_1899) ;  /* 0x0000430000007945 */ /* 0x000fe20003800200 */
[----:B-1----:R-:W-:-:S04]  /*26f0*/  IMAD.U32 R28, RZ, RZ, UR4 ;  /* 0x00000004ff1c7e24 */ /* 0x002fc8000f8e00ff */
[----:B------:R-:W-:Y:S01]  /*2700*/  IMAD R3, R28, 0x3, R27 ;  /* 0x000000031c037824 */ /* 0x000fe200078e021b */
[----:B--2---:R-:W-:Y:S01]  /*2710*/  MOV R8, R4 ;  /* 0x0000000400087202 */ /* 0x004fe20000000f00 */
[----:B------:R-:W-:-:S03]  /*2720*/  IMAD.MOV.U32 R7, RZ, RZ, R4 ;  /* 0x000000ffff077224 */ /* 0x000fc600078e0004 */
[----:B------:R-:W-:Y:S01]  /*2730*/  ISETP.GE.U32.AND P0, PT, R3, R30, PT ;  /* 0x0000001e0300720c */ /* 0x000fe20003f06070 */
[----:B------:R-:W-:Y:S01]  /*2740*/  IMAD.MOV.U32 R0, RZ, RZ, R4 ;  /* 0x000000ffff007224 */ /* 0x000fe200078e0004 */
[-C--:B------:R-:W-:Y:S02]  /*2750*/  MOV R9, R4.reuse ;  /* 0x0000000400097202 */ /* 0x080fe40000000f00 */
[-C--:B------:R-:W-:Y:S02]  /*2760*/  MOV R6, R4.reuse ;  /* 0x0000000400067202 */ /* 0x080fe40000000f00 */
[-C--:B------:R-:W-:Y:S02]  /*2770*/  MOV R5, R4.reuse ;  /* 0x0000000400057202 */ /* 0x080fe40000000f00 */
[----:B------:R-:W-:-:S05]  /*2780*/  MOV R3, R4 ;  /* 0x0000000400037202 */ /* 0x000fca0000000f00 */
[----:B------:R-:W-:Y:S05]  /*2790*/  @P0 BRA `(.L_x_1900) ;  /* 0x0000004000900947 */ /* 0x000fea0003800000 */
[----:B------:R-:W-:-:S13]  /*27a0*/  ISETP.NE.AND P0, PT, R12, RZ, PT ;  /* 0x000000ff0c00720c */ /* 0x000fda0003f05270 */
[----:B------:R1:W5:Y:S01]  /*27b0*/  @!P0 LDG.E.64 R10, desc[UR36][R18.64] ;  /* 0x00000024120a8981 */ /* 0x000362000c1e1b00 */
[----:B------:R-:W-:Y:S01]  /*27c0*/  IADD3 R0, PT, PT, R12, -0x1, RZ ;  /* 0xffffffff0c007810 */ /* 0x000fe20007ffe0ff */
[--C-:B------:R-:W-:Y:S01]  /*27d0*/  IMAD.MOV.U32 R8, RZ, RZ, R4.reuse ;  /* 0x000000ffff087224 */ /* 0x100fe200078e0004 */
[-C--:B------:R-:W-:Y:S01]  /*27e0*/  MOV R9, R4.reuse ;  /* 0x0000000400097202 */ /* 0x080fe20000000f00 */
[--C-:B------:R-:W-:Y:S01]  /*27f0*/  IMAD.MOV.U32 R6, RZ, RZ, R4.reuse ;  /* 0x000000ffff067224 */ /* 0x100fe200078e0004 */
[----:B------:R-:W-:Y:S01]  /*2800*/  VIMNMX.U32 R29, PT, PT, R0, 0x18, PT ;  /* 0x00000018001d7848 */ /* 0x000fe20003fe0000 */
[----:B------:R-:W-:Y:S01]  /*2810*/  IMAD.MOV.U32 R3, RZ, RZ, R4 ;  /* 0x000000ffff037224 */ /* 0x000fe200078e0004 */
[-C--:B------:R-:W-:Y:S02]  /*2820*/  MOV R7, R4.reuse ;  /* 0x0000000400077202 */ /* 0x080fe40000000f00 */
[-C--:B------:R-:W-:Y:S02]  /*2830*/  MOV R5, R4.reuse ;  /* 0x0000000400057202 */ /* 0x080fe40000000f00 */
[----:B------:R-:W-:-:S02]  /*2840*/  MOV R0, R4 ;  /* 0x0000000400007202 */ /* 0x000fc40000000f00 */
[----:B-1----:R-:W-:-:S07]  /*2850*/  IADD3 R29, PT, PT, R29, 0x1, RZ ;  /* 0x000000011d1d7810 */ /* 0x002fce0007ffe0ff */
.L_x_1906:
[----:B------:R-:W1:Y:S01]  /*2860*/  LDCU UR4, c[0x0][0x394] ;  /* 0x00007280ff0477ac */ /* 0x000e620008000800 */
        /* <DEDUP_REMOVED lines=8> */
[----:B0-----:R-:W-:Y:S06]  /*28f0*/  @!P0 BRA `(.L_x_1901) ;  /* 0x0000003c00fc8947 */ /* 0x001fec0003800000 */
[----:B------:R-:W2:Y:S01]  /*2900*/  LDCU.64 UR30, c[0x0][0x3d0] ;  /* 0x00007a00ff1e77ac */ /* 0x000ea20008000a00 */
[----:B------:R-:W-:Y:S01]  /*2910*/  HFMA2 R12, -RZ, RZ, 0, 0 ;  /* 0x00000000ff0c7431 */ /* 0x000fe200000001ff */
[----:B------:R-:W-:Y:S01]  /*2920*/  MOV R13, R27 ;  /* 0x0000001b000d7202 */ /* 0x000fe20000000f00 */
        /* <DEDUP_REMOVED lines=8> */
[----:B------:R-:W3:Y:S03]  /*29b0*/  LDCU UR74, c[0x0][0x500] ;  /* 0x0000a000ff4a77ac */ /* 0x000ee60008000800 */
[----:B------:R-:W-:Y:S01]  /*29c0*/  IMAD.MOV R20, RZ, RZ, -R14 ;  /* 0x000000ffff147224 */ /* 0x000fe200078e0a0e */
[----:B------:R-:W0:Y:S03]  /*29d0*/  LDCU UR73, c[0x0][0x3f8] ;  /* 0x00007f00ff4977ac */ /* 0x000e260008000800 */
        /* <DEDUP_REMOVED lines=268> */
[----:B------:R-:W2:Y:S01]  /*3aa0*/  @P1 LDC.64 R12, c[0x0][0x4f0] ;  /* 0x00013c00ff0c1b82 */ /* 0x000ea20000000a00 */
[----:B0-----:R-:W-:-:S07]  /*3ab0*/  IMAD.HI.U32 R14, R25, UR53, R14 ;  /* 0x00000035190e7c27 */ /* 0x001fce000f8e000e */
[----:B------:R-:W0:Y:S01]  /*3ac0*/  @P1 LDC R21, c[0x0][0x4ec] ;  /* 0x00013b00ff151b82 */ /* 0x000e220000000800 */
[----:B------:R-:W-:Y:S01]  /*3ad0*/  SHF.R.U32.HI R15, RZ, UR26, R14 ;  /* 0x0000001aff0f7c19 */ /* 0x000fe2000801160e */
[----:B------:R-:W-:-:S06]  /*3ae0*/  @P1 IMAD.MOV.U32 R14, RZ, RZ, RZ ;  /* 0x000000ffff0e1224 */ /* 0x000fcc00078e00ff */
[----:B------:R-:W3:Y:S01]  /*3af0*/  @P1 LDC R24, c[0x0][0x558] ;  /* 0x00015600ff181b82 */ /* 0x000ee20000000800 */
[C---:B--2---:R-:W-:Y:S01]  /*3b00*/  @P1 IMAD.HI.U32 R12, R15.reuse, R12, R14 ;  /* 0x0000000c0f0c1227 */ /* 0x044fe200078e000e */
[----:B------:R-:W-:-:S04]  /*3b10*/  IADD3 R14, PT, PT, -R15, RZ, RZ ;  /* 0x000000ff0f0e7210 */ /* 0x000fc80007ffe1ff */
[----:B------:R-:W-:Y:S01]  /*3b20*/  @P1 SHF.R.U32.HI R12, RZ, R13, R12 ;  /* 0x0000000dff0c1219 */ /* 0x000fe2000001160c */
[----:B------:R-:W-:-:S03]  /*3b30*/  IMAD R13, R14, UR52, R25 ;  /* 0x000000340e0d7c24 */ /* 0x000fc6000f8e0219 */
[----:B------:R-:W-:Y:S01]  /*3b40*/  @P1 IADD3 R14, PT, PT, -R12, RZ, RZ ;  /* 0x000000ff0c0e1210 */ /* 0x000fe20007ffe1ff */
[----:B------:R-:W-:-:S04]  /*3b50*/  IMAD R20, R13, UR27, R20 ;  /* 0x0000001b0d147c24 */ /* 0x000fc8000f8e0214 */
[----:B0-----:R-:W-:-:S04]  /*3b60*/  @P1 IMAD R15, R14, R21, R15 ;  /* 0x000000150e0f1224 */ /* 0x001fc800078e020f */
[----:B---3--:R-:W-:-:S07]  /*3b70*/  @P1 IMAD R20, R15, R24, R20 ;  /* 0x000000180f141224 */ /* 0x008fce00078e0214 */
.L_x_1902:
[----:B------:R-:W-:-:S04]  /*3b80*/  LOP3.LUT R21, R20, 0xfffffff8, RZ, 0xc0, !PT ;  /* 0xfffffff814157812 */ /* 0x000fc800078ec0ff */
[----:B------:R-:W-:-:S05]  /*3b90*/  IADD3 R20, P1, PT, R21, R18, RZ ;  /* 0x0000001215147210 */ /* 0x000fca0007f3e0ff */
[----:B------:R-:W-:-:S06]  /*3ba0*/  IMAD.X R21, RZ, RZ, R19, P1 ;  /* 0x000000ffff157224 */ /* 0x000fcc00008e0613 */
[----:B------:R-:W5:Y:S01]  /*3bb0*/  LDG.E.64 R20, desc[UR36][R20.64] ;  /* 0x0000002414147981 */ /* 0x000f62000c1e1b00 */
[----:B-1----:R-:W-:Y:S02]  /*3bc0*/  IADD3 R25, PT, PT, R27, UR4, RZ ;  /* 0x000000041b197c10 */ /* 0x002fe4000fffe0ff */
        /* <DEDUP_REMOVED lines=236> */
.L_x_1903:
        /* <DEDUP_REMOVED lines=241> */
.L_x_1904:
        /* <DEDUP_REMOVED lines=241> */
.L_x_1905:
[----:B------:R-:W-:-:S04]  /*68b0*/  LOP3.LUT R25, R28, 0xfffffff8, RZ, 0xc0, !PT ;  /* 0xfffffff81c197812 */ /* 0x000fc800078ec0ff */
[----:B------:R-:W-:-:S05]  /*68c0*/  IADD3 R24, P1, PT, R25, R18, RZ ;  /* 0x0000001219187210 */ /* 0x000fca0007f3e0ff */
[----:B------:R-:W-:-:S06]  /*68d0*/  IMAD.X R25, RZ, RZ, R19, P1 ;  /* 0x000000ffff197224 */ /* 0x000fcc00008e0613 */
[----:B------:R-:W5:Y:S02]  /*68e0*/  LDG.E.64 R24, desc[UR36][R24.64] ;  /* 0x0000002418187981 */ /* 0x000f64000c1e1b00 */
.L_x_1901:
[----:B------:R-:W2:Y:S01]  /*68f0*/  LDCU UR5, c[0x0][0x38c] ;  /* 0x00007180ff0577ac */ /* 0x000ea20008000800 */
[----:B-1----:R-:W-:Y:S01]  /*6900*/  MOV R28, UR4 ;  /* 0x00000004001c7c02 */ /* 0x002fe20008000f00 */
[----:B-----5:R-:W-:Y:S01]  /*6910*/  IMAD.IADD R5, R14, 0x1, R5 ;  /* 0x000000010e057824 */ /* 0x020fe200078e0205 */
[----:B------:R-:W-:Y:S01]  /*6920*/  IADD3 R3, PT, PT, R20, R3, RZ ;  /* 0x0000000314037210 */ /* 0x000fe20007ffe0ff */
[----:B------:R-:W-:Y:S01]  /*6930*/  IMAD.IADD R7, R13, 0x1, R7 ;  /* 0x000000010d077824 */ /* 0x000fe200078e0207 */
[C---:B------:R-:W-:Y:S02]  /*6940*/  LEA R27, R28.reuse, R27, 0x2 ;  /* 0x0000001b1c1b7211 */ /* 0x040fe400078e10ff */
[----:B------:R-:W-:Y:S02]  /*6950*/  IADD3 R0, PT, PT, R21, R0, RZ ;  /* 0x0000000015007210 */ /* 0x000fe40007ffe0ff */
[----:B------:R-:W-:Y:S01]  /*6960*/  IADD3 R4, PT, PT, R15, R4, RZ ;  /* 0x000000040f047210 */ /* 0x000fe20007ffe0ff */
[----:B------:R-:W-:Y:S01]  /*6970*/  IMAD R31, R28, 0x3, R27 ;  /* 0x000000031c1f7824 */ /* 0x000fe200078e021b */
[----:B------:R-:W-:-:S02]  /*6980*/  IADD3 R6, PT, PT, R12, R6, RZ ;  /* 0x000000060c067210 */ /* 0x000fc40007ffe0ff */
[----:B------:R-:W-:Y:S02]  /*6990*/  IADD3 R9, PT, PT, R24, R9, RZ ;  /* 0x0000000918097210 */ /* 0x000fe40007ffe0ff */
[----:B------:R-:W-:Y:S01]  /*69a0*/  IADD3 R8, PT, PT, R25, R8, RZ ;  /* 0x0000000819087210 */ /* 0x000fe20007ffe0ff */
[----:B--2---:R-:W-:-:S05]  /*69b0*/  IMAD.U32 R30, RZ, RZ, UR5 ;  /* 0x00000005ff1e7e24 */ /* 0x004fca000f8e00ff */
[----:B------:R-:W-:-:S13]  /*69c0*/  ISETP.GE.U32.AND P1, PT, R31, R30, PT ;  /* 0x0000001e1f00720c */ /* 0x000fda0003f26070 */
[----:B------:R-:W-:Y:S05]  /*69d0*/  @!P1 BRA `(.L_x_1906) ;  /* 0xffffffbc00a09947 */ /* 0x000fea000383ffff */
.L_x_1900:
[----:B0-----:R-:W-:Y:S05]  /*69e0*/  BSYNC.RECONVERGENT B0 ;  /* 0x0000000000007941 */ /* 0x001fea0003800200 */
.L_x_1899:
        /* <DEDUP_REMOVED lines=284> */
.L_x_1910:
[----:B------:R-:W-:Y:S02]  /*7bb0*/  SHF.R.U32.HI R20, RZ, 0x3, R20 ;  /* 0x00000003ff147819 */ /* 0x000fe40000011614 */
[----:B------:R-:W-:-:S07]  /*7bc0*/  MOV R21, RZ ;  /* 0x000000ff00157202 */ /* 0x000fce0000000f00 */
.L_x_1909:
[----:B------:R-:W0:Y:S02]  /*7bd0*/  LDCU.64 UR4, c[0x0][0x758] ;  /* 0x0000eb00ff0477ac */ /* 0x000e240008000a00 */
[----:B0-----:R-:W-:-:S05]  /*7be0*/  IADD3 R32, P1, PT, R26, UR4, RZ ;  /* 0x000000041a207c10 */ /* 0x001fca000ff3e0ff */
[----:B------:R-:W-:Y:S01]  /*7bf0*/  IMAD.X R26, RZ, RZ, UR5, P1 ;  /* 0x00000005ff1a7e24 */ /* 0x000fe200088e06ff */
        /* <DEDUP_REMOVED lines=281> */
.L_x_1912:
[----:B------:R-:W-:Y:S02]  /*8d90*/  SHF.R.U32.HI R18, RZ, 0x3, R33 ;  /* 0x00000003ff127819 */ /* 0x000fe40000011621 */
[----:B------:R-:W-:-:S07]  /*8da0*/  MOV R19, RZ ;  /* 0x000000ff00137202 */ /* 0x000fce0000000f00 */
.L_x_1911:
        /* <DEDUP_REMOVED lines=281> */
.L_x_1914:
[----:B------:R-:W-:Y:S02]  /*9f40*/  SHF.R.U32.HI R18, RZ, 0x3, R33 ;  /* 0x00000003ff127819 */ /* 0x000fe40000011621 */
[----:B------:R-:W-:-:S07]  /*9f50*/  MOV R19, RZ ;  /* 0x000000ff00137202 */ /* 0x000fce0000000f00 */
.L_x_1913:
        /* <DEDUP_REMOVED lines=281> */
.L_x_1916:
[----:B------:R-:W-:Y:S01]  /*b0f0*/  SHF.R.U32.HI R24, RZ, 0x3, R24 ;  /* 0x00000003ff187819 */ /* 0x000fe20000011618 */
[----:B------:R-:W-:-:S07]  /*b100*/  IMAD.MOV.U32 R25, RZ, RZ, RZ ;  /* 0x000000ffff197224 */ /* 0x000fce00078e00ff */
.L_x_1915:
[----:B------:R-:W-:-:S04]  /*b110*/  LEA R32, P0, R24, R32, 0x3 ;  /* 0x0000002018207211 */ /* 0x000fc800078018ff */
[----:B------:R-:W-:-:S05]  /*b120*/  LEA.HI.X R33, R24, R26, R25, 0x3, P0 ;  /* 0x0000001a18217211 */ /* 0x000fca00000f1c19 */
[----:B------:R0:W5:Y:S04]  /*b130*/  LDG.E.64 R24, desc[UR36][R32.64] ;  /* 0x0000002420187981 */ /* 0x000168000c1e1b00 */
.L_x_1908:
[----:B------:R-:W-:Y:S05]  /*b140*/  BSYNC.RECONVERGENT B0 ;  /* 0x0000000000007941 */ /* 0x000fea0003800200 */
.L_x_1907:
[----:B------:R-:W-:Y:S01]  /*b150*/  ISETP.GE.U32.AND P0, PT, R27, R30, PT ;  /* 0x0000001e1b00720c */ /* 0x000fe20003f06070 */
[----:B------:R-:W-:-:S12]  /*b160*/  BSSY.RECONVERGENT B0, `(.L_x_1917) ;  /* 0x0000012000007945 */ /* 0x000fd80003800200 */
        /* <DEDUP_REMOVED lines=15> */
[----:B------:R-:W-:Y:S02]  /*b260*/  @!P0 IADD3 R9, PT, PT, R9, R24, RZ ;  /* 0x0000001809098210 */ /* 0x000fe40007ffe0ff */
[----:B------:R-:W-:-:S07]  /*b270*/  @!P0 IADD3 R8, PT, PT, R8, R25, RZ ;  /* 0x0000001908088210 */ /* 0x000fce0007ffe0ff */
.L_x_1918:
[----:B------:R-:W-:Y:S05]  /*b280*/  BSYNC.RECONVERGENT B0 ;  /* 0x0000000000007941 */ /* 0x000fea0003800200 */
.L_x_1917:
[----:B------:R-:W-:Y:S02]  /*b290*/  IADD3 R6, PT, PT, R6, R5, R3 ;  /* 0x0000000506067210 */ /* 0x000fe40007ffe003 */
[----:B------:R-:W-:-:S03]  /*b2a0*/  IADD3 R7, PT, PT, R7, R4, R0 ;  /* 0x0000000407077210 */ /* 0x000fc60007ffe000 */
[----:B------:R-:W-:Y:S01]  /*b2b0*/  IMAD.IADD R18, R6, 0x1, R9 ;  /* 0x0000000106127824 */ /* 0x000fe200078e0209 */
[----:B------:R-:W-:-:S07]  /*b2c0*/  IADD3 R19, PT, PT, R7, R8, RZ ;  /* 0x0000000807137210 */ /* 0x000fce0007ffe0ff */
.L_x_1871:
[----:B------:R-:W-:Y:S05]  /*b2d0*/  BSYNC.RECONVERGENT B6 ;  /* 0x0000000000067941 */ /* 0x000fea0003800200 */
.L_x_1870:
        /* <DEDUP_REMOVED lines=15> */
.L_x_1920:
[----:B------:R-:W-:Y:S01]  /*b3d0*/  SHF.R.U32.HI R9, RZ, 0x1, R4 ;  /* 0x00000001ff097819 */ /* 0x000fe20000011604 */
[----:B------:R-:W-:Y:S05]  /*b3e0*/  WARPSYNC.ALL ;  /* 0x0000000000007948 */ /* 0x000fea0003800000 */
[----:B------:R-:W-:Y:S01]  /*b3f0*/  IADD3 R6, PT, PT, R9, R22, RZ ;  /* 0x0000001609067210 */ /* 0x000fe20007ffe0ff */
[----:B------:R-:W-:Y:S03]  /*b400*/  BAR.SYNC.DEFER_BLOCKING 0x0 ;  /* 0x0000000000007b1d */ /* 0x000fe60000010000 */
[----:B------:R-:W-:-:S04]  /*b410*/  ISETP.GE.U32.AND P0, PT, R6, R5, PT ;  /* 0x000000050600720c */ /* 0x000fc80003f06070 */
[----:B------:R-:W-:-:S13]  /*b420*/  ISETP.GE.U32.OR P0, PT, R22, R9, P0 ;  /* 0x000000091600720c */ /* 0x000fda0000706470 */
[----:B------:R-:W-:-:S04]  /*b430*/  @!P0 IMAD R6, R6, R8, R23 ;  /* 0x0000000806068224 */ /* 0x000fc800078e0217 */
[----:B------:R-:W-:-:S06]  /*b440*/  @!P0 IMAD R6, R6, 0x8, R3 ;  /* 0x0000000806068824 */ /* 0x000fcc00078e0203 */
[----:B------:R-:W1:Y:S02]  /*b450*/  @!P0 LDS.64 R6, [R6] ;  /* 0x0000000006068984 */ /* 0x000e640000000a00 */
[----:B-1----:R-:W-:Y:S02]  /*b460*/  @!P0 IADD3 R18, PT, PT, R18, R6, RZ ;  /* 0x0000000612128210 */ /* 0x002fe40007ffe0ff */
[----:B------:R-:W-:-:S05]  /*b470*/  @!P0 IADD3 R19, PT, PT, R19, R7, RZ ;  /* 0x0000000713138210 */ /* 0x000fca0007ffe0ff */
[----:B------:R2:W-:Y:S01]  /*b480*/  @!P0 STS.64 [R0], R18 ;  /* 0x0000001200008388 */ /* 0x0005e20000000a00 */
[----:B------:R-:W-:Y:S01]  /*b490*/  ISETP.GT.U32.AND P0, PT, R4, 0x3, PT ;  /* 0x000000030400780c */ /* 0x000fe20003f04070 */
[----:B------:R-:W-:-:S12]  /*b4a0*/  IMAD.MOV.U32 R4, RZ, RZ, R9 ;  /* 0x000000ffff047224 */ /* 0x000fd800078e0009 */
[----:B--2---:R-:W-:Y:S05]  /*b4b0*/  @P0 BRA `(.L_x_1920) ;  /* 0xfffffffc00c40947 */ /* 0x004fea000383ffff */
.L_x_1919:
        /* <DEDUP_REMOVED lines=17> */
[----:B------:R-:W-:-:S07]  /*b5d0*/  IMAD.MOV.U32 R4, RZ, RZ, R8 ;  /* 0x000000ffff047224 */ /* 0x000fce00078e0008 */
.L_x_1923:
[----:B-----5:R-:W-:Y:S01]  /*b5e0*/  SHF.R.U32.HI R10, RZ, 0x1, R4 ;  /* 0x00000001ff0a7819 */ /* 0x020fe20000011604 */
[----:B------:R-:W-:Y:S05]  /*b5f0*/  WARPSYNC.ALL ;  /* 0x0000000000007948 */ /* 0x000fea0003800000 */
[----:B------:R-:W-:Y:S01]  /*b600*/  IADD3 R5, PT, PT, R10, R23, RZ ;  /* 0x000000170a057210 */ /* 0x000fe20007ffe0ff */
[----:B------:R-:W-:Y:S03]  /*b610*/  BAR.SYNC.DEFER_BLOCKING 0x0 ;  /* 0x0000000000007b1d */ /* 0x000fe60000010000 */
[----:B------:R-:W-:-:S04]  /*b620*/  ISETP.GE.U32.AND P0, PT, R5, R8, PT ;  /* 0x000000080500720c */ /* 0x000fc80003f06070 */
[----:B------:R-:W-:-:S13]  /*b630*/  ISETP.GE.U32.OR P0, PT, R23, R10, P0 ;  /* 0x0000000a1700720c */ /* 0x000fda0000706470 */
[----:B------:R-:W-:-:S05]  /*b640*/  @!P0 LEA R5, R10, R3, 0x3 ;  /* 0x000000030a058211 */ /* 0x000fca00078e18ff */
[----:B------:R-:W1:Y:S02]  /*b650*/  @!P0 LDS.64 R6, [R5] ;  /* 0x0000000005068984 */ /* 0x000e640000000a00 */
[----:B-1----:R-:W-:Y:S01]  /*b660*/  @!P0 IMAD.IADD R18, R18, 0x1, R6 ;  /* 0x0000000112128824 */ /* 0x002fe200078e0206 */
[----:B------:R-:W-:-:S05]  /*b670*/  @!P0 IADD3 R19, PT, PT, R19, R7, RZ ;  /* 0x0000000713138210 */ /* 0x000fca0007ffe0ff */
[----:B------:R2:W-:Y:S01]  /*b680*/  @!P0 STS.64 [R3], R18 ;  /* 0x0000001203008388 */ /* 0x0005e20000000a00 */
[----:B------:R-:W-:Y:S02]  /*b690*/  ISETP.GT.U32.AND P0, PT, R4, 0x7f, PT ;  /* 0x0000007f0400780c */ /* 0x000fe40003f04070 */
[----:B------:R-:W-:-:S11]  /*b6a0*/  MOV R4, R10 ;  /* 0x0000000a00047202 */ /* 0x000fd60000000f00 */
[----:B--2---:R-:W-:Y:S05]  /*b6b0*/  @P0 BRA `(.L_x_1923) ;  /* 0xfffffffc00c80947 */ /* 0x004fea000383ffff */
.L_x_1922:
[----:B------:R-:W-:Y:S01]  /*b6c0*/  ISETP.GE.U32.AND P0, PT, R0, 0x2, PT ;  /* 0x000000020000780c */ /* 0x000fe20003f06070 */
[----:B------:R-:W-:Y:S05]  /*b6d0*/  WARPSYNC.ALL ;  /* 0x0000000000007948 */ /* 0x000fea0003800000 */
[----:B------:R-:W-:Y:S07]  /*b6e0*/  BAR.SYNC.DEFER_BLOCKING 0x0 ;  /* 0x0000000000007b1d */ /* 0x000fee0000010000 */
[----:B------:R-:W-:Y:S05]  /*b6f0*/  @!P0 BRA `(.L_x_1921) ;  /* 0x0000000000208947 */ /* 0x000fea0003800000 */
[----:B-1----:R-:W-:-:S07]  /*b700*/  IMAD.MOV.U32 R3, RZ, RZ, 0x1 ;  /* 0x00000001ff037424 */ /* 0x002fce00078e00ff */
.L_x_1924:
[----:B------:R-:W1:Y:S04]  /*b710*/  SHFL.DOWN PT, R5, R18, R3, 0x1f ;  /* 0x08001f0312057589 */ /* 0x000e6800000e0000 */
[----:B------:R2:W3:Y:S02]  /*b720*/  SHFL.DOWN PT, R4, R19, R3, 0x1f ;  /* 0x08001f0313047589 */ /* 0x0004e400000e0000 */
[----:B--2---:R-:W-:-:S04]  /*b730*/  SHF.L.U32 R3, R3, 0x1, RZ ;  /* 0x0000000103037819 */ /* 0x004fc800000006ff */
[----:B------:R-:W-:Y:S02]  /*b740*/  ISETP.GE.AND P0, PT, R3, R0, PT ;  /* 0x000000000300720c */ /* 0x000fe40003f06270 */
[----:B-1----:R-:W-:Y:S01]  /*b750*/  IADD3 R18, PT, PT, R5, R18, RZ ;  /* 0x0000001205127210 */ /* 0x002fe20007ffe0ff */
[----:B---3--:R-:W-:-:S10]  /*b760*/  IMAD.IADD R19, R4, 0x1, R19 ;  /* 0x0000000104137824 */ /* 0x008fd400078e0213 */
[----:B------:R-:W-:Y:S05]  /*b770*/  @!P0 BRA `(.L_x_1924) ;  /* 0xfffffffc00e48947 */ /* 0x000fea000383ffff */
.L_x_1921:
[----:B------:R-:W2:Y:S01]  /*b780*/  LDCU UR6, c[0x0][0x55c] ;  /* 0x0000ab80ff0677ac */ /* 0x000ea20008000800 */
[----:B-----5:R-:W-:Y:S01]  /*b790*/  HFMA2 R25, -RZ, RZ, 0, 0 ;  /* 0x00000000ff197431 */ /* 0x020fe200000001ff */
[----:B--2---:R-:W-:-:S04]  /*b7a0*/  UIADD3 UR5, UPT, UPT, UR6, -0x1, URZ ;  /* 0xffffffff06057890 */ /* 0x004fc8000fffe0ff */
[----:B------:R-:W-:-:S04]  /*b7b0*/  UISETP.LT.U32.AND UP0, UPT, UR5, 0x18, UPT ;  /* 0x000000180500788c */ /* 0x000fc8000bf01070 */
[----:B------:R-:W-:Y:S02]  /*b7c0*/  USEL UR4, UR5, 0x18, UP0 ;  /* 0x0000001805047887 */ /* 0x000fe40008000000 */
[----:B------:R-:W-:Y:S02]  /*b7d0*/  UISETP.NE.AND UP0, UPT, UR6, URZ, UPT ;  /* 0x000000ff0600728c */ /* 0x000fe4000bf05270 */
[----:B------:R-:W-:-:S07]  /*b7e0*/  UIADD3 UR4, UPT, UPT, UR4, 0x1, URZ ;  /* 0x0000000104047890 */ /* 0x000fce000fffe0ff */
[----:B------:R-:W-:Y:S05]  /*b7f0*/  BRA.U !UP0, `(.L_x_1925) ;  /* 0x0000001108487547 */ /* 0x000fea000b800000 */
[----:B------:R-:W2:Y:S01]  /*b800*/  LDCU.64 UR8, c[0x0][0x560] ;  /* 0x0000ac00ff0877ac */ /* 0x000ea20008000a00 */
[----:B------:R-:W-:Y:S01]  /*b810*/  MOV R4, RZ ;  /* 0x000000ff00047202 */ /* 0x000fe20000000f00 */
[----:B------:R-:W-:Y:S01]  /*b820*/  IMAD.MOV.U32 R5, RZ, RZ, R17 ;  /* 0x000000ffff057224 */ /* 0x000fe200078e0011 */
[----:B------:R-:W3:Y:S01]  /*b830*/  LDCU UR7, c[0x0][0x568] ;  /* 0x0000ad00ff0777ac */ /* 0x000ee20008000800 */
[----:B------:R-:W4:Y:S01]  /*b840*/  LDCU UR6, c[0x0][0x68c] ;  /* 0x0000d180ff0677ac */ /* 0x000f220008000800 */
[----:B------:R-:W-:Y:S01]  /*b850*/  UISETP.NE.AND UP1, UPT, UR5, URZ, UPT ;  /* 0x000000ff0500728c */ /* 0x000fe2000bf25270 */
[----:B--2---:R-:W-:-:S05]  /*b860*/  IMAD.HI.U32 R4, R17, UR9, R4 ;  /* 0x0000000911047c27 */ /* 0x004fca000f8e0004 */
[----:B---3--:R-:W-:-:S04]  /*b870*/  SHF.R.U32.HI R5, RZ, UR7, R4 ;  /* 0x00000007ff057c19 */ /* 0x008fc80008011604 */
[----:B-1----:R-:W-:-:S05]  /*b880*/  IADD3 R3, PT, PT, -R5, RZ, RZ ;  /* 0x000000ff05037210 */ /* 0x002fca0007ffe1ff */
        /* <DEDUP_REMOVED lines=265> */
.L_x_1925:
[----:B------:R-:W-:Y:S01]  /*c920*/  MOV R24, RZ ;  /* 0x000000ff00187202 */ /* 0x000fe20000000f00 */
[----:B------:R-:W-:Y:S06]  /*c930*/  BRA.U !UP0, `(.L_x_1926) ;  /* 0x0000001108487547 */ /* 0x000fec000b800000 */
[----:B------:R-:W2:Y:S01]  /*c940*/  LDCU.64 UR8, c[0x0][0x560] ;  /* 0x0000ac00ff0877ac */ /* 0x000ea20008000a00 */
[----:B------:R-:W-:Y:S01]  /*c950*/  MOV R4, RZ ;  /* 0x000000ff00047202 */ /* 0x000fe20000000f00 */
        /* <DEDUP_REMOVED lines=17> */
[----:B-1----:R-:W-:-:S05]  /*ca70*/  IADD3 R3, PT, PT, -R5, RZ, RZ ;  /* 0x000000ff05037210 */ /* 0x002fca0007ffe1ff */
[----:B---3--:R-:W-:-:S04]  /*ca80*/  IMAD R7, R3, UR8, R7 ;  /* 0x0000000803077c24 */ /* 0x008fc8000f8e0207 */
[----:B----4-:R-:W-:Y:S01]  /*ca90*/  IMAD R24, R7, UR9, R24 ;  /* 0x0000000907187c24 */ /* 0x010fe2000f8e0218 */
        /* <DEDUP_REMOVED lines=252> */
.L_x_1926:
[----:B------:R-:W2:Y:S01]  /*da60*/  LDC.64 R6, c[0x0][0x770] ;  /* 0x0001dc00ff067b82 */ /* 0x000ea20000000a00 */
[----:B------:R-:W3:Y:S02]  /*da70*/  LDCU UR6, c[0x0][0x3a8] ;  /* 0x00007500ff0677ac */ /* 0x000ee40008000800 */
[----:B---3--:R-:W-:Y:S01]  /*da80*/  UISETP.NE.AND UP1, UPT, UR6, URZ, UPT ;  /* 0x000000ff0600728c */ /* 0x008fe2000bf25270 */
[----:B--2---:R-:W-:Y:S02]  /*da90*/  IADD3 R4, P1, PT, R25, R6, RZ ;  /* 0x0000000619047210 */ /* 0x004fe40007f3e0ff */
[----:B------:R-:W-:-:S03]  /*daa0*/  ISETP.NE.U32.AND P0, PT, R6, RZ, PT ;  /* 0x000000ff0600720c */ /* 0x000fc60003f05070 */
[----:B-1----:R-:W-:Y:S01]  /*dab0*/  IMAD.X R0, RZ, RZ, R7, P1 ;  /* 0x000000ffff007224 */ /* 0x002fe200008e0607 */
        /* <DEDUP_REMOVED lines=286> */
.L_x_1928:
        /* <DEDUP_REMOVED lines=276> */
.L_x_1929:
        /* <DEDUP_REMOVED lines=24> */
.L_x_1931:
[----:B------:R-:W-:Y:S05]  /*ff60*/  BSYNC.RECONVERGENT B0 ;  /* 0x0000000000007941 */ /* 0x000fea0003800200 */
.L_x_1930:
        /* <DEDUP_REMOVED lines=35> */
.L_x_1933:
[----:B------:R-:W-:Y:S05]  /*101a0*/  BSYNC.RECONVERGENT B0 ;  /* 0x0000000000007941 */ /* 0x000fea0003800200 */
.L_x_1932:
        /* <DEDUP_REMOVED lines=35> */
.L_x_1938:
[----:B------:R-:W-:-:S05]  /*103e0*/  IADD3 R3, PT, PT, R9, R0, RZ ;  /* 0x0000000009037210 */ /* 0x000fca0007ffe0ff */
[----:B---3--:R-:W-:-:S05]  /*103f0*/  IMAD.WIDE.U32 R2, R3, 0x8, R6 ;  /* 0x0000000803027825 */ /* 0x008fca00078e0006 */
[----:B------:R-:W2:Y:S04]  /*10400*/  LDG.E R13, desc[UR36][R2.64] ;  /* 0x00000024020d7981 */ /* 0x000ea8000c1e1900 */
[----:B------:R-:W3:Y:S01]  /*10410*/  LDG.E R8, desc[UR36][R2.64+0x4] ;  /* 0x0000042402087981 */ /* 0x000ee2000c1e1900 */
[----:B------:R-:W-:-:S04]  /*10420*/  IADD3 R0, PT, PT, R11, R0, RZ ;  /* 0x000000000b007210 */ /* 0x000fc80007ffe0ff */
[----:B------:R-:W-:Y:S01]  /*10430*/  ISETP.GE.U32.AND P1, PT, R0, UR8, PT ;  /* 0x0000000800007c0c */ /* 0x000fe2000bf26070 */
[----:B--2---:R-:W-:Y:S01]  /*10440*/  IMAD.IADD R18, R13, 0x1, R18 ;  /* 0x000000010d127824 */ /* 0x004fe200078e0212 */
[----:B---3--:R-:W-:-:S11]  /*10450*/  IADD3 R19, PT, PT, R8, R19, RZ ;  /* 0x0000001308137210 */ /* 0x008fd60007ffe0ff */
[----:B------:R-:W-:Y:S05]  /*10460*/  @!P1 BRA `(.L_x_1938) ;  /* 0xfffffffc00dc9947 */ /* 0x000fea000383ffff */
[----:B------:R-:W-:Y:S05]  /*10470*/  BSYNC.RECONVERGENT B1 ;  /* 0x0000000000017941 */ /* 0x000fea0003800200 */
.L_x_1937:
[----:B------:R-:W-:Y:S05]  /*10480*/  BRA `(.L_x_1936) ;  /* 0x0000000000547947 */ /* 0x000fea0003800000 */
.L_x_1935:
[----:B------:R-:W1:Y:S01]  /*10490*/  LDCU UR6, c[0x0][0x39c] ;  /* 0x00007380ff0677ac */ /* 0x000e620008000800 */
[----:B------:R-:W-:Y:S02]  /*104a0*/  MOV R19, UR9 ;  /* 0x0000000900137c02 */ /* 0x000fe40008000f00 */
[----:B-1----:R-:W-:-:S13]  /*104b0*/  ISETP.GE.U32.AND P1, PT, R22, UR6, PT ;  /* 0x0000000616007c0c */ /* 0x002fda000bf26070 */
[----:B------:R-:W-:Y:S05]  /*104c0*/  @P1 BRA `(.L_x_1936) ;  /* 0x0000000000441947 */ /* 0x000fea0003800000 */
[----:B------:R-:W1:Y:S01]  /*104d0*/  LDCU UR5, c[0x0][0x374] ;  /* 0x00006e80ff0577ac */ /* 0x000e620008000800 */
[----:B------:R-:W2:Y:S01]  /*104e0*/  LDC R10, c[0x0][0x360] ;  /* 0x0000d800ff0a7b82 */ /* 0x000ea20000000800 */
[----:B------:R-:W-:Y:S01]  /*104f0*/  IMAD.MOV.U32 R9, RZ, RZ, R22 ;  /* 0x000000ffff097224 */ /* 0x000fe200078e0016 */
[----:B------:R-:W-:-:S06]  /*10500*/  MOV R19, UR9 ;  /* 0x0000000900137c02 */ /* 0x000fcc0008000f00 */
[----:B------:R-:W3:Y:S08]  /*10510*/  LDC.64 R6, c[0x0][0x778] ;  /* 0x0001de00ff067b82 */ /* 0x000ef00000000a00 */
[----:B------:R-:W4:Y:S01]  /*10520*/  LDC R12, c[0x0][0x364] ;  /* 0x0000d900ff0c7b82 */ /* 0x000f220000000800 */
[----:B-1----:R-:W-:-:S07]  /*10530*/  IMAD R0, R2, UR5, RZ ;  /* 0x0000000502007c24 */ /* 0x002fce000f8e02ff */
.L_x_1939:
[----:B------:R-:W-:-:S05]  /*10540*/  IADD3 R2, PT, PT, R0, R9, RZ ;  /* 0x0000000900027210 */ /* 0x000fca0007ffe0ff */
[----:B--2---:R-:W-:-:S04]  /*10550*/  IMAD R3, R2, R10, R23 ;  /* 0x0000000a02037224 */ /* 0x004fc800078e0217 */
[----:B---3--:R-:W-:-:S05]  /*10560*/  IMAD.WIDE.U32 R2, R3, 0x8, R6 ;  /* 0x0000000803027825 */ /* 0x008fca00078e0006 */
[----:B------:R-:W2:Y:S04]  /*10570*/  LDG.E R11, desc[UR36][R2.64] ;  /* 0x00000024020b7981 */ /* 0x000ea8000c1e1900 */
[----:B------:R-:W3:Y:S01]  /*10580*/  LDG.E R8, desc[UR36][R2.64+0x4] ;  /* 0x0000042402087981 */ /* 0x000ee2000c1e1900 */
[----:B----4-:R-:W-:-:S05]  /*10590*/  IMAD.IADD R9, R12, 0x1, R9 ;  /* 0x000000010c097824 */ /* 0x010fca00078e0209 */
[----:B------:R-:W-:Y:S02]  /*105a0*/  ISETP.GE.U32.AND P1, PT, R9, UR6, PT ;  /* 0x0000000609007c0c */ /* 0x000fe4000bf26070 */
[----:B--2---:R-:W-:Y:S02]  /*105b0*/  IADD3 R18, PT, PT, R11, R18, RZ ;  /* 0x000000120b127210 */ /* 0x004fe40007ffe0ff */
[----:B---3--:R-:W-:-:S09]  /*105c0*/  IADD3 R19, PT, PT, R8, R19, RZ ;  /* 0x0000001308137210 */ /* 0x008fd20007ffe0ff */
[----:B------:R-:W-:Y:S05]  /*105d0*/  @!P1 BRA `(.L_x_1939) ;  /* 0xfffffffc00d89947 */ /* 0x000fea000383ffff */
.L_x_1936:
[----:B------:R-:W-:Y:S05]  /*105e0*/  BSYNC.RECONVERGENT B0 ;  /* 0x0000000000007941 */ /* 0x000fea0003800200 */
.L_x_1934:
        /* <DEDUP_REMOVED lines=12> */
.L_x_1941:
        /* <DEDUP_REMOVED lines=9> */
[----:B------:R-:W1:Y:S02]  /*10740*/  @!P1 LDS.64 R2, [R2] ;  /* 0x0000000002029984 */ /* 0x000e640000000a00 */
[----:B-12---:R-:W-:Y:S02]  /*10750*/  @!P1 IADD3 R18, PT, PT, R18, R2, RZ ;  /* 0x0000000212129210 */ /* 0x006fe40007ffe0ff */
[----:B------:R-:W-:-:S05]  /*10760*/  @!P1 IADD3 R19, PT, PT, R19, R3, RZ ;  /* 0x0000000313139210 */ /* 0x000fca0007ffe0ff */
[----:B------:R2:W-:Y:S01]  /*10770*/  @!P1 STS.64 [R0], R18 ;  /* 0x0000001200009388 */ /* 0x0005e20000000a00 */
[----:B------:R-:W-:Y:S05]  /*10780*/  BRA.U UP1, `(.L_x_1941) ;  /* 0xfffffffd01c87547 */ /* 0x000fea000b83ffff */
.L_x_1940:
        /* <DEDUP_REMOVED lines=9> */
.L_x_1944:
[----:B------:R-:W-:Y:S01]  /*10820*/  SHF.R.U32.HI R8, RZ, 0x1, R2 ;  /* 0x00000001ff087819 */ /* 0x000fe20000011602 */
[----:B------:R-:W-:Y:S03]  /*10830*/  BAR.SYNC.DEFER_BLOCKING 0x0 ;  /* 0x0000000000007b1d */ /* 0x000fe60000010000 */
[----:B------:R-:W-:-:S04]  /*10840*/  IADD3 R3, PT, PT, R8, R23, RZ ;  /* 0x0000001708037210 */ /* 0x000fc80007ffe0ff */
[----:B------:R-:W-:-:S04]  /*10850*/  ISETP.GE.U32.AND P1, PT, R3, UR5, PT ;  /* 0x0000000503007c0c */ /* 0x000fc8000bf26070 */
[----:B------:R-:W-:-:S13]  /*10860*/  ISETP.GE.U32.OR P1, PT, R23, R8, P1 ;  /* 0x000000081700720c */ /* 0x000fda0000f26470 */
[----:B------:R-:W-:-:S05]  /*10870*/  @!P1 LEA R3, R8, R0, 0x3 ;  /* 0x0000000008039211 */ /* 0x000fca00078e18ff */
[----:B------:R-:W1:Y:S02]  /*10880*/  @!P1 LDS.64 R6, [R3] ;  /* 0x0000000003069984 */ /* 0x000e640000000a00 */
[----:B-123--:R-:W-:Y:S01]  /*10890*/  @!P1 IMAD.IADD R18, R18, 0x1, R6 ;  /* 0x0000000112129824 */ /* 0x00efe200078e0206 */
[----:B------:R-:W-:-:S05]  /*108a0*/  @!P1 IADD3 R19, PT, PT, R19, R7, RZ ;  /* 0x0000000713139210 */ /* 0x000fca0007ffe0ff */
[----:B------:R4:W-:Y:S01]  /*108b0*/  @!P1 STS.64 [R0], R18 ;  /* 0x0000001200009388 */ /* 0x0009e20000000a00 */
[----:B------:R-:W-:Y:S02]  /*108c0*/  ISETP.GT.U32.AND P1, PT, R2, 0x7f, PT ;  /* 0x0000007f0200780c */ /* 0x000fe40003f24070 */
[----:B------:R-:W-:-:S11]  /*108d0*/  MOV R2, R8 ;  /* 0x0000000800027202 */ /* 0x000fd60000000f00 */
[----:B----4-:R-:W-:Y:S05]  /*108e0*/  @P1 BRA `(.L_x_1944) ;  /* 0xfffffffc00cc1947 */ /* 0x010fea000383ffff */
.L_x_1943:
[----:B------:R-:W-:Y:S01]  /*108f0*/  BAR.SYNC.DEFER_BLOCKING 0x0 ;  /* 0x0000000000007b1d */ /* 0x000fe20000010000 */
[----:B------:R-:W-:-:S09]  /*10900*/  UISETP.GE.U32.AND UP0, UPT, UR4, 0x2, UPT ;  /* 0x000000020400788c */ /* 0x000fd2000bf06070 */
[----:B------:R-:W-:Y:S05]  /*10910*/  BRA.U !UP0, `(.L_x_1942) ;  /* 0x0000000108207547 */ /* 0x000fea000b800000 */
[----:B-123--:R-:W-:-:S07]  /*10920*/  IMAD.MOV.U32 R0, RZ, RZ, 0x1 ;  /* 0x00000001ff007424 */ /* 0x00efce00078e00ff */
.L_x_1945:
[----:B------:R-:W1:Y:S04]  /*10930*/  SHFL.DOWN PT, R3, R18, R0, 0x1f ;  /* 0x08001f0012037589 */ /* 0x000e6800000e0000 */
[----:B------:R2:W3:Y:S02]  /*10940*/  SHFL.DOWN PT, R2, R19, R0, 0x1f ;  /* 0x08001f0013027589 */ /* 0x0004e400000e0000 */
[----:B--2---:R-:W-:-:S04]  /*10950*/  SHF.L.U32 R0, R0, 0x1, RZ ;  /* 0x0000000100007819 */ /* 0x004fc800000006ff */
[----:B------:R-:W-:Y:S02]  /*10960*/  ISETP.GE.AND P1, PT, R0, UR4, PT ;  /* 0x0000000400007c0c */ /* 0x000fe4000bf26270 */
[----:B-1----:R-:W-:Y:S01]  /*10970*/  IADD3 R18, PT, PT, R3, R18, RZ ;  /* 0x0000001203127210 */ /* 0x002fe20007ffe0ff */
[----:B---3--:R-:W-:-:S10]  /*10980*/  IMAD.IADD R19, R2, 0x1, R19 ;  /* 0x0000000102137824 */ /* 0x008fd400078e0213 */
[----:B------:R-:W-:Y:S05]  /*10990*/  @!P1 BRA `(.L_x_1945) ;  /* 0xfffffffc00e49947 */ /* 0x000fea000383ffff */
.L_x_1942:
        /* <DEDUP_REMOVED lines=9> */
[----:B------:R-:W-:Y:S02]  /*10a30*/  IADD3 R2, P1, PT, R16, UR4, RZ ;  /* 0x0000000410027c10 */ /* 0x000fe4000ff3e0ff */
[----:B------:R-:W-:Y:S02]  /*10a40*/  IADD3.X R5, PT, PT, RZ, UR5, RZ, P2, !PT ;  /* 0x00000005ff057c10 */ /* 0x000fe400097fe4ff */
[----:B------:R-:W-:-:S05]  /*10a50*/  IADD3.X R3, PT, PT, RZ, UR5, RZ, P1, !PT ;  /* 0x00000005ff037c10 */ /* 0x000fca0008ffe4ff */
[----:B------:R-:W4:Y:S04]  /*10a60*/  @P0 LDG.E R7, desc[UR36][R4.64] ;  /* 0x0000002404070981 */ /* 0x000f28000c1e1900 */
[----:B-123--:R-:W2:Y:S01]  /*10a70*/  @P0 LDG.E R0, desc[UR36][R2.64] ;  /* 0x0000002402000981 */ /* 0x00eea2000c1e1900 */
[----:B------:R-:W1:Y:S02]  /*10a80*/  LDCU.U8 UR4, c[0x0][0x791] ;  /* 0x0000f220ff0477ac */ /* 0x000e640008000000 */
[----:B-1----:R-:W-:Y:S01]  /*10a90*/  ISETP.NE.AND P1, PT, RZ, UR4, PT ;  /* 0x00000004ff007c0c */ /* 0x002fe2000bf25270 */
[----:B----4-:R-:W-:Y:S01]  /*10aa0*/  @P0 IMAD.IADD R18, R18, 0x1, R7 ;  /* 0x0000000112120824 */ /* 0x010fe200078e0207 */
[----:B--2---:R-:W-:-:S11]  /*10ab0*/  @P0 IADD3 R19, PT, PT, R19, R0, RZ ;  /* 0x0000000013130210 */ /* 0x004fd60007ffe0ff */
        /* <DEDUP_REMOVED lines=22> */
.L_x_1947:
[----:B------:R-:W1:Y:S01]  /*10c20*/  LDCU.64 UR6, c[0x0][0x760] ;  /* 0x0000ec00ff0677ac */ /* 0x000e620008000a00 */
[----:B------:R-:W2:Y:S01]  /*10c30*/  LDCU UR4, c[0x0][0x380] ;  /* 0x00007000ff0477ac */ /* 0x000ea20008000800 */
[----:B------:R-:W3:Y:S01]  /*10c40*/  LDCU UR5, c[0x0][0x794] ;  /* 0x0000f280ff0577ac */ /* 0x000ee20008000800 */
[----:B-1----:R-:W-:-:S04]  /*10c50*/  IADD3 R2, P0, PT, R17, UR6, RZ ;  /* 0x0000000611027c10 */ /* 0x002fc8000ff1e0ff */
[----:B------:R-:W-:Y:S01]  /*10c60*/  IADD3.X R3, PT, PT, RZ, UR7, RZ, P0, !PT ;  /* 0x00000007ff037c10 */ /* 0x000fe200087fe4ff */
[----:B--2---:R-:W-:Y:S02]  /*10c70*/  IMAD R5, R18, UR4, RZ ;  /* 0x0000000412057c24 */ /* 0x004fe4000f8e02ff */
[----:B------:R-:W-:Y:S01]  /*10c80*/  IMAD R19, R19, UR4, RZ ;  /* 0x0000000413137c24 */ /* 0x000fe2000f8e02ff */
[----:B---3--:R-:W-:Y:S02]  /*10c90*/  UISETP.NE.AND UP0, UPT, UR5, 0x1, UPT ;  /* 0x000000010500788c */ /* 0x008fe4000bf05270 */
[----:B------:R1:W-:Y:S07]  /*10ca0*/  STG.E desc[UR36][R2.64], R5 ;  /* 0x0000000502007986 */ /* 0x0003ee000c101924 */
        /* <DEDUP_REMOVED lines=17> */
.L_x_1948:
[----:B------:R-:W2:Y:S02]  /*10dc0*/  LDCU.64 UR4, c[0x0][0x760] ;  /* 0x0000ec00ff0477ac */ /* 0x000ea40008000a00 */
[----:B--2---:R-:W-:-:S05]  /*10dd0*/  IADD3 R16, P0, PT, R16, UR4, RZ ;  /* 0x0000000410107c10 */ /* 0x004fca000ff1e0ff */
[----:B------:R-:W-:-:S05]  /*10de0*/  IMAD.X R17, RZ, RZ, UR5, P0 ;  /* 0x00000005ff117e24 */ /* 0x000fca00080e06ff */
[----:B------:R-:W-:Y:S01]  /*10df0*/  STG.E desc[UR36][R16.64], R19 ;  /* 0x0000001310007986 */ /* 0x000fe2000c101924 */
[----:B------:R-:W-:Y:S05]  /*10e00*/  EXIT ;  /* 0x000000000000794d */ /* 0x000fea0003800000 */
.L_x_1946:
[----:B------:R-:W4:Y:S01]  /*10e10*/  LDCU.U8 UR4, c[0x0][0x790] ;  /* 0x0000f200ff0477ac */ /* 0x000f220008000000 */
[----:B------:R-:W5:Y:S01]  /*10e20*/  LDCU.U8 UR5, c[0x0][0x791] ;  /* 0x0000f220ff0577ac */ /* 0x000f620008000000 */
[----:B----4-:R-:W-:Y:S02]  /*10e30*/  UISETP.NE.AND UP1, UPT, UR4, URZ, UPT ;  /* 0x000000ff0400728c */ /* 0x010fe4000bf25270 */
[----:B-----5:R-:W-:-:S07]  /*10e40*/  UISETP.NE.AND UP0, UPT, UR5, URZ, UPT ;  /* 0x000000ff0500728c */ /* 0x020fce000bf05270 */
[----:B------:R-:W-:Y:S05]  /*10e50*/  BRA.U !UP1, `(.L_x_1949) ;  /* 0x0000000109107547 */ /* 0x000fea000b800000 */
[----:B------:R-:W4:Y:S04]  /*10e60*/  LDG.E R3, desc[UR36][R4.64] ;  /* 0x0000002404037981 */ /* 0x000f28000c1e1900 */
[----:B-123--:R-:W2:Y:S01]  /*10e70*/  LDG.E R0, desc[UR36][R4.64+0x4] ;  /* 0x0000042404007981 */ /* 0x00eea2000c1e1900 */
[----:B----4-:R-:W-:Y:S02]  /*10e80*/  IADD3 R18, PT, PT, R18, R3, RZ ;  /* 0x0000000312127210 */ /* 0x010fe40007ffe0ff */
[----:B--2---:R-:W-:-:S07]  /*10e90*/  IADD3 R19, PT, PT, R19, R0, RZ ;  /* 0x0000000013137210 */ /* 0x004fce0007ffe0ff */
.L_x_1949:
        /* <DEDUP_REMOVED lines=20> */
.L_x_1951:
[----:B------:R-:W4:Y:S01]  /*10fe0*/  LDCU.64 UR4, c[0x0][0x760] ;  /* 0x0000ec00ff0477ac */ /* 0x000f220008000a00 */
[----:B------:R-:W5:Y:S01]  /*10ff0*/  LDCU UR6, c[0x0][0x380] ;  /* 0x00007000ff0677ac */ /* 0x000f620008000800 */
[----:B----4-:R-:W-:Y:S01]  /*11000*/  IADD3 R2, P0, PT, R17, UR4, RZ ;  /* 0x0000000411027c10 */ /* 0x010fe2000ff1e0ff */
[----:B------:R-:W4:Y:S01]  /*11010*/  LDCU UR4, c[0x0][0x794] ;  /* 0x0000f280ff0477ac */ /* 0x000f220008000800 */
[----:B-----5:R-:W-:-:S03]  /*11020*/  IMAD R5, R18, UR6, RZ ;  /* 0x0000000612057c24 */ /* 0x020fc6000f8e02ff */
[----:B------:R-:W-:Y:S02]  /*11030*/  IMAD.X R3, RZ, RZ, UR5, P0 ;  /* 0x00000005ff037e24 */ /* 0x000fe400080e06ff */
[----:B-123--:R-:W-:-:S03]  /*11040*/  IMAD R19, R19, UR6, RZ ;  /* 0x0000000613137c24 */ /* 0x00efc6000f8e02ff */
        /* <DEDUP_REMOVED lines=19> */
.L_x_1952:
[----:B------:R-:W1:Y:S02]  /*11180*/  LDCU.64 UR4, c[0x0][0x760] ;  /* 0x0000ec00ff0477ac */ /* 0x000e640008000a00 */
[----:B-1----:R-:W-:-:S04]  /*11190*/  IADD3 R16, P0, PT, R16, UR4, RZ ;  /* 0x0000000410107c10 */ /* 0x002fc8000ff1e0ff */
[----:B------:R-:W-:-:S05]  /*111a0*/  IADD3.X R17, PT, PT, RZ, UR5, RZ, P0, !PT ;  /* 0x00000005ff117c10 */ /* 0x000fca00087fe4ff */
[----:B------:R-:W-:Y:S01]  /*111b0*/  STG.E desc[UR36][R16.64], R19 ;  /* 0x0000001310007986 */ /* 0x000fe2000c101924 */
[----:B------:R-:W-:Y:S05]  /*111c0*/  EXIT ;  /* 0x000000000000794d */ /* 0x000fea0003800000 */
.L_x_1950:
[----:B------:R-:W-:Y:S04]  /*111d0*/  STG.E desc[UR36][R4.64], R18 ;  /* 0x0000001204007986 */ /* 0x000fe8000c101924 */
[----:B------:R-:W-:Y:S01]  /*111e0*/  STG.E desc[UR36][R4.64+0x4], R19 ;  /* 0x0000041304007986 */ /* 0x000fe2000c101924 */
[----:B------:R-:W-:Y:S05]  /*111f0*/  EXIT ;  /* 0x000000000000794d */ /* 0x000fea0003800000 */
.L_x_1927:
        /* <DEDUP_REMOVED lines=21> */
[----:B------:R-:W2:Y:S04]  /*11350*/  @P2 LDG.E R7, desc[UR36][R4.64] ;  /* 0x0000002404072981 */ /* 0x000ea8000c1e1900 */
[----:B------:R-:W3:Y:S01]  /*11360*/  @P2 LDG.E R0, desc[UR36][R2.64] ;  /* 0x0000002402002981 */ /* 0x000ee2000c1e1900 */
[----:B------:R-:W1:Y:S02]  /*11370*/  LDCU.U8 UR4, c[0x0][0x791] ;  /* 0x0000f220ff0477ac */ /* 0x000e640008000000 */
[----:B-1----:R-:W-:Y:S02]  /*11380*/  ISETP.NE.AND P0, PT, RZ, UR4, PT ;  /* 0x00000004ff007c0c */ /* 0x002fe4000bf05270 */
[----:B--2---:R-:W-:Y:S02]  /*11390*/  @P2 IADD3 R18, PT, PT, R18, R7, RZ ;  /* 0x0000000712122210 */ /* 0x004fe40007ffe0ff */
[----:B---3--:R-:W-:-:S09]  /*113a0*/  @P2 IADD3 R19, PT, PT, R19, R0, RZ ;  /* 0x0000000013132210 */ /* 0x008fd20007ffe0ff */
        /* <DEDUP_REMOVED lines=22> */
.L_x_1954:
[----:B------:R-:W1:Y:S01]  /*11510*/  LDCU.64 UR4, c[0x0][0x760] ;  /* 0x0000ec00ff0477ac */ /* 0x000e620008000a00 */
[----:B------:R-:W2:Y:S01]  /*11520*/  LDCU UR6, c[0x0][0x380] ;  /* 0x00007000ff0677ac */ /* 0x000ea20008000800 */
[----:B-1----:R-:W-:Y:S01]  /*11530*/  IADD3 R2, P0, PT, R25, UR4, RZ ;  /* 0x0000000419027c10 */ /* 0x002fe2000ff1e0ff */
[----:B------:R-:W1:Y:S01]  /*11540*/  LDCU UR4, c[0x0][0x794] ;  /* 0x0000f280ff0477ac */ /* 0x000e620008000800 */
[----:B--2---:R-:W-:-:S03]  /*11550*/  IMAD R5, R18, UR6, RZ ;  /* 0x0000000612057c24 */ /* 0x004fc6000f8e02ff */
[----:B------:R-:W-:Y:S02]  /*11560*/  IMAD.X R3, RZ, RZ, UR5, P0 ;  /* 0x00000005ff037e24 */ /* 0x000fe400080e06ff */
[----:B------:R-:W-:-:S03]  /*11570*/  IMAD R19, R19, UR6, RZ ;  /* 0x0000000613137c24 */ /* 0x000fc6000f8e02ff */
[----:B------:R2:W-:Y:S01]  /*11580*/  STG.E desc[UR36][R2.64], R5 ;  /* 0x0000000502007986 */ /* 0x0005e2000c101924 */
        /* <DEDUP_REMOVED lines=18> */
.L_x_1955:
[----:B------:R-:W1:Y:S02]  /*116b0*/  LDCU.64 UR4, c[0x0][0x760] ;  /* 0x0000ec00ff0477ac */ /* 0x000e640008000a00 */
[----:B-1----:R-:W-:-:S04]  /*116c0*/  IADD3 R24, P0, PT, R24, UR4, RZ ;  /* 0x0000000418187c10 */ /* 0x002fc8000ff1e0ff */
[----:B------:R-:W-:-:S05]  /*116d0*/  IADD3.X R25, PT, PT, RZ, UR5, RZ, P0, !PT ;  /* 0x00000005ff197c10 */ /* 0x000fca00087fe4ff */
[----:B------:R-:W-:Y:S01]  /*116e0*/  STG.E desc[UR36][R24.64], R19 ;  /* 0x0000001318007986 */ /* 0x000fe2000c101924 */
[----:B------:R-:W-:Y:S05]  /*116f0*/  EXIT ;  /* 0x000000000000794d */ /* 0x000fea0003800000 */
.L_x_1953:
[----:B------:R-:W1:Y:S01]  /*11700*/  LDCU.U8 UR4, c[0x0][0x790] ;  /* 0x0000f200ff0477ac */ /* 0x000e620008000000 */
[----:B------:R-:W2:Y:S01]  /*11710*/  LDCU.U8 UR5, c[0x0][0x791] ;  /* 0x0000f220ff0577ac */ /* 0x000ea20008000000 */
[----:B-1----:R-:W-:Y:S02]  /*11720*/  UISETP.NE.AND UP0, UPT, UR4, URZ, UPT ;  /* 0x000000ff0400728c */ /* 0x002fe4000bf05270 */
[----:B--2---:R-:W-:-:S07]  /*11730*/  UISETP.NE.AND UP1, UPT, UR5, URZ, UPT ;  /* 0x000000ff0500728c */ /* 0x004fce000bf25270 */
[----:B------:R-:W-:Y:S05]  /*11740*/  BRA.U !UP0, `(.L_x_1956) ;  /* 0x0000000108107547 */ /* 0x000fea000b800000 */
[----:B------:R-:W2:Y:S04]  /*11750*/  LDG.E R3, desc[UR36][R4.64] ;  /* 0x0000002404037981 */ /* 0x000ea8000c1e1900 */
[----:B------:R-:W3:Y:S01]  /*11760*/  LDG.E R0, desc[UR36][R4.64+0x4] ;  /* 0x0000042404007981 */ /* 0x000ee2000c1e1900 */
[----:B--2---:R-:W-:Y:S01]  /*11770*/  IADD3 R18, PT, PT, R18, R3, RZ ;  /* 0x0000000312127210 */ /* 0x004fe20007ffe0ff */
[----:B---3--:R-:W-:-:S07]  /*11780*/  IMAD.IADD R19, R19, 0x1, R0 ;  /* 0x0000000113137824 */ /* 0x008fce00078e0200 */
.L_x_1956:
        /* <DEDUP_REMOVED lines=20> */
.L_x_1958:
[----:B------:R-:W1:Y:S01]  /*118d0*/  LDCU.64 UR4, c[0x0][0x760] ;  /* 0x0000ec00ff0477ac */ /* 0x000e620008000a00 */
[----:B------:R-:W2:Y:S01]  /*118e0*/  LDCU UR6, c[0x0][0x380] ;  /* 0x00007000ff0677ac */ /* 0x000ea20008000800 */
[----:B-1----:R-:W-:Y:S01]  /*118f0*/  IADD3 R2, P0, PT, R25, UR4, RZ ;  /* 0x0000000419027c10 */ /* 0x002fe2000ff1e0ff */
[----:B------:R-:W1:Y:S03]  /*11900*/  LDCU UR4, c[0x0][0x794] ;  /* 0x0000f280ff0477ac */ /* 0x000e660008000800 */
[----:B------:R-:W-:Y:S01]  /*11910*/  IADD3.X R3, PT, PT, RZ, UR5, RZ, P0, !PT ;  /* 0x00000005ff037c10 */ /* 0x000fe200087fe4ff */
[----:B--2---:R-:W-:Y:S02]  /*11920*/  IMAD R5, R18, UR6, RZ ;  /* 0x0000000612057c24 */ /* 0x004fe4000f8e02ff */
[----:B------:R-:W-:-:S03]  /*11930*/  IMAD R19, R19, UR6, RZ ;  /* 0x0000000613137c24 */ /* 0x000fc6000f8e02ff */
[----:B------:R2:W-:Y:S01]  /*11940*/  STG.E desc[UR36][R2.64], R5 ;  /* 0x0000000502007986 */ /* 0x0005e2000c101924 */
        /* <DEDUP_REMOVED lines=18> */
.L_x_1959:
[----:B------:R-:W1:Y:S02]  /*11a70*/  LDCU.64 UR4, c[0x0][0x760] ;  /* 0x0000ec00ff0477ac */ /* 0x000e640008000a00 */
[----:B-1----:R-:W-:-:S04]  /*11a80*/  IADD3 R24, P0, PT, R24, UR4, RZ ;  /* 0x0000000418187c10 */ /* 0x002fc8000ff1e0ff */
[----:B------:R-:W-:-:S05]  /*11a90*/  IADD3.X R25, PT, PT, RZ, UR5, RZ, P0, !PT ;  /* 0x00000005ff197c10 */ /* 0x000fca00087fe4ff */
[----:B------:R-:W-:Y:S01]  /*11aa0*/  STG.E desc[UR36][R24.64], R19 ;  /* 0x0000001318007986 */ /* 0x000fe2000c101924 */
[----:B------:R-:W-:Y:S05]  /*11ab0*/  EXIT ;  /* 0x000000000000794d */ /* 0x000fea0003800000 */
.L_x_1957:
[----:B------:R-:W-:Y:S04]  /*11ac0*/  STG.E desc[UR36][R4.64], R18 ;  /* 0x0000001204007986 */ /* 0x000fe8000c101924 */
[----:B------:R-:W-:Y:S01]  /*11ad0*/  STG.E desc[UR36][R4.64+0x4], R19 ;  /* 0x0000041304007986 */ /* 0x000fe2000c101924 */
[----:B------:R-:W-:Y:S05]  /*11ae0*/  EXIT ;  /* 0x000000000000794d */ /* 0x000fea0003800000 */
.L_x_1960:
        /* <DEDUP_REMOVED lines=9> */
.L_x_7281:


//--------------------- .text._ZN2at6native13reduce_kernelILi128ELi4ENS0_8ReduceOpIiNS0_7MeanOpsIiiiiEEjiLi4ELi4EEEEEvT1_ --------------------------
	.section	.text._ZN2at6native13reduce_kernelILi128ELi4ENS0_8ReduceOpIiNS0_7MeanOpsIiiiiEEjiLi4ELi4EEEEEvT1_,"ax",@progbits
	.align	128
        .global         _ZN2at6native13reduce_kernelILi128ELi4ENS0_8ReduceOpIiNS0_7MeanOpsIiiiiEEjiLi4ELi4EEEEEvT1_
        .type           _ZN2at6native13reduce_kernelILi128ELi4ENS0_8ReduceOpIiNS0_7MeanOpsIiiiiEEjiLi4ELi4EEEEEvT1_,@function
        .size           _ZN2at6native13reduce_kernelILi128ELi4ENS0_8ReduceOpIiNS0_7MeanOpsIiiiiEEjiLi4ELi4EEEEEvT1_,(.L_x_7282 - _ZN2at6native13reduce_kernelILi128ELi4ENS0_8ReduceOpIiNS0_7MeanOpsIiiiiEEjiLi4ELi4EEEEEvT1_)
        .other          _ZN2at6native13reduce_kernelILi128ELi4ENS0_8ReduceOpIiNS0_7MeanOpsIiiiiEEjiLi4ELi4EEEEEvT1_,@"STO_CUDA_ENTRY STV_DEFAULT"
_ZN2at6native13reduce_kernelILi128ELi4ENS0_8ReduceOpIiNS0_7MeanOpsIiiiiEEjiLi4ELi4EEEEEvT1_:
.text._ZN2at6native13reduce_kernelILi128ELi4ENS0_8ReduceOpIiNS0_7MeanOpsIiiiiEEjiLi4ELi4EEEEEvT1_:
        /* <DEDUP_REMOVED lines=296> */
.L_x_1961:
        /* <DEDUP_REMOVED lines=30> */
[----:B------:R-:W-:Y:S01]  /*1460*/  MOV R11, UR11 ;  /* 0x0000000b000b7c02 */ /* 0x000fe20008000f00 */
[----:B0-2---:R-:W-:-:S07]  /*1470*/  IMAD.U32 R18, RZ, RZ, UR4 ;  /* 0x00000004ff127e24 */ /* 0x005fce000f8e00ff */
[----:B------:R-:W-:-:S07]  /*1480*/  LEPC R20, `(.L_x_1965) ;  /* 0x000000001014794e */ /* 0x000fce0000000000 */
[----:B---3--:R-:W-:Y:S05]  /*1490*/  CALL.ABS.NOINC R14 ;  /* 0x000000000e007343 */ /* 0x008fea0003c00000 */
.L_x_1965:
[----:B------:R-:W0:Y:S01]  /*14a0*/  LDC R0, c[0x0][0x384] ;  /* 0x0000e100ff007b82 */ /* 0x000e220000000800 */
[----:B------:R-:W-:Y:S01]  /*14b0*/  SHF.R.U32.HI R48, RZ, 0x2, R48 ;  /* 0x00000002ff307819 */ /* 0x000fe20000011630 */
[----:B------:R-:W-:Y:S03]  /*14c0*/  BSSY.RECONVERGENT B0, `(.L_x_1966) ;  /* 0x000001f000007945 */ /* 0x000fe60003800200 */
[----:B------:R-:W-:Y:S02]  /*14d0*/  LOP3.LUT P0, R48, R48, 0x3, RZ, 0xc0, !PT ;  /* 0x0000000330307812 */ /* 0x000fe4000780c0ff */
[-C--:B0-----:R-:W-:Y:S02]  /*14e0*/  MOV R24, R0.reuse ;  /* 0x0000000000187202 */ /* 0x081fe40000000f00 */
[----:B------:R-:W-:-:S09]  /*14f0*/  MOV R3, R0 ;  /* 0x0000000000037202 */ /* 0x000fd20000000f00 */
[----:B------:R-:W-:Y:S05]  /*1500*/  @!P0 BRA `(.L_x_1967) ;  /* 0x0000000000688947 */ /* 0x000fea0003800000 */
[C---:B------:R-:W-:Y:S01]  /*1510*/  ISETP.GT.U32.AND P0, PT, R19.reuse, 0x3, PT ;  /* 0x000000031300780c */ /* 0x040fe20003f04070 */
[----:B------:R-:W-:Y:S01]  /*1520*/  IMAD.MOV R5, RZ, RZ, -R48 ;  /* 0x000000ffff057224 */ /* 0x000fe200078e0a30 */
[----:B------:R-:W-:Y:S01]  /*1530*/  BSSY.RECONVERGENT B1, `(.L_x_1968) ;  /* 0x0000013000017945 */ /* 0x000fe20003800200 */
[----:B------:R-:W-:Y:S02]  /*1540*/  MOV R3, R0 ;  /* 0x0000000000037202 */ /* 0x000fe40000000f00 */
[----:B------:R-:W-:Y:S01]  /*1550*/  ISETP.LT.U32.OR P0, PT, R19, R48, P0 ;  /* 0x000000301300720c */ /* 0x000fe20000701470 */
[----:B------:R-:W-:-:S12]  /*1560*/  IMAD.WIDE R42, R5, 0x4, R42 ;  /* 0x00000004052a7825 */ /* 0x000fd800078e022a */
        /* <DEDUP_REMOVED lines=15> */
.L_x_1969:
[----:B------:R-:W-:Y:S05]  /*1660*/  BSYNC.RECONVERGENT B1 ;  /* 0x0000000000017941 */ /* 0x000fea0003800200 */
.L_x_1968:
[----:B------:R-:W0:Y:S01]  /*1670*/  LDC R5, c[0x0][0x38c] ;  /* 0x0000e300ff057b82 */ /* 0x000e220000000800 */
[----:B------:R-:W-:-:S04]  /*1680*/  IADD3 R42, P0, PT, R42, 0x10, RZ ;  /* 0x000000102a2a7810 */ /* 0x000fc80007f1e0ff */
[----:B------:R-:W-:Y:S02]  /*1690*/  IADD3.X R43, PT, PT, RZ, R43, RZ, P0, !PT ;  /* 0x0000002bff2b7210 */ /* 0x000fe400007fe4ff */
[----:B0-----:R-:W-:-:S07]  /*16a0*/  IADD3 R18, PT, PT, R48, -0x4, R5 ;  /* 0xfffffffc30127810 */ /* 0x001fce0007ffe005 */
.L_x_1967:
[----:B------:R-:W-:Y:S05]  /*16b0*/  BSYNC.RECONVERGENT B0 ;  /* 0x0000000000007941 */ /* 0x000fea0003800200 */
.L_x_1966:
        /* <DEDUP_REMOVED lines=16> */
.L_x_1972:
        /* <DEDUP_REMOVED lines=11> */
.L_x_1971:
[----:B------:R-:W-:Y:S05]  /*1870*/  BSYNC.RECONVERGENT B0 ;  /* 0x0000000000007941 */ /* 0x000fea0003800200 */
.L_x_1970:
        /* <DEDUP_REMOVED lines=8> */
[----:B--2---:R-:W-:-:S07]  /*1900*/  IADD3 R3, PT, PT, R3, R42, RZ ;  /* 0x0000002a03037210 */ /* 0x004fce0007ffe0ff */
.L_x_1974:
[----:B------:R-:W-:Y:S05]  /*1910*/  BSYNC.RECONVERGENT B0 ;  /* 0x0000000000007941 */ /* 0x000fea0003800200 */
.L_x_1973:
[----:B------:R-:W-:Y:S01]  /*1920*/  IADD3 R3, PT, PT, R0, R8, R3 ;  /* 0x0000000800037210 */ /* 0x000fe20007ffe003 */
[----:B------:R-:W-:Y:S01]  /*1930*/  HFMA2 R25, -RZ, RZ, 0, 0 ;  /* 0x00000000ff197431 */ /* 0x000fe200000001ff */
[----:B------:R-:W-:-:S03]  /*1940*/  CS2R R26, SRZ ;  /* 0x00000000001a7805 */ /* 0x000fc6000001ff00 */
[----:B------:R-:W-:Y:S01]  /*1950*/  IMAD.IADD R24, R3, 0x1, R24 ;  /* 0x0000000103187824 */ /* 0x000fe200078e0218 */
[----:B------:R-:W-:Y:S06]  /*1960*/  BRA `(.L_x_1963) ;  /* 0x0000009c00f47947 */ /* 0x000fec0003800000 */
.L_x_1964:
        /* <DEDUP_REMOVED lines=41> */
[----:B------:R-:W-:-:S07]  /*1c00*/  MOV R32, R18 ;  /* 0x0000001200207202 */ /* 0x000fce0000000f00 */
.L_x_1978:
        /* <DEDUP_REMOVED lines=17> */
[----:B------:R-:W-:Y:S02]  /*1d20*/  ISETP.GE.U32.AND P0, PT, R41, R46, PT ;  /* 0x0000002e2900720c */ /* 0x000fe40003f06070 */
[----:B--2---:R-:W-:Y:S01]  /*1d30*/  IADD3 R31, PT, PT, R12, R31, RZ ;  /* 0x0000001f0c1f7210 */ /* 0x004fe20007ffe0ff */
[----:B------:R-:W-:Y:S01]  /*1d40*/  IMAD.IADD R32, R13, 0x1, R32 ;  /* 0x000000010d207824 */ /* 0x000fe200078e0220 */
[----:B------:R-:W-:Y:S02]  /*1d50*/  IADD3 R29, PT, PT, R14, R29, RZ ;  /* 0x0000001d0e1d7210 */ /* 0x000fe40007ffe0ff */
[----:B------:R-:W-:Y:S01]  /*1d60*/  IADD3 R30, PT, PT, R15, R30, RZ ;  /* 0x0000001e0f1e7210 */ /* 0x000fe20007ffe0ff */
[----:B---3--:R-:W-:Y:S01]  /*1d70*/  IMAD.IADD R27, R20, 0x1, R27 ;  /* 0x00000001141b7824 */ /* 0x008fe200078e021b */
[----:B------:R-:W-:Y:S01]  /*1d80*/  IADD3 R28, PT, PT, R21, R28, RZ ;  /* 0x0000001c151c7210 */ /* 0x000fe20007ffe0ff */
[----:B------:R-:W-:Y:S01]  /*1d90*/  IMAD.IADD R26, R23, 0x1, R26 ;  /* 0x00000001171a7824 */ /* 0x000fe200078e021a */
[----:B------:R-:W-:Y:S01]  /*1da0*/  IADD3 R25, PT, PT, R22, R25, RZ ;  /* 0x0000001916197210 */ /* 0x000fe20007ffe0ff */
[----:B----4-:R-:W-:Y:S01]  /*1db0*/  IMAD.IADD R35, R6, 0x1, R35 ;  /* 0x0000000106237824 */ /* 0x010fe200078e0223 */
[----:B------:R-:W-:-:S02]  /*1dc0*/  IADD3 R33, PT, PT, R4, R33, RZ ;  /* 0x0000002104217210 */ /* 0x000fc40007ffe0ff */
[----:B------:R-:W-:Y:S01]  /*1dd0*/  IADD3 R34, PT, PT, R5, R34, RZ ;  /* 0x0000002205227210 */ /* 0x000fe20007ffe0ff */
[----:B-----5:R-:W-:Y:S01]  /*1de0*/  IMAD.IADD R18, R9, 0x1, R18 ;  /* 0x0000000109127824 */ /* 0x020fe200078e0212 */
[----:B------:R-:W-:Y:S02]  /*1df0*/  IADD3 R36, PT, PT, R7, R36, RZ ;  /* 0x0000002407247210 */ /* 0x000fe40007ffe0ff */
[----:B------:R-:W-:Y:S02]  /*1e00*/  IADD3 R37, PT, PT, R8, R37, RZ ;  /* 0x0000002508257210 */ /* 0x000fe40007ffe0ff */
[----:B------:R-:W-:Y:S02]  /*1e10*/  IADD3 R3, PT, PT, R10, R3, RZ ;  /* 0x000000030a037210 */ /* 0x000fe40007ffe0ff */
[----:B------:R-:W-:Y:S01]  /*1e20*/  IADD3 R0, PT, PT, R11, R0, RZ ;  /* 0x000000000b007210 */ /* 0x000fe20007ffe0ff */
[----:B------:R-:W-:Y:S06]  /*1e30*/  @!P0 BRA `(.L_x_1978) ;  /* 0xfffffffc00748947 */ /* 0x000fec000383ffff */
[----:B------:R-:W-:Y:S05]  /*1e40*/  BSYNC.RECONVERGENT B1 ;  /* 0x0000000000017941 */ /* 0x000fea0003800200 */
.L_x_1977:
[----:B------:R-:W-:Y:S05]  /*1e50*/  BSYNC.RECONVERGENT B0 ;  /* 0x0000000000007941 */ /* 0x000fea0003800200 */
.L_x_1976:
        /* <DEDUP_REMOVED lines=23> */
.L_x_1980:
[----:B------:R-:W-:Y:S05]  /*1fd0*/  BSYNC.RECONVERGENT B0 ;  /* 0x0000000000007941 */ /* 0x000fea0003800200 */
.L_x_1979:
[----:B------:R-:W-:Y:S04]  /*1fe0*/  BSSY.RECONVERGENT B0, `(.L_x_1981) ;  /* 0x000001a000007945 */ /* 0x000fe80003800200 */
[----:B------:R-:W-:Y:S05]  /*1ff0*/  @P0 BRA `(.L_x_1982) ;  /* 0x0000000000600947 */ /* 0x000fea0003800000 */
[----:B------:R-:W-:Y:S01]  /*2000*/  IMAD.IADD R39, R39, 0x1, R24 ;  /* 0x0000000127277824 */ /* 0x000fe200078e0218 */
[----:B-----5:R-:W-:Y:S01]  /*2010*/  IADD3 R31, PT, PT, R31, R12, RZ ;  /* 0x0000000c1f1f7210 */ /* 0x020fe20007ffe0ff */
        /* <DEDUP_REMOVED lines=21> */
[----:B------:R-:W-:-:S07]  /*2170*/  @!P0 IADD3 R3, PT, PT, R3, R10, RZ ;  /* 0x0000000a03038210 */ /* 0x000fce0007ffe0ff */
.L_x_1982:
[----:B------:R-:W-:Y:S05]  /*2180*/  BSYNC.RECONVERGENT B0 ;  /* 0x0000000000007941 */ /* 0x000fea0003800200 */
.L_x_1981:
[----:B------:R-:W-:Y:S02]  /*2190*/  IADD3 R24, PT, PT, R33, R27, R31 ;  /* 0x0000001b21187210 */ /* 0x000fe40007ffe01f */
[----:B-----5:R-:W-:Y:S02]  /*21a0*/  IADD3 R4, PT, PT, R35, R25, R29 ;  /* 0x0000001923047210 */ /* 0x020fe40007ffe01d */
[----:B------:R-:W-:Y:S02]  /*21b0*/  IADD3 R5, PT, PT, R34, R28, R32 ;  /* 0x0000001c22057210 */ /* 0x000fe40007ffe020 */
[----:B------:R-:W-:Y:S01]  /*21c0*/  IADD3 R27, PT, PT, R36, R26, R30 ;  /* 0x0000001a241b7210 */ /* 0x000fe20007ffe01e */
[----:B------:R-:W-:Y:S01]  /*21d0*/  IMAD.IADD R26, R4, 0x1, R3 ;  /* 0x00000001041a7824 */ /* 0x000fe200078e0203 */
[----:B------:R-:W-:Y:S02]  /*21e0*/  IADD3 R24, PT, PT, R24, R37, RZ ;  /* 0x0000002518187210 */ /* 0x000fe40007ffe0ff */
[----:B------:R-:W-:-:S02]  /*21f0*/  IADD3 R25, PT, PT, R5, R18, RZ ;  /* 0x0000001205197210 */ /* 0x000fc40007ffe0ff */
[----:B------:R-:W-:Y:S01]  /*2200*/  IADD3 R27, PT, PT, R27, R0, RZ ;  /* 0x000000001b1b7210 */ /* 0x000fe20007ffe0ff */
[----:B------:R-:W-:Y:S06]  /*2210*/  BRA `(.L_x_1963) ;  /* 0x0000009400c87947 */ /* 0x000fec0003800000 */
.L_x_1975:
[----:B------:R-:W-:-:S13]  /*2220*/  ISETP.NE.AND P0, PT, R50, 0x1, PT ;  /* 0x000000013200780c */ /* 0x000fda0003f05270 */
        /* <DEDUP_REMOVED lines=37> */
[----:B------:R-:W-:-:S07]  /*2480*/  MOV R34, R18 ;  /* 0x0000001200227202 */ /* 0x000fce0000000f00 */
.L_x_1986:
        /* <DEDUP_REMOVED lines=22> */
[----:B--2---:R-:W-:Y:S01]  /*25f0*/  IMAD.IADD R34, R12, 0x1, R34 ;  /* 0x000000010c227824 */ /* 0x004fe200078e0222 */
[----:B------:R-:W-:Y:S01]  /*2600*/  IADD3 R32, PT, PT, R13, R32, RZ ;  /* 0x000000200d207210 */ /* 0x000fe20007ffe0ff */
[----:B------:R-:W-:Y:S01]  /*2610*/  IMAD.IADD R30, R15, 0x1, R30 ;  /* 0x000000010f1e7824 */ /* 0x000fe200078e021e */
[----:B------:R-:W-:Y:S02]  /*2620*/  IADD3 R33, PT, PT, R14, R33, RZ ;  /* 0x000000210e217210 */ /* 0x000fe40007ffe0ff */
[----:B---3--:R-:W-:Y:S01]  /*2630*/  IADD3 R31, PT, PT, R20, R31, RZ ;  /* 0x0000001f141f7210 */ /* 0x008fe20007ffe0ff */
[----:B------:R-:W-:Y:S01]  /*2640*/  IMAD.IADD R29, R22, 0x1, R29 ;  /* 0x00000001161d7824 */ /* 0x000fe200078e021d */
[----:B------:R-:W-:Y:S02]  /*2650*/  IADD3 R28, PT, PT, R21, R28, RZ ;  /* 0x0000001c151c7210 */ /* 0x000fe40007ffe0ff */
[----:B------:R-:W-:Y:S01]  /*2660*/  IADD3 R26, PT, PT, R23, R26, RZ ;  /* 0x0000001a171a7210 */ /* 0x000fe20007ffe0ff */
[----:B----4-:R-:W-:Y:S01]  /*2670*/  IMAD.IADD R35, R5, 0x1, R35 ;  /* 0x0000000105237824 */ /* 0x010fe200078e0223 */
[----:B------:R-:W-:-:S02]  /*2680*/  IADD3 R27, PT, PT, R4, R27, RZ ;  /* 0x0000001b041b7210 */ /* 0x000fc40007ffe0ff */
[----:B------:R-:W-:Y:S01]  /*2690*/  IADD3 R36, PT, PT, R6, R36, RZ ;  /* 0x0000002406247210 */ /* 0x000fe20007ffe0ff */
[----:B-----5:R-:W-:Y:S01]  /*26a0*/  IMAD.IADD R39, R8, 0x1, R39 ;  /* 0x0000000108277824 */ /* 0x020fe200078e0227 */
[----:B------:R-:W-:Y:S01]  /*26b0*/  IADD3 R37, PT, PT, R7, R37, RZ ;  /* 0x0000002507257210 */ /* 0x000fe20007ffe0ff */
[----:B------:R-:W-:Y:S01]  /*26c0*/  IMAD.IADD R0, R11, 0x1, R0 ;  /* 0x000000010b007824 */ /* 0x000fe200078e0200 */
[----:B------:R-:W-:Y:S02]  /*26d0*/  IADD3 R18, PT, PT, R9, R18, RZ ;  /* 0x0000001209127210 */ /* 0x000fe40007ffe0ff */
[----:B------:R-:W-:Y:S01]  /*26e0*/  IADD3 R3, PT, PT, R10, R3, RZ ;  /* 0x000000030a037210 */ /* 0x000fe20007ffe0ff */
[----:B------:R-:W-:Y:S06]  /*26f0*/  @!P0 BRA `(.L_x_1986) ;  /* 0xfffffffc00648947 */ /* 0x000fec000383ffff */
[----:B------:R-:W-:Y:S05]  /*2700*/  BSYNC.RECONVERGENT B1 ;  /* 0x0000000000017941 */ /* 0x000fea0003800200 */
.L_x_1985:
[----:B------:R-:W-:Y:S05]  /*2710*/  BSYNC.RECONVERGENT B0 ;  /* 0x0000000000007941 */ /* 0x000fea0003800200 */
.L_x_1984:
[----:B------:R-:W-:Y:S01]  /*2720*/  ISETP.GE.U32.AND P0, PT, R38, R46, PT ;  /* 0x0000002e2600720c */ /* 0x000fe20003f06070 */
[----:B------:R-:W-:-:S12]  /*2730*/  BSSY.RECONVERGENT B0, `(.L_x_1987) ;  /* 0x000001a000007945 */ /* 0x000fd80003800200 */
        /* <DEDUP_REMOVED lines=25> */
.L_x_1988:
[----:B------:R-:W-:Y:S05]  /*28d0*/  BSYNC.RECONVERGENT B0 ;  /* 0x0000000000007941 */ /* 0x000fea0003800200 */
.L_x_1987:
[----:B------:R-:W-:Y:S04]  /*28e0*/  BSSY.RECONVERGENT B0, `(.L_x_1989) ;  /* 0x000001a000007945 */ /* 0x000fe80003800200 */
[----:B------:R-:W-:Y:S05]  /*28f0*/  @P0 BRA `(.L_x_1990) ;  /* 0x0000000000600947 */ /* 0x000fea0003800000 */
[----:B------:R-:W-:Y:S01]  /*2900*/  IADD3 R38, PT, PT, R38, R25, RZ ;  /* 0x0000001926267210 */ /* 0x000fe20007ffe0ff */
[----:B-----5:R-:W-:Y:S01]  /*2910*/  IMAD.IADD R32, R32, 0x1, R13 ;  /* 0x0000000120207824 */ /* 0x020fe200078e020d */
[----:B------:R-:W-:Y:S02]  /*2920*/  IADD3 R34, PT, PT, R34, R12, RZ ;  /* 0x0000000c22227210 */ /* 0x000fe40007ffe0ff */
[----:B------:R-:W-:Y:S02]  /*2930*/  ISETP.GE.U32.AND P0, PT, R38, R46, PT ;  /* 0x0000002e2600720c */ /* 0x000fe40003f06070 */
[----:B------:R-:W-:Y:S02]  /*2940*/  IADD3 R33, PT, PT, R33, R14, RZ ;  /* 0x0000000e21217210 */ /* 0x000fe40007ffe0ff */
[----:B------:R-:W-:-:S09]  /*2950*/  IADD3 R30, PT, PT, R30, R15, RZ ;  /* 0x0000000f1e1e7210 */ /* 0x000fd20007ffe0ff */
        /* <DEDUP_REMOVED lines=14> */
[----:B------:R-:W-:Y:S01]  /*2a40*/  @!P0 IADD3 R39, PT, PT, R39, R8, RZ ;  /* 0x0000000827278210 */ /* 0x000fe20007ffe0ff */
[----:B------:R-:W-:Y:S01]  /*2a50*/  @!P0 IMAD.IADD R3, R3, 0x1, R10 ;  /* 0x0000000103038824 */ /* 0x000fe200078e020a */
[----:B------:R-:W-:Y:S02]  /*2a60*/  @!P0 IADD3 R18, PT, PT, R18, R9, RZ ;  /* 0x0000000912128210 */ /* 0x000fe40007ffe0ff */
[----:B------:R-:W-:-:S07]  /*2a70*/  @!P0 IADD3 R0, PT, PT, R0, R11, RZ ;  /* 0x0000000b00008210 */ /* 0x000fce0007ffe0ff */
.L_x_1990:
[----:B------:R-:W-:Y:S05]  /*2a80*/  BSYNC.RECONVERGENT B0 ;  /* 0x0000000000007941 */ /* 0x000fea0003800200 */
.L_x_1989:
[----:B------:R-:W-:Y:S02]  /*2a90*/  IADD3 R24, PT, PT, R27, R31, R34 ;  /* 0x0000001f1b187210 */ /* 0x000fe40007ffe022 */
[----:B------:R-:W-:Y:S02]  /*2aa0*/  IADD3 R25, PT, PT, R35, R28, R32 ;  /* 0x0000001c23197210 */ /* 0x000fe40007ffe020 */
[----:B------:R-:W-:Y:S02]  /*2ab0*/  IADD3 R36, PT, PT, R36, R29, R33 ;  /* 0x0000001d24247210 */ /* 0x000fe40007ffe021 */
[----:B------:R-:W-:Y:S01]  /*2ac0*/  IADD3 R27, PT, PT, R37, R26, R30 ;  /* 0x0000001a251b7210 */ /* 0x000fe20007ffe01e */
[----:B------:R-:W-:Y:S01]  /*2ad0*/  IMAD.IADD R25, R25, 0x1, R18 ;  /* 0x0000000119197824 */ /* 0x000fe200078e0212 */
[----:B------:R-:W-:Y:S02]  /*2ae0*/  IADD3 R24, PT, PT, R24, R39, RZ ;  /* 0x0000002718187210 */ /* 0x000fe40007ffe0ff */
[----:B------:R-:W-:-:S02]  /*2af0*/  IADD3 R26, PT, PT, R36, R3, RZ ;  /* 0x00000003241a7210 */ /* 0x000fc40007ffe0ff */
[----:B------:R-:W-:Y:S01]  /*2b00*/  IADD3 R27, PT, PT, R27, R0, RZ ;  /* 0x000000001b1b7210 */ /* 0x000fe20007ffe0ff */
[----:B------:R-:W-:Y:S06]  /*2b10*/  BRA `(.L_x_1963) ;  /* 0x0000008c00887947 */ /* 0x000fec0003800000 */
.L_x_1983:
[----:B------:R-:W1:Y:S01]  /*2b20*/  LDCU UR4, c[0x0][0x394] ;  /* 0x00007280ff0477ac */ /* 0x000e620008000800 */
[----:B------:R-:W2:Y:S01]  /*2b30*/  LDC R0, c[0x0][0x384] ;  /* 0x0000e100ff007b82 */ /* 0x000ea20000000800 */
[----:B------:R-:W-:Y:S01]  /*2b40*/  BSSY.RECONVERGENT B0, `(.L_x_1991) ;  /* 0x0000445000007945 */ /* 0x000fe20003800200 */
[----:B------:R-:W-:Y:S01]  /*2b50*/  MOV R43, R39 ;  /* 0x00000027002b7202 */ /* 0x000fe20000000f00 */
        /* <DEDUP_REMOVED lines=30> */
[----:B------:R-:W-:Y:S01]  /*2d40*/  IMAD.MOV.U32 R35, RZ, RZ, R0 ;  /* 0x000000ffff237224 */ /* 0x000fe200078e0000 */
[-C--:B------:R-:W-:Y:S01]  /*2d50*/  MOV R6, R0.reuse ;  /* 0x0000000000067202 */ /* 0x080fe20000000f00 */
[----:B------:R-:W-:Y:S01]  /*2d60*/  VIADD R47, R47, 0x1 ;  /* 0x000000012f2f7836 */ /* 0x000fe20000000000 */
[----:B------:R-:W-:-:S02]  /*2d70*/  MOV R18, R0 ;  /* 0x0000000000127202 */ /* 0x000fc40000000f00 */
[-C--:B------:R-:W-:Y:S02]  /*2d80*/  MOV R7, R0.reuse ;  /* 0x0000000000077202 */ /* 0x080fe40000000f00 */
[-C--:B------:R-:W-:Y:S02]  /*2d90*/  MOV R33, R0.reuse ;  /* 0x0000000000217202 */ /* 0x080fe40000000f00 */
[-C--:B------:R-:W-:Y:S02]  /*2da0*/  MOV R34, R0.reuse ;  /* 0x0000000000227202 */ /* 0x080fe40000000f00 */
[-C--:B------:R-:W-:Y:S02]  /*2db0*/  MOV R36, R0.reuse ;  /* 0x0000000000247202 */ /* 0x080fe40000000f00 */
[----:B-1----:R-:W-:-:S07]  /*2dc0*/  MOV R37, R0 ;  /* 0x0000000000257202 */ /* 0x002fce0000000f00 */
.L_x_1998:
[----:B------:R-:W1:Y:S01]  /*2dd0*/  LDCU UR4, c[0x0][0x394] ;  /* 0x00007280ff0477ac */ /* 0x000e620008000800 */
[-C--:B-----5:R-:W-:Y:S01]  /*2de0*/  @!P0 MOV R12, R8.reuse ;  /* 0x00000008000c8202 */ /* 0x0a0fe20000000f00 */
[--C-:B------:R-:W-:Y:S01]  /*2df0*/  @!P0 IMAD.MOV.U32 R14, RZ, RZ, R10.reuse ;  /* 0x000000ffff0e8224 */ /* 0x100fe200078e000a */
        /* <DEDUP_REMOVED lines=310> */
.L_x_1994:
[----:B------:R-:W-:-:S04]  /*4160*/  LOP3.LUT R29, R20, 0xfffffff0, RZ, 0xc0, !PT ;  /* 0xfffffff0141d7812 */ /* 0x000fc800078ec0ff */
[----:B------:R-:W-:-:S05]  /*4170*/  IADD3 R28, P2, PT, R29, R48, RZ ;  /* 0x000000301d1c7210 */ /* 0x000fca0007f5e0ff */
[----:B------:R-:W-:-:S06]  /*4180*/  IMAD.X R29, RZ, RZ, R49, P2 ;  /* 0x000000ffff1d7224 */ /* 0x000fcc00010e0631 */
        /* <DEDUP_REMOVED lines=238> */
.L_x_1995:
        /* <DEDUP_REMOVED lines=241> */
.L_x_1996:
        /* <DEDUP_REMOVED lines=230> */
.L_x_1997:
[----:B------:R-:W-:-:S04]  /*6de0*/  LOP3.LUT R13, R42, 0xfffffff0, RZ, 0xc0, !PT ;  /* 0xfffffff02a0d7812 */ /* 0x000fc800078ec0ff */
[----:B------:R-:W-:-:S04]  /*6df0*/  IADD3 R12, P1, PT, R13, R48, RZ ;  /* 0x000000300d0c7210 */ /* 0x000fc80007f3e0ff */
[----:B------:R-:W-:-:S06]  /*6e00*/  IADD3.X R13, PT, PT, RZ, R49, RZ, P1, !PT ;  /* 0x00000031ff0d7210 */ /* 0x000fcc0000ffe4ff */
[----:B------:R-:W5:Y:S03]  /*6e10*/  LDG.E.128 R12, desc[UR36][R12.64] ;  /* 0x000000240c0c7981 */ /* 0x000f66000c1e1d00 */
.L_x_1993:
[----:B------:R-:W1:Y:S01]  /*6e20*/  LDCU UR5, c[0x0][0x38c] ;  /* 0x00007180ff0577ac */ /* 0x000e620008000800 */
[----:B------:R-:W-:Y:S01]  /*6e30*/  MOV R42, UR4 ;  /* 0x00000004002a7c02 */ /* 0x000fe20008000f00 */
[----:B-----5:R-:W-:Y:S01]  /*6e40*/  IMAD.IADD R36, R29, 0x1, R36 ;  /* 0x000000011d247824 */ /* 0x020fe200078e0224 */
[----:B------:R-:W-:Y:S01]  /*6e50*/  IADD3 R37, PT, PT, R28, R37, RZ ;  /* 0x000000251c257210 */ /* 0x000fe20007ffe0ff */
[----:B------:R-:W-:Y:S01]  /*6e60*/  IMAD.IADD R33, R24, 0x1, R33 ;  /* 0x0000000118217824 */ /* 0x000fe200078e0221 */
[----:B------:R-:W-:Y:S01]  /*6e70*/  IADD3 R35, PT, PT, R30, R35, RZ ;  /* 0x000000231e237210 */ /* 0x000fe20007ffe0ff */
[C---:B------:R-:W-:Y:S01]  /*6e80*/  IMAD R43, R42.reuse, 0x4, R43 ;  /* 0x000000042a2b7824 */ /* 0x040fe200078e022b */
        /* <DEDUP_REMOVED lines=8> */
[----:B------:R-:W-:-:S02]  /*6f10*/  IADD3 R6, PT, PT, R21, R6, RZ ;  /* 0x0000000615067210 */ /* 0x000fc40007ffe0ff */
[----:B------:R-:W-:Y:S02]  /*6f20*/  IADD3 R39, PT, PT, R23, R39, RZ ;  /* 0x0000002717277210 */ /* 0x000fe40007ffe0ff */
[----:B-1----:R-:W-:Y:S02]  /*6f30*/  MOV R46, UR5 ;  /* 0x00000005002e7c02 */ /* 0x002fe40008000f00 */
[----:B------:R-:W-:Y:S02]  /*6f40*/  IADD3 R41, PT, PT, R12, R41, RZ ;  /* 0x000000290c297210 */ /* 0x000fe40007ffe0ff */
[----:B------:R-:W-:Y:S02]  /*6f50*/  ISETP.GE.U32.AND P1, PT, R51, R46, PT ;  /* 0x0000002e3300720c */ /* 0x000fe40003f26070 */
[----:B------:R-:W-:Y:S02]  /*6f60*/  IADD3 R3, PT, PT, R14, R3, RZ ;  /* 0x000000030e037210 */ /* 0x000fe40007ffe0ff */
[----:B------:R-:W-:-:S09]  /*6f70*/  IADD3 R0, PT, PT, R15, R0, RZ ;  /* 0x000000000f007210 */ /* 0x000fd20007ffe0ff */
[----:B------:R-:W-:Y:S05]  /*6f80*/  @!P1 BRA `(.L_x_1998) ;  /* 0xffffffbc00909947 */ /* 0x000fea000383ffff */
.L_x_1992:
[----:B0-----:R-:W-:Y:S05]  /*6f90*/  BSYNC.RECONVERGENT B0 ;  /* 0x0000000000007941 */ /* 0x001fea0003800200 */
.L_x_1991:
        /* <DEDUP_REMOVED lines=284> */
.L_x_2002:
[----:B------:R-:W-:Y:S02]  /*8160*/  SHF.R.U32.HI R28, RZ, 0x4, R28 ;  /* 0x00000004ff1c7819 */ /* 0x000fe4000001161c */
[----:B------:R-:W-:-:S07]  /*8170*/  MOV R29, RZ ;  /* 0x000000ff001d7202 */ /* 0x000fce0000000f00 */
.L_x_2001:
        /* <DEDUP_REMOVED lines=284> */
.L_x_2004:
[----:B------:R-:W-:Y:S02]  /*9340*/  SHF.R.U32.HI R26, RZ, 0x4, R26 ;  /* 0x00000004ff1a7819 */ /* 0x000fe4000001161a */
[----:B------:R-:W-:-:S07]  /*9350*/  MOV R27, RZ ;  /* 0x000000ff001b7202 */ /* 0x000fce0000000f00 */
.L_x_2003:
        /* <DEDUP_REMOVED lines=281> */
.L_x_2006:
[----:B------:R-:W-:Y:S02]  /*a4f0*/  SHF.R.U32.HI R22, RZ, 0x4, R22 ;  /* 0x00000004ff167819 */ /* 0x000fe40000011616 */
[----:B------:R-:W-:-:S07]  /*a500*/  MOV R23, RZ ;  /* 0x000000ff00177202 */ /* 0x000fce0000000f00 */
.L_x_2005:
        /* <DEDUP_REMOVED lines=281> */
.L_x_2008:
[----:B------:R-:W-:Y:S01]  /*b6a0*/  SHF.R.U32.HI R12, RZ, 0x4, R12 ;  /* 0x00000004ff0c7819 */ /* 0x000fe2000001160c */
[----:B------:R-:W-:-:S07]  /*b6b0*/  IMAD.MOV.U32 R13, RZ, RZ, RZ ;  /* 0x000000ffff0d7224 */ /* 0x000fce00078e00ff */
.L_x_2007:
[----:B------:R-:W-:-:S04]  /*b6c0*/  LEA R14, P0, R12, R49, 0x4 ;  /* 0x000000310c0e7211 */ /* 0x000fc800078020ff */
[----:B------:R-:W-:-:S06]  /*b6d0*/  LEA.HI.X R15, R12, R40, R13, 0x4, P0 ;  /* 0x000000280c0f7211 */ /* 0x000fcc00000f240d */
[----:B------:R-:W5:Y:S03]  /*b6e0*/  LDG.E.128 R12, desc[UR36][R14.64] ;  /* 0x000000240e0c7981 */ /* 0x000f66000c1e1d00 */
.L_x_2000:
[----:B------:R-:W-:Y:S05]  /*b6f0*/  BSYNC.RECONVERGENT B0 ;  /* 0x0000000000007941 */ /* 0x000fea0003800200 */
.L_x_1999:
[----:B------:R-:W-:Y:S01]  /*b700*/  ISETP.GE.U32.AND P0, PT, R43, R46, PT ;  /* 0x0000002e2b00720c */ /* 0x000fe20003f06070 */
[----:B------:R-:W-:-:S12]  /*b710*/  BSSY.RECONVERGENT B0, `(.L_x_2009) ;  /* 0x000001a000007945 */ /* 0x000fd80003800200 */
        /* <DEDUP_REMOVED lines=25> */
.L_x_2010:
[----:B------:R-:W-:Y:S05]  /*b8b0*/  BSYNC.RECONVERGENT B0 ;  /* 0x0000000000007941 */ /* 0x000fea0003800200 */
.L_x_2009:
[----:B-----5:R-:W-:Y:S02]  /*b8c0*/  IADD3 R25, PT, PT, R6, R32, R36 ;  /* 0x0000002006197210 */ /* 0x020fe40007ffe024 */
[----:B------:R-:W-:Y:S02]  /*b8d0*/  IADD3 R24, PT, PT, R5, R33, R37 ;  /* 0x0000002105187210 */ /* 0x000fe40007ffe025 */
[----:B------:R-:W-:Y:S01]  /*b8e0*/  IADD3 R26, PT, PT, R38, R7, R35 ;  /* 0x00000007261a7210 */ /* 0x000fe20007ffe023 */
[----:B------:R-:W-:Y:S01]  /*b8f0*/  IMAD.IADD R25, R25, 0x1, R4 ;  /* 0x0000000119197824 */ /* 0x000fe200078e0204 */
[----:B------:R-:W-:Y:S02]  /*b900*/  IADD3 R27, PT, PT, R39, R18, R34 ;  /* 0x00000012271b7210 */ /* 0x000fe40007ffe022 */
[----:B------:R-:W-:Y:S02]  /*b910*/  IADD3 R24, PT, PT, R24, R41, RZ ;  /* 0x0000002918187210 */ /* 0x000fe40007ffe0ff */
[----:B------:R-:W-:-:S02]  /*b920*/  IADD3 R26, PT, PT, R26, R3, RZ ;  /* 0x000000031a1a7210 */ /* 0x000fc40007ffe0ff */
[----:B------:R-:W-:-:S07]  /*b930*/  IADD3 R27, PT, PT, R27, R0, RZ ;  /* 0x000000001b1b7210 */ /* 0x000fce0007ffe0ff */
.L_x_1963:
[----:B------:R-:W-:Y:S05]  /*b940*/  BSYNC.RECONVERGENT B6 ;  /* 0x0000000000067941 */ /* 0x000fea0003800200 */
.L_x_1962:
[----:B------:R-:W2:Y:S02]  /*b950*/  LDCU UR4, c[0x0][0x3a4] ;  /* 0x00007480ff0477ac */ /* 0x000ea40008000800 */
[----:B--2---:R-:W-:-:S09]  /*b960*/  UISETP.NE.AND UP0, UPT, UR4, URZ, UPT ;  /* 0x000000ff0400728c */ /* 0x004fd2000bf05270 */
[----:B------:R-:W-:Y:S05]  /*b970*/  BRA.U !UP0, `(.L_x_2011) ;  /* 0x0000000108747547 */ /* 0x000fea000b800000 */
[----:B-----5:R-:W2:Y:S01]  /*b980*/  S2R R4, SR_CgaCtaId ;  /* 0x0000000000047919 */ /* 0x020ea20000008800 */
[----:B------:R-:W3:Y:S01]  /*b990*/  LDC R10, c[0x0][0x360] ;  /* 0x0000d800ff0a7b82 */ /* 0x000ee20000000800 */
        /* <DEDUP_REMOVED lines=10> */
.L_x_2012:
        /* <DEDUP_REMOVED lines=9> */
[----:B--23--:R-:W-:Y:S01]  /*bad0*/  @!P0 IADD3 R24, PT, PT, R24, R4, RZ ;  /* 0x0000000418188210 */ /* 0x00cfe20007ffe0ff */
[----:B------:R-:W-:Y:S01]  /*bae0*/  @!P0 IMAD.IADD R25, R25, 0x1, R5 ;  /* 0x0000000119198824 */ /* 0x000fe200078e0205 */
[----:B------:R-:W-:Y:S02]  /*baf0*/  @!P0 IADD3 R26, PT, PT, R26, R6, RZ ;  /* 0x000000061a1a8210 */ /* 0x000fe40007ffe0ff */
[----:B------:R-:W-:-:S05]  /*bb00*/  @!P0 IADD3 R27, PT, PT, R27, R7, RZ ;  /* 0x000000071b1b8210 */ /* 0x000fca0007ffe0ff */
[----:B------:R3:W-:Y:S01]  /*bb10*/  @!P0 STS.128 [R0], R24 ;  /* 0x0000001800008388 */ /* 0x0007e20000000c00 */
[----:B------:R-:W-:Y:S01]  /*bb20*/  ISETP.GT.U32.AND P0, PT, R8, 0x3, PT ;  /* 0x000000030800780c */ /* 0x000fe20003f04070 */
[----:B------:R-:W-:-:S12]  /*bb30*/  IMAD.MOV.U32 R8, RZ, RZ, R11 ;  /* 0x000000ffff087224 */ /* 0x000fd800078e000b */
[----:B------:R-:W-:Y:S05]  /*bb40*/  @P0 BRA `(.L_x_2012) ;  /* 0xfffffffc00bc0947 */ /* 0x000fea000383ffff */
.L_x_2011:
[----:B------:R-:W4:Y:S02]  /*bb50*/  LDCU UR4, c[0x0][0x3a0] ;  /* 0x00007400ff0477ac */ /* 0x000f240008000800 */
[----:B----4-:R-:W-:-:S09]  /*bb60*/  UISETP.NE.AND UP0, UPT, UR4, URZ, UPT ;  /* 0x000000ff0400728c */ /* 0x010fd2000bf05270 */
[----:B------:R-:W-:Y:S05]  /*bb70*/  BRA.U !UP0, `(.L_x_2013) ;  /* 0x0000000108bc7547 */ /* 0x000fea000b800000 */
[----:B-----5:R-:W4:Y:S02]  /*bb80*/  LDC R6, c[0x0][0x360] ;  /* 0x0000d800ff067b82 */ /* 0x020f240000000800 */
        /* <DEDUP_REMOVED lines=13> */
[----:B------:R-:W-:-:S07]  /*bc60*/  IMAD.MOV.U32 R4, RZ, RZ, R6 ;  /* 0x000000ffff047224 */ /* 0x000fce00078e0006 */
.L_x_2015:
        /* <DEDUP_REMOVED lines=8> */
[----:B--23--:R-:W-:Y:S01]  /*bcf0*/  @!P0 IMAD.IADD R24, R24, 0x1, R8 ;  /* 0x0000000118188824 */ /* 0x00cfe200078e0208 */
[----:B------:R-:W-:Y:S01]  /*bd00*/  @!P0 IADD3 R25, PT, PT, R25, R9, RZ ;  /* 0x0000000919198210 */ /* 0x000fe20007ffe0ff */
[----:B------:R-:W-:Y:S01]  /*bd10*/  @!P0 IMAD.IADD R27, R27, 0x1, R11 ;  /* 0x000000011b1b8824 */ /* 0x000fe200078e020b */
[----:B------:R-:W-:-:S05]  /*bd20*/  @!P0 IADD3 R26, PT, PT, R26, R10, RZ ;  /* 0x0000000a1a1a8210 */ /* 0x000fca0007ffe0ff */
[----:B------:R3:W-:Y:S01]  /*bd30*/  @!P0 STS.128 [R3], R24 ;  /* 0x0000001803008388 */ /* 0x0007e20000000c00 */
[----:B------:R-:W-:Y:S02]  /*bd40*/  ISETP.GT.U32.AND P0, PT, R4, 0x7f, PT ;  /* 0x0000007f0400780c */ /* 0x000fe40003f04070 */
[----:B------:R-:W-:-:S11]  /*bd50*/  MOV R4, R12 ;  /* 0x0000000c00047202 */ /* 0x000fd60000000f00 */
[----:B------:R-:W-:Y:S05]  /*bd60*/  @P0 BRA `(.L_x_2015) ;  /* 0xfffffffc00c00947 */ /* 0x000fea000383ffff */
.L_x_2014:
[----:B------:R-:W-:Y:S01]  /*bd70*/  ISETP.GE.U32.AND P0, PT, R0, 0x2, PT ;  /* 0x000000020000780c */ /* 0x000fe20003f06070 */
[----:B------:R-:W-:Y:S05]  /*bd80*/  WARPSYNC.ALL ;  /* 0x0000000000007948 */ /* 0x000fea0003800000 */
[----:B------:R-:W-:Y:S07]  /*bd90*/  BAR.SYNC.DEFER_BLOCKING 0x0 ;  /* 0x0000000000007b1d */ /* 0x000fee0000010000 */
[----:B------:R-:W-:Y:S05]  /*bda0*/  @!P0 BRA `(.L_x_2013) ;  /* 0x0000000000308947 */ /* 0x000fea0003800000 */
[----:B--23--:R-:W-:-:S07]  /*bdb0*/  HFMA2 R3, -RZ, RZ, 0, 5.9604644775390625e-08 ;  /* 0x00000001ff037431 */ /* 0x00cfce00000001ff */
.L_x_2016:
[----:B------:R-:W2:Y:S04]  /*bdc0*/  SHFL.DOWN PT, R5, R24, R3, 0x1f ;  /* 0x08001f0318057589 */ /* 0x000ea800000e0000 */
[----:B------:R-:W3:Y:S04]  /*bdd0*/  SHFL.DOWN PT, R4, R25, R3, 0x1f ;  /* 0x08001f0319047589 */ /* 0x000ee800000e0000 */
[----:B------:R-:W4:Y:S04]  /*bde0*/  SHFL.DOWN PT, R7, R26, R3, 0x1f ;  /* 0x08001f031a077589 */ /* 0x000f2800000e0000 */
[----:B------:R5:W0:Y:S02]  /*bdf0*/  SHFL.DOWN PT, R6, R27, R3, 0x1f ;  /* 0x08001f031b067589 */ /* 0x000a2400000e0000 */
[----:B-----5:R-:W-:Y:S01]  /*be00*/  IMAD.SHL.U32 R3, R3, 0x2, RZ ;  /* 0x0000000203037824 */ /* 0x020fe200078e00ff */
[----:B--2---:R-:W-:-:S04]  /*be10*/  IADD3 R24, PT, PT, R5, R24, RZ ;  /* 0x0000001805187210 */ /* 0x004fc80007ffe0ff */
[----:B------:R-:W-:Y:S02]  /*be20*/  ISETP.GE.AND P0, PT, R3, R0, PT ;  /* 0x000000000300720c */ /* 0x000fe40003f06270 */
[----:B---3--:R-:W-:Y:S01]  /*be30*/  IADD3 R25, PT, PT, R4, R25, RZ ;  /* 0x0000001904197210 */ /* 0x008fe20007ffe0ff */
[----:B----4-:R-:W-:Y:S01]  /*be40*/  IMAD.IADD R26, R7, 0x1, R26 ;  /* 0x00000001071a7824 */ /* 0x010fe200078e021a */
[----:B0-----:R-:W-:-:S09]  /*be50*/  IADD3 R27, PT, PT, R6, R27, RZ ;  /* 0x0000001b061b7210 */ /* 0x001fd20007ffe0ff */
[----:B------:R-:W-:Y:S05]  /*be60*/  @!P0 BRA `(.L_x_2016) ;  /* 0xfffffffc00d48947 */ /* 0x000fea000383ffff */
.L_x_2013:
        /* <DEDUP_REMOVED lines=9> */
[----:B-----5:R-:W-:Y:S01]  /*bf00*/  MOV R5, R45 ;  /* 0x0000002d00057202 */ /* 0x020fe20000000f00 */
[----:B------:R-:W-:Y:S01]  /*bf10*/  IMAD.MOV.U32 R4, RZ, RZ, RZ ;  /* 0x000000ffff047224 */ /* 0x000fe200078e00ff */
[----:B------:R-:W0:Y:S01]  /*bf20*/  LDCU UR7, c[0x0][0x568] ;  /* 0x0000ad00ff0777ac */ /* 0x000e220008000800 */
[----:B------:R-:W1:Y:S01]  /*bf30*/  LDCU UR6, c[0x0][0x68c] ;  /* 0x0000d180ff0677ac */ /* 0x000e620008000800 */
[----:B------:R-:W-:Y:S01]  /*bf40*/  UISETP.NE.AND UP1, UPT, UR5, URZ, UPT ;  /* 0x000000ff0500728c */ /* 0x000fe2000bf25270 */
[----:B----4-:R-:W-:-:S05]  /*bf50*/  IMAD.HI.U32 R4, R45, UR9, R4 ;  /* 0x000000092d047c27 */ /* 0x010fca000f8e0004 */
[----:B0-----:R-:W-:-:S04]  /*bf60*/  SHF.R.U32.HI R5, RZ, UR7, R4 ;  /* 0x00000007ff057c19 */ /* 0x001fc80008011604 */
[----:B--23--:R-:W-:-:S05]  /*bf70*/  IADD3 R3, PT, PT, -R5, RZ, RZ ;  /* 0x000000ff05037210 */ /* 0x00cfca0007ffe1ff */
[----:B------:R-:W-:-:S04]  /*bf80*/  IMAD R3, R3, UR8, R45 ;  /* 0x0000000803037c24 */ /* 0x000fc8000f8e022d */
[----:B-1----:R-:W-:Y:S01]  /*bf90*/  IMAD R29, R3, UR6, RZ ;  /* 0x00000006031d7c24 */ /* 0x002fe2000f8e02ff */
        /* <DEDUP_REMOVED lines=263> */
.L_x_2017:
[----:B-----5:R-:W-:Y:S01]  /*d010*/  IMAD.MOV.U32 R23, RZ, RZ, RZ ;  /* 0x000000ffff177224 */ /* 0x020fe200078e00ff */
[----:B------:R-:W-:Y:S06]  /*d020*/  BRA.U !UP0, `(.L_x_2018) ;  /* 0x0000001108487547 */ /* 0x000fec000b800000 */
[----:B------:R-:W4:Y:S01]  /*d030*/  LDCU.64 UR8, c[0x0][0x560] ;  /* 0x0000ac00ff0877ac */ /* 0x000f220008000a00 */
[----:B------:R-:W-:Y:S02]  /*d040*/  IADD3 R5, PT, PT, R45, 0x1, RZ ;  /* 0x000000012d057810 */ /* 0x000fe40007ffe0ff */
[----:B------:R-:W-:Y:S01]  /*d050*/  MOV R4, RZ ;  /* 0x000000ff00047202 */ /* 0x000fe20000000f00 */
[----:B------:R-:W5:Y:S01]  /*d060*/  LDCU UR6, c[0x0][0x568] ;  /* 0x0000ad00ff0677ac */ /* 0x000f620008000800 */
[----:B------:R-:W0:Y:S01]  /*d070*/  LDCU UR7, c[0x0][0x68c] ;  /* 0x0000d180ff0777ac */ /* 0x000e220008000800 */
[----:B------:R-:W-:Y:S02]  /*d080*/  UISETP.NE.AND UP1, UPT, UR5, URZ, UPT ;  /* 0x000000ff0500728c */ /* 0x000fe4000bf25270 */
[----:B----4-:R-:W-:-:S05]  /*d090*/  IMAD.HI.U32 R6, R5, UR9, R4 ;  /* 0x0000000905067c27 */ /* 0x010fca000f8e0004 */
[----:B-----5:R-:W-:-:S05]  /*d0a0*/  SHF.R.U32.HI R7, RZ, UR6, R6 ;  /* 0x00000006ff077c19 */ /* 0x020fca0008011606 */
[----:B------:R-:W-:-:S04]  /*d0b0*/  IMAD.MOV R4, RZ, RZ, -R7 ;  /* 0x000000ffff047224 */ /* 0x000fc800078e0a07 */
        /* <DEDUP_REMOVED lines=9> */
[----:B------:R-:W-:-:S04]  /*d150*/  SHF.R.U32.HI R5, RZ, UR7, R4 ;  /* 0x00000007ff057c19 */ /* 0x000fc80008011604 */
[----:B------:R-:W-:-:S05]  /*d160*/  IADD3 R6, PT, PT, -R5, RZ, RZ ;  /* 0x000000ff05067210 */ /* 0x000fca0007ffe1ff */
[----:B----4-:R-:W-:-:S04]  /*d170*/  IMAD R6, R6, UR8, R7 ;  /* 0x0000000806067c24 */ /* 0x010fc8000f8e0207 */
[----:B-----5:R-:W-:Y:S01]  /*d180*/  IMAD R23, R6, UR9, R23 ;  /* 0x0000000906177c24 */ /* 0x020fe2000f8e0217 */
[----:B------:R-:W-:Y:S06]  /*d190*/  BRA.U !UP1, `(.L_x_2018) ;  /* 0x0000000d09ec7547 */ /* 0x000fec000b800000 */
[----:B------:R-:W0:Y:S01]  /*d1a0*/  LDCU.64 UR8, c[0x0][0x578] ;  /* 0x0000af00ff0877ac */ /* 0x000e220008000a00 */
[----:B------:R-:W-:Y:S01]  /*d1b0*/  IMAD.MOV.U32 R4, RZ, RZ, RZ ;  /* 0x000000ffff047224 */ /* 0x000fe200078e00ff */
[----:B------:R-:W4:Y:S01]  /*d1c0*/  LDCU UR6, c[0x0][0x580] ;  /* 0x0000b000ff0677ac */ /* 0x000f220008000800 */
[----:B------:R-:W5:Y:S01]  /*d1d0*/  LDCU UR7, c[0x0][0x69c] ;  /* 0x0000d380ff0777ac */ /* 0x000f620008000800 */
[----:B------:R-:W-:Y:S01]  /*d1e0*/  UISETP.NE.AND UP1, UPT, UR4, 0x3, UPT ;  /* 0x000000030400788c */ /* 0x000fe2000bf25270 */
        /* <DEDUP_REMOVED lines=34> */
[----:B------:R-:W-:-:S04]  /*d410*/  SHF.R.U32.HI R5, RZ, UR7, R4 ;  /* 0x00000007ff057c19 */ /* 0x000fc80008011604 */
[----:B------:R-:W-:-:S05]  /*d420*/  IADD3 R6, PT, PT, -R5, RZ, RZ ;  /* 0x000000ff05067210 */ /* 0x000fca0007ffe1ff */
        /* <DEDUP_REMOVED lines=9> */
[----:B----4-:R-:W-:-:S05]  /*d4c0*/  SHF.R.U32.HI R7, RZ, UR6, R6 ;  /* 0x00000006ff077c19 */ /* 0x010fca0008011606 */
[----:B------:R-:W-:-:S04]  /*d4d0*/  IMAD.MOV R4, RZ, RZ, -R7 ;  /* 0x000000ffff047224 */ /* 0x000fc800078e0a07 */
        /* <DEDUP_REMOVED lines=190> */
[----:B------:R-:W2:Y:S01]  /*e0c0*/  LDCU.64 UR8, c[0x0][0x680] ;  /* 0x0000d000ff0877ac */ /* 0x000ea20008000a00 */
[----:B------:R-:W-:Y:S01]  /*e0d0*/  MOV R4, RZ ;  /* 0x000000ff00047202 */ /* 0x000fe20000000f00 */
[----:B------:R-:W0:Y:S01]  /*e0e0*/  LDCU UR6, c[0x0][0x688] ;  /* 0x0000d100ff0677ac */ /* 0x000e220008000800 */
[----:B------:R-:W4:Y:S03]  /*e0f0*/  LDCU UR7, c[0x0][0x74c] ;  /* 0x0000e980ff0777ac */ /* 0x000f260008000800 */
[----:B--23--:R-:W-:-:S05]  /*e100*/  IMAD.HI.U32 R0, R5, UR9, R4 ;  /* 0x0000000905007c27 */ /* 0x00cfca000f8e0004 */
[----:B0-----:R-:W-:-:S05]  /*e110*/  SHF.R.U32.HI R0, RZ, UR6, R0 ;  /* 0x00000006ff007c19 */ /* 0x001fca0008011600 */
[----:B------:R-:W-:-:S04]  /*e120*/  IMAD.MOV R4, RZ, RZ, -R0 ;  /* 0x000000ffff047224 */ /* 0x000fc800078e0a00 */
[----:B------:R-:W-:-:S04]  /*e130*/  IMAD R4, R4, UR8, R5 ;  /* 0x0000000804047c24 */ /* 0x000fc8000f8e0205 */
[----:B----4-:R-:W-:-:S07]  /*e140*/  IMAD R23, R4, UR7, R23 ;  /* 0x0000000704177c24 */ /* 0x010fce000f8e0217 */
.L_x_2018:
[----:B------:R-:W-:Y:S01]  /*e150*/  MOV R22, RZ ;  /* 0x000000ff00167202 */ /* 0x000fe20000000f00 */
[----:B------:R-:W-:Y:S06]  /*e160*/  BRA.U !UP0, `(.L_x_2019) ;  /* 0x0000001108487547 */ /* 0x000fec000b800000 */
[----:B------:R-:W4:Y:S01]  /*e170*/  LDCU.64 UR8, c[0x0][0x560] ;  /* 0x0000ac00ff0877ac */ /* 0x000f220008000a00 */
[----:B------:R-:W-:Y:S01]  /*e180*/  IADD3 R5, PT, PT, R45, 0x2, RZ ;  /* 0x000000022d057810 */ /* 0x000fe20007ffe0ff */
[----:B------:R-:W-:Y:S01]  /*e190*/  IMAD.MOV.U32 R4, RZ, RZ, RZ ;  /* 0x000000ffff047224 */ /* 0x000fe200078e00ff */
        /* <DEDUP_REMOVED lines=271> */
.L_x_2019:
        /* <DEDUP_REMOVED lines=21> */
[----:B--23--:R-:W-:-:S05]  /*f3e0*/  IADD3 R3, PT, PT, -R5, RZ, RZ ;  /* 0x000000ff05037210 */ /* 0x00cfca0007ffe1ff */
[----:B----4-:R-:W-:-:S04]  /*f3f0*/  IMAD R7, R3, UR8, R7 ;  /* 0x0000000803077c24 */ /* 0x010fc8000f8e0207 */
[----:B-----5:R-:W-:Y:S01]  /*f400*/  IMAD R18, R7, UR9, R18 ;  /* 0x0000000907127c24 */ /* 0x020fe2000f8e0212 */
[----:B------:R-:W-:Y:S06]  /*f410*/  BRA.U !UP1, `(.L_x_2020) ;  /* 0x0000000d09ec7547 */ /* 0x000fec000b800000 */
[----:B------:R-:W0:Y:S01]  /*f420*/  LDCU.64 UR8, c[0x0][0x578] ;  /* 0x0000af00ff0877ac */ /* 0x000e220008000a00 */
[----:B------:R-:W-:Y:S01]  /*f430*/  HFMA2 R4, -RZ, RZ, 0, 0 ;  /* 0x00000000ff047431 */ /* 0x000fe200000001ff */
        /* <DEDUP_REMOVED lines=249> */
.L_x_2020:
[----:B------:R-:W4:Y:S01]  /*103d0*/  LDC.64 R6, c[0x0][0x770] ;  /* 0x0001dc00ff067b82 */ /* 0x000f220000000a00 */
[----:B------:R-:W5:Y:S02]  /*103e0*/  LDCU UR6, c[0x0][0x3a8] ;  /* 0x00007500ff0677ac */ /* 0x000f640008000800 */
[----:B-----5:R-:W-:Y:S01]  /*103f0*/  UISETP.NE.AND UP1, UPT, UR6, URZ, UPT ;  /* 0x000000ff0600728c */ /* 0x020fe2000bf25270 */
[----:B----4-:R-:W-:Y:S02]  /*10400*/  IADD3 R4, P1, PT, R29, R6, RZ ;  /* 0x000000061d047210 */ /* 0x010fe40007f3e0ff */
[----:B------:R-:W-:-:S03]  /*10410*/  ISETP.NE.U32.AND P0, PT, R6, RZ, PT ;  /* 0x000000ff0600720c */ /* 0x000fc60003f05070 */
[----:B--23--:R-:W-:Y:S01]  /*10420*/  IMAD.X R0, RZ, RZ, R7, P1 ;  /* 0x000000ffff007224 */ /* 0x00cfe200008e0607 */
[----:B------:R-:W-:-:S04]  /*10430*/  ISETP.NE.AND.EX P0, PT, R7, RZ, PT, P0 ;  /* 0x000000ff0700720c */ /* 0x000fc80003f05300 */
[----:B------:R-:W-:Y:S02]  /*10440*/  SEL R4, R4, RZ, P0 ;  /* 0x000000ff04047207 */ /* 0x000fe40000000000 */
[----:B------:R-:W-:Y:S01]  /*10450*/  SEL R5, R0, RZ, P0 ;  /* 0x000000ff00057207 */ /* 0x000fe20000000000 */
[----:B------:R-:W-:Y:S06]  /*10460*/  BRA.U !UP1, `(.L_x_2021) ;  /* 0x0000006109947547 */ /* 0x000fec000b800000 */
[----:B------:R-:W2:Y:S01]  /*10470*/  LDCU UR6, c[0x0][0x3ac] ;  /* 0x00007580ff0677ac */ /* 0x000ea20008000800 */
[----:B------:R-:W-:Y:S01]  /*10480*/  MOV R28, RZ ;  /* 0x000000ff001c7202 */ /* 0x000fe20000000f00 */
        /* <DEDUP_REMOVED lines=8> */
[----:B------:R-:W-:Y:S01]  /*10510*/  IMAD.MOV.U32 R6, RZ, RZ, RZ ;  /* 0x000000ffff067224 */ /* 0x000fe200078e00ff */
        /* <DEDUP_REMOVED lines=271> */
.L_x_2022:
        /* <DEDUP_REMOVED lines=272> */
[----:B---3--:R-:W-:-:S04]  /*12710*/  SHF.R.U32.HI R0, RZ, UR6, R0 ;  /* 0x00000006ff007c19 */ /* 0x008fc80008011600 */
[----:B------:R-:W-:-:S05]  /*12720*/  IADD3 R3, PT, PT, -R0, RZ, RZ ;  /* 0x000000ff00037210 */ /* 0x000fca0007ffe1ff */
[----:B------:R-:W-:-:S04]  /*12730*/  IMAD R8, R3, UR8, R9 ;  /* 0x0000000803087c24 */ /* 0x000fc8000f8e0209 */
[----:B----4-:R-:W-:-:S07]  /*12740*/  IMAD R23, R8, UR7, R23 ;  /* 0x0000000708177c24 */ /* 0x010fce000f8e0217 */
.L_x_2023:
[----:B------:R-:W-:Y:S01]  /*12750*/  IMAD.MOV.U32 R22, RZ, RZ, RZ ;  /* 0x000000ffff167224 */ /* 0x000fe200078e00ff */
        /* <DEDUP_REMOVED lines=271> */
[----:B---3--:R-:W-:-:S05]  /*13850*/  SHF.R.U32.HI R0, RZ, UR6, R0 ;  /* 0x00000006ff007c19 */ /* 0x008fca0008011600 */
[----:B------:R-:W-:-:S04]  /*13860*/  IMAD.MOV R3, RZ, RZ, -R0 ;  /* 0x000000ffff037224 */ /* 0x000fc800078e0a00 */
[----:B------:R-:W-:-:S04]  /*13870*/  IMAD R3, R3, UR8, R9 ;  /* 0x0000000803037c24 */ /* 0x000fc8000f8e0209 */
[----:B----4-:R-:W-:-:S07]  /*13880*/  IMAD R22, R3, UR7, R22 ;  /* 0x0000000703167c24 */ /* 0x010fce000f8e0216 */
.L_x_2024:
[----:B------:R-:W-:Y:S01]  /*13890*/  MOV R18, RZ ;  /* 0x000000ff00127202 */ /* 0x000fe20000000f00 */
[----:B------:R-:W-:Y:S06]  /*138a0*/  BRA.U !UP0, `(.L_x_2025) ;  /* 0x0000001108487547 */ /* 0x000fec000b800000 */
[----:B------:R-:W2:Y:S01]  /*138b0*/  LDCU.64 UR8, c[0x0][0x560] ;  /* 0x0000ac00ff0877ac */ /* 0x000ea20008000a00 */
[----:B------:R-:W-:Y:S01]  /*138c0*/  IADD3 R9, PT, PT, R7, 0x3, RZ ;  /* 0x0000000307097810 */ /* 0x000fe20007ffe0ff */
        /* <DEDUP_REMOVED lines=272> */
.L_x_2025:
        /* <DEDUP_REMOVED lines=25> */
.L_x_2027:
[----:B------:R-:W-:Y:S05]  /*14b60*/  BSYNC.RECONVERGENT B0 ;  /* 0x0000000000007941 */ /* 0x000fea0003800200 */
.L_x_2026:
        /* <DEDUP_REMOVED lines=35> */
.L_x_2029:
[----:B------:R-:W-:Y:S05]  /*14da0*/  BSYNC.RECONVERGENT B0 ;  /* 0x0000000000007941 */ /* 0x000fea0003800200 */
.L_x_2028:
        /* <DEDUP_REMOVED lines=20> */
[----:B--2---:R-:W-:-:S08]  /*14ef0*/  IMAD.U32 R24, RZ, RZ, UR9 ;  /* 0x00000009ff187e24 */ /* 0x004fd0000f8e00ff */
        /* <DEDUP_REMOVED lines=12> */
[----:B------:R-:W-:Y:S01]  /*14fc0*/  MOV R25, UR9 ;  /* 0x0000000900197c02 */ /* 0x000fe20008000f00 */
[----:B------:R-:W-:Y:S01]  /*14fd0*/  IMAD.U32 R27, RZ, RZ, UR9 ;  /* 0x00000009ff1b7e24 */ /* 0x000fe2000f8e00ff */
[----:B------:R-:W-:Y:S01]  /*14fe0*/  MOV R26, UR9 ;  /* 0x00000009001a7c02 */ /* 0x000fe20008000f00 */
[----:B--2---:R-:W-:Y:S02]  /*14ff0*/  IMAD R17, R17, UR6, RZ ;  /* 0x0000000611117c24 */ /* 0x004fe4000f8e02ff */
[----:B---3--:R-:W-:-:S07]  /*15000*/  IMAD R7, R7, UR5, RZ ;  /* 0x0000000507077c24 */ /* 0x008fce000f8e02ff */
.L_x_2034:
[----:B------:R-:W2:Y:S01]  /*15010*/  LDC.64 R2, c[0x0][0x778] ;  /* 0x0001de00ff027b82 */ /* 0x000ea20000000a00 */
[----:B------:R-:W-:-:S05]  /*15020*/  IADD3 R9, PT, PT, R17, R0, RZ ;  /* 0x0000000011097210 */ /* 0x000fca0007ffe0ff */
[----:B--2---:R-:W-:-:S05]  /*15030*/  IMAD.WIDE.U32 R2, R9, 0x10, R2 ;  /* 0x0000001009027825 */ /* 0x004fca00078e0002 */
[----:B------:R-:W2:Y:S04]  /*15040*/  LDG.E R9, desc[UR36][R2.64] ;  /* 0x0000002402097981 */ /* 0x000ea8000c1e1900 */
[----:B------:R-:W3:Y:S04]  /*15050*/  LDG.E R6, desc[UR36][R2.64+0x4] ;  /* 0x0000042402067981 */ /* 0x000ee8000c1e1900 */
[----:B------:R-:W4:Y:S04]  /*15060*/  LDG.E R11, desc[UR36][R2.64+0x8] ;  /* 0x00000824020b7981 */ /* 0x000f28000c1e1900 */
[----:B------:R-:W5:Y:S01]  /*15070*/  LDG.E R8, desc[UR36][R2.64+0xc] ;  /* 0x00000c2402087981 */ /* 0x000f62000c1e1900 */
[----:B------:R-:W-:-:S04]  /*15080*/  IADD3 R0, PT, PT, R7, R0, RZ ;  /* 0x0000000007007210 */ /* 0x000fc80007ffe0ff */
[----:B------:R-:W-:Y:S01]  /*15090*/  ISETP.GE.U32.AND P1, PT, R0, UR8, PT ;  /* 0x0000000800007c0c */ /* 0x000fe2000bf26070 */
[----:B--2---:R-:W-:Y:S01]  /*150a0*/  IMAD.IADD R24, R9, 0x1, R24 ;  /* 0x0000000109187824 */ /* 0x004fe200078e0218 */
[----:B---3--:R-:W-:Y:S02]  /*150b0*/  IADD3 R25, PT, PT, R6, R25, RZ ;  /* 0x0000001906197210 */ /* 0x008fe40007ffe0ff */
[----:B----4-:R-:W-:Y:S01]  /*150c0*/  IADD3 R26, PT, PT, R11, R26, RZ ;  /* 0x0000001a0b1a7210 */ /* 0x010fe20007ffe0ff */
[----:B-----5:R-:W-:-:S08]  /*150d0*/  IMAD.IADD R27, R8, 0x1, R27 ;  /* 0x00000001081b7824 */ /* 0x020fd000078e021b */
[----:B------:R-:W-:Y:S05]  /*150e0*/  @!P1 BRA `(.L_x_2034) ;  /* 0xfffffffc00c89947 */ /* 0x000fea000383ffff */
[----:B------:R-:W-:Y:S05]  /*150f0*/  BSYNC.RECONVERGENT B1 ;  /* 0x0000000000017941 */ /* 0x000fea0003800200 */
.L_x_2033:
[----:B------:R-:W-:Y:S05]  /*15100*/  BRA `(.L_x_2032) ;  /* 0x0000000000747947 */ /* 0x000fea0003800000 */
.L_x_2031:
[----:B------:R-:W2:Y:S01]  /*15110*/  LDCU UR6, c[0x0][0x39c] ;  /* 0x00007380ff0677ac */ /* 0x000ea20008000800 */
[----:B------:R-:W-:Y:S01]  /*15120*/  MOV R25, UR9 ;  /* 0x0000000900197c02 */ /* 0x000fe20008000f00 */
[----:B------:R-:W-:Y:S01]  /*15130*/  IMAD.U32 R27, RZ, RZ, UR9 ;  /* 0x00000009ff1b7e24 */ /* 0x000fe2000f8e00ff */
        /* <DEDUP_REMOVED lines=12> */
.L_x_2035:
[----:B------:R-:W-:-:S05]  /*15200*/  IADD3 R2, PT, PT, R17, R0, RZ ;  /* 0x0000000011027210 */ /* 0x000fca0007ffe0ff */
[----:B---3--:R-:W-:-:S04]  /*15210*/  IMAD R3, R2, R12, R19 ;  /* 0x0000000c02037224 */ /* 0x008fc800078e0213 */
[----:B----4-:R-:W-:-:S05]  /*15220*/  IMAD.WIDE.U32 R2, R3, 0x10, R6 ;  /* 0x0000001003027825 */ /* 0x010fca00078e0006 */
[----:B------:R-:W2:Y:S04]  /*15230*/  LDG.E R9, desc[UR36][R2.64] ;  /* 0x0000002402097981 */ /* 0x000ea8000c1e1900 */
[----:B------:R-:W3:Y:S04]  /*15240*/  LDG.E R8, desc[UR36][R2.64+0x4] ;  /* 0x0000042402087981 */ /* 0x000ee8000c1e1900 */
[----:B------:R-:W4:Y:S04]  /*15250*/  LDG.E R11, desc[UR36][R2.64+0x8] ;  /* 0x00000824020b7981 */ /* 0x000f28000c1e1900 */
[----:B------:R-:W5:Y:S01]  /*15260*/  LDG.E R10, desc[UR36][R2.64+0xc] ;  /* 0x00000c24020a7981 */ /* 0x000f62000c1e1900 */
[----:B0-----:R-:W-:-:S05]  /*15270*/  IMAD.IADD R0, R13, 0x1, R0 ;  /* 0x000000010d007824 */ /* 0x001fca00078e0200 */
[----:B------:R-:W-:Y:S02]  /*15280*/  ISETP.GE.U32.AND P1, PT, R0, UR6, PT ;  /* 0x0000000600007c0c */ /* 0x000fe4000bf26070 */
[----:B--2---:R-:W-:Y:S02]  /*15290*/  IADD3 R24, PT, PT, R9, R24, RZ ;  /* 0x0000001809187210 */ /* 0x004fe40007ffe0ff */
[----:B---3--:R-:W-:Y:S01]  /*152a0*/  IADD3 R25, PT, PT, R8, R25, RZ ;  /* 0x0000001908197210 */ /* 0x008fe20007ffe0ff */
[----:B----4-:R-:W-:Y:S01]  /*152b0*/  IMAD.IADD R26, R11, 0x1, R26 ;  /* 0x000000010b1a7824 */ /* 0x010fe200078e021a */
[----:B-----5:R-:W-:-:S07]  /*152c0*/  IADD3 R27, PT, PT, R10, R27, RZ ;  /* 0x0000001b0a1b7210 */ /* 0x020fce0007ffe0ff */
[----:B------:R-:W-:Y:S05]  /*152d0*/  @!P1 BRA `(.L_x_2035) ;  /* 0xfffffffc00c89947 */ /* 0x000fea000383ffff */
.L_x_2032:
[----:B------:R-:W-:Y:S05]  /*152e0*/  BSYNC.RECONVERGENT B0 ;  /* 0x0000000000007941 */ /* 0x000fea0003800200 */
.L_x_2030:
        /* <DEDUP_REMOVED lines=12> */
.L_x_2037:
        /* <DEDUP_REMOVED lines=9> */
[----:B------:R-:W2:Y:S02]  /*15440*/  @!P1 LDS.128 R8, [R2] ;  /* 0x0000000002089984 */ /* 0x000ea40000000c00 */
[----:B--23--:R-:W-:Y:S01]  /*15450*/  @!P1 IMAD.IADD R24, R24, 0x1, R8 ;  /* 0x0000000118189824 */ /* 0x00cfe200078e0208 */
[----:B------:R-:W-:Y:S01]  /*15460*/  @!P1 IADD3 R25, PT, PT, R25, R9, RZ ;  /* 0x0000000919199210 */ /* 0x000fe20007ffe0ff */
[----:B------:R-:W-:Y:S01]  /*15470*/  @!P1 IMAD.IADD R27, R27, 0x1, R11 ;  /* 0x000000011b1b9824 */ /* 0x000fe200078e020b */
[----:B------:R-:W-:-:S05]  /*15480*/  @!P1 IADD3 R26, PT, PT, R26, R10, RZ ;  /* 0x0000000a1a1a9210 */ /* 0x000fca0007ffe0ff */
[----:B------:R3:W-:Y:S01]  /*15490*/  @!P1 STS.128 [R0], R24 ;  /* 0x0000001800009388 */ /* 0x0007e20000000c00 */
[----:B------:R-:W-:Y:S05]  /*154a0*/  BRA.U UP1, `(.L_x_2037) ;  /* 0xfffffffd01c07547 */ /* 0x000fea000b83ffff */
.L_x_2036:
        /* <DEDUP_REMOVED lines=9> */
.L_x_2040:
[----:B------:R-:W-:Y:S01]  /*15540*/  SHF.R.U32.HI R6, RZ, 0x1, R2 ;  /* 0x00000001ff067819 */ /* 0x000fe20000011602 */
[----:B------:R-:W-:Y:S03]  /*15550*/  BAR.SYNC.DEFER_BLOCKING 0x0 ;  /* 0x0000000000007b1d */ /* 0x000fe60000010000 */
[----:B------:R-:W-:-:S04]  /*15560*/  IADD3 R3, PT, PT, R6, R19, RZ ;  /* 0x0000001306037210 */ /* 0x000fc80007ffe0ff */
[----:B------:R-:W-:-:S04]  /*15570*/  ISETP.GE.U32.AND P1, PT, R3, UR5, PT ;  /* 0x0000000503007c0c */ /* 0x000fc8000bf26070 */
[----:B------:R-:W-:-:S13]  /*15580*/  ISETP.GE.U32.OR P1, PT, R19, R6, P1 ;  /* 0x000000061300720c */ /* 0x000fda0000f26470 */
[----:B------:R-:W-:-:S05]  /*15590*/  @!P1 IMAD R3, R6, 0x10, R0 ;  /* 0x0000001006039824 */ /* 0x000fca00078e0200 */
[----:B--2---:R-:W2:Y:S02]  /*155a0*/  @!P1 LDS.128 R8, [R3] ;  /* 0x0000000003089984 */ /* 0x004ea40000000c00 */
[----:B--234-:R-:W-:Y:S01]  /*155b0*/  @!P1 IADD3 R24, PT, PT, R24, R8, RZ ;  /* 0x0000000818189210 */ /* 0x01cfe20007ffe0ff */
[----:B------:R-:W-:Y:S01]  /*155c0*/  @!P1 IMAD.IADD R26, R26, 0x1, R10 ;  /* 0x000000011a1a9824 */ /* 0x000fe200078e020a */
[----:B------:R-:W-:Y:S02]  /*155d0*/  @!P1 IADD3 R25, PT, PT, R25, R9, RZ ;  /* 0x0000000919199210 */ /* 0x000fe40007ffe0ff */
[----:B------:R-:W-:-:S05]  /*155e0*/  @!P1 IADD3 R27, PT, PT, R27, R11, RZ ;  /* 0x0000000b1b1b9210 */ /* 0x000fca0007ffe0ff */
[----:B------:R2:W-:Y:S01]  /*155f0*/  @!P1 STS.128 [R0], R24 ;  /* 0x0000001800009388 */ /* 0x0005e20000000c00 */
[----:B------:R-:W-:Y:S02]  /*15600*/  ISETP.GT.U32.AND P1, PT, R2, 0x7f, PT ;  /* 0x0000007f0200780c */ /* 0x000fe40003f24070 */
[----:B------:R-:W-:-:S11]  /*15610*/  MOV R2, R6 ;  /* 0x0000000600027202 */ /* 0x000fd60000000f00 */
[----:B------:R-:W-:Y:S05]  /*15620*/  @P1 BRA `(.L_x_2040) ;  /* 0xfffffffc00c41947 */ /* 0x000fea000383ffff */
.L_x_2039:
[----:B------:R-:W-:Y:S01]  /*15630*/  BAR.SYNC.DEFER_BLOCKING 0x0 ;  /* 0x0000000000007b1d */ /* 0x000fe20000010000 */
[----:B------:R-:W-:-:S09]  /*15640*/  UISETP.GE.U32.AND UP0, UPT, UR4, 0x2, UPT ;  /* 0x000000020400788c */ /* 0x000fd2000bf06070 */
[----:B------:R-:W-:Y:S05]  /*15650*/  BRA.U !UP0, `(.L_x_2038) ;  /* 0x0000000108307547 */ /* 0x000fea000b800000 */
[----:B--234-:R-:W-:-:S07]  /*15660*/  IMAD.MOV.U32 R0, RZ, RZ, 0x1 ;  /* 0x00000001ff007424 */ /* 0x01cfce00078e00ff */
.L_x_2041:
[----:B------:R-:W2:Y:S04]  /*15670*/  SHFL.DOWN PT, R3, R24, R0, 0x1f ;  /* 0x08001f0018037589 */ /* 0x000ea800000e0000 */
[----:B------:R-:W3:Y:S04]  /*15680*/  SHFL.DOWN PT, R2, R25, R0, 0x1f ;  /* 0x08001f0019027589 */ /* 0x000ee800000e0000 */
[----:B------:R-:W4:Y:S04]  /*15690*/  SHFL.DOWN PT, R7, R26, R0, 0x1f ;  /* 0x08001f001a077589 */ /* 0x000f2800000e0000 */
[----:B------:R5:W0:Y:S02]  /*156a0*/  SHFL.DOWN PT, R6, R27, R0, 0x1f ;  /* 0x08001f001b067589 */ /* 0x000a2400000e0000 */
[----:B-----5:R-:W-:-:S02]  /*156b0*/  SHF.L.U32 R0, R0, 0x1, RZ ;  /* 0x0000000100007819 */ /* 0x020fc400000006ff */
[----:B--2---:R-:W-:Y:S02]  /*156c0*/  IADD3 R24, PT, PT, R3, R24, RZ ;  /* 0x0000001803187210 */ /* 0x004fe40007ffe0ff */
[----:B------:R-:W-:Y:S01]  /*156d0*/  ISETP.GE.AND P1, PT, R0, UR4, PT ;  /* 0x0000000400007c0c */ /* 0x000fe2000bf26270 */
[----:B---3--:R-:W-:Y:S01]  /*156e0*/  IMAD.IADD R25, R2, 0x1, R25 ;  /* 0x0000000102197824 */ /* 0x008fe200078e0219 */
[----:B----4-:R-:W-:Y:S02]  /*156f0*/  IADD3 R26, PT, PT, R7, R26, RZ ;  /* 0x0000001a071a7210 */ /* 0x010fe40007ffe0ff */
[----:B0-----:R-:W-:-:S09]  /*15700*/  IADD3 R27, PT, PT, R6, R27, RZ ;  /* 0x0000001b061b7210 */ /* 0x001fd20007ffe0ff */
[----:B------:R-:W-:Y:S05]  /*15710*/  @!P1 BRA `(.L_x_2041) ;  /* 0xfffffffc00d49947 */ /* 0x000fea000383ffff */
.L_x_2038:
        /* <DEDUP_REMOVED lines=10> */
[----:B------:R-:W-:Y:S01]  /*157c0*/  IADD3 R4, P2, PT, R22, UR4, RZ ;  /* 0x0000000416047c10 */ /* 0x000fe2000ff5e0ff */
[----:B------:R-:W-:Y:S01]  /*157d0*/  IMAD.X R9, RZ, RZ, UR5, P4 ;  /* 0x00000005ff097e24 */ /* 0x000fe2000a0e06ff */
[----:B------:R-:W-:-:S02]  /*157e0*/  IADD3 R2, P1, PT, R18, UR4, RZ ;  /* 0x0000000412027c10 */ /* 0x000fc4000ff3e0ff */
[----:B------:R-:W-:Y:S02]  /*157f0*/  IADD3.X R7, PT, PT, RZ, UR5, RZ, P3, !PT ;  /* 0x00000005ff077c10 */ /* 0x000fe40009ffe4ff */
[----:B------:R-:W-:Y:S01]  /*15800*/  IADD3.X R5, PT, PT, RZ, UR5, RZ, P2, !PT ;  /* 0x00000005ff057c10 */ /* 0x000fe200097fe4ff */
[----:B------:R-:W-:Y:S01]  /*15810*/  IMAD.X R3, RZ, RZ, UR5, P1 ;  /* 0x00000005ff037e24 */ /* 0x000fe200088e06ff */
[----:B------:R-:W5:Y:S04]  /*15820*/  @P0 LDG.E R11, desc[UR36][R8.64] ;  /* 0x00000024080b0981 */ /* 0x000f68000c1e1900 */
[----:B--234-:R-:W2:Y:S04]  /*15830*/  @P0 LDG.E R0, desc[UR36][R6.64] ;  /* 0x0000002406000981 */ /* 0x01cea8000c1e1900 */
[----:B------:R-:W3:Y:S04]  /*15840*/  @P0 LDG.E R13, desc[UR36][R4.64] ;  /* 0x00000024040d0981 */ /* 0x000ee8000c1e1900 */
[----:B------:R-:W4:Y:S01]  /*15850*/  @P0 LDG.E R10, desc[UR36][R2.64] ;  /* 0x00000024020a0981 */ /* 0x000f22000c1e1900 */
[----:B------:R-:W0:Y:S02]  /*15860*/  LDCU.U8 UR4, c[0x0][0x791] ;  /* 0x0000f220ff0477ac */ /* 0x000e240008000000 */
[----:B0-----:R-:W-:-:S02]  /*15870*/  ISETP.NE.AND P1, PT, RZ, UR4, PT ;  /* 0x00000004ff007c0c */ /* 0x001fc4000bf25270 */
[----:B-----5:R-:W-:Y:S02]  /*15880*/  @P0 IADD3 R24, PT, PT, R24, R11, RZ ;  /* 0x0000000b18180210 */ /* 0x020fe40007ffe0ff */
[----:B--2---:R-:W-:-:S09]  /*15890*/  @P0 IADD3 R25, PT, PT, R25, R0, RZ ;  /* 0x0000000019190210 */ /* 0x004fd20007ffe0ff */
[----:B------:R0:W-:Y:S01]  /*158a0*/  @!P1 STG.E desc[UR36][R8.64], R24 ;  /* 0x0000001808009986 */ /* 0x0001e2000c101924 */
[----:B---3--:R-:W-:-:S03]  /*158b0*/  @P0 IMAD.IADD R26, R26, 0x1, R13 ;  /* 0x000000011a1a0824 */ /* 0x008fc600078e020d */
[----:B------:R0:W-:Y:S01]  /*158c0*/  @!P1 STG.E desc[UR36][R6.64], R25 ;  /* 0x0000001906009986 */ /* 0x0001e2000c101924 */
[----:B----4-:R-:W-:-:S03]  /*158d0*/  @P0 IADD3 R27, PT, PT, R27, R10, RZ ;  /* 0x0000000a1b1b0210 */ /* 0x010fc60007ffe0ff */
        /* <DEDUP_REMOVED lines=22> */
.L_x_2043:
[----:B------:R-:W2:Y:S01]  /*15a40*/  LDCU.64 UR6, c[0x0][0x760] ;  /* 0x0000ec00ff0677ac */ /* 0x000ea20008000a00 */
[----:B------:R-:W0:Y:S01]  /*15a50*/  LDCU UR4, c[0x0][0x380] ;  /* 0x00007000ff0477ac */ /* 0x000e220008000800 */
[----:B------:R-:W3:Y:S01]  /*15a60*/  LDCU UR5, c[0x0][0x794] ;  /* 0x0000f280ff0577ac */ /* 0x000ee20008000800 */
[----:B--2---:R-:W-:-:S04]  /*15a70*/  IADD3 R28, P0, PT, R28, UR6, RZ ;  /* 0x000000061c1c7c10 */ /* 0x004fc8000ff1e0ff */
[----:B------:R-:W-:Y:S01]  /*15a80*/  IADD3.X R29, PT, PT, RZ, UR7, RZ, P0, !PT ;  /* 0x00000007ff1d7c10 */ /* 0x000fe200087fe4ff */
[----:B0-----:R-:W-:Y:S01]  /*15a90*/  IMAD R3, R24, UR4, RZ ;  /* 0x0000000418037c24 */ /* 0x001fe2000f8e02ff */
[----:B---3--:R-:W-:-:S04]  /*15aa0*/  UISETP.NE.AND UP0, UPT, UR5, 0x1, UPT ;  /* 0x000000010500788c */ /* 0x008fc8000bf05270 */
[----:B------:R0:W-:Y:S05]  /*15ab0*/  STG.E desc[UR36][R28.64], R3 ;  /* 0x000000031c007986 */ /* 0x0001ea000c101924 */
[----:B------:R-:W-:Y:S05]  /*15ac0*/  BRA.U !UP0, `(.L_x_2044) ;  /* 0x0000000108407547 */ /* 0x000fea000b800000 */
[----:B------:R-:W-:Y:S01]  /*15ad0*/  MOV R0, 0x0 ;  /* 0x0000000000007802 */ /* 0x000fe20000000f00 */
[----:B------:R-:W2:Y:S01]  /*15ae0*/  LDCU.64 UR4, c[0x4][0x590] ;  /* 0x0100b200ff0477ac */ /* 0x000ea20008000a00 */
[----:B------:R-:W-:Y:S02]  /*15af0*/  HFMA2 R12, -RZ, RZ, 0, 5.9604644775390625e-08 ;  /* 0x00000001ff0c7431 */ /* 0x000fe400000001ff */
[----:B------:R-:W-:Y:S01]  /*15b00*/  IMAD.MOV.U32 R8, RZ, RZ, 0x2ef ;  /* 0x000002efff087424 */ /* 0x000fe200078e00ff */
[----:B0-----:R0:W3:Y:S01]  /*15b10*/  LDC.64 R2, c[0x4][R0] ;  /* 0x0100000000027b82 */ /* 0x0010e20000000a00 */
        /* <DEDUP_REMOVED lines=11> */
.L_x_2044:
[----:B------:R-:W2:Y:S01]  /*15bd0*/  LDCU.64 UR4, c[0x0][0x760] ;  /* 0x0000ec00ff0477ac */ /* 0x000ea20008000a00 */
[----:B------:R-:W3:Y:S01]  /*15be0*/  LDCU UR6, c[0x0][0x380] ;  /* 0x00007000ff0677ac */ /* 0x000ee20008000800 */
[----:B--2---:R-:W-:Y:S01]  /*15bf0*/  IADD3 R2, P0, PT, R23, UR4, RZ ;  /* 0x0000000417027c10 */ /* 0x004fe2000ff1e0ff */
[----:B------:R-:W2:Y:S01]  /*15c00*/  LDCU UR4, c[0x0][0x794] ;  /* 0x0000f280ff0477ac */ /* 0x000ea20008000800 */
[----:B---3--:R-:W-:-:S03]  /*15c10*/  IMAD R25, R25, UR6, RZ ;  /* 0x0000000619197c24 */ /* 0x008fc6000f8e02ff */
        /* <DEDUP_REMOVED lines=20> */
.L_x_2045:
[----:B------:R-:W0:Y:S01]  /*15d60*/  LDCU.64 UR4, c[0x0][0x760] ;  /* 0x0000ec00ff0477ac */ /* 0x000e220008000a00 */
[----:B------:R-:W2:Y:S01]  /*15d70*/  LDCU UR6, c[0x0][0x380] ;  /* 0x00007000ff0677ac */ /* 0x000ea20008000800 */
[----:B0-----:R-:W-:Y:S01]  /*15d80*/  IADD3 R22, P0, PT, R22, UR4, RZ ;  /* 0x0000000416167c10 */ /* 0x001fe2000ff1e0ff */
[----:B------:R-:W0:Y:S03]  /*15d90*/  LDCU UR4, c[0x0][0x794] ;  /* 0x0000f280ff0477ac */ /* 0x000e260008000800 */
[----:B------:R-:W-:Y:S01]  /*15da0*/  IADD3.X R23, PT, PT, RZ, UR5, RZ, P0, !PT ;  /* 0x00000005ff177c10 */ /* 0x000fe200087fe4ff */
[----:B--2---:R-:W-:Y:S02]  /*15db0*/  IMAD R3, R26, UR6, RZ ;  /* 0x000000061a037c24 */ /* 0x004fe4000f8e02ff */
[----:B------:R-:W-:-:S03]  /*15dc0*/  IMAD R27, R27, UR6, RZ ;  /* 0x000000061b1b7c24 */ /* 0x000fc6000f8e02ff */
[----:B------:R2:W-:Y:S01]  /*15dd0*/  STG.E desc[UR36][R22.64], R3 ;  /* 0x0000000316007986 */ /* 0x0005e2000c101924 */
        /* <DEDUP_REMOVED lines=18> */
.L_x_2046:
[----:B------:R-:W0:Y:S02]  /*15f00*/  LDCU.64 UR4, c[0x0][0x760] ;  /* 0x0000ec00ff0477ac */ /* 0x000e240008000a00 */
[----:B0-----:R-:W-:-:S04]  /*15f10*/  IADD3 R18, P0, PT, R18, UR4, RZ ;  /* 0x0000000412127c10 */ /* 0x001fc8000ff1e0ff */
[----:B------:R-:W-:-:S05]  /*15f20*/  IADD3.X R19, PT, PT, RZ, UR5, RZ, P0, !PT ;  /* 0x00000005ff137c10 */ /* 0x000fca00087fe4ff */
[----:B------:R-:W-:Y:S01]  /*15f30*/  STG.E desc[UR36][R18.64], R27 ;  /* 0x0000001b12007986 */ /* 0x000fe2000c101924 */
[----:B------:R-:W-:Y:S05]  /*15f40*/  EXIT ;  /* 0x000000000000794d */ /* 0x000fea0003800000 */
.L_x_2042:
        /* <DEDUP_REMOVED lines=9> */
[----:B-----5:R-:W-:Y:S01]  /*15fe0*/  IMAD.IADD R24, R24, 0x1, R3 ;  /* 0x0000000118187824 */ /* 0x020fe200078e0203 */
[----:B--2---:R-:W-:-:S02]  /*15ff0*/  IADD3 R25, PT, PT, R25, R0, RZ ;  /* 0x0000000019197210 */ /* 0x004fc40007ffe0ff */
[----:B---3--:R-:W-:Y:S01]  /*16000*/  IADD3 R26, PT, PT, R26, R7, RZ ;  /* 0x000000071a1a7210 */ /* 0x008fe20007ffe0ff */
[----:B----4-:R-:W-:-:S07]  /*16010*/  IMAD.IADD R27, R27, 0x1, R2 ;  /* 0x000000011b1b7824 */ /* 0x010fce00078e0202 */
.L_x_2047:
        /* <DEDUP_REMOVED lines=20> */
.L_x_2049:
[----:B------:R-:W0:Y:S01]  /*16160*/  LDCU.64 UR4, c[0x0][0x760] ;  /* 0x0000ec00ff0477ac */ /* 0x000e220008000a00 */
[----:B------:R-:W5:Y:S01]  /*16170*/  LDCU UR6, c[0x0][0x380] ;  /* 0x00007000ff0677ac */ /* 0x000f620008000800 */
[----:B0-----:R-:W-:Y:S01]  /*16180*/  IADD3 R28, P0, PT, R28, UR4, RZ ;  /* 0x000000041c1c7c10 */ /* 0x001fe2000ff1e0ff */
[----:B------:R-:W0:Y:S03]  /*16190*/  LDCU UR4, c[0x0][0x794] ;  /* 0x0000f280ff0477ac */ /* 0x000e260008000800 */
[----:B------:R-:W-:Y:S01]  /*161a0*/  IADD3.X R29, PT, PT, RZ, UR5, RZ, P0, !PT ;  /* 0x00000005ff1d7c10 */ /* 0x000fe200087fe4ff */
[----:B-----5:R-:W-:-:S05]  /*161b0*/  IMAD R3, R24, UR6, RZ ;  /* 0x0000000618037c24 */ /* 0x020fca000f8e02ff */
[----:B------:R1:W-:Y:S01]  /*161c0*/  STG.E desc[UR36][R28.64], R3 ;  /* 0x000000031c007986 */ /* 0x0003e2000c101924 */
[----:B0-----:R-:W-:-:S09]  /*161d0*/  UISETP.NE.AND UP0, UPT, UR4, 0x1, UPT ;  /* 0x000000010400788c */ /* 0x001fd2000bf05270 */
[----:B-1----:R-:W-:Y:S05]  /*161e0*/  BRA.U !UP0, `(.L_x_2050) ;  /* 0x0000000108407547 */ /* 0x002fea000b800000 */
[----:B--234-:R-:W-:Y:S01]  /*161f0*/  MOV R0, 0x0 ;  /* 0x0000000000007802 */ /* 0x01cfe20000000f00 */
[----:B------:R-:W0:Y:S01]  /*16200*/  LDCU.64 UR4, c[0x4][0x590] ;  /* 0x0100b200ff0477ac */ /* 0x000e220008000a00 */
[----:B------:R-:W-:Y:S02]  /*16210*/  HFMA2 R8, -RZ, RZ, 0, 4.4763088226318359375e-05 ;  /* 0x000002efff087431 */ /* 0x000fe400000001ff */
        /* <DEDUP_REMOVED lines=13> */
.L_x_2050:
[----:B------:R-:W0:Y:S01]  /*162f0*/  LDCU.64 UR4, c[0x0][0x760] ;  /* 0x0000ec00ff0477ac */ /* 0x000e220008000a00 */
[----:B------:R-:W2:Y:S01]  /*16300*/  LDCU UR6, c[0x0][0x380] ;  /* 0x00007000ff0677ac */ /* 0x000ea20008000800 */
[----:B0-----:R-:W-:Y:S01]  /*16310*/  IADD3 R2, P0, PT, R23, UR4, RZ ;  /* 0x0000000417027c10 */ /* 0x001fe2000ff1e0ff */
[----:B------:R-:W0:Y:S03]  /*16320*/  LDCU UR4, c[0x0][0x794] ;  /* 0x0000f280ff0477ac */ /* 0x000e260008000800 */
[----:B------:R-:W-:Y:S01]  /*16330*/  IADD3.X R3, PT, PT, RZ, UR5, RZ, P0, !PT ;  /* 0x00000005ff037c10 */ /* 0x000fe200087fe4ff */
[----:B--234-:R-:W-:-:S05]  /*16340*/  IMAD R25, R25, UR6, RZ ;  /* 0x0000000619197c24 */ /* 0x01cfca000f8e02ff */
[----:B------:R1:W-:Y:S01]  /*16350*/  STG.E desc[UR36][R2.64], R25 ;  /* 0x0000001902007986 */ /* 0x0003e2000c101924 */
[----:B0-----:R-:W-:-:S09]  /*16360*/  UISETP.NE.AND UP0, UPT, UR4, 0x1, UPT ;  /* 0x000000010400788c */ /* 0x001fd2000bf05270 */
[----:B-1----:R-:W-:Y:S05]  /*16370*/  BRA.U !UP0, `(.L_x_2051) ;  /* 0x0000000108407547 */ /* 0x002fea000b800000 */
[----:B------:R-:W-:Y:S01]  /*16380*/  MOV R0, 0x0 ;  /* 0x0000000000007802 */ /* 0x000fe20000000f00 */
        /* <DEDUP_REMOVED lines=15> */
.L_x_2051:
[----:B------:R-:W0:Y:S01]  /*16480*/  LDCU.64 UR4, c[0x0][0x760] ;  /* 0x0000ec00ff0477ac */ /* 0x000e220008000a00 */
[----:B------:R-:W1:Y:S01]  /*16490*/  LDCU UR6, c[0x0][0x380] ;  /* 0x00007000ff0677ac */ /* 0x000e620008000800 */
[----:B0-----:R-:W-:Y:S01]  /*164a0*/  IADD3 R22, P0, PT, R22, UR4, RZ ;  /* 0x0000000416167c10 */ /* 0x001fe2000ff1e0ff */
[----:B------:R-:W0:Y:S01]  /*164b0*/  LDCU UR4, c[0x0][0x794] ;  /* 0x0000f280ff0477ac */ /* 0x000e220008000800 */
[----:B-1----:R-:W-:-:S03]  /*164c0*/  IMAD R3, R26, UR6, RZ ;  /* 0x000000061a037c24 */ /* 0x002fc6000f8e02ff */
[----:B------:R-:W-:Y:S02]  /*164d0*/  IMAD.X R23, RZ, RZ, UR5, P0 ;  /* 0x00000005ff177e24 */ /* 0x000fe400080e06ff */
[----:B------:R-:W-:-:S03]  /*164e0*/  IMAD R27, R27, UR6, RZ ;  /* 0x000000061b1b7c24 */ /* 0x000fc6000f8e02ff */
        /* <DEDUP_REMOVED lines=19> */
.L_x_2052:
[----:B------:R-:W0:Y:S02]  /*16620*/  LDCU.64 UR4, c[0x0][0x760] ;  /* 0x0000ec00ff0477ac */ /* 0x000e240008000a00 */
[----:B0-----:R-:W-:-:S04]  /*16630*/  IADD3 R18, P0, PT, R18, UR4, RZ ;  /* 0x0000000412127c10 */ /* 0x001fc8000ff1e0ff */
[----:B------:R-:W-:-:S05]  /*16640*/  IADD3.X R19, PT, PT, RZ, UR5, RZ, P0, !PT ;  /* 0x00000005ff137c10 */ /* 0x000fca00087fe4ff */
[----:B------:R-:W-:Y:S01]  /*16650*/  STG.E desc[UR36][R18.64], R27 ;  /* 0x0000001b12007986 */ /* 0x000fe2000c101924 */
[----:B------:R-:W-:Y:S05]  /*16660*/  EXIT ;  /* 0x000000000000794d */ /* 0x000fea0003800000 */
.L_x_2048:
[----:B------:R-:W-:Y:S04]  /*16670*/  STG.E desc[UR36][R4.64], R24 ;  /* 0x0000001804007986 */ /* 0x000fe8000c101924 */
[----:B------:R-:W-:Y:S04]  /*16680*/  STG.E desc[UR36][R4.64+0x4], R25 ;  /* 0x0000041904007986 */ /* 0x000fe8000c101924 */
[----:B------:R-:W-:Y:S04]  /*16690*/  STG.E desc[UR36][R4.64+0x8], R26 ;  /* 0x0000081a04007986 */ /* 0x000fe8000c101924 */
[----:B------:R-:W-:Y:S01]  /*166a0*/  STG.E desc[UR36][R4.64+0xc], R27 ;  /* 0x00000c1b04007986 */ /* 0x000fe2000c101924 */
[----:B------:R-:W-:Y:S05]  /*166b0*/  EXIT ;  /* 0x000000000000794d */ /* 0x000fea0003800000 */
.L_x_2021:
        /* <DEDUP_REMOVED lines=20> */
[----:B------:R-:W-:Y:S01]  /*16800*/  IADD3 R2, P1, PT, R18, UR4, RZ ;  /* 0x0000000412027c10 */ /* 0x000fe2000ff3e0ff */
[----:B------:R-:W-:Y:S01]  /*16810*/  IMAD.X R7, RZ, RZ, UR5, P3 ;  /* 0x00000005ff077e24 */ /* 0x000fe200098e06ff */
[----:B------:R-:W-:-:S02]  /*16820*/  IADD3.X R9, PT, PT, RZ, UR5, RZ, P4, !PT ;  /* 0x00000005ff097c10 */ /* 0x000fc4000a7fe4ff */
[----:B------:R-:W-:Y:S02]  /*16830*/  IADD3.X R5, PT, PT, RZ, UR5, RZ, P2, !PT ;  /* 0x00000005ff057c10 */ /* 0x000fe400097fe4ff */
[----:B------:R-:W-:Y:S01]  /*16840*/  IADD3.X R3, PT, PT, RZ, UR5, RZ, P1, !PT ;  /* 0x00000005ff037c10 */ /* 0x000fe20008ffe4ff */
[----:B------:R-:W2:Y:S04]  /*16850*/  @P0 LDG.E R11, desc[UR36][R8.64] ;  /* 0x00000024080b0981 */ /* 0x000ea8000c1e1900 */
[----:B------:R-:W3:Y:S04]  /*16860*/  @P0 LDG.E R0, desc[UR36][R6.64] ;  /* 0x0000002406000981 */ /* 0x000ee8000c1e1900 */
[----:B------:R-:W4:Y:S04]  /*16870*/  @P0 LDG.E R13, desc[UR36][R4.64] ;  /* 0x00000024040d0981 */ /* 0x000f28000c1e1900 */
[----:B------:R-:W5:Y:S01]  /*16880*/  @P0 LDG.E R10, desc[UR36][R2.64] ;  /* 0x00000024020a0981 */ /* 0x000f62000c1e1900 */
[----:B------:R-:W0:Y:S02]  /*16890*/  LDCU.U8 UR4, c[0x0][0x791] ;  /* 0x0000f220ff0477ac */ /* 0x000e240008000000 */
[----:B0-----:R-:W-:Y:S01]  /*168a0*/  ISETP.NE.AND P1, PT, RZ, UR4, PT ;  /* 0x00000004ff007c0c */ /* 0x001fe2000bf25270 */
[----:B--2---:R-:W-:Y:S01]  /*168b0*/  @P0 IMAD.IADD R24, R24, 0x1, R11 ;  /* 0x0000000118180824 */ /* 0x004fe200078e020b */
[----:B---3--:R-:W-:-:S11]  /*168c0*/  @P0 IADD3 R25, PT, PT, R25, R0, RZ ;  /* 0x0000000019190210 */ /* 0x008fd60007ffe0ff */
[----:B------:R0:W-:Y:S01]  /*168d0*/  @!P1 STG.E desc[UR36][R8.64], R24 ;  /* 0x0000001808009986 */ /* 0x0001e2000c101924 */
[----:B----4-:R-:W-:-:S03]  /*168e0*/  @P0 IADD3 R26, PT, PT, R26, R13, RZ ;  /* 0x0000000d1a1a0210 */ /* 0x010fc60007ffe0ff */
[----:B------:R0:W-:Y:S01]  /*168f0*/  @!P1 STG.E desc[UR36][R6.64], R25 ;  /* 0x0000001906009986 */ /* 0x0001e2000c101924 */
[----:B-----5:R-:W-:-:S03]  /*16900*/  @P0 IMAD.IADD R27, R27, 0x1, R10 ;  /* 0x000000011b1b0824 */ /* 0x020fc600078e020a */
        /* <DEDUP_REMOVED lines=19> */
[----:B0-----:R-:W-:-:S07]  /*16a40*/  IMAD.U32 R11, RZ, RZ, UR9 ;  /* 0x00000009ff0b7e24 */ /* 0x001fce000f8e00ff */
[----:B------:R-:W-:-:S07]  /*16a50*/  LEPC R20, `(.L_x_2054) ;  /* 0x000000001014794e */ /* 0x000fce0000000000 */
[----:B-1-3--:R-:W-:Y:S05]  /*16a60*/  CALL.ABS.NOINC R2 ;  /* 0x0000000002007343 */ /* 0x00afea0003c00000 */
.L_x_2054:
[----:B------:R-:W0:Y:S01]  /*16a70*/  LDCU.64 UR4, c[0x0][0x760] ;  /* 0x0000ec00ff0477ac */ /* 0x000e220008000a00 */
[----:B------:R-:W2:Y:S01]  /*16a80*/  LDCU UR6, c[0x0][0x380] ;  /* 0x00007000ff0677ac */ /* 0x000ea20008000800 */
[----:B0-----:R-:W-:Y:S01]  /*16a90*/  IADD3 R2, P0, PT, R29, UR4, RZ ;  /* 0x000000041d027c10 */ /* 0x001fe2000ff1e0ff */
[----:B------:R-:W0:Y:S03]  /*16aa0*/  LDCU UR4, c[0x0][0x794] ;  /* 0x0000f280ff0477ac */ /* 0x000e260008000800 */
[----:B------:R-:W-:Y:S01]  /*16ab0*/  IADD3.X R3, PT, PT, RZ, UR5, RZ, P0, !PT ;  /* 0x00000005ff037c10 */ /* 0x000fe200087fe4ff */
[----:B--2---:R-:W-:-:S05]  /*16ac0*/  IMAD R5, R24, UR6, RZ ;  /* 0x0000000618057c24 */ /* 0x004fca000f8e02ff */
        /* <DEDUP_REMOVED lines=19> */
.L_x_2055:
        /* <DEDUP_REMOVED lines=25> */
.L_x_2056:
[----:B------:R-:W0:Y:S01]  /*16d90*/  LDCU.64 UR4, c[0x0][0x760] ;  /* 0x0000ec00ff0477ac */ /* 0x000e220008000a00 */
[----:B------:R-:W2:Y:S01]  /*16da0*/  LDCU UR6, c[0x0][0x380] ;  /* 0x00007000ff0677ac */ /* 0x000ea20008000800 */
[----:B0-----:R-:W-:Y:S01]  /*16db0*/  IADD3 R22, P0, PT, R22, UR4, RZ ;  /* 0x0000000416167c10 */ /* 0x001fe2000ff1e0ff */
[----:B------:R-:W0:Y:S01]  /*16dc0*/  LDCU UR4, c[0x0][0x794] ;  /* 0x0000f280ff0477ac */ /* 0x000e220008000800 */
[----:B--2---:R-:W-:-:S03]  /*16dd0*/  IMAD R3, R26, UR6, RZ ;  /* 0x000000061a037c24 */ /* 0x004fc6000f8e02ff */
[----:B------:R-:W-:Y:S02]  /*16de0*/  IMAD.X R23, RZ, RZ, UR5, P0 ;  /* 0x00000005ff177e24 */ /* 0x000fe400080e06ff */
[----:B------:R-:W-:-:S03]  /*16df0*/  IMAD R27, R27, UR6, RZ ;  /* 0x000000061b1b7c24 */ /* 0x000fc6000f8e02ff */
        /* <DEDUP_REMOVED lines=19> */
.L_x_2057:
[----:B------:R-:W0:Y:S02]  /*16f30*/  LDCU.64 UR4, c[0x0][0x760] ;  /* 0x0000ec00ff0477ac */ /* 0x000e240008000a00 */
[----:B0-----:R-:W-:-:S04]  /*16f40*/  IADD3 R18, P0, PT, R18, UR4, RZ ;  /* 0x0000000412127c10 */ /* 0x001fc8000ff1e0ff */
[----:B------:R-:W-:-:S05]  /*16f50*/  IADD3.X R19, PT, PT, RZ, UR5, RZ, P0, !PT ;  /* 0x00000005ff137c10 */ /* 0x000fca00087fe4ff */
[----:B------:R-:W-:Y:S01]  /*16f60*/  STG.E desc[UR36][R18.64], R27 ;  /* 0x0000001b12007986 */ /* 0x000fe2000c101924 */
[----:B------:R-:W-:Y:S05]  /*16f70*/  EXIT ;  /* 0x000000000000794d */ /* 0x000fea0003800000 */
.L_x_2053:
        /* <DEDUP_REMOVED lines=9> */
[----:B--2---:R-:W-:Y:S01]  /*17010*/  IADD3 R24, PT, PT, R24, R3, RZ ;  /* 0x0000000318187210 */ /* 0x004fe20007ffe0ff */
[----:B---3--:R-:W-:Y:S01]  /*17020*/  IMAD.IADD R25, R25, 0x1, R0 ;  /* 0x0000000119197824 */ /* 0x008fe200078e0200 */
[----:B----4-:R-:W-:-:S02]  /*17030*/  IADD3 R26, PT, PT, R26, R7, RZ ;  /* 0x000000071a1a7210 */ /* 0x010fc40007ffe0ff */
[----:B-----5:R-:W-:-:S07]  /*17040*/  IADD3 R27, PT, PT, R27, R2, RZ ;  /* 0x000000021b1b7210 */ /* 0x020fce0007ffe0ff */
.L_x_2058:
[----:B------:R-:W-:Y:S05]  /*17050*/  BRA.U !UP1, `(.L_x_2059) ;  /* 0x0000000509907547 */ /* 0x000fea000b800000 */
[----:B------:R-:W2:Y:S02]  /*17060*/  LDCU UR4, c[0x0][0x794] ;  /* 0x0000f280ff0477ac */ /* 0x000ea40008000800 */
[----:B--2---:R-:W-:-:S09]  /*17070*/  UISETP.NE.AND UP0, UPT, UR4, 0x1, UPT ;  /* 0x000000010400788c */ /* 0x004fd2000bf05270 */
[----:B------:R-:W-:Y:S05]  /*17080*/  BRA.U !UP0, `(.L_x_2060) ;  /* 0x0000000108407547 */ /* 0x000fea000b800000 */
[----:B------:R-:W-:Y:S01]  /*17090*/  MOV R0, 0x0 ;  /* 0x0000000000007802 */ /* 0x000fe20000000f00 */
[----:B------:R-:W2:Y:S01]  /*170a0*/  LDCU.64 UR4, c[0x4][0x590] ;  /* 0x0100b200ff0477ac */ /* 0x000ea20008000a00 */
[----:B------:R-:W-:Y:S02]  /*170b0*/  HFMA2 R12, -RZ, RZ, 0, 5.9604644775390625e-08 ;  /* 0x00000001ff0c7431 */ /* 0x000fe400000001ff */
[----:B------:R-:W-:Y:S01]  /*170c0*/  IMAD.MOV.U32 R8, RZ, RZ, 0x2ef ;  /* 0x000002efff087424 */ /* 0x000fe200078e00ff */
[----:B------:R3:W4:Y:S01]  /*170d0*/  LDC.64 R2, c[0x4][R0] ;  /* 0x0100000000027b82 */ /* 0x0007220000000a00 */
[----:B------:R-:W5:Y:S01]  /*170e0*/  LDCU.64 UR6, c[0x4][0x578] ;  /* 0x0100af00ff0677ac */ /* 0x000f620008000a00 */
[----:B------:R-:W-:Y:S01]  /*170f0*/  MOV R13, RZ ;  /* 0x000000ff000d7202 */ /* 0x000fe20000000f00 */
[----:B------:R-:W0:Y:S01]  /*17100*/  LDCU.64 UR8, c[0x4][0x318] ;  /* 0x01006300ff0877ac */ /* 0x000e220008000a00 */
[----:B--2---:R-:W-:Y:S01]  /*17110*/  IMAD.U32 R4, RZ, RZ, UR4 ;  /* 0x00000004ff047e24 */ /* 0x004fe2000f8e00ff */
[----:B------:R-:W-:-:S02]  /*17120*/  MOV R5, UR5 ;  /* 0x0000000500057c02 */ /* 0x000fc40008000f00 */
[----:B-----5:R-:W-:Y:S01]  /*17130*/  MOV R6, UR6 ;  /* 0x0000000600067c02 */ /* 0x020fe20008000f00 */
[----:B------:R-:W-:Y:S01]  /*17140*/  IMAD.U32 R7, RZ, RZ, UR7 ;  /* 0x00000007ff077e24 */ /* 0x000fe2000f8e00ff */
[----:B0-----:R-:W-:Y:S02]  /*17150*/  MOV R10, UR8 ;  /* 0x00000008000a7c02 */ /* 0x001fe40008000f00 */
[----:B---3--:R-:W-:-:S07]  /*17160*/  MOV R11, UR9 ;  /* 0x00000009000b7c02 */ /* 0x008fce0008000f00 */
[----:B------:R-:W-:-:S07]  /*17170*/  LEPC R20, `(.L_x_2060) ;  /* 0x000000001014794e */ /* 0x000fce0000000000 */
[----:B-1--4-:R-:W-:Y:S05]  /*17180*/  CALL.ABS.NOINC R2 ;  /* 0x0000000002007343 */ /* 0x012fea0003c00000 */
.L_x_2060:
[----:B------:R-:W2:Y:S01]  /*17190*/  LDCU.64 UR4, c[0x0][0x760] ;  /* 0x0000ec00ff0477ac */ /* 0x000ea20008000a00 */
[----:B------:R-:W3:Y:S01]  /*171a0*/  LDCU UR6, c[0x0][0x380] ;  /* 0x00007000ff0677ac */ /* 0x000ee20008000800 */
[----:B--2---:R-:W-:Y:S01]  /*171b0*/  IADD3 R2, P0, PT, R29, UR4, RZ ;  /* 0x000000041d027c10 */ /* 0x004fe2000ff1e0ff */
[----:B------:R-:W2:Y:S01]  /*171c0*/  LDCU UR4, c[0x0][0x794] ;  /* 0x0000f280ff0477ac */ /* 0x000ea20008000800 */
[----:B---3--:R-:W-:-:S03]  /*171d0*/  IMAD R5, R24, UR6, RZ ;  /* 0x0000000618057c24 */ /* 0x008fc6000f8e02ff */
[----:B------:R-:W-:-:S05]  /*171e0*/  IMAD.X R3, RZ, RZ, UR5, P0 ;  /* 0x00000005ff037e24 */ /* 0x000fca00080e06ff */
[----:B------:R3:W-:Y:S01]  /*171f0*/  STG.E desc[UR36][R2.64], R5 ;  /* 0x0000000502007986 */ /* 0x0007e2000c101924 */
[----:B--2---:R-:W-:-:S09]  /*17200*/  UISETP.NE.AND UP0, UPT, UR4, 0x1, UPT ;  /* 0x000000010400788c */ /* 0x004fd2000bf05270 */
[----:B---3--:R-:W-:Y:S05]  /*17210*/  BRA.U !UP0, `(.L_x_2061) ;  /* 0x0000000108407547 */ /* 0x008fea000b800000 */
        /* <DEDUP_REMOVED lines=8> */
[----:B--2---:R-:W-:Y:S02]  /*172a0*/  MOV R4, UR4 ;  /* 0x0000000400047c02 */ /* 0x004fe40008000f00 */
[----:B------:R-:W-:Y:S01]  /*172b0*/  MOV R5, UR5 ;  /* 0x0000000500057c02 */ /* 0x000fe20008000f00 */
[----:B-----5:R-:W-:Y:S01]  /*172c0*/  IMAD.U32 R6, RZ, RZ, UR6 ;  /* 0x00000006ff067e24 */ /* 0x020fe2000f8e00ff */
[----:B------:R-:W-:-:S02]  /*172d0*/  MOV R7, UR7 ;  /* 0x0000000700077c02 */ /* 0x000fc40008000f00 */
[----:B0-----:R-:W-:Y:S02]  /*172e0*/  MOV R10, UR8 ;  /* 0x00000008000a7c02 */ /* 0x001fe40008000f00 */
[----:B---3--:R-:W-:-:S07]  /*172f0*/  MOV R11, UR9 ;  /* 0x00000009000b7c02 */ /* 0x008fce0008000f00 */
[----:B------:R-:W-:-:S07]  /*17300*/  LEPC R20, `(.L_x_2061) ;  /* 0x000000001014794e */ /* 0x000fce0000000000 */
[----:B-1--4-:R-:W-:Y:S05]  /*17310*/  CALL.ABS.NOINC R2 ;  /* 0x0000000002007343 */ /* 0x012fea0003c00000 */
.L_x_2061:
[----:B------:R-:W2:Y:S01]  /*17320*/  LDCU.64 UR4, c[0x0][0x760] ;  /* 0x0000ec00ff0477ac */ /* 0x000ea20008000a00 */
[----:B------:R-:W3:Y:S01]  /*17330*/  LDCU UR6, c[0x0][0x380] ;  /* 0x00007000ff0677ac */ /* 0x000ee20008000800 */
[----:B--2---:R-:W-:Y:S01]  /*17340*/  IADD3 R2, P0, PT, R23, UR4, RZ ;  /* 0x0000000417027c10 */ /* 0x004fe2000ff1e0ff */
[----:B------:R-:W2:Y:S03]  /*17350*/  LDCU UR4, c[0x0][0x794] ;  /* 0x0000f280ff0477ac */ /* 0x000ea60008000800 */
[----:B------:R-:W-:Y:S01]  /*17360*/  IADD3.X R3, PT, PT, RZ, UR5, RZ, P0, !PT ;  /* 0x00000005ff037c10 */ /* 0x000fe200087fe4ff */
[----:B---3--:R-:W-:-:S05]  /*17370*/  IMAD R25, R25, UR6, RZ ;  /* 0x0000000619197c24 */ /* 0x008fca000f8e02ff */
        /* <DEDUP_REMOVED lines=9> */
[----:B------:R-:W-:Y:S01]  /*17410*/  IMAD.MOV.U32 R13, RZ, RZ, RZ ;  /* 0x000000ffff0d7224 */ /* 0x000fe200078e00ff */
[----:B------:R-:W0:Y:S01]  /*17420*/  LDCU.64 UR8, c[0x4][0x318] ;  /* 0x01006300ff0877ac */ /* 0x000e220008000a00 */
[----:B--2---:R-:W-:Y:S01]  /*17430*/  IMAD.U32 R4, RZ, RZ, UR4 ;  /* 0x00000004ff047e24 */ /* 0x004fe2000f8e00ff */
[----:B------:R-:W-:Y:S02]  /*17440*/  MOV R5, UR5 ;  /* 0x0000000500057c02 */ /* 0x000fe40008000f00 */
[----:B-----5:R-:W-:-:S02]  /*17450*/  MOV R6, UR6 ;  /* 0x0000000600067c02 */ /* 0x020fc40008000f00 */
[----:B------:R-:W-:Y:S01]  /*17460*/  MOV R7, UR7 ;  /* 0x0000000700077c02 */ /* 0x000fe20008000f00 */
[----:B0-----:R-:W-:Y:S01]  /*17470*/  IMAD.U32 R10, RZ, RZ, UR8 ;  /* 0x00000008ff0a7e24 */ /* 0x001fe2000f8e00ff */
[----:B---3--:R-:W-:-:S07]  /*17480*/  MOV R11, UR9 ;  /* 0x00000009000b7c02 */ /* 0x008fce0008000f00 */
[----:B------:R-:W-:-:S07]  /*17490*/  LEPC R20, `(.L_x_2062) ;  /* 0x000000001014794e */ /* 0x000fce0000000000 */
[----:B-1--4-:R-:W-:Y:S05]  /*174a0*/  CALL.ABS.NOINC R2 ;  /* 0x0000000002007343 */ /* 0x012fea0003c00000 */
.L_x_2062:
[----:B------:R-:W2:Y:S01]  /*174b0*/  LDCU.64 UR4, c[0x0][0x760] ;  /* 0x0000ec00ff0477ac */ /* 0x000ea20008000a00 */
[----:B------:R-:W3:Y:S01]  /*174c0*/  LDCU UR6, c[0x0][0x380] ;  /* 0x00007000ff0677ac */ /* 0x000ee20008000800 */
[----:B--2---:R-:W-:Y:S01]  /*174d0*/  IADD3 R22, P0, PT, R22, UR4, RZ ;  /* 0x0000000416167c10 */ /* 0x004fe2000ff1e0ff */
[----:B------:R-:W2:Y:S03]  /*174e0*/  LDCU UR4, c[0x0][0x794] ;  /* 0x0000f280ff0477ac */ /* 0x000ea60008000800 */
[----:B------:R-:W-:Y:S01]  /*174f0*/  IADD3.X R23, PT, PT, RZ, UR5, RZ, P0, !PT ;  /* 0x00000005ff177c10 */ /* 0x000fe200087fe4ff */
[----:B---3--:R-:W-:Y:S02]  /*17500*/  IMAD R3, R26, UR6, RZ ;  /* 0x000000061a037c24 */ /* 0x008fe4000f8e02ff */
[----:B------:R-:W-:-:S03]  /*17510*/  IMAD R27, R27, UR6, RZ ;  /* 0x000000061b1b7c24 */ /* 0x000fc6000f8e02ff */
        /* <DEDUP_REMOVED lines=19> */
.L_x_2063:
[----:B------:R-:W2:Y:S02]  /*17650*/  LDCU.64 UR4, c[0x0][0x760] ;  /* 0x0000ec00ff0477ac */ /* 0x000ea40008000a00 */
[----:B--2---:R-:W-:-:S04]  /*17660*/  IADD3 R18, P0, PT, R18, UR4, RZ ;  /* 0x0000000412127c10 */ /* 0x004fc8000ff1e0ff */
[----:B------:R-:W-:-:S05]  /*17670*/  IADD3.X R19, PT, PT, RZ, UR5, RZ, P0, !PT ;  /* 0x00000005ff137c10 */ /* 0x000fca00087fe4ff */
[----:B------:R-:W-:Y:S01]  /*17680*/  STG.E desc[UR36][R18.64], R27 ;  /* 0x0000001b12007986 */ /* 0x000fe2000c101924 */
[----:B------:R-:W-:Y:S05]  /*17690*/  EXIT ;  /* 0x000000000000794d */ /* 0x000fea0003800000 */
.L_x_2059:
[----:B------:R-:W-:Y:S04]  /*176a0*/  STG.E desc[UR36][R4.64], R24 ;  /* 0x0000001804007986 */ /* 0x000fe8000c101924 */
[----:B------:R-:W-:Y:S04]  /*176b0*/  STG.E desc[UR36][R4.64+0x4], R25 ;  /* 0x0000041904007986 */ /* 0x000fe8000c101924 */
[----:B------:R-:W-:Y:S04]  /*176c0*/  STG.E desc[UR36][R4.64+0x8], R26 ;  /* 0x0000081a04007986 */ /* 0x000fe8000c101924 */
[----:B------:R-:W-:Y:S01]  /*176d0*/  STG.E desc[UR36][R4.64+0xc], R27 ;  /* 0x00000c1b04007986 */ /* 0x000fe2000c101924 */
[----:B------:R-:W-:Y:S05]  /*176e0*/  EXIT ;  /* 0x000000000000794d */ /* 0x000fea0003800000 */
.L_x_2064:
        /* <DEDUP_REMOVED lines=9> */
.L_x_7282:


//--------------------- .text._ZN2at6native13reduce_kernelILi512ELi1ENS0_8ReduceOpIaNS0_7MeanOpsIaaaaEEjaLi4ELi4EEEEEvT1_ --------------------------
	.section	.text._ZN2at6native13reduce_kernelILi512ELi1ENS0_8ReduceOpIaNS0_7MeanOpsIaaaaEEjaLi4ELi4EEEEEvT1_,"ax",@progbits
	.align	128
        .global         _ZN2at6native13reduce_kernelILi512ELi1ENS0_8ReduceOpIaNS0_7MeanOpsIaaaaEEjaLi4ELi4EEEEEvT1_
        .type           _ZN2at6native13reduce_kernelILi512ELi1ENS0_8ReduceOpIaNS0_7MeanOpsIaaaaEEjaLi4ELi4EEEEEvT1_,@function
        .size           _ZN2at6native13reduce_kernelILi512ELi1ENS0_8ReduceOpIaNS0_7MeanOpsIaaaaEEjaLi4ELi4EEEEEvT1_,(.L_x_7283 - _ZN2at6native13reduce_kernelILi512ELi1ENS0_8ReduceOpIaNS0_7MeanOpsIaaaaEEjaLi4ELi4EEEEEvT1_)
        .other          _ZN2at6native13reduce_kernelILi512ELi1ENS0_8ReduceOpIaNS0_7MeanOpsIaaaaEEjaLi4ELi4EEEEEvT1_,@"STO_CUDA_ENTRY STV_DEFAULT"
_ZN2at6native13reduce_kernelILi512ELi1ENS0_8ReduceOpIaNS0_7MeanOpsIaaaaEEjaLi4ELi4EEEEEvT1_:
.text._ZN2at6native13reduce_kernelILi512ELi1ENS0_8ReduceOpIaNS0_7MeanOpsIaaaaEEjaLi4ELi4EEEEEvT1_:
        /* <DEDUP_REMOVED lines=295> */
.L_x_2065:
        /* <DEDUP_REMOVED lines=15> */
[----:B------:R-:W0:Y:S01]  /*1360*/  LDCU.U8 UR4, c[0x0][0x381] ;  /* 0x00007020ff0477ac */ /* 0x000e220008000000 */
[----:B------:R-:W-:Y:S01]  /*1370*/  LOP3.LUT P0, R11, R12, 0x3, RZ, 0xc0, !PT ;  /* 0x000000030c0b7812 */ /* 0x000fe2000780c0ff */
[----:B------:R-:W-:Y:S01]  /*1380*/  BSSY.RECONVERGENT B1, `(.L_x_2069) ;  /* 0x000001e000017945 */ /* 0x000fe20003800200 */
[----:B------:R-:W1:Y:S01]  /*1390*/  LDCU UR5, c[0x0][0x388] ;  /* 0x00007100ff0577ac */ /* 0x000e620008000800 */
[----:B0-----:R-:W-:Y:S01]  /*13a0*/  IMAD.U32 R2, RZ, RZ, UR4 ;  /* 0x00000004ff027e24 */ /* 0x001fe2000f8e00ff */
[----:B------:R-:W-:Y:S01]  /*13b0*/  MOV R3, UR4 ;  /* 0x0000000400037c02 */ /* 0x000fe20008000f00 */
[----:B-1----:R-:W-:-:S08]  /*13c0*/  IMAD.U32 R4, RZ, RZ, UR5 ;  /* 0x00000005ff047e24 */ /* 0x002fd0000f8e00ff */
[----:B------:R-:W-:Y:S05]  /*13d0*/  @!P0 BRA `(.L_x_2070) ;  /* 0x0000000000608947 */ /* 0x000fea0003800000 */
[C---:B------:R-:W-:Y:S01]  /*13e0*/  ISETP.GT.U32.AND P0, PT, R22.reuse, 0x3, PT ;  /* 0x000000031600780c */ /* 0x040fe20003f04070 */
[----:B------:R-:W-:Y:S01]  /*13f0*/  BSSY.RECONVERGENT B2, `(.L_x_2071) ;  /* 0x0000013000027945 */ /* 0x000fe20003800200 */
[----:B------:R-:W-:Y:S02]  /*1400*/  IADD3 R4, PT, PT, -R11, RZ, RZ ;  /* 0x000000ff0b047210 */ /* 0x000fe40007ffe1ff */
[----:B------:R-:W-:Y:S02]  /*1410*/  ISETP.LT.U32.OR P0, PT, R22, R11, P0 ;  /* 0x0000000b1600720c */ /* 0x000fe40000701470 */
[----:B------:R-:W-:Y:S02]  /*1420*/  IADD3 R13, P1, PT, R4, R14, RZ ;  /* 0x0000000e040d7210 */ /* 0x000fe40007f3e0ff */
[----:B------:R-:W-:Y:S02]  /*1430*/  PRMT R3, R2, 0x7610, R3 ;  /* 0x0000761002037816 */ /* 0x000fe40000000003 */
[----:B------:R-:W-:-:S07]  /*1440*/  LEA.HI.X.SX32 R15, R4, R15, 0x1, P1 ;  /* 0x0000000f040f7211 */ /* 0x000fce00008f0eff */
[----:B------:R-:W-:Y:S05]  /*1450*/  @P0 BRA `(.L_x_2072) ;  /* 0x0000000000300947 */ /* 0x000fea0003800000 */
[----:B------:R-:W-:Y:S02]  /*1460*/  ISETP.NE.AND P0, PT, RZ, UR20, PT ;  /* 0x00000014ff007c0c */ /* 0x000fe4000bf05270 */
[----:B------:R-:W-:Y:S02]  /*1470*/  ISETP.NE.AND P1, PT, R9, RZ, PT ;  /* 0x000000ff0900720c */ /* 0x000fe40003f25270 */
[----:B------:R-:W-:-:S11]  /*1480*/  PRMT R3, R2, 0x7610, R3 ;  /* 0x0000761002037816 */ /* 0x000fd60000000003 */
[----:B------:R-:W-:Y:S05]  /*1490*/  @P0 BRA P1, `(.L_x_2072) ;  /* 0x0000000000200947 */ /* 0x000fea0000800000 */
[----:B------:R-:W-:Y:S02]  /*14a0*/  ISETP.NE.AND P0, PT, RZ, UR21, PT ;  /* 0x00000015ff007c0c */ /* 0x000fe4000bf05270 */
[----:B------:R-:W-:Y:S02]  /*14b0*/  ISETP.NE.AND P1, PT, R0, RZ, PT ;  /* 0x000000ff0000720c */ /* 0x000fe40003f25270 */
[----:B------:R-:W-:-:S11]  /*14c0*/  PRMT R3, R2, 0x7610, R3 ;  /* 0x0000761002037816 */ /* 0x000fd60000000003 */
[----:B------:R-:W-:Y:S05]  /*14d0*/  @P0 BRA P1, `(.L_x_2072) ;  /* 0x0000000000100947 */ /* 0x000fea0000800000 */
[----:B------:R-:W-:-:S05]  /*14e0*/  IADD3 R4, P0, PT, R22, R13, RZ ;  /* 0x0000000d16047210 */ /* 0x000fca0007f1e0ff */
[----:B------:R-:W-:-:S06]  /*14f0*/  IMAD.X R5, RZ, RZ, R15, P0 ;  /* 0x000000ffff057224 */ /* 0x000fcc00000e060f */
[----:B------:R-:W2:Y:S02]  /*1500*/  LDG.E.U8 R5, desc[UR36][R4.64] ;  /* 0x0000002404057981 */ /* 0x000ea4000c1e1100 */
[----:B--2---:R-:W-:-:S07]  /*1510*/  IADD3 R3, PT, PT, R2, R5, RZ ;  /* 0x0000000502037210 */ /* 0x004fce0007ffe0ff */
.L_x_2072:
[----:B------:R-:W-:Y:S05]  /*1520*/  BSYNC.RECONVERGENT B2 ;  /* 0x0000000000027941 */ /* 0x000fea0003800200 */
.L_x_2071:
[----:B------:R-:W-:Y:S02]  /*1530*/  IADD3 R14, P0, PT, R13, 0x4, RZ ;  /* 0x000000040d0e7810 */ /* 0x000fe40007f1e0ff */
[----:B------:R-:W-:-:S03]  /*1540*/  IADD3 R4, PT, PT, R11, -0x4, R8 ;  /* 0xfffffffc0b047810 */ /* 0x000fc60007ffe008 */
[----:B------:R-:W-:-:S08]  /*1550*/  IMAD.X R15, RZ, RZ, R15, P0 ;  /* 0x000000ffff0f7224 */ /* 0x000fd000000e060f */
.L_x_2070:
[----:B------:R-:W-:Y:S05]  /*1560*/  BSYNC.RECONVERGENT B1 ;  /* 0x0000000000017941 */ /* 0x000fea0003800200 */
.L_x_2069:
[----:B------:R-:W-:Y:S01]  /*1570*/  LEA R5, R7, 0x3, 0x2 ;  /* 0x0000000307057811 */ /* 0x000fe200078e10ff */
[----:B------:R-:W-:Y:S01]  /*1580*/  BSSY.RECONVERGENT B1, `(.L_x_2073) ;  /* 0x000001c000017945 */ /* 0x000fe20003800200 */
[----:B------:R-:W-:Y:S02]  /*1590*/  ISETP.NE.AND P1, PT, RZ, UR21, PT ;  /* 0x00000015ff007c0c */ /* 0x000fe4000bf25270 */
[----:B------:R-:W-:Y:S02]  /*15a0*/  ISETP.GE.U32.AND P2, PT, R5, R4, PT ;  /* 0x000000040500720c */ /* 0x000fe40003f46070 */
[----:B------:R-:W-:Y:S02]  /*15b0*/  ISETP.NE.AND P0, PT, RZ, UR20, PT ;  /* 0x00000014ff007c0c */ /* 0x000fe4000bf05270 */
[----:B------:R-:W-:Y:S02]  /*15c0*/  ISETP.NE.AND P1, PT, R0, RZ, P1 ;  /* 0x000000ff0000720c */ /* 0x000fe40000f25270 */
[----:B------:R-:W-:-:S02]  /*15d0*/  ISETP.NE.AND P0, PT, R9, RZ, P0 ;  /* 0x000000ff0900720c */ /* 0x000fc40000705270 */
[C---:B------:R-:W-:Y:S02]  /*15e0*/  PRMT R5, R2.reuse, 0x7610, R5 ;  /* 0x0000761002057816 */ /* 0x040fe40000000005 */
[----:B------:R-:W-:Y:S02]  /*15f0*/  PLOP3.LUT P0, PT, P0, P1, PT, 0xf8, 0x8f ;  /* 0x00000000008f781c */ /* 0x000fe40000703f70 */
[----:B------:R-:W-:Y:S01]  /*1600*/  PRMT R0, R2, 0x7610, R0 ;  /* 0x0000761002007816 */ /* 0x000fe20000000000 */
[----:B------:R-:W-:Y:S10]  /*1610*/  @P2 BRA `(.L_x_2074) ;  /* 0x0000000000482947 */ /* 0x000ff40003800000 */
[----:B------:R-:W-:Y:S02]  /*1620*/  MOV R11, R7 ;  /* 0x00000007000b7202 */ /* 0x000fe40000000f00 */
[C---:B------:R-:W-:Y:S02]  /*1630*/  PRMT R5, R2.reuse, 0x7610, R5 ;  /* 0x0000761002057816 */ /* 0x040fe40000000005 */
[----:B------:R-:W-:-:S07]  /*1640*/  PRMT R0, R2, 0x7610, R0 ;  /* 0x0000761002007816 */ /* 0x000fce0000000000 */
.L_x_2075:
[C---:B------:R-:W-:Y:S01]  /*1650*/  IMAD.WIDE.U32 R6, R11.reuse, 0x4, R14 ;  /* 0x000000040b067825 */ /* 0x040fe200078e000e */
[----:B------:R-:W0:Y:S05]  /*1660*/  LDCU UR4, c[0x0][0x390] ;  /* 0x00007200ff0477ac */ /* 0x000e2a0008000800 */
[----:B------:R-:W2:Y:S01]  /*1670*/  LDG.E R6, desc[UR36][R6.64] ;  /* 0x0000002406067981 */ /* 0x000ea2000c1e1900 */
[----:B0-----:R-:W-:-:S05]  /*1680*/  VIADD R11, R11, UR4 ;  /* 0x000000040b0b7c36 */ /* 0x001fca0008000000 */
[----:B------:R-:W-:-:S04]  /*1690*/  LEA R17, R11, 0x3, 0x2 ;  /* 0x000000030b117811 */ /* 0x000fc800078e10ff */
[----:B------:R-:W-:Y:S02]  /*16a0*/  ISETP.GE.U32.AND P1, PT, R17, R4, PT ;  /* 0x000000041100720c */ /* 0x000fe40003f26070 */
[C---:B--2---:R-:W-:Y:S02]  /*16b0*/  PRMT R13, R6.reuse, 0x7771, RZ ;  /* 0x00007771060d7816 */ /* 0x044fe400000000ff */
[C---:B------:R-:W-:Y:S02]  /*16c0*/  PRMT R17, R6.reuse, 0x7773, RZ ;  /* 0x0000777306117816 */ /* 0x040fe400000000ff */
[C---:B------:R-:W-:Y:S01]  /*16d0*/  PRMT R8, R6.reuse, 0x7770, RZ ;  /* 0x0000777006087816 */ /* 0x040fe200000000ff */
[----:B------:R-:W-:Y:S01]  /*16e0*/  IMAD.IADD R0, R13, 0x1, R0 ;  /* 0x000000010d007824 */ /* 0x000fe200078e0200 */
[----:B------:R-:W-:Y:S01]  /*16f0*/  PRMT R10, R6, 0x7772, RZ ;  /* 0x00007772060a7816 */ /* 0x000fe200000000ff */
[----:B------:R-:W-:Y:S01]  /*1700*/  IMAD.IADD R2, R17, 0x1, R2 ;  /* 0x0000000111027824 */ /* 0x000fe200078e0202 */
[----:B------:R-:W-:-:S02]  /*1710*/  IADD3 R3, PT, PT, R8, R3, RZ ;  /* 0x0000000308037210 */ /* 0x000fc40007ffe0ff */
[----:B------:R-:W-:Y:S01]  /*1720*/  IADD3 R5, PT, PT, R10, R5, RZ ;  /* 0x000000050a057210 */ /* 0x000fe20007ffe0ff */
[----:B------:R-:W-:Y:S06]  /*1730*/  @!P1 BRA `(.L_x_2075) ;  /* 0xfffffffc00c49947 */ /* 0x000fec000383ffff */
.L_x_2074:
[----:B------:R-:W-:Y:S05]  /*1740*/  BSYNC.RECONVERGENT B1 ;  /* 0x0000000000017941 */ /* 0x000fea0003800200 */
.L_x_2073:
[----:B------:R-:W-:Y:S04]  /*1750*/  BSSY.RECONVERGENT B1, `(.L_x_2076) ;  /* 0x000000a000017945 */ /* 0x000fe80003800200 */
[----:B------:R-:W-:Y:S05]  /*1760*/  @P0 BRA `(.L_x_2077) ;  /* 0x0000000000200947 */ /* 0x000fea0003800000 */
[----:B------:R-:W-:-:S04]  /*1770*/  LOP3.LUT R7, R4, 0xfffffffc, RZ, 0xc0, !PT ;  /* 0xfffffffc04077812 */ /* 0x000fc800078ec0ff */
[----:B------:R-:W-:-:S04]  /*1780*/  IADD3 R7, PT, PT, R7, R22, RZ ;  /* 0x0000001607077210 */ /* 0x000fc80007ffe0ff */
[----:B------:R-:W-:-:S13]  /*1790*/  ISETP.GE.U32.AND P0, PT, R7, R4, PT ;  /* 0x000000040700720c */ /* 0x000fda0003f06070 */
[----:B------:R-:W-:Y:S05]  /*17a0*/  @P0 BRA `(.L_x_2077) ;  /* 0x0000000000100947 */ /* 0x000fea0003800000 */
[----:B------:R-:W-:-:S04]  /*17b0*/  IADD3 R14, P0, PT, R7, R14, RZ ;  /* 0x0000000e070e7210 */ /* 0x000fc80007f1e0ff */
[----:B------:R-:W-:-:S05]  /*17c0*/  LEA.HI.X.SX32 R15, R7, R15, 0x1, P0 ;  /* 0x0000000f070f7211 */ /* 0x000fca00000f0eff */
[----:B------:R-:W2:Y:S02]  /*17d0*/  LDG.E.U8 R14, desc[UR36][R14.64] ;  /* 0x000000240e0e7981 */ /* 0x000ea4000c1e1100 */
[----:B--2---:R-:W-:-:S07]  /*17e0*/  IMAD.IADD R3, R3, 0x1, R14 ;  /* 0x0000000103037824 */ /* 0x004fce00078e020e */
.L_x_2077:
[----:B------:R-:W-:Y:S05]  /*17f0*/  BSYNC.RECONVERGENT B1 ;  /* 0x0000000000017941 */ /* 0x000fea0003800200 */
.L_x_2076:
[----:B------:R-:W-:-:S04]  /*1800*/  IADD3 R3, PT, PT, R5, R0, R3 ;  /* 0x0000000005037210 */ /* 0x000fc80007ffe003 */
[----:B------:R-:W-:-:S04]  /*1810*/  IADD3 R3, PT, PT, R3, R2, RZ ;  /* 0x0000000203037210 */ /* 0x000fc80007ffe0ff */
[----:B------:R-:W-:Y:S01]  /*1820*/  PRMT R4, R3, 0x7610, R4 ;  /* 0x0000761003047816 */ /* 0x000fe20000000004 */
[----:B------:R-:W-:Y:S06]  /*1830*/  BRA `(.L_x_2067) ;  /* 0x0000009000c47947 */ /* 0x000fec0003800000 */
.L_x_2068:
[----:B------:R-:W0:Y:S08]  /*1840*/  LDC R16, c[0x0][0x4f4] ;  /* 0x00013d00ff107b82 */ /* 0x000e300000000800 */
[----:B------:R-:W1:Y:S01]  /*1850*/  LDC R0, c[0x0][0x3c4] ;  /* 0x0000f100ff007b82 */ /* 0x000e620000000800 */
[----:B0-----:R-:W-:-:S04]  /*1860*/  ISETP.NE.AND P0, PT, R16, 0x1, PT ;  /* 0x000000011000780c */ /* 0x001fc80003f05270 */
[----:B-1----:R-:W-:-:S13]  /*1870*/  ISETP.NE.OR P0, PT, R0, 0x1, P0 ;  /* 0x000000010000780c */ /* 0x002fda0000705670 */
[----:B------:R-:W-:Y:S05]  /*1880*/  @P0 BRA `(.L_x_2078) ;  /* 0x00000004005c0947 */ /* 0x000fea0003800000 */
[----:B------:R-:W0:Y:S01]  /*1890*/  LDC R0, c[0x0][0x390] ;  /* 0x0000e400ff007b82 */ /* 0x000e220000000800 */
[----:B------:R-:W1:Y:S01]  /*18a0*/  LDCU.U8 UR4, c[0x0][0x381] ;  /* 0x00007020ff0477ac */ /* 0x000e620008000000 */
[--C-:B------:R-:W-:Y:S01]  /*18b0*/  IMAD.MOV.U32 R19, RZ, RZ, R7.reuse ;  /* 0x000000ffff137224 */ /* 0x100fe200078e0007 */
[----:B------:R-:W-:Y:S01]  /*18c0*/  BSSY.RECONVERGENT B1, `(.L_x_2079) ;  /* 0x0000027000017945 */ /* 0x000fe20003800200 */
[----:B-1----:R-:W-:Y:S01]  /*18d0*/  IMAD.U32 R6, RZ, RZ, UR4 ;  /* 0x00000004ff067e24 */ /* 0x002fe2000f8e00ff */
[----:B------:R-:W-:Y:S01]  /*18e0*/  MOV R5, UR4 ;  /* 0x0000000400057c02 */ /* 0x000fe20008000f00 */
[----:B------:R-:W-:Y:S02]  /*18f0*/  IMAD.U32 R4, RZ, RZ, UR4 ;  /* 0x00000004ff047e24 */ /* 0x000fe4000f8e00ff */
[----:B0-----:R-:W-:Y:S01]  /*1900*/  IMAD R3, R0, 0x3, R7 ;  /* 0x0000000300037824 */ /* 0x001fe200078e0207 */
[----:B------:R-:W-:-:S04]  /*1910*/  MOV R7, UR4 ;  /* 0x0000000400077c02 */ /* 0x000fc80008000f00 */
[----:B------:R-:W-:-:S13]  /*1920*/  ISETP.GE.U32.AND P0, PT, R3, R8, PT ;  /* 0x000000080300720c */ /* 0x000fda0003f06070 */
[----:B------:R-:W-:Y:S05]  /*1930*/  @P0 BRA `(.L_x_2080) ;  /* 0x00000000007c0947 */ /* 0x000fea0003800000 */
[----:B------:R-:W-:Y:S01]  /*1940*/  BSSY.RECONVERGENT B2, `(.L_x_2081) ;  /* 0x000001b000027945 */ /* 0x000fe20003800200 */
[C---:B------:R-:W-:Y:S02]  /*1950*/  PRMT R6, R7.reuse, 0x7610, R6 ;  /* 0x0000761007067816 */ /* 0x040fe40000000006 */
[C---:B------:R-:W-:Y:S02]  /*1960*/  PRMT R5, R7.reuse, 0x7610, R5 ;  /* 0x0000761007057816 */ /* 0x040fe40000000005 */
[----:B------:R-:W-:-:S07]  /*1970*/  PRMT R4, R7, 0x7610, R4 ;  /* 0x0000761007047816 */ /* 0x000fce0000000004 */
.L_x_2082:
[C---:B------:R-:W-:Y:S02]  /*1980*/  IADD3 R3, PT, PT, R19.reuse, R0, RZ ;  /* 0x0000000013037210 */ /* 0x040fe40007ffe0ff */
[-C--:B------:R-:W-:Y:S02]  /*1990*/  IADD3 R16, P0, PT, R19, R14.reuse, RZ ;  /* 0x0000000e13107210 */ /* 0x080fe40007f1e0ff */
[CC--:B------:R-:W-:Y:S01]  /*19a0*/  IADD3 R2, P1, PT, R3.reuse, R14.reuse, RZ ;  /* 0x0000000e03027210 */ /* 0x0c0fe20007f3e0ff */
[--C-:B------:R-:W-:Y:S01]  /*19b0*/  IMAD.IADD R11, R3, 0x1, R0.reuse ;  /* 0x00000001030b7824 */ /* 0x100fe200078e0200 */
[-C--:B------:R-:W-:Y:S02]  /*19c0*/  IADD3.X R17, PT, PT, RZ, R15.reuse, RZ, P0, !PT ;  /* 0x0000000fff117210 */ /* 0x080fe400007fe4ff */
[----:B------:R-:W-:Y:S01]  /*19d0*/  IADD3.X R3, PT, PT, RZ, R15, RZ, P1, !PT ;  /* 0x0000000fff037210 */ /* 0x000fe20000ffe4ff */
[C---:B------:R-:W-:Y:S01]  /*19e0*/  IMAD.IADD R19, R11.reuse, 0x1, R0 ;  /* 0x000000010b137824 */ /* 0x040fe200078e0200 */
[----:B------:R-:W-:-:S02]  /*19f0*/  IADD3 R10, P0, PT, R11, R14, RZ ;  /* 0x0000000e0b0a7210 */ /* 0x000fc40007f1e0ff */
[----:B------:R-:W2:Y:S02]  /*1a00*/  LDG.E.U8 R17, desc[UR36][R16.64] ;  /* 0x0000002410117981 */ /* 0x000ea4000c1e1100 */
[----:B------:R-:W-:Y:S01]  /*1a10*/  IADD3 R12, P1, PT, R19, R14, RZ ;  /* 0x0000000e130c7210 */ /* 0x000fe20007f3e0ff */
[----:B------:R-:W-:Y:S01]  /*1a20*/  IMAD.X R11, RZ, RZ, R15, P0 ;  /* 0x000000ffff0b7224 */ /* 0x000fe200000e060f */
[----:B------:R-:W3:Y:S02]  /*1a30*/  LDG.E.U8 R2, desc[UR36][R2.64] ;  /* 0x0000002402027981 */ /* 0x000ee4000c1e1100 */
[----:B------:R-:W-:-:S03]  /*1a40*/  IADD3.X R13, PT, PT, RZ, R15, RZ, P1, !PT ;  /* 0x0000000fff0d7210 */ /* 0x000fc60000ffe4ff */
[----:B------:R-:W4:Y:S04]  /*1a50*/  LDG.E.U8 R11, desc[UR36][R10.64] ;  /* 0x000000240a0b7981 */ /* 0x000f28000c1e1100 */
[----:B------:R-:W5:Y:S01]  /*1a60*/  LDG.E.U8 R12, desc[UR36][R12.64] ;  /* 0x000000240c0c7981 */ /* 0x000f62000c1e1100 */
[----:B------:R-:W-:-:S04]  /*1a70*/  IMAD.IADD R19, R19, 0x1, R0 ;  /* 0x0000000113137824 */ /* 0x000fc800078e0200 */
[----:B------:R-:W-:-:S05]  /*1a80*/  IMAD R21, R0, 0x3, R19 ;  /* 0x0000000300157824 */ /* 0x000fca00078e0213 */
[----:B------:R-:W-:Y:S02]  /*1a90*/  ISETP.GE.U32.AND P0, PT, R21, R8, PT ;  /* 0x000000081500720c */ /* 0x000fe40003f06070 */
[----:B--2---:R-:W-:Y:S01]  /*1aa0*/  IADD3 R4, PT, PT, R17, R4, RZ ;  /* 0x0000000411047210 */ /* 0x004fe20007ffe0ff */
[----:B---3--:R-:W-:Y:S01]  /*1ab0*/  IMAD.IADD R5, R2, 0x1, R5 ;  /* 0x0000000102057824 */ /* 0x008fe200078e0205 */
[----:B----4-:R-:W-:Y:S01]  /*1ac0*/  IADD3 R6, PT, PT, R11, R6, RZ ;  /* 0x000000060b067210 */ /* 0x010fe20007ffe0ff */
[----:B-----5:R-:W-:-:S08]  /*1ad0*/  IMAD.IADD R7, R12, 0x1, R7 ;  /* 0x000000010c077824 */ /* 0x020fd000078e0207 */
[----:B------:R-:W-:Y:S05]  /*1ae0*/  @!P0 BRA `(.L_x_2082) ;  /* 0xfffffffc00a48947 */ /* 0x000fea000383ffff */
[----:B------:R-:W-:Y:S05]  /*1af0*/  BSYNC.RECONVERGENT B2 ;  /* 0x0000000000027941 */ /* 0x000fea0003800200 */
.L_x_2081:
[----:B------:R-:W-:Y:S02]  /*1b00*/  PRMT R13, R11, 0x7610, R13 ;  /* 0x000076100b0d7816 */ /* 0x000fe4000000000d */
[----:B------:R-:W-:Y:S02]  /*1b10*/  PRMT R10, R2, 0x7610, R10 ;  /* 0x00007610020a7816 */ /* 0x000fe4000000000a */
[----:B------:R-:W-:-:S07]  /*1b20*/  PRMT R11, R12, 0x7610, R11 ;  /* 0x000076100c0b7816 */ /* 0x000fce000000000b */
.L_x_2080:
[----:B------:R-:W-:Y:S05]  /*1b30*/  BSYNC.RECONVERGENT B1 ;  /* 0x0000000000017941 */ /* 0x000fea0003800200 */
.L_x_2079:
[----:B------:R-:W-:Y:S01]  /*1b40*/  ISETP.GE.U32.AND P0, PT, R19, R8, PT ;  /* 0x000000081300720c */ /* 0x000fe20003f06070 */
[----:B------:R-:W-:-:S12]  /*1b50*/  BSSY.RECONVERGENT B1, `(.L_x_2083) ;  /* 0x0000016000017945 */ /* 0x000fd80003800200 */
[----:B------:R-:W-:Y:S05]  /*1b60*/  @P0 BRA `(.L_x_2084) ;  /* 0x0000000000500947 */ /* 0x000fea0003800000 */
[----:B------:R-:W-:-:S04]  /*1b70*/  IADD3 R2, P1, PT, R19, R14, RZ ;  /* 0x0000000e13027210 */ /* 0x000fc80007f3e0ff */
[----:B------:R-:W-:-:S05]  /*1b80*/  IADD3.X R3, PT, PT, RZ, R15, RZ, P1, !PT ;  /* 0x0000000fff037210 */ /* 0x000fca0000ffe4ff */
[----:B------:R0:W5:Y:S01]  /*1b90*/  LDG.E.U8 R17, desc[UR36][R2.64] ;  /* 0x0000002402117981 */ /* 0x000162000c1e1100 */
[----:B------:R-:W-:-:S05]  /*1ba0*/  IMAD.IADD R21, R19, 0x1, R0 ;  /* 0x0000000113157824 */ /* 0x000fca00078e0200 */
[----:B------:R-:W-:-:S13]  /*1bb0*/  ISETP.GE.U32.AND P1, PT, R21, R8, PT ;  /* 0x000000081500720c */ /* 0x000fda0003f26070 */
[----:B0-----:R-:W-:Y:S05]  /*1bc0*/  @P1 BRA `(.L_x_2084) ;  /* 0x0000000000381947 */ /* 0x001fea0003800000 */
[----:B------:R-:W-:-:S04]  /*1bd0*/  IADD3 R2, P1, PT, R21, R14, RZ ;  /* 0x0000000e15027210 */ /* 0x000fc80007f3e0ff */
[----:B------:R-:W-:-:S05]  /*1be0*/  IADD3.X R3, PT, PT, RZ, R15, RZ, P1, !PT ;  /* 0x0000000fff037210 */ /* 0x000fca0000ffe4ff */
[----:B------:R0:W5:Y:S01]  /*1bf0*/  LDG.E.U8 R10, desc[UR36][R2.64] ;  /* 0x00000024020a7981 */ /* 0x000162000c1e1100 */
[----:B------:R-:W-:-:S05]  /*1c00*/  IMAD.IADD R21, R21, 0x1, R0 ;  /* 0x0000000115157824 */ /* 0x000fca00078e0200 */
[----:B------:R-:W-:-:S13]  /*1c10*/  ISETP.GE.U32.AND P1, PT, R21, R8, PT ;  /* 0x000000081500720c */ /* 0x000fda0003f26070 */
[----:B0-----:R-:W-:Y:S05]  /*1c20*/  @P1 BRA `(.L_x_2084) ;  /* 0x0000000000201947 */ /* 0x001fea0003800000 */
[C---:B------:R-:W-:Y:S02]  /*1c30*/  IADD3 R3, PT, PT, R21.reuse, R0, RZ ;  /* 0x0000000015037210 */ /* 0x040fe40007ffe0ff */
[----:B------:R-:W-:Y:S02]  /*1c40*/  IADD3 R2, P2, PT, R21, R14, RZ ;  /* 0x0000000e15027210 */ /* 0x000fe40007f5e0ff */
[----:B------:R-:W-:-:S13]  /*1c50*/  ISETP.GE.U32.AND P1, PT, R3, R8, PT ;  /* 0x000000080300720c */ /* 0x000fda0003f26070 */
[----:B------:R-:W-:Y:S01]  /*1c60*/  @!P1 IADD3 R14, P3, PT, R3, R14, RZ ;  /* 0x0000000e030e9210 */ /* 0x000fe20007f7e0ff */
[----:B------:R-:W-:-:S03]  /*1c70*/  IMAD.X R3, RZ, RZ, R15, P2 ;  /* 0x000000ffff037224 */ /* 0x000fc600010e060f */
[----:B------:R-:W-:Y:S02]  /*1c80*/  @!P1 IADD3.X R15, PT, PT, RZ, R15, RZ, P3, !PT ;  /* 0x0000000fff0f9210 */ /* 0x000fe40001ffe4ff */
[----:B------:R0:W5:Y:S04]  /*1c90*/  LDG.E.U8 R13, desc[UR36][R2.64] ;  /* 0x00000024020d7981 */ /* 0x000168000c1e1100 */
[----:B------:R0:W5:Y:S03]  /*1ca0*/  @!P1 LDG.E.U8 R11, desc[UR36][R14.64] ;  /* 0x000000240e0b9981 */ /* 0x000166000c1e1100 */
.L_x_2084:
[----:B------:R-:W-:Y:S05]  /*1cb0*/  BSYNC.RECONVERGENT B1 ;  /* 0x0000000000017941 */ /* 0x000fea0003800200 */
.L_x_2083:
[----:B------:R-:W-:Y:S04]  /*1cc0*/  BSSY.RECONVERGENT B1, `(.L_x_2085) ;  /* 0x0000010000017945 */ /* 0x000fe80003800200 */
[----:B------:R-:W-:Y:S05]  /*1cd0*/  @P0 BRA `(.L_x_2086) ;  /* 0x0000000000380947 */ /* 0x000fea0003800000 */
[----:B0-----:R-:W-:Y:S01]  /*1ce0*/  IMAD.IADD R3, R19, 0x1, R0 ;  /* 0x0000000113037824 */ /* 0x001fe200078e0200 */
[----:B-----5:R-:W-:-:S04]  /*1cf0*/  IADD3 R4, PT, PT, R4, R17, RZ ;  /* 0x0000001104047210 */ /* 0x020fc80007ffe0ff */
[----:B------:R-:W-:-:S13]  /*1d00*/  ISETP.GE.U32.AND P0, PT, R3, R8, PT ;  /* 0x000000080300720c */ /* 0x000fda0003f06070 */
[----:B------:R-:W-:Y:S05]  /*1d10*/  @P0 BRA `(.L_x_2086) ;  /* 0x0000000000280947 */ /* 0x000fea0003800000 */
[----:B------:R-:W-:Y:S02]  /*1d20*/  IMAD.IADD R3, R3, 0x1, R0 ;  /* 0x0000000103037824 */ /* 0x000fe400078e0200 */
[----:B------:R-:W-:-:S03]  /*1d30*/  IMAD.IADD R5, R5, 0x1, R10 ;  /* 0x0000000105057824 */ /* 0x000fc600078e020a */
[----:B------:R-:W-:-:S13]  /*1d40*/  ISETP.GE.U32.AND P0, PT, R3, R8, PT ;  /* 0x000000080300720c */ /* 0x000fda0003f06070 */
[----:B------:R-:W-:Y:S02]  /*1d50*/  @!P0 IADD3 R3, PT, PT, R3, R0, RZ ;  /* 0x0000000003038210 */ /* 0x000fe40007ffe0ff */
[----:B------:R-:W-:Y:S02]  /*1d60*/  @!P0 IADD3 R13, PT, PT, R6, R13, RZ ;  /* 0x0000000d060d8210 */ /* 0x000fe40007ffe0ff */
[----:B------:R-:W-:Y:S02]  /*1d70*/  @!P0 ISETP.GE.U32.AND P1, PT, R3, R8, PT ;  /* 0x000000080300820c */ /* 0x000fe40003f26070 */
[----:B------:R-:W-:Y:S02]  /*1d80*/  @!P0 PRMT R6, R13, 0x7610, R6 ;  /* 0x000076100d068816 */ /* 0x000fe40000000006 */
[----:B------:R-:W-:-:S05]  /*1d90*/  @!P0 SEL R0, R11, RZ, !P1 ;  /* 0x000000ff0b008207 */ /* 0x000fca0004800000 */
[----:B------:R-:W-:-:S05]  /*1da0*/  @!P0 IMAD.IADD R0, R7, 0x1, R0 ;  /* 0x0000000107008824 */ /* 0x000fca00078e0200 */
[----:B------:R-:W-:-:S07]  /*1db0*/  @!P0 PRMT R7, R0, 0x7610, R7 ;  /* 0x0000761000078816 */ /* 0x000fce0000000007 */
.L_x_2086:
[----:B------:R-:W-:Y:S05]  /*1dc0*/  BSYNC.RECONVERGENT B1 ;  /* 0x0000000000017941 */ /* 0x000fea0003800200 */
.L_x_2085:
[----:B------:R-:W-:-:S04]  /*1dd0*/  IADD3 R4, PT, PT, R6, R5, R4 ;  /* 0x0000000506047210 */ /* 0x000fc80007ffe004 */
[----:B------:R-:W-:Y:S01]  /*1de0*/  IADD3 R4, PT, PT, R4, R7, RZ ;  /* 0x0000000704047210 */ /* 0x000fe20007ffe0ff */
[----:B------:R-:W-:Y:S06]  /*1df0*/  BRA `(.L_x_2067) ;  /* 0x0000008c00547947 */ /* 0x000fec0003800000 */
.L_x_2078:
[----:B------:R-:W-:-:S13]  /*1e00*/  ISETP.NE.AND P0, PT, R0, 0x1, PT ;  /* 0x000000010000780c */ /* 0x000fda0003f05270 */
[----:B------:R-:W-:Y:S05]  /*1e10*/  @P0 BRA `(.L_x_2087) ;  /* 0x0000000400800947 */ /* 0x000fea0003800000 */
[----:B------:R-:W0:Y:S01]  /*1e20*/  LDC R0, c[0x0][0x390] ;  /* 0x0000e400ff007b82 */ /* 0x000e220000000800 */
[----:B------:R-:W1:Y:S01]  /*1e30*/  LDCU.U8 UR4, c[0x0][0x381] ;  /* 0x00007020ff0477ac */ /* 0x000e620008000000 */
[----:B------:R-:W-:Y:S01]  /*1e40*/  BSSY.RECONVERGENT B1, `(.L_x_2088) ;  /* 0x000002a000017945 */ /* 0x000fe20003800200 */
[----:B-1----:R-:W-:Y:S01]  /*1e50*/  IMAD.U32 R18, RZ, RZ, UR4 ;  /* 0x00000004ff127e24 */ /* 0x002fe2000f8e00ff */
[----:B------:R-:W-:Y:S01]  /*1e60*/  MOV R17, UR4 ;  /* 0x0000000400117c02 */ /* 0x000fe20008000f00 */
[----:B------:R-:W-:Y:S01]  /*1e70*/  IMAD.U32 R13, RZ, RZ, UR4 ;  /* 0x00000004ff0d7e24 */ /* 0x000fe2000f8e00ff */
[----:B------:R-:W-:Y:S01]  /*1e80*/  MOV R12, UR4 ;  /* 0x00000004000c7c02 */ /* 0x000fe20008000f00 */
[----:B0-----:R-:W-:-:S05]  /*1e90*/  IMAD R3, R0, 0x3, R7 ;  /* 0x0000000300037824 */ /* 0x001fca00078e0207 */
[----:B------:R-:W-:-:S13]  /*1ea0*/  ISETP.GE.U32.AND P0, PT, R3, R8, PT ;  /* 0x000000080300720c */ /* 0x000fda0003f06070 */
[----:B------:R-:W-:Y:S05]  /*1eb0*/  @P0 BRA `(.L_x_2089) ;  /* 0x0000000000880947 */ /* 0x000fea0003800000 */
[----:B------:R-:W-:Y:S01]  /*1ec0*/  BSSY.RECONVERGENT B2, `(.L_x_2090) ;  /* 0x000001f000027945 */ /* 0x000fe20003800200 */
[C---:B------:R-:W-:Y:S02]  /*1ed0*/  PRMT R17, R18.reuse, 0x7610, R17 ;  /* 0x0000761012117816 */ /* 0x040fe40000000011 */
[C---:B------:R-:W-:Y:S02]  /*1ee0*/  PRMT R13, R18.reuse, 0x7610, R13 ;  /* 0x00007610120d7816 */ /* 0x040fe4000000000d */
[----:B------:R-:W-:-:S07]  /*1ef0*/  PRMT R12, R18, 0x7610, R12 ;  /* 0x00007610120c7816 */ /* 0x000fce000000000c */
.L_x_2091:
[C---:B------:R-:W-:Y:S02]  /*1f00*/  IMAD.IADD R3, R7.reuse, 0x1, R0 ;  /* 0x0000000107037824 */ /* 0x040fe400078e0200 */
[----:B------:R-:W-:-:S03]  /*1f10*/  IMAD R7, R7, R16, RZ ;  /* 0x0000001007077224 */ /* 0x000fc600078e02ff */
[C---:B------:R-:W-:Y:S01]  /*1f20*/  IADD3 R5, PT, PT, R3.reuse, R0, RZ ;  /* 0x0000000003057210 */ /* 0x040fe20007ffe0ff */
[----:B------:R-:W-:Y:S01]  /*1f30*/  IMAD R3, R3, R16, RZ ;  /* 0x0000001003037224 */ /* 0x000fe200078e02ff */
[----:B------:R-:W-:-:S03]  /*1f40*/  IADD3 R2, P0, PT, R7, R14, RZ ;  /* 0x0000000e07027210 */ /* 0x000fc60007f1e0ff */
[----:B------:R-:W-:Y:S01]  /*1f50*/  IMAD.IADD R19, R5, 0x1, R0 ;  /* 0x0000000105137824 */ /* 0x000fe200078e0200 */
[----:B------:R-:W-:Y:S01]  /*1f60*/  IADD3 R4, P1, PT, R3, R14, RZ ;  /* 0x0000000e03047210 */ /* 0x000fe20007f3e0ff */
[-C--:B------:R-:W-:Y:S01]  /*1f70*/  IMAD R5, R5, R16.reuse, RZ ;  /* 0x0000001005057224 */ /* 0x080fe200078e02ff */
[----:B------:R-:W-:Y:S01]  /*1f80*/  IADD3.X R3, PT, PT, RZ, R15, RZ, P0, !PT ;  /* 0x0000000fff037210 */ /* 0x000fe200007fe4ff */
[----:B------:R-:W-:-:S03]  /*1f90*/  IMAD R11, R19, R16, RZ ;  /* 0x00000010130b7224 */ /* 0x000fc600078e02ff */
[-C--:B------:R-:W-:Y:S01]  /*1fa0*/  IADD3 R6, P0, PT, R5, R14.reuse, RZ ;  /* 0x0000000e05067210 */ /* 0x080fe20007f1e0ff */
[----:B------:R-:W-:Y:S01]  /*1fb0*/  IMAD.X R5, RZ, RZ, R15, P1 ;  /* 0x000000ffff057224 */ /* 0x000fe200008e060f */
[----:B------:R-:W-:Y:S01]  /*1fc0*/  IADD3 R10, P1, PT, R11, R14, RZ ;  /* 0x0000000e0b0a7210 */ /* 0x000fe20007f3e0ff */
[----:B------:R-:W2:Y:S01]  /*1fd0*/  LDG.E.U8 R3, desc[UR36][R2.64] ;  /* 0x0000002402037981 */ /* 0x000ea2000c1e1100 */
[----:B------:R-:W-:-:S03]  /*1fe0*/  IADD3.X R7, PT, PT, RZ, R15, RZ, P0, !PT ;  /* 0x0000000fff077210 */ /* 0x000fc600007fe4ff */
[----:B------:R-:W-:Y:S01]  /*1ff0*/  IMAD.X R11, RZ, RZ, R15, P1 ;  /* 0x000000ffff0b7224 */ /* 0x000fe200008e060f */
[----:B------:R-:W3:Y:S04]  /*2000*/  LDG.E.U8 R4, desc[UR36][R4.64] ;  /* 0x0000002404047981 */ /* 0x000ee8000c1e1100 */
[----:B------:R0:W4:Y:S04]  /*2010*/  LDG.E.U8 R6, desc[UR36][R6.64] ;  /* 0x0000002406067981 */ /* 0x000128000c1e1100 */
[----:B------:R-:W5:Y:S01]  /*2020*/  LDG.E.U8 R21, desc[UR36][R10.64] ;  /* 0x000000240a157981 */ /* 0x000f62000c1e1100 */
[----:B0-----:R-:W-:-:S05]  /*2030*/  IADD3 R7, PT, PT, R19, R0, RZ ;  /* 0x0000000013077210 */ /* 0x001fca0007ffe0ff */
        /* <DEDUP_REMOVED lines=8> */
.L_x_2090:
[----:B------:R-:W-:Y:S02]  /*20c0*/  PRMT R11, R3, 0x7610, R11 ;  /* 0x00007610030b7816 */ /* 0x000fe4000000000b */
[----:B------:R-:W-:-:S07]  /*20d0*/  PRMT R5, R21, 0x7610, R5 ;  /* 0x0000761015057816 */ /* 0x000fce0000000005 */
.L_x_2089:
[----:B------:R-:W-:Y:S05]  /*20e0*/  BSYNC.RECONVERGENT B1 ;  /* 0x0000000000017941 */ /* 0x000fea0003800200 */
.L_x_2088:
[----:B------:R-:W-:Y:S01]  /*20f0*/  ISETP.GE.U32.AND P0, PT, R7, R8, PT ;  /* 0x000000080700720c */ /* 0x000fe20003f06070 */
[----:B------:R-:W-:-:S12]  /*2100*/  BSSY.RECONVERGENT B1, `(.L_x_2092) ;  /* 0x000001a000017945 */ /* 0x000fd80003800200 */
[----:B------:R-:W-:Y:S05]  /*2110*/  @P0 BRA `(.L_x_2093) ;  /* 0x0000000000600947 */ /* 0x000fea0003800000 */
[----:B------:R-:W-:-:S05]  /*2120*/  IMAD R3, R7, R16, RZ ;  /* 0x0000001007037224 */ /* 0x000fca00078e02ff */
[----:B------:R-:W-:-:S05]  /*2130*/  IADD3 R2, P1, PT, R3, R14, RZ ;  /* 0x0000000e03027210 */ /* 0x000fca0007f3e0ff */
[----:B------:R-:W-:-:S05]  /*2140*/  IMAD.X R3, RZ, RZ, R15, P1 ;  /* 0x000000ffff037224 */ /* 0x000fca00008e060f */
[----:B------:R0:W5:Y:S01]  /*2150*/  LDG.E.U8 R11, desc[UR36][R2.64] ;  /* 0x00000024020b7981 */ /* 0x000162000c1e1100 */
[----:B------:R-:W-:-:S04]  /*2160*/  IADD3 R19, PT, PT, R7, R0, RZ ;  /* 0x0000000007137210 */ /* 0x000fc80007ffe0ff */
[----:B------:R-:W-:-:S13]  /*2170*/  ISETP.GE.U32.AND P1, PT, R19, R8, PT ;  /* 0x000000081300720c */ /* 0x000fda0003f26070 */
[----:B0-----:R-:W-:Y:S05]  /*2180*/  @P1 BRA `(.L_x_2093) ;  /* 0x0000000000441947 */ /* 0x001fea0003800000 */
[----:B------:R-:W-:-:S05]  /*2190*/  IMAD R3, R19, R16, RZ ;  /* 0x0000001013037224 */ /* 0x000fca00078e02ff */
[----:B------:R-:W-:-:S05]  /*21a0*/  IADD3 R2, P1, PT, R3, R14, RZ ;  /* 0x0000000e03027210 */ /* 0x000fca0007f3e0ff */
[----:B------:R-:W-:-:S05]  /*21b0*/  IMAD.X R3, RZ, RZ, R15, P1 ;  /* 0x000000ffff037224 */ /* 0x000fca00008e060f */
[----:B------:R0:W5:Y:S01]  /*21c0*/  LDG.E.U8 R4, desc[UR36][R2.64] ;  /* 0x0000002402047981 */ /* 0x000162000c1e1100 */
[----:B------:R-:W-:-:S04]  /*21d0*/  IADD3 R19, PT, PT, R19, R0, RZ ;  /* 0x0000000013137210 */ /* 0x000fc80007ffe0ff */
[----:B------:R-:W-:-:S13]  /*21e0*/  ISETP.GE.U32.AND P1, PT, R19, R8, PT ;  /* 0x000000081300720c */ /* 0x000fda0003f26070 */
[----:B0-----:R-:W-:Y:S05]  /*21f0*/  @P1 BRA `(.L_x_2093) ;  /* 0x0000000000281947 */ /* 0x001fea0003800000 */
[C---:B------:R-:W-:Y:S02]  /*2200*/  IMAD.IADD R3, R19.reuse, 0x1, R0 ;  /* 0x0000000113037824 */ /* 0x040fe400078e0200 */
[----:B------:R-:W-:-:S03]  /*2210*/  IMAD R19, R19, R16, RZ ;  /* 0x0000001013137224 */ /* 0x000fc600078e02ff */
[----:B------:R-:W-:Y:S02]  /*2220*/  ISETP.GE.U32.AND P1, PT, R3, R8, PT ;  /* 0x000000080300720c */ /* 0x000fe40003f26070 */
[----:B------:R-:W-:-:S11]  /*2230*/  IADD3 R2, P2, PT, R19, R14, RZ ;  /* 0x0000000e13027210 */ /* 0x000fd60007f5e0ff */
[----:B------:R-:W-:-:S05]  /*2240*/  @!P1 IMAD R3, R3, R16, RZ ;  /* 0x0000001003039224 */ /* 0x000fca00078e02ff */
[----:B------:R-:W-:Y:S02]  /*2250*/  @!P1 IADD3 R14, P3, PT, R3, R14, RZ ;  /* 0x0000000e030e9210 */ /* 0x000fe40007f7e0ff */
[----:B------:R-:W-:-:S03]  /*2260*/  IADD3.X R3, PT, PT, RZ, R15, RZ, P2, !PT ;  /* 0x0000000fff037210 */ /* 0x000fc600017fe4ff */
[----:B------:R-:W-:Y:S02]  /*2270*/  @!P1 IMAD.X R15, RZ, RZ, R15, P3 ;  /* 0x000000ffff0f9224 */ /* 0x000fe400018e060f */
[----:B------:R0:W5:Y:S04]  /*2280*/  LDG.E.U8 R6, desc[UR36][R2.64] ;  /* 0x0000002402067981 */ /* 0x000168000c1e1100 */
[----:B------:R0:W5:Y:S02]  /*2290*/  @!P1 LDG.E.U8 R5, desc[UR36][R14.64] ;  /* 0x000000240e059981 */ /* 0x000164000c1e1100 */
.L_x_2093:
[----:B------:R-:W-:Y:S05]  /*22a0*/  BSYNC.RECONVERGENT B1 ;  /* 0x0000000000017941 */ /* 0x000fea0003800200 */
.L_x_2092:
        /* <DEDUP_REMOVED lines=18> */
.L_x_2095:
[----:B------:R-:W-:Y:S05]  /*23d0*/  BSYNC.RECONVERGENT B1 ;  /* 0x0000000000017941 */ /* 0x000fea0003800200 */
.L_x_2094:
[----:B------:R-:W-:-:S05]  /*23e0*/  IADD3 R13, PT, PT, R17, R13, R12 ;  /* 0x0000000d110d7210 */ /* 0x000fca0007ffe00c */
[----:B------:R-:W-:-:S05]  /*23f0*/  IMAD.IADD R13, R13, 0x1, R18 ;  /* 0x000000010d0d7824 */ /* 0x000fca00078e0212 */
[----:B-----5:R-:W-:Y:S01]  /*2400*/  PRMT R4, R13, 0x7610, R4 ;  /* 0x000076100d047816 */ /* 0x020fe20000000004 */
[----:B------:R-:W-:Y:S06]  /*2410*/  BRA `(.L_x_2067) ;  /* 0x0000008400cc7947 */ /* 0x000fec0003800000 */
.L_x_2087:
[----:B------:R-:W0:Y:S01]  /*2420*/  LDCU UR4, c[0x0][0x390] ;  /* 0x00007200ff0477ac */ /* 0x000e220008000800 */
[----:B------:R-:W1:Y:S01]  /*2430*/  LDC.U8 R14, c[0x0][0x381] ;  /* 0x0000e040ff0e7b82 */ /* 0x000e620000000000 */
[----:B------:R-:W-:Y:S01]  /*2440*/  BSSY.RECONVERGENT B1, `(.L_x_2096) ;  /* 0x00003f5000017945 */ /* 0x000fe20003800200 */
[----:B0-----:R-:W-:-:S05]  /*2450*/  MOV R6, UR4 ;  /* 0x0000000400067c02 */ /* 0x001fca0008000f00 */
[----:B------:R-:W-:Y:S01]  /*2460*/  IMAD R3, R6, 0x3, R7 ;  /* 0x0000000306037824 */ /* 0x000fe200078e0207 */
[C---:B-1----:R-:W-:Y:S02]  /*2470*/  PRMT R5, R14.reuse, 0x7610, R5 ;  /* 0x000076100e057816 */ /* 0x042fe40000000005 */
[C---:B------:R-:W-:Y:S02]  /*2480*/  PRMT R4, R14.reuse, 0x7610, R4 ;  /* 0x000076100e047816 */ /* 0x040fe40000000004 */
[----:B------:R-:W-:Y:S02]  /*2490*/  ISETP.GE.U32.AND P0, PT, R3, R8, PT ;  /* 0x000000080300720c */ /* 0x000fe40003f06070 */
[C---:B------:R-:W-:Y:S02]  /*24a0*/  PRMT R3, R14.reuse, 0x7610, R3 ;  /* 0x000076100e037816 */ /* 0x040fe40000000003 */
[----:B------:R-:W-:-:S09]  /*24b0*/  PRMT R2, R14, 0x7610, R2 ;  /* 0x000076100e027816 */ /* 0x000fd20000000002 */
[----:B------:R-:W-:Y:S05]  /*24c0*/  @P0 BRA `(.L_x_2097) ;  /* 0x0000003c00b00947 */ /* 0x000fea0003800000 */
[----:B------:R-:W-:-:S13]  /*24d0*/  ISETP.NE.AND P0, PT, R0, RZ, PT ;  /* 0x000000ff0000720c */ /* 0x000fda0003f05270 */
[----:B------:R0:W5:Y:S01]  /*24e0*/  @!P0 LDG.E.U8 R11, desc[UR36][R12.64] ;  /* 0x000000240c0b8981 */ /* 0x000162000c1e1100 */
[----:B------:R-:W-:Y:S01]  /*24f0*/  VIADD R0, R0, 0xffffffff ;  /* 0xffffffff00007836 */ /* 0x000fe20000000000 */
[C---:B------:R-:W-:Y:S02]  /*2500*/  PRMT R5, R14.reuse, 0x7610, R5 ;  /* 0x000076100e057816 */ /* 0x040fe40000000005 */
[----:B------:R-:W-:Y:S02]  /*2510*/  PRMT R4, R14, 0x7610, R4 ;  /* 0x000076100e047816 */ /* 0x000fe40000000004 */
[----:B------:R-:W-:Y:S02]  /*2520*/  VIMNMX.U32 R0, PT, PT, R0, 0x18, PT ;  /* 0x0000001800007848 */ /* 0x000fe40003fe0000 */
[C---:B------:R-:W-:Y:S02]  /*2530*/  PRMT R3, R14.reuse, 0x7610, R3 ;  /* 0x000076100e037816 */ /* 0x040fe40000000003 */
[----:B------:R-:W-:-:S02]  /*2540*/  PRMT R2, R14, 0x7610, R2 ;  /* 0x000076100e027816 */ /* 0x000fc40000000002 */
[----:B0-----:R-:W-:-:S07]  /*2550*/  IADD3 R0, PT, PT, R0, 0x1, RZ ;  /* 0x0000000100007810 */ /* 0x001fce0007ffe0ff */
.L_x_2103:
[----:B------:R-:W0:Y:S01]  /*2560*/  LDCU UR4, c[0x0][0x390] ;  /* 0x00007200ff0477ac */ /* 0x000e220008000800 */
[C---:B-----5:R-:W-:Y:S02]  /*2570*/  @!P0 PRMT R14, R11.reuse, 0x7610, R14 ;  /* 0x000076100b0e8816 */ /* 0x060fe4000000000e */
[C---:B------:R-:W-:Y:S02]  /*2580*/  @!P0 PRMT R19, R11.reuse, 0x7610, R19 ;  /* 0x000076100b138816 */ /* 0x040fe40000000013 */
[C---:B------:R-:W-:Y:S02]  /*2590*/  @!P0 PRMT R26, R11.reuse, 0x7610, R26 ;  /* 0x000076100b1a8816 */ /* 0x040fe4000000001a */
[----:B------:R-:W-:Y:S01]  /*25a0*/  @!P0 PRMT R27, R11, 0x7610, R27 ;  /* 0x000076100b1b8816 */ /* 0x000fe2000000001b */
[----:B------:R-:W-:Y:S06]  /*25b0*/  @!P0 BRA `(.L_x_2098) ;  /* 0x0000003c00488947 */ /* 0x000fec0003800000 */
[----:B------:R-:W1:Y:S01]  /*25c0*/  LDCU.64 UR30, c[0x0][0x3c8] ;  /* 0x00007900ff1e77ac */ /* 0x000e620008000a00 */
[----:B------:R-:W-:Y:S01]  /*25d0*/  IMAD.MOV.U32 R6, RZ, RZ, RZ ;  /* 0x000000ffff067224 */ /* 0x000fe200078e00ff */
[----:B------:R-:W2:Y:S01]  /*25e0*/  LDCU UR51, c[0x0][0x3d0] ;  /* 0x00007a00ff3377ac */ /* 0x000ea20008000800 */
[----:B------:R-:W3:Y:S01]  /*25f0*/  LDCU UR50, c[0x0][0x3c4] ;  /* 0x00007880ff3277ac */ /* 0x000ee20008000800 */
[----:B------:R-:W4:Y:S01]  /*2600*/  LDCU UR5, c[0x0][0x4f4] ;  /* 0x00009e80ff0577ac */ /* 0x000f220008000800 */
[----:B------:R-:W0:Y:S01]  /*2610*/  LDCU UR77, c[0x0][0x3d4] ;  /* 0x00007a80ff4d77ac */ /* 0x000e220008000800 */
[----:B-1----:R-:W-:Y:S01]  /*2620*/  IMAD.HI.U32 R6, R7, UR31, R6 ;  /* 0x0000001f07067c27 */ /* 0x002fe2000f8e0006 */
[----:B------:R-:W1:Y:S04]  /*2630*/  LDCU UR76, c[0x0][0x4f8] ;  /* 0x00009f00ff4c77ac */ /* 0x000e680008000800 */
[----:B--2---:R-:W-:Y:S01]  /*2640*/  SHF.R.U32.HI R17, RZ, UR51, R6 ;  /* 0x00000033ff117c19 */ /* 0x004fe20008011606 */
[----:B------:R-:W2:Y:S03]  /*2650*/  LDCU UR75, c[0x0][0x3e8] ;  /* 0x00007d00ff4b77ac */ /* 0x000ea60008000800 */
[----:B------:R-:W-:Y:S01]  /*2660*/  IADD3 R6, PT, PT, -R17, RZ, RZ ;  /* 0x000000ff11067210 */ /* 0x000fe20007ffe1ff */
[----:B---3--:R-:W-:Y:S01]  /*2670*/  UISETP.NE.AND UP0, UPT, UR50, 0x1, UPT ;  /* 0x000000013200788c */ /* 0x008fe2000bf05270 */
[----:B------:R-:W3:Y:S03]  /*2680*/  LDCU UR74, c[0x0][0x4fc] ;  /* 0x00009f80ff4a77ac */ /* 0x000ee60008000800 */
        /* <DEDUP_REMOVED lines=268> */
[----:B0-----:R-:W-:-:S04]  /*3750*/  @P1 SHF.R.U32.HI R19, RZ, R8, R19 ;  /* 0x00000008ff131219 */ /* 0x001fc80000011613 */
[----:B------:R-:W-:-:S05]  /*3760*/  @P1 IADD3 R19, PT, PT, -R19, RZ, RZ ;  /* 0x000000ff13131210 */ /* 0x000fca0007ffe1ff */
[----:B------:R-:W-:-:S04]  /*3770*/  @P1 IMAD R18, R19, R18, R17 ;  /* 0x0000001213121224 */ /* 0x000fc800078e0211 */
[----:B--2---:R-:W-:-:S07]  /*3780*/  @P1 IMAD R15, R18, R14, R15 ;  /* 0x0000000e120f1224 */ /* 0x004fce00078e020f */
.L_x_2099:
[----:B------:R-:W1:Y:S01]  /*3790*/  LDCU UR52, c[0x0][0x3d0] ;  /* 0x00007a00ff3477ac */ /* 0x000e620008000800 */
[----:B------:R-:W-:Y:S01]  /*37a0*/  IADD3 R14, P1, PT, R15, R12, RZ ;  /* 0x0000000c0f0e7210 */ /* 0x000fe20007f3e0ff */
[----:B------:R-:W-:Y:S01]  /*37b0*/  IMAD.MOV.U32 R16, RZ, RZ, RZ ;  /* 0x000000ffff107224 */ /* 0x000fe200078e00ff */
[----:B0-----:R-:W-:-:S03]  /*37c0*/  IADD3 R17, PT, PT, R7, UR4, RZ ;  /* 0x0000000407117c10 */ /* 0x001fc6000fffe0ff */
[----:B------:R-:W-:Y:S02]  /*37d0*/  IMAD.X R15, RZ, RZ, R13, P1 ;  /* 0x000000ffff0f7224 */ /* 0x000fe400008e060d */
[----:B------:R-:W-:-:S03]  /*37e0*/  IMAD.HI.U32 R6, R17, UR31, R16 ;  /* 0x0000001f11067c27 */ /* 0x000fc6000f8e0010 */
[----:B------:R1:W5:Y:S02]  /*37f0*/  LDG.E.U8 R27, desc[UR36][R14.64] ;  /* 0x000000240e1b7981 */ /* 0x000364000c1e1100 */
[----:B-1----:R-:W-:-:S04]  /*3800*/  SHF.R.U32.HI R15, RZ, UR52, R6 ;  /* 0x00000034ff0f7c19 */ /* 0x002fc80008011606 */
[----:B------:R-:W-:-:S05]  /*3810*/  IADD3 R21, PT, PT, -R15, RZ, RZ ;  /* 0x000000ff0f157210 */ /* 0x000fca0007ffe1ff */
[----:B------:R-:W-:-:S04]  /*3820*/  IMAD R21, R21, UR30, R17 ;  /* 0x0000001e15157c24 */ /* 0x000fc8000f8e0211 */
[----:B------:R-:W-:Y:S01]  /*3830*/  IMAD R21, R21, UR5, RZ ;  /* 0x0000000515157c24 */ /* 0x000fe2000f8e02ff */
[----:B------:R-:W-:Y:S06]  /*3840*/  BRA.U !UP0, `(.L_x_2100) ;  /* 0x0000000d08687547 */ /* 0x000fec000b800000 */
        /* <DEDUP_REMOVED lines=204> */
[----:B------:R-:W1:Y:S01]  /*4510*/  @P1 LDC R8, c[0x0][0x4f0] ;  /* 0x00013c00ff081b82 */ /* 0x000e620000000800 */
[----:B0-----:R-:W-:-:S07]  /*4520*/  IMAD.HI.U32 R18, R23, UR52, R14 ;  /* 0x0000003417127c27 */ /* 0x001fce000f8e000e */
[----:B------:R-:W0:Y:S01]  /*4530*/  @P1 LDC.64 R14, c[0x0][0x4e8] ;  /* 0x00013a00ff0e1b82 */ /* 0x000e220000000a00 */
[----:B------:R-:W-:Y:S02]  /*4540*/  SHF.R.U32.HI R19, RZ, UR53, R18 ;  /* 0x00000035ff137c19 */ /* 0x000fe40008011612 */
[----:B------:R-:W-:Y:S02]  /*4550*/  @P1 MOV R18, RZ ;  /* 0x000000ff00121202 */ /* 0x000fe40000000f00 */
[----:B------:R-:W-:-:S03]  /*4560*/  IADD3 R6, PT, PT, -R19, RZ, RZ ;  /* 0x000000ff13067210 */ /* 0x000fc60007ffe1ff */
[----:B------:R-:W2:Y:S02]  /*4570*/  @P1 LDC R20, c[0x0][0x554] ;  /* 0x00015500ff141b82 */ /* 0x000ea40000000800 */
[----:B------:R-:W-:-:S04]  /*4580*/  IMAD R6, R6, UR28, R23 ;  /* 0x0000001c06067c24 */ /* 0x000fc8000f8e0217 */
[----:B------:R-:W-:Y:S02]  /*4590*/  IMAD R21, R6, UR29, R21 ;  /* 0x0000001d06157c24 */ /* 0x000fe4000f8e0215 */
[----:B0-----:R-:W-:-:S05]  /*45a0*/  @P1 IMAD.HI.U32 R15, R19, R15, R18 ;  /* 0x0000000f130f1227 */ /* 0x001fca00078e0012 */
[----:B-1----:R-:W-:-:S05]  /*45b0*/  @P1 SHF.R.U32.HI R15, RZ, R8, R15 ;  /* 0x00000008ff0f1219 */ /* 0x002fca000001160f */
[----:B------:R-:W-:-:S04]  /*45c0*/  @P1 IMAD.MOV R15, RZ, RZ, -R15 ;  /* 0x000000ffff0f1224 */ /* 0x000fc800078e0a0f */
[----:B------:R-:W-:-:S04]  /*45d0*/  @P1 IMAD R14, R14, R15, R19 ;  /* 0x0000000f0e0e1224 */ /* 0x000fc800078e0213 */
[----:B--2---:R-:W-:-:S07]  /*45e0*/  @P1 IMAD R21, R14, R20, R21 ;  /* 0x000000140e151224 */ /* 0x004fce00078e0215 */
.L_x_2100:
[----:B------:R-:W0:Y:S01]  /*45f0*/  LDCU UR52, c[0x0][0x3d0] ;  /* 0x00007a00ff3477ac */ /* 0x000e220008000800 */
[----:B------:R-:W-:Y:S01]  /*4600*/  IADD3 R14, P1, PT, R21, R12, RZ ;  /* 0x0000000c150e7210 */ /* 0x000fe20007f3e0ff */
[----:B------:R-:W-:Y:S01]  /*4610*/  IMAD.MOV.U32 R16, RZ, RZ, RZ ;  /* 0x000000ffff107224 */ /* 0x000fe200078e00ff */
[----:B------:R-:W-:Y:S02]  /*4620*/  IADD3 R17, PT, PT, R17, UR4, RZ ;  /* 0x0000000411117c10 */ /* 0x000fe4000fffe0ff */
[----:B------:R-:W-:-:S03]  /*4630*/  IADD3.X R15, PT, PT, RZ, R13, RZ, P1, !PT ;  /* 0x0000000dff0f7210 */ /* 0x000fc60000ffe4ff */
[----:B------:R-:W-:Y:S02]  /*4640*/  IMAD.HI.U32 R6, R17, UR31, R16 ;  /* 0x0000001f11067c27 */ /* 0x000fe4000f8e0010 */
[----:B------:R0:W5:Y:S03]  /*4650*/  LDG.E.U8 R26, desc[UR36][R14.64] ;  /* 0x000000240e1a7981 */ /* 0x000166000c1e1100 */
[----:B0-----:R-:W-:-:S04]  /*4660*/  SHF.R.U32.HI R15, RZ, UR52, R6 ;  /* 0x00000034ff0f7c19 */ /* 0x001fc80008011606 */
[----:B------:R-:W-:-:S05]  /*4670*/  IADD3 R21, PT, PT, -R15, RZ, RZ ;  /* 0x000000ff0f157210 */ /* 0x000fca0007ffe1ff */
[----:B------:R-:W-:-:S04]  /*4680*/  IMAD R21, R21, UR30, R17 ;  /* 0x0000001e15157c24 */ /* 0x000fc8000f8e0211 */
[----:B------:R-:W-:Y:S01]  /*4690*/  IMAD R21, R21, UR5, RZ ;  /* 0x0000000515157c24 */ /* 0x000fe2000f8e02ff */
[----:B------:R-:W-:Y:S06]  /*46a0*/  BRA.U !UP0, `(.L_x_2101) ;  /* 0x0000000d08687547 */ /* 0x000fec000b800000 */
        /* <DEDUP_REMOVED lines=218> */
.L_x_2101:
[----:B------:R-:W0:Y:S01]  /*5450*/  LDCU UR52, c[0x0][0x3d0] ;  /* 0x00007a00ff3477ac */ /* 0x000e220008000800 */
[----:B------:R-:W-:Y:S01]  /*5460*/  IADD3 R14, P1, PT, R21, R12, RZ ;  /* 0x0000000c150e7210 */ /* 0x000fe20007f3e0ff */
[----:B------:R-:W-:Y:S01]  /*5470*/  VIADD R17, R17, UR4 ;  /* 0x0000000411117c36 */ /* 0x000fe20008000000 */
[----:B------:R-:W-:Y:S02]  /*5480*/  MOV R16, RZ ;  /* 0x000000ff00107202 */ /* 0x000fe40000000f00 */
        /* <DEDUP_REMOVED lines=222> */
[----:B0-----:R-:W-:-:S04]  /*6270*/  @P1 SHF.R.U32.HI R15, RZ, R8, R15 ;  /* 0x00000008ff0f1219 */ /* 0x001fc8000001160f */
[----:B------:R-:W-:-:S05]  /*6280*/  @P1 IADD3 R15, PT, PT, -R15, RZ, RZ ;  /* 0x000000ff0f0f1210 */ /* 0x000fca0007ffe1ff */
[----:B------:R-:W-:-:S04]  /*6290*/  @P1 IMAD R14, R14, R15, R17 ;  /* 0x0000000f0e0e1224 */ /* 0x000fc800078e0211 */
[----:B--2---:R-:W-:-:S07]  /*62a0*/  @P1 IMAD R21, R14, R18, R21 ;  /* 0x000000120e151224 */ /* 0x004fce00078e0215 */
.L_x_2102:
[----:B------:R-:W-:-:S05]  /*62b0*/  IADD3 R14, P1, PT, R21, R12, RZ ;  /* 0x0000000c150e7210 */ /* 0x000fca0007f3e0ff */
[----:B------:R-:W-:-:S05]  /*62c0*/  IMAD.X R15, RZ, RZ, R13, P1 ;  /* 0x000000ffff0f7224 */ /* 0x000fca00008e060d */
[----:B------:R1:W5:Y:S03]  /*62d0*/  LDG.E.U8 R14, desc[UR36][R14.64] ;  /* 0x000000240e0e7981 */ /* 0x000366000c1e1100 */
.L_x_2098:
[----:B------:R-:W2:Y:S01]  /*62e0*/  LDCU UR5, c[0x0][0x388] ;  /* 0x00007100ff0577ac */ /* 0x000ea20008000800 */
[----:B0-----:R-:W-:Y:S01]  /*62f0*/  MOV R6, UR4 ;  /* 0x0000000400067c02 */ /* 0x001fe20008000f00 */
[----:B-----5:R-:W-:Y:S01]  /*6300*/  IMAD.IADD R4, R19, 0x1, R4 ;  /* 0x0000000113047824 */ /* 0x020fe200078e0204 */
[----:B------:R-:W-:Y:S02]  /*6310*/  IADD3 R2, PT, PT, R27, R2, RZ ;  /* 0x000000021b027210 */ /* 0x000fe40007ffe0ff */
[----:B------:R-:W-:Y:S02]  /*6320*/  LEA R7, R6, R7, 0x2 ;  /* 0x0000000706077211 */ /* 0x000fe400078e10ff */
[----:B------:R-:W-:Y:S02]  /*6330*/  IADD3 R3, PT, PT, R26, R3, RZ ;  /* 0x000000031a037210 */ /* 0x000fe40007ffe0ff */
[----:B------:R-:W-:Y:S01]  /*6340*/  IADD3 R5, PT, PT, R14, R5, RZ ;  /* 0x000000050e057210 */ /* 0x000fe20007ffe0ff */
[----:B-1----:R-:W-:-:S02]  /*6350*/  IMAD R15, R6, 0x3, R7 ;  /* 0x00000003060f7824 */ /* 0x002fc400078e0207 */
[----:B--2---:R-:W-:-:S05]  /*6360*/  IMAD.U32 R8, RZ, RZ, UR5 ;  /* 0x00000005ff087e24 */ /* 0x004fca000f8e00ff */
[----:B------:R-:W-:-:S13]  /*6370*/  ISETP.GE.U32.AND P1, PT, R15, R8, PT ;  /* 0x000000080f00720c */ /* 0x000fda0003f26070 */
[----:B------:R-:W-:Y:S05]  /*6380*/  @!P1 BRA `(.L_x_2103) ;  /* 0xffffffc000749947 */ /* 0x000fea000383ffff */
.L_x_2097:
[----:B------:R-:W-:Y:S05]  /*6390*/  BSYNC.RECONVERGENT B1 ;  /* 0x0000000000017941 */ /* 0x000fea0003800200 */
.L_x_2096:
[----:B------:R-:W-:Y:S01]  /*63a0*/  ISETP.GE.U32.AND P0, PT, R7, R8, PT ;  /* 0x000000080700720c */ /* 0x000fe20003f06070 */
[----:B------:R-:W-:Y:S01]  /*63b0*/  BSSY.RECONVERGENT B1, `(.L_x_2104) ;  /* 0x0000464000017945 */ /* 0x000fe20003800200 */
[----:B------:R-:W-:-:S11]  /*63c0*/  PRMT R0, R14, 0x7610, R0 ;  /* 0x000076100e007816 */ /* 0x000fd60000000000 */
[----:B------:R-:W-:Y:S05]  /*63d0*/  @P0 BRA `(.L_x_2105) ;  /* 0x0000004400840947 */ /* 0x000fea0003800000 */
[----:B------:R-:W0:Y:S01]  /*63e0*/  LDC R18, c[0x0][0x3c4] ;  /* 0x0000f100ff127b82 */ /* 0x000e220000000800 */
[----:B------:R-:W1:Y:S02]  /*63f0*/  LDCU.64 UR4, c[0x0][0x750] ;  /* 0x0000ea00ff0477ac */ /* 0x000e640008000a00 */
[----:B-1----:R-:W-:-:S04]  /*6400*/  IADD3 R10, P0, PT, R10, UR4, RZ ;  /* 0x000000040a0a7c10 */ /* 0x002fc8000ff1e0ff */
[----:B------:R-:W-:Y:S02]  /*6410*/  IADD3.X R11, PT, PT, RZ, UR5, RZ, P0, !PT ;  /* 0x00000005ff0b7c10 */ /* 0x000fe400087fe4ff */
[----:B0-----:R-:W-:-:S13]  /*6420*/  ISETP.NE.AND P1, PT, R18, RZ, PT ;  /* 0x000000ff1200720c */ /* 0x001fda0003f25270 */
[----:B------:R-:W-:Y:S05]  /*6430*/  @P1 BRA `(.L_x_2106) ;  /* 0x0000000000381947 */ /* 0x000fea0003800000 */
[----:B------:R1:W5:Y:S01]  /*6440*/  LDG.E.U8 R27, desc[UR36][R10.64] ;  /* 0x000000240a1b7981 */ /* 0x000362000c1e1100 */
[----:B------:R-:W-:-:S05]  /*6450*/  IMAD.IADD R13, R7, 0x1, R6 ;  /* 0x00000001070d7824 */ /* 0x000fca00078e0206 */
[----:B------:R-:W-:-:S13]  /*6460*/  ISETP.GE.U32.AND P0, PT, R13, R8, PT ;  /* 0x000000080d00720c */ /* 0x000fda0003f06070 */
[----:B-1----:R-:W-:Y:S05]  /*6470*/  @P0 BRA `(.L_x_2105) ;  /* 0x00000044005c0947 */ /* 0x002fea0003800000 */
[----:B------:R-:W-:Y:S02]  /*6480*/  IADD3 R11, PT, PT, R13, R6, RZ ;  /* 0x000000060d0b7210 */ /* 0x000fe40007ffe0ff */
[----:B-----5:R-:W-:Y:S02]  /*6490*/  PRMT R26, R27, 0x7610, R26 ;  /* 0x000076101b1a7816 */ /* 0x020fe4000000001a */
[----:B------:R-:W-:-:S13]  /*64a0*/  ISETP.GE.U32.AND P0, PT, R11, R8, PT ;  /* 0x000000080b00720c */ /* 0x000fda0003f06070 */
[----:B------:R-:W-:Y:S05]  /*64b0*/  @P0 BRA `(.L_x_2105) ;  /* 0x00000044004c0947 */ /* 0x000fea0003800000 */
[----:B------:R-:W-:Y:S02]  /*64c0*/  IADD3 R11, PT, PT, R11, R6, RZ ;  /* 0x000000060b0b7210 */ /* 0x000fe40007ffe0ff */
[----:B------:R-:W-:Y:S02]  /*64d0*/  PRMT R19, R27, 0x7610, R19 ;  /* 0x000076101b137816 */ /* 0x000fe40000000013 */
[----:B------:R-:W-:Y:S02]  /*64e0*/  ISETP.GE.U32.AND P0, PT, R11, R8, PT ;  /* 0x000000080b00720c */ /* 0x000fe40003f06070 */
[C---:B------:R-:W-:Y:S02]  /*64f0*/  PRMT R26, R27.reuse, 0x7610, R26 ;  /* 0x000076101b1a7816 */ /* 0x040fe4000000001a */
[----:B------:R-:W-:Y:S01]  /*6500*/  SEL R0, R27, R0, !P0 ;  /* 0x000000001b007207 */ /* 0x000fe20004000000 */
[----:B------:R-:W-:Y:S08]  /*6510*/  BRA `(.L_x_2105) ;  /* 0x0000004400347947 */ /* 0x000ff00003800000 */
.L_x_2106:
[----:B------:R-:W0:Y:S01]  /*6520*/  LDC.64 R12, c[0x0][0x3c8] ;  /* 0x0000f200ff0c7b82 */ /* 0x000e220000000a00 */
[----:B------:R-:W-:Y:S01]  /*6530*/  MOV R15, R7 ;  /* 0x00000007000f7202 */ /* 0x000fe20000000f00 */
[----:B------:R-:W-:Y:S01]  /*6540*/  IMAD.MOV.U32 R14, RZ, RZ, RZ ;  /* 0x000000ffff0e7224 */ /* 0x000fe200078e00ff */
[----:B------:R-:W-:-:S04]  /*6550*/  IADD3 R18, PT, PT, R18, -0x1, RZ ;  /* 0xffffffff12127810 */ /* 0x000fc80007ffe0ff */
[C---:B------:R-:W-:Y:S01]  /*6560*/  ISETP.NE.AND P0, PT, R18.reuse, RZ, PT ;  /* 0x000000ff1200720c */ /* 0x040fe20003f05270 */
[----:B------:R-:W1:Y:S01]  /*6570*/  LDC R23, c[0x0][0x3d0] ;  /* 0x0000f400ff177b82 */ /* 0x000e620000000800 */
[----:B------:R-:W-:-:S04]  /*6580*/  VIMNMX.U32 R25, PT, PT, R18, 0x18, PT ;  /* 0x0000001812197848 */ /* 0x000fc80003fe0000 */
[----:B------:R-:W-:-:S03]  /*6590*/  IADD3 R25, PT, PT, R25, 0x1, RZ ;  /* 0x0000000119197810 */ /* 0x000fc60007ffe0ff */
[----:B------:R-:W2:Y:S01]  /*65a0*/  LDC R24, c[0x0][0x4f4] ;  /* 0x00013d00ff187b82 */ /* 0x000ea20000000800 */
[----:B0-----:R-:W-:-:S05]  /*65b0*/  IMAD.HI.U32 R16, R7, R13, R14 ;  /* 0x0000000d07107227 */ /* 0x001fca00078e000e */
[----:B-1----:R-:W-:-:S05]  /*65c0*/  SHF.R.U32.HI R17, RZ, R23, R16 ;  /* 0x00000017ff117219 */ /* 0x002fca0000011610 */
[----:B------:R-:W-:-:S04]  /*65d0*/  IMAD.MOV R27, RZ, RZ, -R17 ;  /* 0x000000ffff1b7224 */ /* 0x000fc800078e0a11 */
[----:B------:R-:W-:-:S04]  /*65e0*/  IMAD R27, R12, R27, R7 ;  /* 0x0000001b0c1b7224 */ /* 0x000fc800078e0207 */
[----:B--2---:R-:W-:Y:S01]  /*65f0*/  IMAD R27, R27, R24, RZ ;  /* 0x000000181b1b7224 */ /* 0x004fe200078e02ff */
        /* <DEDUP_REMOVED lines=243> */
[----:B------:R-:W-:Y:S01]  /*7530*/  ISETP.NE.AND P1, PT, R25, 0x18, PT ;  /* 0x000000181900780c */ /* 0x000fe20003f25270 */
[----:B------:R-:W0:Y:S01]  /*7540*/  LDCU.64 UR4, c[0x0][0x4e0] ;  /* 0x00009c00ff0477ac */ /* 0x000e220008000a00 */
[----:B------:R-:W-:Y:S01]  /*7550*/  HFMA2 R20, -RZ, RZ, 0, 0 ;  /* 0x00000000ff147431 */ /* 0x000fe200000001ff */
[----:B------:R-:W1:Y:S10]  /*7560*/  LDCU UR6, c[0x0][0x4dc] ;  /* 0x00009b80ff0677ac */ /* 0x000e740008000800 */
[----:B------:R-:W2:Y:S01]  /*7570*/  @P1 LDC.64 R14, c[0x0][0x4e8] ;  /* 0x00013a00ff0e1b82 */ /* 0x000ea20000000a00 */
[----:B0-----:R-:W-:Y:S01]  /*7580*/  IMAD.HI.U32 R16, R21, UR4, R20 ;  /* 0x0000000415107c27 */ /* 0x001fe2000f8e0014 */
[----:B------:R-:W0:Y:S06]  /*7590*/  LDCU UR4, c[0x0][0x550] ;  /* 0x0000aa00ff0477ac */ /* 0x000e2c0008000800 */
[----:B------:R-:W3:Y:S01]  /*75a0*/  @P1 LDC R18, c[0x0][0x4f0] ;  /* 0x00013c00ff121b82 */ /* 0x000ee20000000800 */
[----:B------:R-:W-:Y:S01]  /*75b0*/  SHF.R.U32.HI R17, RZ, UR5, R16 ;  /* 0x00000005ff117c19 */ /* 0x000fe20008011610 */
[----:B------:R-:W-:-:S03]  /*75c0*/  @P1 IMAD.MOV.U32 R16, RZ, RZ, RZ ;  /* 0x000000ffff101224 */ /* 0x000fc600078e00ff */
[----:B------:R-:W-:-:S05]  /*75d0*/  IADD3 R20, PT, PT, -R17, RZ, RZ ;  /* 0x000000ff11147210 */ /* 0x000fca0007ffe1ff */
[----:B-1----:R-:W-:Y:S02]  /*75e0*/  IMAD R20, R20, UR6, R21 ;  /* 0x0000000614147c24 */ /* 0x002fe4000f8e0215 */
[----:B--2---:R-:W-:Y:S02]  /*75f0*/  @P1 IMAD.HI.U32 R15, R17, R15, R16 ;  /* 0x0000000f110f1227 */ /* 0x004fe400078e0010 */
[----:B------:R-:W1:Y:S02]  /*7600*/  @P1 LDC R16, c[0x0][0x554] ;  /* 0x00015500ff101b82 */ /* 0x000e640000000800 */
[----:B0-----:R-:W-:Y:S01]  /*7610*/  IMAD R27, R20, UR4, R27 ;  /* 0x00000004141b7c24 */ /* 0x001fe2000f8e021b */
[----:B---3--:R-:W-:-:S04]  /*7620*/  @P1 SHF.R.U32.HI R15, RZ, R18, R15 ;  /* 0x00000012ff0f1219 */ /* 0x008fc8000001160f */
[----:B------:R-:W-:-:S05]  /*7630*/  @P1 IADD3 R15, PT, PT, -R15, RZ, RZ ;  /* 0x000000ff0f0f1210 */ /* 0x000fca0007ffe1ff */
[----:B------:R-:W-:-:S04]  /*7640*/  @P1 IMAD R14, R14, R15, R17 ;  /* 0x0000000f0e0e1224 */ /* 0x000fc800078e0211 */
[----:B-1----:R-:W-:-:S07]  /*7650*/  @P1 IMAD R27, R14, R16, R27 ;  /* 0x000000100e1b1224 */ /* 0x002fce00078e021b */
.L_x_2107:
[----:B------:R-:W-:-:S04]  /*7660*/  IADD3 R14, P1, PT, R27, R10, RZ ;  /* 0x0000000a1b0e7210 */ /* 0x000fc80007f3e0ff */
[----:B------:R-:W-:-:S05]  /*7670*/  IADD3.X R15, PT, PT, RZ, R11, RZ, P1, !PT ;  /* 0x0000000bff0f7210 */ /* 0x000fca0000ffe4ff */
[----:B------:R0:W5:Y:S01]  /*7680*/  LDG.E.U8 R27, desc[UR36][R14.64] ;  /* 0x000000240e1b7981 */ /* 0x000162000c1e1100 */
[----:B------:R-:W-:-:S05]  /*7690*/  IMAD.IADD R17, R7, 0x1, R6 ;  /* 0x0000000107117824 */ /* 0x000fca00078e0206 */
[----:B------:R-:W-:-:S13]  /*76a0*/  ISETP.GE.U32.AND P1, PT, R17, R8, PT ;  /* 0x000000081100720c */ /* 0x000fda0003f26070 */
[----:B0-----:R-:W-:Y:S05]  /*76b0*/  @P1 BRA `(.L_x_2105) ;  /* 0x0000003000cc1947 */ /* 0x001fea0003800000 */
[----:B------:R-:W-:-:S05]  /*76c0*/  MOV R16, RZ ;  /* 0x000000ff00107202 */ /* 0x000fca0000000f00 */
[----:B------:R-:W-:-:S05]  /*76d0*/  IMAD.HI.U32 R20, R17, R13, R16 ;  /* 0x0000000d11147227 */ /* 0x000fca00078e0010 */
[----:B------:R-:W-:-:S04]  /*76e0*/  SHF.R.U32.HI R21, RZ, R23, R20 ;  /* 0x00000017ff157219 */ /* 0x000fc80000011614 */
[----:B------:R-:W-:-:S05]  /*76f0*/  IADD3 R15, PT, PT, -R21, RZ, RZ ;  /* 0x000000ff150f7210 */ /* 0x000fca0007ffe1ff */
[----:B------:R-:W-:-:S04]  /*7700*/  IMAD R15, R12, R15, R17 ;  /* 0x0000000f0c0f7224 */ /* 0x000fc800078e0211 */
[----:B------:R-:W-:Y:S01]  /*7710*/  IMAD R18, R15, R24, RZ ;  /* 0x000000180f127224 */ /* 0x000fe200078e02ff */
        /* <DEDUP_REMOVED lines=244> */
[----:B------:R-:W-:Y:S02]  /*8660*/  ISETP.NE.AND P1, PT, R25, 0x18, PT ;  /* 0x000000181900780c */ /* 0x000fe40003f25270 */
[----:B------:R-:W-:Y:S01]  /*8670*/  MOV R28, RZ ;  /* 0x000000ff001c7202 */ /* 0x000fe20000000f00 */
[----:B------:R-:W1:Y:S10]  /*8680*/  LDCU UR6, c[0x0][0x4dc] ;  /* 0x00009b80ff0677ac */ /* 0x000e740008000800 */
[----:B------:R-:W2:Y:S01]  /*8690*/  @P1 LDC.64 R14, c[0x0][0x4e8] ;  /* 0x00013a00ff0e1b82 */ /* 0x000ea20000000a00 */
[----:B0-----:R-:W-:Y:S01]  /*86a0*/  IMAD.HI.U32 R20, R29, UR4, R28 ;  /* 0x000000041d147c27 */ /* 0x001fe2000f8e001c */
[----:B------:R-:W0:Y:S04]  /*86b0*/  LDCU UR4, c[0x0][0x550] ;  /* 0x0000aa00ff0477ac */ /* 0x000e280008000800 */
[----:B------:R-:W-:-:S02]  /*86c0*/  SHF.R.U32.HI R21, RZ, UR5, R20 ;  /* 0x00000005ff157c19 */ /* 0x000fc40008011614 */
[----:B------:R-:W-:-:S03]  /*86d0*/  @P1 MOV R20, RZ ;  /* 0x000000ff00141202 */ /* 0x000fc60000000f00 */
[----:B------:R-:W-:-:S04]  /*86e0*/  IMAD.MOV R28, RZ, RZ, -R21 ;  /* 0x000000ffff1c7224 */ /* 0x000fc800078e0a15 */
[----:B-1----:R-:W-:-:S04]  /*86f0*/  IMAD R29, R28, UR6, R29 ;  /* 0x000000061c1d7c24 */ /* 0x002fc8000f8e021d */
[----:B0-----:R-:W-:Y:S02]  /*8700*/  IMAD R18, R29, UR4, R18 ;  /* 0x000000041d127c24 */ /* 0x001fe4000f8e0212 */
[----:B------:R-:W0:Y:S01]  /*8710*/  @P1 LDC R29, c[0x0][0x4f0] ;  /* 0x00013c00ff1d1b82 */ /* 0x000e220000000800 */
[----:B--2---:R-:W-:-:S07]  /*8720*/  @P1 IMAD.HI.U32 R20, R21, R15, R20 ;  /* 0x0000000f15141227 */ /* 0x004fce00078e0014 */
[----:B------:R-:W1:Y:S01]  /*8730*/  @P1 LDC R15, c[0x0][0x554] ;  /* 0x00015500ff0f1b82 */ /* 0x000e620000000800 */
[----:B0-----:R-:W-:-:S04]  /*8740*/  @P1 SHF.R.U32.HI R20, RZ, R29, R20 ;  /* 0x0000001dff141219 */ /* 0x001fc80000011614 */
[----:B------:R-:W-:-:S05]  /*8750*/  @P1 IADD3 R29, PT, PT, -R20, RZ, RZ ;  /* 0x000000ff141d1210 */ /* 0x000fca0007ffe1ff */
[----:B------:R-:W-:-:S04]  /*8760*/  @P1 IMAD R14, R14, R29, R21 ;  /* 0x0000001d0e0e1224 */ /* 0x000fc800078e0215 */
[----:B-1----:R-:W-:-:S07]  /*8770*/  @P1 IMAD R18, R14, R15, R18 ;  /* 0x0000000f0e121224 */ /* 0x002fce00078e0212 */
.L_x_2108:
[----:B------:R-:W-:-:S05]  /*8780*/  IADD3 R20, P1, PT, R18, R10, RZ ;  /* 0x0000000a12147210 */ /* 0x000fca0007f3e0ff */
[----:B------:R-:W-:-:S05]  /*8790*/  IMAD.X R21, RZ, RZ, R11, P1 ;  /* 0x000000ffff157224 */ /* 0x000fca00008e060b */
[----:B------:R0:W5:Y:S01]  /*87a0*/  LDG.E.U8 R26, desc[UR36][R20.64] ;  /* 0x00000024141a7981 */ /* 0x000162000c1e1100 */
[----:B------:R-:W-:-:S04]  /*87b0*/  IADD3 R15, PT, PT, R17, R6, RZ ;  /* 0x00000006110f7210 */ /* 0x000fc80007ffe0ff */
[----:B------:R-:W-:-:S13]  /*87c0*/  ISETP.GE.U32.AND P1, PT, R15, R8, PT ;  /* 0x000000080f00720c */ /* 0x000fda0003f26070 */
[----:B0-----:R-:W-:Y:S05]  /*87d0*/  @P1 BRA `(.L_x_2105) ;  /* 0x0000002000841947 */ /* 0x001fea0003800000 */
[----:B------:R-:W-:-:S05]  /*87e0*/  HFMA2 R14, -RZ, RZ, 0, 0 ;  /* 0x00000000ff0e7431 */ /* 0x000fca00000001ff */
[----:B------:R-:W-:-:S05]  /*87f0*/  IMAD.HI.U32 R16, R15, R13, R14 ;  /* 0x0000000d0f107227 */ /* 0x000fca00078e000e */
[----:B------:R-:W-:-:S05]  /*8800*/  SHF.R.U32.HI R17, RZ, R23, R16 ;  /* 0x00000017ff117219 */ /* 0x000fca0000011610 */
[----:B------:R-:W-:-:S04]  /*8810*/  IMAD.MOV R29, RZ, RZ, -R17 ;  /* 0x000000ffff1d7224 */ /* 0x000fc800078e0a11 */
[----:B------:R-:W-:-:S04]  /*8820*/  IMAD R29, R12, R29, R15 ;  /* 0x0000001d0c1d7224 */ /* 0x000fc800078e020f */
[----:B------:R-:W-:Y:S01]  /*8830*/  IMAD R29, R29, R24, RZ ;  /* 0x000000181d1d7224 */ /* 0x000fe200078e02ff */
        /* <DEDUP_REMOVED lines=243> */
[----:B------:R-:W-:Y:S01]  /*9770*/  ISETP.NE.AND P1, PT, R25, 0x18, PT ;  /* 0x000000181900780c */ /* 0x000fe20003f25270 */
[----:B------:R-:W0:Y:S01]  /*9780*/  LDCU.64 UR4, c[0x0][0x4e0] ;  /* 0x00009c00ff0477ac */ /* 0x000e220008000a00 */
[----:B------:R-:W-:Y:S01]  /*9790*/  IMAD.MOV.U32 R16, RZ, RZ, RZ ;  /* 0x000000ffff107224 */ /* 0x000fe200078e00ff */
[----:B------:R-:W1:Y:S10]  /*97a0*/  LDCU UR6, c[0x0][0x4dc] ;  /* 0x00009b80ff0677ac */ /* 0x000e740008000800 */
[----:B------:R-:W2:Y:S01]  /*97b0*/  @P1 LDC.64 R18, c[0x0][0x4e8] ;  /* 0x00013a00ff121b82 */ /* 0x000ea20000000a00 */
[----:B0-----:R-:W-:Y:S01]  /*97c0*/  IMAD.HI.U32 R20, R17, UR4, R16 ;  /* 0x0000000411147c27 */ /* 0x001fe2000f8e0010 */
[----:B------:R-:W0:Y:S04]  /*97d0*/  LDCU UR4, c[0x0][0x550] ;  /* 0x0000aa00ff0477ac */ /* 0x000e280008000800 */
[----:B------:R-:W-:-:S02]  /*97e0*/  SHF.R.U32.HI R21, RZ, UR5, R20 ;  /* 0x00000005ff157c19 */ /* 0x000fc40008011614 */
[----:B------:R-:W-:Y:S02]  /*97f0*/  @P1 MOV R20, RZ ;  /* 0x000000ff00141202 */ /* 0x000fe40000000f00 */
[----:B------:R-:W-:-:S05]  /*9800*/  IADD3 R16, PT, PT, -R21, RZ, RZ ;  /* 0x000000ff15107210 */ /* 0x000fca0007ffe1ff */
[----:B-1----:R-:W-:Y:S02]  /*9810*/  IMAD R16, R16, UR6, R17 ;  /* 0x0000000610107c24 */ /* 0x002fe4000f8e0211 */
[----:B--2---:R-:W-:Y:S02]  /*9820*/  @P1 IMAD.HI.U32 R19, R21, R19, R20 ;  /* 0x0000001315131227 */ /* 0x004fe400078e0014 */
[----:B------:R-:W1:Y:S02]  /*9830*/  @P1 LDC R20, c[0x0][0x4f0] ;  /* 0x00013c00ff141b82 */ /* 0x000e640000000800 */
[----:B0-----:R-:W-:-:S06]  /*9840*/  IMAD R29, R16, UR4, R29 ;  /* 0x00000004101d7c24 */ /* 0x001fcc000f8e021d */
[----:B------:R-:W0:Y:S01]  /*9850*/  @P1 LDC R16, c[0x0][0x554] ;  /* 0x00015500ff101b82 */ /* 0x000e220000000800 */
[----:B-1----:R-:W-:-:S05]  /*9860*/  @P1 SHF.R.U32.HI R19, RZ, R20, R19 ;  /* 0x00000014ff131219 */ /* 0x002fca0000011613 */
[----:B------:R-:W-:-:S04]  /*9870*/  @P1 IMAD.MOV R19, RZ, RZ, -R19 ;  /* 0x000000ffff131224 */ /* 0x000fc800078e0a13 */
[----:B------:R-:W-:-:S04]  /*9880*/  @P1 IMAD R18, R18, R19, R21 ;  /* 0x0000001312121224 */ /* 0x000fc800078e0215 */
[----:B0-----:R-:W-:-:S07]  /*9890*/  @P1 IMAD R29, R18, R16, R29 ;  /* 0x00000010121d1224 */ /* 0x001fce00078e021d */
.L_x_2109:
[----:B------:R-:W-:-:S04]  /*98a0*/  IADD3 R16, P1, PT, R29, R10, RZ ;  /* 0x0000000a1d107210 */ /* 0x000fc80007f3e0ff */
[----:B------:R-:W-:-:S05]  /*98b0*/  IADD3.X R17, PT, PT, RZ, R11, RZ, P1, !PT ;  /* 0x0000000bff117210 */ /* 0x000fca0000ffe4ff */
[----:B------:R0:W5:Y:S01]  /*98c0*/  LDG.E.U8 R19, desc[UR36][R16.64] ;  /* 0x0000002410137981 */ /* 0x000162000c1e1100 */
[----:B------:R-:W-:-:S04]  /*98d0*/  IADD3 R15, PT, PT, R15, R6, RZ ;  /* 0x000000060f0f7210 */ /* 0x000fc80007ffe0ff */
[----:B------:R-:W-:-:S13]  /*98e0*/  ISETP.GE.U32.AND P1, PT, R15, R8, PT ;  /* 0x000000080f00720c */ /* 0x000fda0003f26070 */
[----:B0-----:R-:W-:Y:S05]  /*98f0*/  @P1 BRA `(.L_x_2105) ;  /* 0x00000010003c1947 */ /* 0x001fea0003800000 */
[----:B------:R-:W-:-:S04]  /*9900*/  IMAD.MOV.U32 R14, RZ, RZ, RZ ;  /* 0x000000ffff0e7224 */ /* 0x000fc800078e00ff */
[----:B------:R-:W-:-:S05]  /*9910*/  IMAD.HI.U32 R0, R15, R13, R14 ;  /* 0x0000000d0f007227 */ /* 0x000fca00078e000e */
[----:B------:R-:W-:-:S04]  /*9920*/  SHF.R.U32.HI R13, RZ, R23, R0 ;  /* 0x00000017ff0d7219 */ /* 0x000fc80000011600 */
[----:B------:R-:W-:-:S05]  /*9930*/  IADD3 R17, PT, PT, -R13, RZ, RZ ;  /* 0x000000ff0d117210 */ /* 0x000fca0007ffe1ff */
        /* <DEDUP_REMOVED lines=247> */
[----:B------:R-:W-:-:S11]  /*a8b0*/  HFMA2 R14, -RZ, RZ, 0, 0 ;  /* 0x00000000ff0e7431 */ /* 0x000fd600000001ff */
[----:B------:R-:W1:Y:S01]  /*a8c0*/  @P0 LDC.64 R12, c[0x0][0x4e8] ;  /* 0x00013a00ff0c0b82 */ /* 0x000e620000000a00 */
[----:B0-----:R-:W-:Y:S01]  /*a8d0*/  IMAD.HI.U32 R20, R15, UR4, R14 ;  /* 0x000000040f147c27 */ /* 0x001fe2000f8e000e */
[----:B------:R-:W0:Y:S06]  /*a8e0*/  LDCU UR4, c[0x0][0x4dc] ;  /* 0x00009b80ff0477ac */ /* 0x000e2c0008000800 */
[----:B------:R-:W2:Y:S01]  /*a8f0*/  @P0 LDC R0, c[0x0][0x4f0] ;  /* 0x00013c00ff000b82 */ /* 0x000ea20000000800 */
[----:B------:R-:W-:Y:S01]  /*a900*/  SHF.R.U32.HI R21, RZ, UR5, R20 ;  /* 0x00000005ff157c19 */ /* 0x000fe20008011614 */
[----:B------:R-:W3:Y:S01]  /*a910*/  LDCU UR5, c[0x0][0x550] ;  /* 0x0000aa00ff0577ac */ /* 0x000ee20008000800 */
[----:B------:R-:W-:-:S05]  /*a920*/  @P0 MOV R20, RZ ;  /* 0x000000ff00140202 */ /* 0x000fca0000000f00 */
[----:B------:R-:W4:Y:S01]  /*a930*/  @P0 LDC R16, c[0x0][0x554] ;  /* 0x00015500ff100b82 */ /* 0x000f220000000800 */
[--C-:B------:R-:W-:Y:S02]  /*a940*/  IMAD.MOV R14, RZ, RZ, -R21.reuse ;  /* 0x000000ffff0e7224 */ /* 0x100fe400078e0a15 */
[----:B-1----:R-:W-:-:S04]  /*a950*/  @P0 IMAD.HI.U32 R13, R21, R13, R20 ;  /* 0x0000000d150d0227 */ /* 0x002fc800078e0014 */
[----:B0-----:R-:W-:Y:S01]  /*a960*/  IMAD R14, R14, UR4, R15 ;  /* 0x000000040e0e7c24 */ /* 0x001fe2000f8e020f */
[----:B--2---:R-:W-:-:S03]  /*a970*/  @P0 SHF.R.U32.HI R13, RZ, R0, R13 ;  /* 0x00000000ff0d0219 */ /* 0x004fc6000001160d */
[----:B---3--:R-:W-:Y:S01]  /*a980*/  IMAD R17, R14, UR5, R17 ;  /* 0x000000050e117c24 */ /* 0x008fe2000f8e0211 */
[----:B------:R-:W-:-:S05]  /*a990*/  @P0 IADD3 R13, PT, PT, -R13, RZ, RZ ;  /* 0x000000ff0d0d0210 */ /* 0x000fca0007ffe1ff */
[----:B------:R-:W-:-:S04]  /*a9a0*/  @P0 IMAD R12, R12, R13, R21 ;  /* 0x0000000d0c0c0224 */ /* 0x000fc800078e0215 */
[----:B----4-:R-:W-:-:S07]  /*a9b0*/  @P0 IMAD R17, R12, R16, R17 ;  /* 0x000000100c110224 */ /* 0x010fce00078e0211 */
.L_x_2110:
[----:B------:R-:W-:-:S04]  /*a9c0*/  IADD3 R10, P0, PT, R17, R10, RZ ;  /* 0x0000000a110a7210 */ /* 0x000fc80007f1e0ff */
[----:B------:R-:W-:-:S05]  /*a9d0*/  IADD3.X R11, PT, PT, RZ, R11, RZ, P0, !PT ;  /* 0x0000000bff0b7210 */ /* 0x000fca00007fe4ff */
[----:B------:R0:W5:Y:S04]  /*a9e0*/  LDG.E.U8 R0, desc[UR36][R10.64] ;  /* 0x000000240a007981 */ /* 0x000168000c1e1100 */
.L_x_2105:
[----:B------:R-:W-:Y:S05]  /*a9f0*/  BSYNC.RECONVERGENT B1 ;  /* 0x0000000000017941 */ /* 0x000fea0003800200 */
.L_x_2104:
[----:B------:R-:W-:Y:S01]  /*aa00*/  ISETP.GE.U32.AND P0, PT, R7, R8, PT ;  /* 0x000000080700720c */ /* 0x000fe20003f06070 */
[----:B------:R-:W-:-:S12]  /*aa10*/  BSSY.RECONVERGENT B1, `(.L_x_2111) ;  /* 0x0000010000017945 */ /* 0x000fd80003800200 */
[----:B------:R-:W-:Y:S05]  /*aa20*/  @P0 BRA `(.L_x_2112) ;  /* 0x0000000000380947 */ /* 0x000fea0003800000 */
[----:B------:R-:W-:Y:S01]  /*aa30*/  IMAD.IADD R7, R7, 0x1, R6 ;  /* 0x0000000107077824 */ /* 0x000fe200078e0206 */
[----:B-----5:R-:W-:-:S04]  /*aa40*/  IADD3 R2, PT, PT, R2, R27, RZ ;  /* 0x0000001b02027210 */ /* 0x020fc80007ffe0ff */
[----:B------:R-:W-:-:S13]  /*aa50*/  ISETP.GE.U32.AND P0, PT, R7, R8, PT ;  /* 0x000000080700720c */ /* 0x000fda0003f06070 */
[----:B------:R-:W-:Y:S05]  /*aa60*/  @P0 BRA `(.L_x_2112) ;  /* 0x0000000000280947 */ /* 0x000fea0003800000 */
[----:B------:R-:W-:Y:S02]  /*aa70*/  IADD3 R7, PT, PT, R7, R6, RZ ;  /* 0x0000000607077210 */ /* 0x000fe40007ffe0ff */
[----:B------:R-:W-:Y:S02]  /*aa80*/  IADD3 R3, PT, PT, R3, R26, RZ ;  /* 0x0000001a03037210 */ /* 0x000fe40007ffe0ff */
[----:B------:R-:W-:-:S13]  /*aa90*/  ISETP.GE.U32.AND P0, PT, R7, R8, PT ;  /* 0x000000080700720c */ /* 0x000fda0003f06070 */
[----:B------:R-:W-:Y:S01]  /*aaa0*/  @!P0 IMAD.IADD R7, R7, 0x1, R6 ;  /* 0x0000000107078824 */ /* 0x000fe200078e0206 */
[----:B------:R-:W-:-:S04]  /*aab0*/  @!P0 IADD3 R19, PT, PT, R4, R19, RZ ;  /* 0x0000001304138210 */ /* 0x000fc80007ffe0ff */
[----:B------:R-:W-:Y:S02]  /*aac0*/  @!P0 ISETP.GE.U32.AND P1, PT, R7, R8, PT ;  /* 0x000000080700820c */ /* 0x000fe40003f26070 */
[----:B------:R-:W-:Y:S02]  /*aad0*/  @!P0 PRMT R4, R19, 0x7610, R4 ;  /* 0x0000761013048816 */ /* 0x000fe40000000004 */
[----:B------:R-:W-:-:S05]  /*aae0*/  @!P0 SEL R0, R0, RZ, !P1 ;  /* 0x000000ff00008207 */ /* 0x000fca0004800000 */
[----:B------:R-:W-:-:S05]  /*aaf0*/  @!P0 IMAD.IADD R0, R5, 0x1, R0 ;  /* 0x0000000105008824 */ /* 0x000fca00078e0200 */
[----:B------:R-:W-:-:S07]  /*ab00*/  @!P0 PRMT R5, R0, 0x7610, R5 ;  /* 0x0000761000058816 */ /* 0x000fce0000000005 */
.L_x_2112:
[----:B------:R-:W-:Y:S05]  /*ab10*/  BSYNC.RECONVERGENT B1 ;  /* 0x0000000000017941 */ /* 0x000fea0003800200 */
.L_x_2111:
[----:B------:R-:W-:-:S04]  /*ab20*/  IADD3 R2, PT, PT, R4, R3, R2 ;  /* 0x0000000304027210 */ /* 0x000fc80007ffe002 */
[----:B------:R-:W-:-:S04]  /*ab30*/  IADD3 R2, PT, PT, R2, R5, RZ ;  /* 0x0000000502027210 */ /* 0x000fc80007ffe0ff */
[----:B------:R-:W-:-:S07]  /*ab40*/  PRMT R4, R2, 0x7610, R4 ;  /* 0x0000761002047816 */ /* 0x000fce0000000004 */
.L_x_2067:
[----:B------:R-:W-:Y:S05]  /*ab50*/  BSYNC.RECONVERGENT B0 ;  /* 0x0000000000007941 */ /* 0x000fea0003800200 */
.L_x_2066:
[----:B------:R-:W1:Y:S02]  /*ab60*/  LDCU UR4, c[0x0][0x3a0] ;  /* 0x00007400ff0477ac */ /* 0x000e640008000800 */
[----:B-1----:R-:W-:-:S09]  /*ab70*/  UISETP.NE.AND UP0, UPT, UR4, URZ, UPT ;  /* 0x000000ff0400728c */ /* 0x002fd2000bf05270 */
[----:B------:R-:W-:Y:S05]  /*ab80*/  BRA.U !UP0, `(.L_x_2113) ;  /* 0x0000000108607547 */ /* 0x000fea000b800000 */
[----:B------:R-:W1:Y:S01]  /*ab90*/  S2UR UR5, SR_CgaCtaId ;  /* 0x00000000000579c3 */ /* 0x000e620000008800 */
[----:B------:R-:W0:Y:S01]  /*aba0*/  LDCU UR8, c[0x0][0x360] ;  /* 0x00006c00ff0877ac */ /* 0x000e220008000800 */
[----:B------:R-:W-:Y:S01]  /*abb0*/  UMOV UR4, 0x400 ;  /* 0x0000040000047882 */ /* 0x000fe20000000000 */
[----:B------:R-:W2:Y:S01]  /*abc0*/  LDCU UR6, c[0x0][0x364] ;  /* 0x00006c80ff0677ac */ /* 0x000ea20008000800 */
[----:B------:R-:W-:Y:S01]  /*abd0*/  UIADD3 UR4, UPT, UPT, UR4, 0x10, URZ ;  /* 0x0000001004047890 */ /* 0x000fe2000fffe0ff */
[----:B0-----:R-:W-:-:S03]  /*abe0*/  IMAD R3, R9, UR8, R22 ;  /* 0x0000000809037c24 */ /* 0x001fc6000f8e0216 */
[----:B-1----:R-:W-:Y:S02]  /*abf0*/  ULEA UR4, UR5, UR4, 0x18 ;  /* 0x0000000405047291 */ /* 0x002fe4000f8ec0ff */
[----:B--2---:R-:W-:-:S07]  /*ac00*/  UISETP.GE.U32.AND UP0, UPT, UR6, 0x2, UPT ;  /* 0x000000020600788c */ /* 0x004fce000bf06070 */
[----:B------:R1:W-:Y:S02]  /*ac10*/  STS.U8 [R3+UR4], R4 ;  /* 0x0000000403007988 */ /* 0x0003e40008000004 */
[----:B------:R-:W-:Y:S05]  /*ac20*/  BRA.U !UP0, `(.L_x_2113) ;  /* 0x0000000108387547 */ /* 0x000fea000b800000 */
[----:B------:R-:W-:-:S05]  /*ac30*/  UMOV UR5, UR6 ;  /* 0x0000000600057c82 */ /* 0x000fca0008000000 */
.L_x_2114:
[----:B------:R-:W-:Y:S01]  /*ac40*/  USHF.R.U32.HI UR7, URZ, 0x1, UR5 ;  /* 0x00000001ff077899 */ /* 0x000fe20008011605 */
[----:B------:R-:W-:Y:S01]  /*ac50*/  BAR.SYNC.DEFER_BLOCKING 0x0 ;  /* 0x0000000000007b1d */ /* 0x000fe20000010000 */
[----:B------:R-:W-:-:S04]  /*ac60*/  UISETP.GT.U32.AND UP0, UPT, UR5, 0x3, UPT ;  /* 0x000000030500788c */ /* 0x000fc8000bf04070 */
[----:B------:R-:W-:Y:S01]  /*ac70*/  IADD3 R5, PT, PT, R9, UR7, RZ ;  /* 0x0000000709057c10 */ /* 0x000fe2000fffe0ff */
[----:B------:R-:W-:-:S03]  /*ac80*/  UMOV UR5, UR7 ;  /* 0x0000000700057c82 */ /* 0x000fc60008000000 */
[----:B------:R-:W-:-:S04]  /*ac90*/  ISETP.GE.U32.AND P0, PT, R5, UR6, PT ;  /* 0x0000000605007c0c */ /* 0x000fc8000bf06070 */
[----:B------:R-:W-:-:S13]  /*aca0*/  ISETP.GE.U32.OR P0, PT, R9, UR7, P0 ;  /* 0x0000000709007c0c */ /* 0x000fda0008706470 */
[----:B-----5:R-:W-:-:S05]  /*acb0*/  @!P0 IMAD R0, R5, UR8, R22 ;  /* 0x0000000805008c24 */ /* 0x020fca000f8e0216 */
[----:B------:R-:W0:Y:S02]  /*acc0*/  @!P0 LDS.U8 R5, [R0+UR4] ;  /* 0x0000000400058984 */ /* 0x000e240008000000 */
[----:B0-2---:R-:W-:-:S05]  /*acd0*/  @!P0 IMAD.IADD R2, R4, 0x1, R5 ;  /* 0x0000000104028824 */ /* 0x005fca00078e0205 */
[----:B------:R2:W-:Y:S01]  /*ace0*/  @!P0 STS.U8 [R3+UR4], R2 ;  /* 0x0000000203008988 */ /* 0x0005e20008000004 */
[----:B-1----:R-:W-:Y:S01]  /*acf0*/  @!P0 PRMT R4, R2, 0x7610, R4 ;  /* 0x0000761002048816 */ /* 0x002fe20000000004 */
[----:B------:R-:W-:Y:S06]  /*ad00*/  BRA.U UP0, `(.L_x_2114) ;  /* 0xfffffffd00cc7547 */ /* 0x000fec000b83ffff */
.L_x_2113:
        /* <DEDUP_REMOVED lines=9> */
[----:B012---:R-:W-:Y:S01]  /*ada0*/  IMAD R3, R9, UR6, R22 ;  /* 0x0000000609037c24 */ /* 0x007fe2000f8e0216 */
[----:B------:R-:W-:Y:S02]  /*adb0*/  UIADD3 UR4, UPT, UPT, UR4, 0x10, URZ ;  /* 0x0000001004047890 */ /* 0x000fe4000fffe0ff */
[----:B------:R-:W-:Y:S02]  /*adc0*/  UISETP.GE.U32.AND UP0, UPT, UR6, 0x40, UPT ;  /* 0x000000400600788c */ /* 0x000fe4000bf06070 */
[----:B---3--:R-:W-:-:S03]  /*add0*/  ULEA UR8, UR5, UR4, 0x18 ;  /* 0x0000000405087291 */ /* 0x008fc6000f8ec0ff */
[----:B------:R-:W-:-:S03]  /*ade0*/  UMOV UR4, 0x20 ;  /* 0x0000002000047882 */ /* 0x000fc60000000000 */
[----:B-----5:R-:W-:-:S03]  /*adf0*/  IADD3 R0, PT, PT, R3, UR8, RZ ;  /* 0x0000000803007c10 */ /* 0x020fc6000fffe0ff */
[----:B------:R3:W-:Y:S01]  /*ae00*/  STS.U8 [R3+UR8], R4 ;  /* 0x0000000403007988 */ /* 0x0007e20008000008 */
[----:B------:R-:W-:Y:S05]  /*ae10*/  BRA.U !UP0, `(.L_x_2116) ;  /* 0x0000000108347547 */ /* 0x000fea000b800000 */
[----:B------:R-:W-:-:S05]  /*ae20*/  UMOV UR5, UR6 ;  /* 0x0000000600057c82 */ /* 0x000fca0008000000 */
.L_x_2117:
[----:B------:R-:W-:Y:S01]  /*ae30*/  USHF.R.U32.HI UR7, URZ, 0x1, UR5 ;  /* 0x00000001ff077899 */ /* 0x000fe20008011605 */
[----:B------:R-:W-:Y:S01]  /*ae40*/  BAR.SYNC.DEFER_BLOCKING 0x0 ;  /* 0x0000000000007b1d */ /* 0x000fe20000010000 */
[----:B------:R-:W-:-:S04]  /*ae50*/  UISETP.GT.U32.AND UP0, UPT, UR5, 0x7f, UPT ;  /* 0x0000007f0500788c */ /* 0x000fc8000bf04070 */
[----:B----4-:R-:W-:Y:S01]  /*ae60*/  IADD3 R2, PT, PT, R22, UR7, RZ ;  /* 0x0000000716027c10 */ /* 0x010fe2000fffe0ff */
[----:B------:R-:W-:-:S03]  /*ae70*/  UMOV UR5, UR7 ;  /* 0x0000000700057c82 */ /* 0x000fc60008000000 */
[----:B------:R-:W-:-:S04]  /*ae80*/  ISETP.GE.U32.AND P0, PT, R2, UR6, PT ;  /* 0x0000000602007c0c */ /* 0x000fc8000bf06070 */
[----:B------:R-:W-:-:S13]  /*ae90*/  ISETP.GE.U32.OR P0, PT, R22, UR7, P0 ;  /* 0x0000000716007c0c */ /* 0x000fda0008706470 */
[----:B------:R-:W0:Y:S02]  /*aea0*/  @!P0 LDS.U8 R5, [R0+UR7] ;  /* 0x0000000700058984 */ /* 0x000e240008000000 */
[----:B0-----:R-:W-:-:S05]  /*aeb0*/  @!P0 IMAD.IADD R2, R4, 0x1, R5 ;  /* 0x0000000104028824 */ /* 0x001fca00078e0205 */
[----:B------:R4:W-:Y:S01]  /*aec0*/  @!P0 STS.U8 [R3+UR8], R2 ;  /* 0x0000000203008988 */ /* 0x0009e20008000008 */
[----:B---3--:R-:W-:Y:S01]  /*aed0*/  @!P0 PRMT R4, R2, 0x7610, R4 ;  /* 0x0000761002048816 */ /* 0x008fe20000000004 */
[----:B------:R-:W-:Y:S06]  /*aee0*/  BRA.U UP0, `(.L_x_2117) ;  /* 0xfffffffd00d07547 */ /* 0x000fec000b83ffff */
.L_x_2116:
[----:B------:R-:W-:Y:S01]  /*aef0*/  BAR.SYNC.DEFER_BLOCKING 0x0 ;  /* 0x0000000000007b1d */ /* 0x000fe20000010000 */
[----:B------:R-:W-:-:S09]  /*af00*/  UISETP.GE.U32.AND UP0, UPT, UR4, 0x2, UPT ;  /* 0x000000020400788c */ /* 0x000fd2000bf06070 */
[----:B------:R-:W-:Y:S05]  /*af10*/  BRA.U !UP0, `(.L_x_2115) ;  /* 0x0000000108207547 */ /* 0x000fea000b800000 */
[----:B-----5:R-:W-:-:S07]  /*af20*/  HFMA2 R0, -RZ, RZ, 0, 5.9604644775390625e-08 ;  /* 0x00000001ff007431 */ /* 0x020fce00000001ff */
.L_x_2118:
[----:B0-2-4-:R-:W-:-:S04]  /*af30*/  LOP3.LUT R2, R4, 0xffff, RZ, 0xc0, !PT ;  /* 0x0000ffff04027812 */ /* 0x015fc800078ec0ff */
[----:B-1-3--:R-:W-:-:S06]  /*af40*/  PRMT R3, R2, 0x8880, RZ ;  /* 0x0000888002037816 */ /* 0x00afcc00000000ff */
[----:B------:R0:W1:Y:S02]  /*af50*/  SHFL.DOWN PT, R3, R3, R0, 0x1f ;  /* 0x08001f0003037589 */ /* 0x00006400000e0000 */
[----:B0-----:R-:W-:-:S04]  /*af60*/  SHF.L.U32 R0, R0, 0x1, RZ ;  /* 0x0000000100007819 */ /* 0x001fc800000006ff */
[----:B------:R-:W-:Y:S01]  /*af70*/  ISETP.GE.AND P0, PT, R0, UR4, PT ;  /* 0x0000000400007c0c */ /* 0x000fe2000bf06270 */
[----:B-1----:R-:W-:-:S12]  /*af80*/  IMAD.IADD R4, R3, 0x1, R4 ;  /* 0x0000000103047824 */ /* 0x002fd800078e0204 */
[----:B------:R-:W-:Y:S05]  /*af90*/  @!P0 BRA `(.L_x_2118) ;  /* 0xfffffffc00e48947 */ /* 0x000fea000383ffff */
.L_x_2115:
[----:B-----5:R-:W1:Y:S01]  /*afa0*/  S2R R0, SR_CTAID.X ;  /* 0x0000000000007919 */ /* 0x020e620000002500 */
[----:B------:R-:W0:Y:S01]  /*afb0*/  LDCU UR4, c[0x0][0x558] ;  /* 0x0000ab00ff0477ac */ /* 0x000e220008000800 */
[----:B------:R-:W-:Y:S01]  /*afc0*/  MOV R16, RZ ;  /* 0x000000ff00107202 */ /* 0x000fe20000000f00 */
[----:B------:R-:W2:Y:S01]  /*afd0*/  LDCU.64 UR6, c[0x0][0x3a8] ;  /* 0x00007500ff0677ac */ /* 0x000ea20008000a00 */
[----:B------:R-:W1:Y:S01]  /*afe0*/  LDCU UR5, c[0x0][0x394] ;  /* 0x00007280ff0577ac */ /* 0x000e620008000800 */
[----:B0-----:R-:W-:Y:S01]  /*aff0*/  UISETP.NE.AND UP0, UPT, UR4, URZ, UPT ;  /* 0x000000ff0400728c */ /* 0x001fe2000bf05270 */
[----:B--2-4-:R-:W-:-:S04]  /*b000*/  IMAD R2, R22, UR6, RZ ;  /* 0x0000000616027c24 */ /* 0x014fc8000f8e02ff */
[----:B-1-3--:R-:W-:-:S04]  /*b010*/  IMAD R3, R9, UR7, R2 ;  /* 0x0000000709037c24 */ /* 0x00afc8000f8e0202 */
[----:B------:R-:W-:Y:S01]  /*b020*/  IMAD R3, R0, UR5, R3 ;  /* 0x0000000500037c24 */ /* 0x000fe2000f8e0203 */
        /* <DEDUP_REMOVED lines=8> */
[----:B------:R-:W-:-:S05]  /*b0b0*/  SHF.R.U32.HI R7, RZ, UR9, R6 ;  /* 0x00000009ff077c19 */ /* 0x000fca0008011606 */
[----:B------:R-:W-:-:S04]  /*b0c0*/  IMAD.MOV R5, RZ, RZ, -R7 ;  /* 0x000000ffff057224 */ /* 0x000fc800078e0a07 */
[----:B-1----:R-:W-:-:S04]  /*b0d0*/  IMAD R5, R5, UR7, R3 ;  /* 0x0000000705057c24 */ /* 0x002fc8000f8e0203 */
[----:B--2---:R-:W-:Y:S01]  /*b0e0*/  IMAD R16, R5, UR6, RZ ;  /* 0x0000000605107c24 */ /* 0x004fe2000f8e02ff */
[----:B------:R-:W-:Y:S06]  /*b0f0*/  BRA.U !UP1, `(.L_x_2119) ;  /* 0x0000001109247547 */ /* 0x000fec000b800000 */
[----:B------:R-:W0:Y:S01]  /*b100*/  LDCU.64 UR8, c[0x0][0x568] ;  /* 0x0000ad00ff0877ac */ /* 0x000e220008000a00 */
[----:B------:R-:W-:Y:S01]  /*b110*/  MOV R6, RZ ;  /* 0x000000ff00067202 */ /* 0x000fe20000000f00 */
[----:B------:R-:W1:Y:S01]  /*b120*/  LDCU UR7, c[0x0][0x570] ;  /* 0x0000ae00ff0777ac */ /* 0x000e620008000800 */
[----:B------:R-:W-:Y:S01]  /*b130*/  UISETP.LT.U32.AND UP1, UPT, UR5, 0x18, UPT ;  /* 0x000000180500788c */ /* 0x000fe2000bf21070 */
[----:B------:R-:W2:Y:S03]  /*b140*/  LDCU UR6, c[0x0][0x690] ;  /* 0x0000d200ff0677ac */ /* 0x000ea60008000800 */
[----:B------:R-:W-:Y:S01]  /*b150*/  USEL UR5, UR5, 0x18, UP1 ;  /* 0x0000001805057887 */ /* 0x000fe20008800000 */
[----:B0-----:R-:W-:-:S03]  /*b160*/  IMAD.HI.U32 R10, R7, UR9, R6 ;  /* 0x00000009070a7c27 */ /* 0x001fc6000f8e0006 */
[----:B------:R-:W-:Y:S02]  /*b170*/  UIADD3 UR5, UPT, UPT, UR5, 0x1, URZ ;  /* 0x0000000105057890 */ /* 0x000fe4000fffe0ff */
[----:B-1----:R-:W-:Y:S02]  /*b180*/  SHF.R.U32.HI R11, RZ, UR7, R10 ;  /* 0x00000007ff0b7c19 */ /* 0x002fe4000801160a */
[----:B------:R-:W-:Y:S02]  /*b190*/  UISETP.NE.AND UP1, UPT, UR5, 0x2, UPT ;  /* 0x000000020500788c */ /* 0x000fe4000bf25270 */
        /* <DEDUP_REMOVED lines=255> */
.L_x_2119:
        /* <DEDUP_REMOVED lines=10> */
[----:B------:R-:W-:Y:S01]  /*c230*/  HFMA2 R16, -RZ, RZ, 0, 0 ;  /* 0x00000000ff107431 */ /* 0x000fe200000001ff */
[----:B------:R-:W-:Y:S06]  /*c240*/  BRA.U !UP0, `(.L_x_2121) ;  /* 0x0000001108587547 */ /* 0x000fec000b800000 */
[----:B------:R-:W0:Y:S01]  /*c250*/  LDCU.64 UR6, c[0x0][0x560] ;  /* 0x0000ac00ff0677ac */ /* 0x000e220008000a00 */
[----:B------:R-:W-:Y:S01]  /*c260*/  MOV R11, R3 ;  /* 0x00000003000b7202 */ /* 0x000fe20000000f00 */
        /* <DEDUP_REMOVED lines=276> */
.L_x_2121:
        /* <DEDUP_REMOVED lines=17> */
[----:B------:R-:W-:Y:S01]  /*d4c0*/  ISETP.NE.AND P0, PT, R2, RZ, PT ;  /* 0x000000ff0200720c */ /* 0x000fe20003f05270 */
[----:B------:R-:W1:Y:S01]  /*d4d0*/  LDCU UR5, c[0x0][0x360] ;  /* 0x00006c00ff0577ac */ /* 0x000e620008000800 */
[----:B------:R-:W2:Y:S01]  /*d4e0*/  LDCU.64 UR6, c[0x0][0x770] ;  /* 0x0000ee00ff0677ac */ /* 0x000ea20008000a00 */
[----:B0-----:R-:W-:-:S10]  /*d4f0*/  IMAD R3, R0, UR4, R3 ;  /* 0x0000000400037c24 */ /* 0x001fd4000f8e0203 */
[----:B-1----:R-:W-:-:S05]  /*d500*/  @!P0 IMAD R3, R3, UR5, R22 ;  /* 0x0000000503038c24 */ /* 0x002fca000f8e0216 */
[----:B--2---:R-:W-:-:S05]  /*d510*/  IADD3 R2, P0, PT, R3, UR6, RZ ;  /* 0x0000000603027c10 */ /* 0x004fca000ff1e0ff */
[----:B------:R-:W-:Y:S01]  /*d520*/  IMAD.X R3, RZ, RZ, UR7, P0 ;  /* 0x00000007ff037e24 */ /* 0x000fe200080e06ff */
[----:B------:R-:W-:-:S04]  /*d530*/  PLOP3.LUT P0, PT, PT, PT, PT, 0x80, 0x8 ;  /* 0x000000000008781c */ /* 0x000fc80003f0f070 */
[----:B------:R0:W-:Y:S09]  /*d540*/  STG.E.U8 desc[UR36][R2.64], R4 ;  /* 0x0000000402007986 */ /* 0x0001f2000c101124 */
.L_x_2123:
[----:B------:R-:W-:Y:S05]  /*d550*/  BSYNC.RECONVERGENT B0 ;  /* 0x0000000000007941 */ /* 0x000fea0003800200 */
.L_x_2122:
        /* <DEDUP_REMOVED lines=35> */
.L_x_2125:
[----:B------:R-:W-:Y:S05]  /*d790*/  BSYNC.RECONVERGENT B0 ;  /* 0x0000000000007941 */ /* 0x000fea0003800200 */
.L_x_2124:
        /* <DEDUP_REMOVED lines=16> */
[----:B------:R-:W1:Y:S01]  /*d8a0*/  LDCU.U8 UR4, c[0x0][0x381] ;  /* 0x00007020ff0477ac */ /* 0x000e620008000000 */
[----:B0-----:R-:W-:Y:S01]  /*d8b0*/  UISETP.NE.AND UP0, UPT, UR5, URZ, UPT ;  /* 0x000000ff0500728c */ /* 0x001fe2000bf05270 */
[----:B-1----:R-:W-:-:S08]  /*d8c0*/  MOV R3, UR4 ;  /* 0x0000000400037c02 */ /* 0x002fd00008000f00 */
[----:B------:R-:W-:Y:S05]  /*d8d0*/  BRA.U !UP0, `(.L_x_2127) ;  /* 0x0000000108547547 */ /* 0x000fea000b800000 */
[----:B------:R-:W0:Y:S01]  /*d8e0*/  LDCU UR4, c[0x0][0x360] ;  /* 0x00006c00ff0477ac */ /* 0x000e220008000800 */
[----:B------:R-:W1:Y:S01]  /*d8f0*/  LDCU UR6, c[0x0][0x398] ;  /* 0x00007300ff0677ac */ /* 0x000e620008000800 */
[----:B------:R-:W2:Y:S01]  /*d900*/  LDCU.64 UR10, c[0x0][0x770] ;  /* 0x0000ee00ff0a77ac */ /* 0x000ea20008000a00 */
[----:B0-----:R-:W-:-:S05]  /*d910*/  IMAD R2, R9, UR4, R22 ;  /* 0x0000000409027c24 */ /* 0x001fca000f8e0216 */
[----:B-1----:R-:W-:-:S13]  /*d920*/  ISETP.GE.U32.AND P1, PT, R2, UR6, PT ;  /* 0x0000000602007c0c */ /* 0x002fda000bf26070 */
[----:B--2---:R-:W-:Y:S05]  /*d930*/  @P1 BRA `(.L_x_2128) ;  /* 0x0000000000841947 */ /* 0x004fea0003800000 */
[----:B------:R-:W0:Y:S01]  /*d940*/  LDCU UR5, c[0x0][0x374] ;  /* 0x00006e80ff0577ac */ /* 0x000e220008000800 */
[----:B------:R-:W1:Y:S01]  /*d950*/  LDC R13, c[0x0][0x364] ;  /* 0x0000d900ff0d7b82 */ /* 0x000e620000000800 */
[----:B------:R-:W-:Y:S01]  /*d960*/  BSSY.RECONVERGENT B1, `(.L_x_2129) ;  /* 0x000000b000017945 */ /* 0x000fe20003800200 */
[----:B0-----:R-:W-:Y:S02]  /*d970*/  IMAD R11, R0, UR5, RZ ;  /* 0x00000005000b7c24 */ /* 0x001fe4000f8e02ff */
[----:B-1----:R-:W-:-:S07]  /*d980*/  IMAD R13, R13, UR4, RZ ;  /* 0x000000040d0d7c24 */ /* 0x002fce000f8e02ff */
.L_x_2130:
[----:B------:R-:W-:-:S05]  /*d990*/  IMAD.IADD R4, R11, 0x1, R2 ;  /* 0x000000010b047824 */ /* 0x000fca00078e0202 */
[----:B------:R-:W-:-:S04]  /*d9a0*/  IADD3 R4, P1, PT, R4, UR10, RZ ;  /* 0x0000000a04047c10 */ /* 0x000fc8000ff3e0ff */
[----:B------:R-:W-:-:S05]  /*d9b0*/  IADD3.X R5, PT, PT, RZ, UR11, RZ, P1, !PT ;  /* 0x0000000bff057c10 */ /* 0x000fca0008ffe4ff */
[----:B------:R-:W2:Y:S01]  /*d9c0*/  LDG.E.U8 R4, desc[UR36][R4.64] ;  /* 0x0000002404047981 */ /* 0x000ea2000c1e1100 */
[----:B------:R-:W-:-:S04]  /*d9d0*/  IADD3 R2, PT, PT, R13, R2, RZ ;  /* 0x000000020d027210 */ /* 0x000fc80007ffe0ff */
[----:B------:R-:W-:Y:S01]  /*d9e0*/  ISETP.GE.U32.AND P1, PT, R2, UR6, PT ;  /* 0x0000000602007c0c */ /* 0x000fe2000bf26070 */
[----:B--2---:R-:W-:-:S12]  /*d9f0*/  IMAD.IADD R3, R4, 0x1, R3 ;  /* 0x0000000104037824 */ /* 0x004fd800078e0203 */
[----:B------:R-:W-:Y:S05]  /*da00*/  @!P1 BRA `(.L_x_2130) ;  /* 0xfffffffc00e09947 */ /* 0x000fea000383ffff */
[----:B------:R-:W-:Y:S05]  /*da10*/  BSYNC.RECONVERGENT B1 ;  /* 0x0000000000017941 */ /* 0x000fea0003800200 */
.L_x_2129:
[----:B------:R-:W-:Y:S05]  /*da20*/  BRA `(.L_x_2128) ;  /* 0x0000000000487947 */ /* 0x000fea0003800000 */
.L_x_2127:
[----:B------:R-:W0:Y:S01]  /*da30*/  LDCU UR5, c[0x0][0x398] ;  /* 0x00007300ff0577ac */ /* 0x000e220008000800 */
[----:B------:R-:W1:Y:S01]  /*da40*/  LDCU.64 UR10, c[0x0][0x770] ;  /* 0x0000ee00ff0a77ac */ /* 0x000e620008000a00 */
[----:B0-----:R-:W-:-:S13]  /*da50*/  ISETP.GE.U32.AND P1, PT, R9, UR5, PT ;  /* 0x0000000509007c0c */ /* 0x001fda000bf26070 */
[----:B-1----:R-:W-:Y:S05]  /*da60*/  @P1 BRA `(.L_x_2128) ;  /* 0x0000000000381947 */ /* 0x002fea0003800000 */
[----:B------:R-:W0:Y:S01]  /*da70*/  LDCU UR4, c[0x0][0x374] ;  /* 0x00006e80ff0477ac */ /* 0x000e220008000800 */
[----:B------:R-:W1:Y:S01]  /*da80*/  LDC R2, c[0x0][0x360] ;  /* 0x0000d800ff027b82 */ /* 0x000e620000000800 */
[----:B------:R-:W-:-:S07]  /*da90*/  MOV R11, R9 ;  /* 0x00000009000b7202 */ /* 0x000fce0000000f00 */
[----:B------:R-:W2:Y:S01]  /*daa0*/  LDC R8, c[0x0][0x364] ;  /* 0x0000d900ff087b82 */ /* 0x000ea20000000800 */
[----:B0-----:R-:W-:-:S07]  /*dab0*/  IMAD R0, R0, UR4, RZ ;  /* 0x0000000400007c24 */ /* 0x001fce000f8e02ff */
.L_x_2131:
[----:B------:R-:W-:-:S05]  /*dac0*/  IADD3 R5, PT, PT, R0, R11, RZ ;  /* 0x0000000b00057210 */ /* 0x000fca0007ffe0ff */
[----:B-1----:R-:W-:-:S05]  /*dad0*/  IMAD R5, R5, R2, R22 ;  /* 0x0000000205057224 */ /* 0x002fca00078e0216 */
[----:B------:R-:W-:-:S05]  /*dae0*/  IADD3 R4, P1, PT, R5, UR10, RZ ;  /* 0x0000000a05047c10 */ /* 0x000fca000ff3e0ff */
[----:B------:R-:W-:-:S05]  /*daf0*/  IMAD.X R5, RZ, RZ, UR11, P1 ;  /* 0x0000000bff057e24 */ /* 0x000fca00088e06ff */
[----:B------:R-:W3:Y:S01]  /*db00*/  LDG.E.U8 R4, desc[UR36][R4.64] ;  /* 0x0000002404047981 */ /* 0x000ee2000c1e1100 */
[----:B--2---:R-:W-:-:S04]  /*db10*/  IADD3 R11, PT, PT, R8, R11, RZ ;  /* 0x0000000b080b7210 */ /* 0x004fc80007ffe0ff */
[----:B------:R-:W-:Y:S02]  /*db20*/  ISETP.GE.U32.AND P1, PT, R11, UR5, PT ;  /* 0x000000050b007c0c */ /* 0x000fe4000bf26070 */
[----:B---3--:R-:W-:-:S11]  /*db30*/  IADD3 R3, PT, PT, R4, R3, RZ ;  /* 0x0000000304037210 */ /* 0x008fd60007ffe0ff */
[----:B------:R-:W-:Y:S05]  /*db40*/  @!P1 BRA `(.L_x_2131) ;  /* 0xfffffffc00dc9947 */ /* 0x000fea000383ffff */
.L_x_2128:
[----:B------:R-:W-:Y:S05]  /*db50*/  BSYNC.RECONVERGENT B0 ;  /* 0x0000000000007941 */ /* 0x000fea0003800200 */
.L_x_2126:
[----:B------:R-:W0:Y:S01]  /*db60*/  LDCU UR6, c[0x0][0x360] ;  /* 0x00006c00ff0677ac */ /* 0x000e220008000800 */
[----:B------:R-:W-:Y:S01]  /*db70*/  UIADD3 UR7, UPT, UPT, UR7, 0x10, URZ ;  /* 0x0000001007077890 */ /* 0x000fe2000fffe0ff */
[----:B------:R-:W1:Y:S03]  /*db80*/  LDCU UR5, c[0x0][0x364] ;  /* 0x00006c80ff0577ac */ /* 0x000e660008000800 */
[----:B------:R-:W-:Y:S01]  /*db90*/  ULEA UR8, UR8, UR7, 0x18 ;  /* 0x0000000708087291 */ /* 0x000fe2000f8ec0ff */
[----:B------:R-:W2:Y:S01]  /*dba0*/  LDCU UR4, c[0x0][0x39c] ;  /* 0x00007380ff0477ac */ /* 0x000ea20008000800 */
[----:B0-----:R-:W-:-:S07]  /*dbb0*/  IMAD R0, R9, UR6, R22 ;  /* 0x0000000609007c24 */ /* 0x001fce000f8e0216 */
[----:B------:R0:W-:Y:S01]  /*dbc0*/  STS.U8 [R0+UR8], R3 ;  /* 0x0000000300007988 */ /* 0x0001e20008000008 */
[----:B-1----:R-:W-:Y:S02]  /*dbd0*/  UISETP.GE.U32.AND UP1, UPT, UR5, 0x2, UPT ;  /* 0x000000020500788c */ /* 0x002fe4000bf26070 */
[----:B--2---:R-:W-:-:S07]  /*dbe0*/  UISETP.NE.AND UP0, UPT, UR4, URZ, UPT ;  /* 0x000000ff0400728c */ /* 0x004fce000bf05270 */
[----:B0-----:R-:W-:Y:S05]  /*dbf0*/  BRA.U !UP1, `(.L_x_2132) ;  /* 0x0000000109387547 */ /* 0x001fea000b800000 */
[----:B------:R-:W-:-:S05]  /*dc00*/  UMOV UR4, UR5 ;  /* 0x0000000500047c82 */ /* 0x000fca0008000000 */
.L_x_2133:
[----:B------:R-:W-:Y:S01]  /*dc10*/  USHF.R.U32.HI UR7, URZ, 0x1, UR4 ;  /* 0x00000001ff077899 */ /* 0x000fe20008011604 */
[----:B------:R-:W-:Y:S01]  /*dc20*/  BAR.SYNC.DEFER_BLOCKING 0x0 ;  /* 0x0000000000007b1d */ /* 0x000fe20000010000 */
[----:B------:R-:W-:-:S04]  /*dc30*/  UISETP.GT.U32.AND UP1, UPT, UR4, 0x3, UPT ;  /* 0x000000030400788c */ /* 0x000fc8000bf24070 */
[----:B0-----:R-:W-:Y:S01]  /*dc40*/  VIADD R5, R9, UR7 ;  /* 0x0000000709057c36 */ /* 0x001fe20008000000 */
[----:B------:R-:W-:-:S04]  /*dc50*/  UMOV UR4, UR7 ;  /* 0x0000000700047c82 */ /* 0x000fc80008000000 */
[----:B------:R-:W-:-:S04]  /*dc60*/  ISETP.GE.U32.AND P1, PT, R5, UR5, PT ;  /* 0x0000000505007c0c */ /* 0x000fc8000bf26070 */
[----:B------:R-:W-:-:S13]  /*dc70*/  ISETP.GE.U32.OR P1, PT, R9, UR7, P1 ;  /* 0x0000000709007c0c */ /* 0x000fda0008f26470 */
[----:B------:R-:W-:-:S06]  /*dc80*/  @!P1 IMAD R2, R5, UR6, R22 ;  /* 0x0000000605029c24 */ /* 0x000fcc000f8e0216 */
[----:B------:R-:W0:Y:S02]  /*dc90*/  @!P1 LDS.U8 R2, [R2+UR8] ;  /* 0x0000000802029984 */ /* 0x000e240008000000 */
[----:B0-----:R-:W-:-:S04]  /*dca0*/  @!P1 IADD3 R5, PT, PT, R3, R2, RZ ;  /* 0x0000000203059210 */ /* 0x001fc80007ffe0ff */
[----:B------:R-:W-:Y:S01]  /*dcb0*/  @!P1 PRMT R3, R5, 0x7610, R3 ;  /* 0x0000761005039816 */ /* 0x000fe20000000003 */
[----:B------:R0:W-:Y:S01]  /*dcc0*/  @!P1 STS.U8 [R0+UR8], R5 ;  /* 0x0000000500009988 */ /* 0x0001e20008000008 */
[----:B------:R-:W-:Y:S05]  /*dcd0*/  BRA.U UP1, `(.L_x_2133) ;  /* 0xfffffffd01cc7547 */ /* 0x000fea000b83ffff */
.L_x_2132:
[----:B------:R-:W-:Y:S01]  /*dce0*/  IADD3 R2, PT, PT, R0, UR8, RZ ;  /* 0x0000000800027c10 */ /* 0x000fe2000fffe0ff */
[----:B------:R-:W-:Y:S06]  /*dcf0*/  BRA.U !UP0, `(.L_x_2134) ;  /* 0x0000000108807547 */ /* 0x000fec000b800000 */
[----:B------:R-:W-:Y:S02]  /*dd00*/  UISETP.GE.U32.AND UP0, UPT, UR6, 0x21, UPT ;  /* 0x000000210600788c */ /* 0x000fe4000bf06070 */
[----:B------:R-:W-:-:S07]  /*dd10*/  UMOV UR4, UR6 ;  /* 0x0000000600047c82 */ /* 0x000fce0008000000 */
[----:B------:R-:W-:Y:S05]  /*dd20*/  BRA.U !UP0, `(.L_x_2135) ;  /* 0x0000000108447547 */ /* 0x000fea000b800000 */
[----:B------:R1:W-:Y:S01]  /*dd30*/  STS.U8 [R0+UR8], R3 ;  /* 0x0000000300007988 */ /* 0x0003e20008000008 */
[----:B------:R-:W-:Y:S01]  /*dd40*/  UISETP.GE.U32.AND UP0, UPT, UR6, 0x40, UPT ;  /* 0x000000400600788c */ /* 0x000fe2000bf06070 */
[----:B------:R-:W-:-:S08]  /*dd50*/  UMOV UR4, 0x20 ;  /* 0x0000002000047882 */ /* 0x000fd00000000000 */
[----:B-1----:R-:W-:Y:S05]  /*dd60*/  BRA.U !UP0, `(.L_x_2135) ;  /* 0x0000000108347547 */ /* 0x002fea000b800000 */
[----:B------:R-:W-:-:S05]  /*dd70*/  UMOV UR5, UR6 ;  /* 0x0000000600057c82 */ /* 0x000fca0008000000 */
.L_x_2136:
[----:B------:R-:W-:Y:S01]  /*dd80*/  USHF.R.U32.HI UR7, URZ, 0x1, UR5 ;  /* 0x00000001ff077899 */ /* 0x000fe20008011605 */
[----:B------:R-:W-:Y:S01]  /*dd90*/  BAR.SYNC.DEFER_BLOCKING 0x0 ;  /* 0x0000000000007b1d */ /* 0x000fe20000010000 */
[----:B------:R-:W-:-:S04]  /*dda0*/  UISETP.GT.U32.AND UP0, UPT, UR5, 0x7f, UPT ;  /* 0x0000007f0500788c */ /* 0x000fc8000bf04070 */
[----:B------:R-:W-:Y:S01]  /*ddb0*/  VIADD R4, R22, UR7 ;  /* 0x0000000716047c36 */ /* 0x000fe20008000000 */
[----:B------:R-:W-:-:S04]  /*ddc0*/  UMOV UR5, UR7 ;  /* 0x0000000700057c82 */ /* 0x000fc80008000000 */
[----:B------:R-:W-:-:S04]  /*ddd0*/  ISETP.GE.U32.AND P1, PT, R4, UR6, PT ;  /* 0x0000000604007c0c */ /* 0x000fc8000bf26070 */
[----:B------:R-:W-:-:S13]  /*dde0*/  ISETP.GE.U32.OR P1, PT, R22, UR7, P1 ;  /* 0x0000000716007c0c */ /* 0x000fda0008f26470 */
[----:B------:R-:W0:Y:S02]  /*ddf0*/  @!P1 LDS.U8 R4, [R2+UR7] ;  /* 0x0000000702049984 */ /* 0x000e240008000000 */
[----:B01----:R-:W-:-:S04]  /*de00*/  @!P1 IADD3 R5, PT, PT, R3, R4, RZ ;  /* 0x0000000403059210 */ /* 0x003fc80007ffe0ff */
[----:B------:R-:W-:Y:S01]  /*de10*/  @!P1 PRMT R3, R5, 0x7610, R3 ;  /* 0x0000761005039816 */ /* 0x000fe20000000003 */
[----:B------:R1:W-:Y:S01]  /*de20*/  @!P1 STS.U8 [R0+UR8], R5 ;  /* 0x0000000500009988 */ /* 0x0003e20008000008 */
[----:B------:R-:W-:Y:S05]  /*de30*/  BRA.U UP0, `(.L_x_2136) ;  /* 0xfffffffd00d07547 */ /* 0x000fea000b83ffff */
.L_x_2135:
[----:B------:R-:W-:Y:S01]  /*de40*/  BAR.SYNC.DEFER_BLOCKING 0x0 ;  /* 0x0000000000007b1d */ /* 0x000fe20000010000 */
[----:B------:R-:W-:-:S09]  /*de50*/  UISETP.GE.U32.AND UP0, UPT, UR4, 0x2, UPT ;  /* 0x000000020400788c */ /* 0x000fd2000bf06070 */
[----:B------:R-:W-:Y:S05]  /*de60*/  BRA.U !UP0, `(.L_x_2134) ;  /* 0x0000000108247547 */ /* 0x000fea000b800000 */
[----:B01----:R-:W-:-:S07]  /*de70*/  HFMA2 R0, -RZ, RZ, 0, 5.9604644775390625e-08 ;  /* 0x00000001ff007431 */ /* 0x003fce00000001ff */
.L_x_2137:
[----:B------:R-:W-:-:S04]  /*de80*/  LOP3.LUT R2, R3, 0xffff, RZ, 0xc0, !PT ;  /* 0x0000ffff03027812 */ /* 0x000fc800078ec0ff */
[----:B------:R-:W-:-:S05]  /*de90*/  PRMT R5, R2, 0x8880, RZ ;  /* 0x0000888002057816 */ /* 0x000fca00000000ff */
[----:B------:R0:W1:Y:S02]  /*dea0*/  SHFL.DOWN PT, R2, R5, R0, 0x1f ;  /* 0x08001f0005027589 */ /* 0x00006400000e0000 */
[----:B0-----:R-:W-:-:S05]  /*deb0*/  IMAD.SHL.U32 R0, R0, 0x2, RZ ;  /* 0x0000000200007824 */ /* 0x001fca00078e00ff */
[----:B------:R-:W-:Y:S02]  /*dec0*/  ISETP.GE.AND P1, PT, R0, UR4, PT ;  /* 0x0000000400007c0c */ /* 0x000fe4000bf26270 */
[----:B-1----:R-:W-:-:S04]  /*ded0*/  IADD3 R2, PT, PT, R2, R3, RZ ;  /* 0x0000000302027210 */ /* 0x002fc80007ffe0ff */
[----:B------:R-:W-:-:S07]  /*dee0*/  PRMT R3, R2, 0x7610, R3 ;  /* 0x0000761002037816 */ /* 0x000fce0000000003 */
[----:B------:R-:W-:Y:S05]  /*def0*/  @!P1 BRA `(.L_x_2137) ;  /* 0xfffffffc00e09947 */ /* 0x000fea000383ffff */
.L_x_2134:
        /* <DEDUP_REMOVED lines=10> */
[----:B01----:R-:W-:Y:S01]  /*dfa0*/  IADD3.X R5, PT, PT, RZ, UR5, RZ, P0, !PT ;  /* 0x00000005ff057c10 */ /* 0x003fe200087fe4ff */
[----:B----4-:R-:W-:-:S03]  /*dfb0*/  UISETP.NE.AND UP1, UPT, UR7, URZ, UPT ;  /* 0x000000ff0700728c */ /* 0x010fc6000bf25270 */
[----:B------:R-:W-:Y:S08]  /*dfc0*/  BRA.U !UP0, `(.L_x_2139) ;  /* 0x00000001080c7547 */ /* 0x000ff0000b800000 */
[----:B------:R-:W2:Y:S02]  /*dfd0*/  LDG.E.U8 R0, desc[UR36][R4.64] ;  /* 0x0000002404007981 */ /* 0x000ea4000c1e1100 */
[----:B--2---:R-:W-:-:S05]  /*dfe0*/  IMAD.IADD R0, R3, 0x1, R0 ;  /* 0x0000000103007824 */ /* 0x004fca00078e0200 */
[----:B------:R-:W-:-:S07]  /*dff0*/  PRMT R3, R0, 0x7610, R3 ;  /* 0x0000761000037816 */ /* 0x000fce0000000003 */
.L_x_2139:
[----:B------:R-:W-:Y:S05]  /*e000*/  BRA.U !UP1, `(.L_x_2140) ;  /* 0x0000000109707547 */ /* 0x000fea000b800000 */
[----:B------:R-:W0:Y:S01]  /*e010*/  LDCU UR5, c[0x0][0x78c] ;  /* 0x0000f180ff0577ac */ /* 0x000e220008000800 */
[----:B------:R-:W-:Y:S01]  /*e020*/  PRMT R0, R3, 0x9910, RZ ;  /* 0x0000991003007816 */ /* 0x000fe200000000ff */
[----:B------:R-:W1:Y:S01]  /*e030*/  LDCU.U8 UR4, c[0x0][0x380] ;  /* 0x00007000ff0477ac */ /* 0x000e620008000000 */
[----:B0-----:R-:W-:Y:S02]  /*e040*/  UISETP.NE.AND UP0, UPT, UR5, 0x1, UPT ;  /* 0x000000010500788c */ /* 0x001fe4000bf05270 */
[----:B-1----:R-:W-:-:S06]  /*e050*/  UPRMT UR4, UR4, 0x9910, URZ ;  /* 0x0000991004047896 */ /* 0x002fcc00080000ff */
[----:B------:R-:W-:Y:S01]  /*e060*/  IMAD R19, R0, UR4, RZ ;  /* 0x0000000400137c24 */ /* 0x000fe2000f8e02ff */
        /* <DEDUP_REMOVED lines=17> */
.L_x_2141:
[----:B------:R-:W0:Y:S02]  /*e180*/  LDCU.64 UR4, c[0x0][0x758] ;  /* 0x0000eb00ff0477ac */ /* 0x000e240008000a00 */
[----:B0-----:R-:W-:-:S04]  /*e190*/  IADD3 R16, P0, PT, R16, UR4, RZ ;  /* 0x0000000410107c10 */ /* 0x001fc8000ff1e0ff */
[----:B------:R-:W-:-:S05]  /*e1a0*/  IADD3.X R17, PT, PT, RZ, UR5, RZ, P0, !PT ;  /* 0x00000005ff117c10 */ /* 0x000fca00087fe4ff */
[----:B------:R-:W-:Y:S01]  /*e1b0*/  STG.E.U8 desc[UR36][R16.64], R19 ;  /* 0x0000001310007986 */ /* 0x000fe2000c101124 */
[----:B------:R-:W-:Y:S05]  /*e1c0*/  EXIT ;  /* 0x000000000000794d */ /* 0x000fea0003800000 */
.L_x_2140:
[----:B------:R-:W-:Y:S01]  /*e1d0*/  STG.E.U8 desc[UR36][R4.64], R3 ;  /* 0x0000000304007986 */ /* 0x000fe2000c101124 */
[----:B------:R-:W-:Y:S05]  /*e1e0*/  EXIT ;  /* 0x000000000000794d */ /* 0x000fea0003800000 */
.L_x_2138:
[----:B------:R-:W2:Y:S01]  /*e1f0*/  LDCU.U8 UR4, c[0x0][0x788] ;  /* 0x0000f100ff0477ac */ /* 0x000ea20008000000 */
[----:B------:R-:W3:Y:S01]  /*e200*/  LDCU.U8 UR5, c[0x0][0x789] ;  /* 0x0000f120ff0577ac */ /* 0x000ee20008000000 */
[----:B--2---:R-:W-:Y:S02]  /*e210*/  UISETP.NE.AND UP0, UPT, UR4, URZ, UPT ;  /* 0x000000ff0400728c */ /* 0x004fe4000bf05270 */
[----:B---3--:R-:W-:-:S07]  /*e220*/  UISETP.NE.AND UP1, UPT, UR5, URZ, UPT ;  /* 0x000000ff0500728c */ /* 0x008fce000bf25270 */
[----:B------:R-:W-:Y:S05]  /*e230*/  BRA.U !UP0, `(.L_x_2142) ;  /* 0x00000001080c7547 */ /* 0x000fea000b800000 */
[----:B01----:R-:W2:Y:S02]  /*e240*/  LDG.E.U8 R0, desc[UR36][R6.64] ;  /* 0x0000002406007981 */ /* 0x003ea4000c1e1100 */
[----:B--2---:R-:W-:-:S04]  /*e250*/  IADD3 R0, PT, PT, R3, R0, RZ ;  /* 0x0000000003007210 */ /* 0x004fc80007ffe0ff */
[----:B------:R-:W-:-:S07]  /*e260*/  PRMT R3, R0, 0x7610, R3 ;  /* 0x0000761000037816 */ /* 0x000fce0000000003 */
.L_x_2142:
[----:B------:R-:W-:Y:S05]  /*e270*/  BRA.U !UP1, `(.L_x_2143) ;  /* 0x0000000109707547 */ /* 0x000fea000b800000 */
[----:B------:R-:W2:Y:S01]  /*e280*/  LDCU UR5, c[0x0][0x78c] ;  /* 0x0000f180ff0577ac */ /* 0x000ea20008000800 */
[----:B01----:R-:W-:Y:S01]  /*e290*/  PRMT R0, R3, 0x9910, RZ ;  /* 0x0000991003007816 */ /* 0x003fe200000000ff */
[----:B------:R-:W0:Y:S01]  /*e2a0*/  LDCU.U8 UR4, c[0x0][0x380] ;  /* 0x00007000ff0477ac */ /* 0x000e220008000000 */
[----:B--2---:R-:W-:Y:S02]  /*e2b0*/  UISETP.NE.AND UP0, UPT, UR5, 0x1, UPT ;  /* 0x000000010500788c */ /* 0x004fe4000bf05270 */
[----:B0-----:R-:W-:-:S06]  /*e2c0*/  UPRMT UR4, UR4, 0x9910, URZ ;  /* 0x0000991004047896 */ /* 0x001fcc00080000ff */
[----:B------:R-:W-:Y:S01]  /*e2d0*/  IMAD R19, R0, UR4, RZ ;  /* 0x0000000400137c24 */ /* 0x000fe2000f8e02ff */
        /* <DEDUP_REMOVED lines=17> */
.L_x_2144:
[----:B------:R-:W0:Y:S02]  /*e3f0*/  LDCU.64 UR4, c[0x0][0x758] ;  /* 0x0000eb00ff0477ac */ /* 0x000e240008000a00 */
[----:B0-----:R-:W-:-:S05]  /*e400*/  IADD3 R16, P0, PT, R16, UR4, RZ ;  /* 0x0000000410107c10 */ /* 0x001fca000ff1e0ff */
[----:B------:R-:W-:-:S05]  /*e410*/  IMAD.X R17, RZ, RZ, UR5, P0 ;  /* 0x00000005ff117e24 */ /* 0x000fca00080e06ff */
[----:B------:R-:W-:Y:S01]  /*e420*/  STG.E.U8 desc[UR36][R16.64], R19 ;  /* 0x0000001310007986 */ /* 0x000fe2000c101124 */
[----:B------:R-:W-:Y:S05]  /*e430*/  EXIT ;  /* 0x000000000000794d */ /* 0x000fea0003800000 */
.L_x_2143:
[----:B------:R-:W-:Y:S01]  /*e440*/  STG.E.U8 desc[UR36][R6.64], R3 ;  /* 0x0000000306007986 */ /* 0x000fe2000c101124 */
[----:B------:R-:W-:Y:S05]  /*e450*/  EXIT ;  /* 0x000000000000794d */ /* 0x000fea0003800000 */
.L_x_2120:
        /* <DEDUP_REMOVED lines=22> */
[----:B------:R-:W2:Y:S02]  /*e5c0*/  LDG.E.U8 R5, desc[UR36][R2.64] ;  /* 0x0000002402057981 */ /* 0x000ea4000c1e1100 */
[----:B--2---:R-:W-:-:S07]  /*e5d0*/  IADD3 R4, PT, PT, R4, R5, RZ ;  /* 0x0000000504047210 */ /* 0x004fce0007ffe0ff */
.L_x_2146:
        /* <DEDUP_REMOVED lines=24> */
.L_x_2148:
[----:B------:R-:W0:Y:S02]  /*e760*/  LDCU.64 UR4, c[0x0][0x758] ;  /* 0x0000eb00ff0477ac */ /* 0x000e240008000a00 */
[----:B0-----:R-:W-:-:S05]  /*e770*/  IADD3 R16, P0, PT, R16, UR4, RZ ;  /* 0x0000000410107c10 */ /* 0x001fca000ff1e0ff */
[----:B------:R-:W-:-:S05]  /*e780*/  IMAD.X R17, RZ, RZ, UR5, P0 ;  /* 0x00000005ff117e24 */ /* 0x000fca00080e06ff */
[----:B------:R-:W-:Y:S01]  /*e790*/  STG.E.U8 desc[UR36][R16.64], R19 ;  /* 0x0000001310007986 */ /* 0x000fe2000c101124 */
[----:B------:R-:W-:Y:S05]  /*e7a0*/  EXIT ;  /* 0x000000000000794d */ /* 0x000fea0003800000 */
.L_x_2147:
[----:B------:R-:W-:Y:S01]  /*e7b0*/  STG.E.U8 desc[UR36][R2.64], R4 ;  /* 0x0000000402007986 */ /* 0x000fe2000c101124 */
[----:B------:R-:W-:Y:S05]  /*e7c0*/  EXIT ;  /* 0x000000000000794d */ /* 0x000fea0003800000 */
.L_x_2145:
[----:B------:R-:W0:Y:S01]  /*e7d0*/  LDCU.U8 UR4, c[0x0][0x788] ;  /* 0x0000f100ff0477ac */ /* 0x000e220008000000 */
[----:B------:R-:W1:Y:S01]  /*e7e0*/  LDCU.U8 UR5, c[0x0][0x789] ;  /* 0x0000f120ff0577ac */ /* 0x000e620008000000 */
[----:B0-----:R-:W-:Y:S02]  /*e7f0*/  UISETP.NE.AND UP0, UPT, UR4, URZ, UPT ;  /* 0x000000ff0400728c */ /* 0x001fe4000bf05270 */
[----:B-1----:R-:W-:-:S07]  /*e800*/  UISETP.NE.AND UP1, UPT, UR5, URZ, UPT ;  /* 0x000000ff0500728c */ /* 0x002fce000bf25270 */
[----:B------:R-:W-:Y:S05]  /*e810*/  BRA.U !UP0, `(.L_x_2149) ;  /* 0x00000001080c7547 */ /* 0x000fea000b800000 */
[----:B------:R-:W2:Y:S02]  /*e820*/  LDG.E.U8 R3, desc[UR36][R6.64] ;  /* 0x0000002406037981 */ /* 0x000ea4000c1e1100 */
[----:B--2---:R-:W-:-:S04]  /*e830*/  IADD3 R3, PT, PT, R4, R3, RZ ;  /* 0x0000000304037210 */ /* 0x004fc80007ffe0ff */
[----:B------:R-:W-:-:S07]  /*e840*/  PRMT R4, R3, 0x7610, R4 ;  /* 0x0000761003047816 */ /* 0x000fce0000000004 */
.L_x_2149:
        /* <DEDUP_REMOVED lines=24> */
.L_x_2151:
[----:B------:R-:W0:Y:S02]  /*e9d0*/  LDCU.64 UR4, c[0x0][0x758] ;  /* 0x0000eb00ff0477ac */ /* 0x000e240008000a00 */
[----:B0-----:R-:W-:-:S04]  /*e9e0*/  IADD3 R16, P0, PT, R16, UR4, RZ ;  /* 0x0000000410107c10 */ /* 0x001fc8000ff1e0ff */
[----:B------:R-:W-:-:S05]  /*e9f0*/  IADD3.X R17, PT, PT, RZ, UR5, RZ, P0, !PT ;  /* 0x00000005ff117c10 */ /* 0x000fca00087fe4ff */
[----:B------:R-:W-:Y:S01]  /*ea00*/  STG.E.U8 desc[UR36][R16.64], R19 ;  /* 0x0000001310007986 */ /* 0x000fe2000c101124 */
[----:B------:R-:W-:Y:S05]  /*ea10*/  EXIT ;  /* 0x000000000000794d */ /* 0x000fea0003800000 */
.L_x_2150:
[----:B------:R-:W-:Y:S01]  /*ea20*/  STG.E.U8 desc[UR36][R6.64], R4 ;  /* 0x0000000406007986 */ /* 0x000fe2000c101124 */
[----:B------:R-:W-:Y:S05]  /*ea30*/  EXIT ;  /* 0x000000000000794d */ /* 0x000fea0003800000 */
.L_x_2152:
        /* <DEDUP_REMOVED lines=12> */
.L_x_7283:


//--------------------- .text._ZN2at6native13reduce_kernelILi256ELi2ENS0_8ReduceOpIaNS0_7MeanOpsIaaaaEEjaLi4ELi4EEEEEvT1_ --------------------------
	.section	.text._ZN2at6native13reduce_kernelILi256ELi2ENS0_8ReduceOpIaNS0_7MeanOpsIaaaaEEjaLi4ELi4EEEEEvT1_,"ax",@progbits
	.align	128
        .global         _ZN2at6native13reduce_kernelILi256ELi2ENS0_8ReduceOpIaNS0_7MeanOpsIaaaaEEjaLi4ELi4EEEEEvT1_
        .type           _ZN2at6native13reduce_kernelILi256ELi2ENS0_8ReduceOpIaNS0_7MeanOpsIaaaaEEjaLi4ELi4EEEEEvT1_,@function
        .size           _ZN2at6native13reduce_kernelILi256ELi2ENS0_8ReduceOpIaNS0_7MeanOpsIaaaaEEjaLi4ELi4EEEEEvT1_,(.L_x_7284 - _ZN2at6native13reduce_kernelILi256ELi2ENS0_8ReduceOpIaNS0_7MeanOpsIaaaaEEjaLi4ELi4EEEEEvT1_)
        .other          _ZN2at6native13reduce_kernelILi256ELi2ENS0_8ReduceOpIaNS0_7MeanOpsIaaaaEEjaLi4ELi4EEEEEvT1_,@"STO_CUDA_ENTRY STV_DEFAULT"
_ZN2at6native13reduce_kernelILi256ELi2ENS0_8ReduceOpIaNS0_7MeanOpsIaaaaEEjaLi4ELi4EEEEEvT1_:
.text._ZN2at6native13reduce_kernelILi256ELi2ENS0_8ReduceOpIaNS0_7MeanOpsIaaaaEEjaLi4ELi4EEEEEvT1_:
        /* <DEDUP_REMOVED lines=296> */
.L_x_2153:
        /* <DEDUP_REMOVED lines=31> */
.L_x_2157:
        /* <DEDUP_REMOVED lines=16> */
[----:B------:R-:W0:Y:S01]  /*1570*/  LDCU UR4, c[0x0][0x3a0] ;  /* 0x00007400ff0477ac */ /* 0x000e220008000800 */
[----:B------:R-:W-:Y:S02]  /*1580*/  ISETP.NE.AND P1, PT, R23, RZ, PT ;  /* 0x000000ff1700720c */ /* 0x000fe40003f25270 */
[----:B------:R-:W-:Y:S02]  /*1590*/  PRMT R3, R0, 0x7610, R3 ;  /* 0x0000761000037816 */ /* 0x000fe40000000003 */
[----:B0-----:R-:W-:-:S13]  /*15a0*/  ISETP.NE.AND P0, PT, RZ, UR4, PT ;  /* 0x00000004ff007c0c */ /* 0x001fda000bf05270 */
[----:B------:R-:W-:Y:S05]  /*15b0*/  @P0 BRA P1, `(.L_x_2161) ;  /* 0x0000000000240947 */ /* 0x000fea0000800000 */
[----:B------:R-:W0:Y:S01]  /*15c0*/  LDCU UR4, c[0x0][0x3a4] ;  /* 0x00007480ff0477ac */ /* 0x000e220008000800 */
[----:B------:R-:W-:Y:S02]  /*15d0*/  ISETP.NE.AND P1, PT, R2, RZ, PT ;  /* 0x000000ff0200720c */ /* 0x000fe40003f25270 */
[----:B------:R-:W-:Y:S02]  /*15e0*/  PRMT R3, R0, 0x7610, R3 ;  /* 0x0000761000037816 */ /* 0x000fe40000000003 */
[----:B0-----:R-:W-:-:S13]  /*15f0*/  ISETP.NE.AND P0, PT, RZ, UR4, PT ;  /* 0x00000004ff007c0c */ /* 0x001fda000bf05270 */
[----:B------:R-:W-:Y:S05]  /*1600*/  @P0 BRA P1, `(.L_x_2161) ;  /* 0x0000000000100947 */ /* 0x000fea0000800000 */
[----:B------:R-:W-:-:S05]  /*1610*/  IADD3 R4, P0, PT, R18, R9, RZ ;  /* 0x0000000912047210 */ /* 0x000fca0007f1e0ff */
[----:B------:R-:W-:-:S06]  /*1620*/  IMAD.X R5, RZ, RZ, R25, P0 ;  /* 0x000000ffff057224 */ /* 0x000fcc00000e0619 */
[----:B------:R-:W2:Y:S02]  /*1630*/  LDG.E.U8 R5, desc[UR36][R4.64] ;  /* 0x0000002404057981 */ /* 0x000ea4000c1e1100 */
[----:B--2---:R-:W-:-:S07]  /*1640*/  IADD3 R3, PT, PT, R0, R5, RZ ;  /* 0x0000000500037210 */ /* 0x004fce0007ffe0ff */
.L_x_2161:
[----:B------:R-:W-:Y:S05]  /*1650*/  BSYNC.RECONVERGENT B1 ;  /* 0x0000000000017941 */ /* 0x000fea0003800200 */
.L_x_2160:
[----:B------:R-:W0:Y:S01]  /*1660*/  LDC R4, c[0x0][0x388] ;  /* 0x0000e200ff047b82 */ /* 0x000e220000000800 */
[----:B------:R-:W-:-:S05]  /*1670*/  IADD3 R22, P0, PT, R9, 0x4, RZ ;  /* 0x0000000409167810 */ /* 0x000fca0007f1e0ff */
[----:B------:R-:W-:Y:S01]  /*1680*/  IMAD.X R25, RZ, RZ, R25, P0 ;  /* 0x000000ffff197224 */ /* 0x000fe200000e0619 */
[----:B0-----:R-:W-:-:S07]  /*1690*/  IADD3 R4, PT, PT, R7, -0x4, R4 ;  /* 0xfffffffc07047810 */ /* 0x001fce0007ffe004 */
.L_x_2159:
[----:B------:R-:W-:Y:S05]  /*16a0*/  BSYNC.RECONVERGENT B0 ;  /* 0x0000000000007941 */ /* 0x000fea0003800200 */
.L_x_2158:
[----:B------:R-:W0:Y:S01]  /*16b0*/  LDC.64 R6, c[0x0][0x3a0] ;  /* 0x0000e800ff067b82 */ /* 0x000e220000000a00 */
[----:B------:R-:W1:Y:S01]  /*16c0*/  LDCU UR4, c[0x0][0x39c] ;  /* 0x00007380ff0477ac */ /* 0x000e620008000800 */
[----:B------:R-:W-:Y:S01]  /*16d0*/  BSSY.RECONVERGENT B0, `(.L_x_2162) ;  /* 0x0000021000007945 */ /* 0x000fe20003800200 */
[C---:B------:R-:W-:Y:S02]  /*16e0*/  PRMT R8, R0.reuse, 0x7610, R8 ;  /* 0x0000761000087816 */ /* 0x040fe40000000008 */
[----:B------:R-:W-:Y:S01]  /*16f0*/  PRMT R9, R0, 0x7610, R9 ;  /* 0x0000761000097816 */ /* 0x000fe20000000009 */
        /* <DEDUP_REMOVED lines=11> */
[----:B------:R-:W-:Y:S02]  /*17b0*/  MOV R5, R6 ;  /* 0x0000000600057202 */ /* 0x000fe40000000f00 */
[C---:B------:R-:W-:Y:S02]  /*17c0*/  PRMT R8, R0.reuse, 0x7610, R8 ;  /* 0x0000761000087816 */ /* 0x040fe40000000008 */
[----:B------:R-:W-:-:S07]  /*17d0*/  PRMT R9, R0, 0x7610, R9 ;  /* 0x0000761000097816 */ /* 0x000fce0000000009 */
.L_x_2164:
[----:B------:R-:W-:Y:S01]  /*17e0*/  IMAD.MOV.U32 R24, RZ, RZ, R22 ;  /* 0x000000ffff187224 */ /* 0x000fe200078e0016 */
[----:B------:R-:W0:Y:S03]  /*17f0*/  LDCU UR4, c[0x0][0x390] ;  /* 0x00007200ff0477ac */ /* 0x000e260008000800 */
[----:B------:R-:W-:-:S06]  /*1800*/  IMAD.WIDE.U32 R6, R5, 0x4, R24 ;  /* 0x0000000405067825 */ /* 0x000fcc00078e0018 */
[----:B------:R-:W2:Y:S01]  /*1810*/  LDG.E R6, desc[UR36][R6.64] ;  /* 0x0000002406067981 */ /* 0x000ea2000c1e1900 */
[----:B0-----:R-:W-:-:S04]  /*1820*/  IADD3 R5, PT, PT, R5, UR4, RZ ;  /* 0x0000000405057c10 */ /* 0x001fc8000fffe0ff */
[----:B------:R-:W-:-:S04]  /*1830*/  LEA R11, R5, 0x3, 0x2 ;  /* 0x00000003050b7811 */ /* 0x000fc800078e10ff */
[----:B------:R-:W-:Y:S02]  /*1840*/  ISETP.GE.U32.AND P1, PT, R11, R4, PT ;  /* 0x000000040b00720c */ /* 0x000fe40003f26070 */
[C---:B--2---:R-:W-:Y:S02]  /*1850*/  PRMT R10, R6.reuse, 0x7770, RZ ;  /* 0x00007770060a7816 */ /* 0x044fe400000000ff */
[C---:B------:R-:W-:Y:S02]  /*1860*/  PRMT R11, R6.reuse, 0x7772, RZ ;  /* 0x00007772060b7816 */ /* 0x040fe400000000ff */
[----:B------:R-:W-:Y:S01]  /*1870*/  PRMT R12, R6, 0x7771, RZ ;  /* 0x00007771060c7816 */ /* 0x000fe200000000ff */
[----:B------:R-:W-:Y:S01]  /*1880*/  IMAD.IADD R3, R10, 0x1, R3 ;  /* 0x000000010a037824 */ /* 0x000fe200078e0203 */
[----:B------:R-:W-:Y:S01]  /*1890*/  PRMT R13, R6, 0x7773, RZ ;  /* 0x00007773060d7816 */ /* 0x000fe200000000ff */
[----:B------:R-:W-:Y:S01]  /*18a0*/  IMAD.IADD R8, R11, 0x1, R8 ;  /* 0x000000010b087824 */ /* 0x000fe200078e0208 */
[----:B------:R-:W-:-:S02]  /*18b0*/  IADD3 R9, PT, PT, R12, R9, RZ ;  /* 0x000000090c097210 */ /* 0x000fc40007ffe0ff */
[----:B------:R-:W-:Y:S01]  /*18c0*/  IADD3 R0, PT, PT, R13, R0, RZ ;  /* 0x000000000d007210 */ /* 0x000fe20007ffe0ff */
[----:B------:R-:W-:Y:S06]  /*18d0*/  @!P1 BRA `(.L_x_2164) ;  /* 0xfffffffc00c09947 */ /* 0x000fec000383ffff */
.L_x_2163:
[----:B------:R-:W-:Y:S05]  /*18e0*/  BSYNC.RECONVERGENT B0 ;  /* 0x0000000000007941 */ /* 0x000fea0003800200 */
.L_x_2162:
[----:B------:R-:W-:Y:S04]  /*18f0*/  BSSY.RECONVERGENT B0, `(.L_x_2165) ;  /* 0x000000a000007945 */ /* 0x000fe80003800200 */
[----:B------:R-:W-:Y:S05]  /*1900*/  @P0 BRA `(.L_x_2166) ;  /* 0x0000000000200947 */ /* 0x000fea0003800000 */
[----:B------:R-:W-:-:S05]  /*1910*/  LOP3.LUT R5, R4, 0xfffffffc, RZ, 0xc0, !PT ;  /* 0xfffffffc04057812 */ /* 0x000fca00078ec0ff */
[----:B------:R-:W-:-:S05]  /*1920*/  IMAD.IADD R5, R5, 0x1, R18 ;  /* 0x0000000105057824 */ /* 0x000fca00078e0212 */
[----:B------:R-:W-:-:S13]  /*1930*/  ISETP.GE.U32.AND P0, PT, R5, R4, PT ;  /* 0x000000040500720c */ /* 0x000fda0003f06070 */
[----:B------:R-:W-:Y:S05]  /*1940*/  @P0 BRA `(.L_x_2166) ;  /* 0x0000000000100947 */ /* 0x000fea0003800000 */
[----:B------:R-:W-:-:S04]  /*1950*/  IADD3 R4, P0, PT, R5, R22, RZ ;  /* 0x0000001605047210 */ /* 0x000fc80007f1e0ff */
[----:B------:R-:W-:-:S05]  /*1960*/  LEA.HI.X.SX32 R5, R5, R25, 0x1, P0 ;  /* 0x0000001905057211 */ /* 0x000fca00000f0eff */
[----:B------:R-:W2:Y:S02]  /*1970*/  LDG.E.U8 R4, desc[UR36][R4.64] ;  /* 0x0000002404047981 */ /* 0x000ea4000c1e1100 */
[----:B--2---:R-:W-:-:S07]  /*1980*/  IADD3 R3, PT, PT, R3, R4, RZ ;  /* 0x0000000403037210 */ /* 0x004fce0007ffe0ff */
.L_x_2166:
[----:B------:R-:W-:Y:S05]  /*1990*/  BSYNC.RECONVERGENT B0 ;  /* 0x0000000000007941 */ /* 0x000fea0003800200 */
.L_x_2165:
[----:B------:R-:W-:Y:S02]  /*19a0*/  IADD3 R3, PT, PT, R8, R9, R3 ;  /* 0x0000000908037210 */ /* 0x000fe40007ffe003 */
[----:B------:R-:W-:-:S03]  /*19b0*/  PRMT R22, RZ, 0x7610, R22 ;  /* 0x00007610ff167816 */ /* 0x000fc60000000016 */
[----:B------:R-:W-:-:S05]  /*19c0*/  IMAD.IADD R3, R3, 0x1, R0 ;  /* 0x0000000103037824 */ /* 0x000fca00078e0200 */
[----:B------:R-:W-:Y:S01]  /*19d0*/  PRMT R17, R3, 0x7610, R17 ;  /* 0x0000761003117816 */ /* 0x000fe20000000011 */
[----:B------:R-:W-:Y:S06]  /*19e0*/  BRA `(.L_x_2155) ;  /* 0x0000009c00cc7947 */ /* 0x000fec0003800000 */
.L_x_2156:
[----:B------:R-:W1:Y:S08]  /*19f0*/  LDC R14, c[0x0][0x4f4] ;  /* 0x00013d00ff0e7b82 */ /* 0x000e700000000800 */
[----:B------:R-:W2:Y:S01]  /*1a00*/  LDC R13, c[0x0][0x3c4] ;  /* 0x0000f100ff0d7b82 */ /* 0x000ea20000000800 */
[----:B-1----:R-:W-:-:S04]  /*1a10*/  ISETP.NE.AND P0, PT, R14, 0x1, PT ;  /* 0x000000010e00780c */ /* 0x002fc80003f05270 */
[----:B--2---:R-:W-:-:S13]  /*1a20*/  ISETP.NE.OR P0, PT, R13, 0x1, P0 ;  /* 0x000000010d00780c */ /* 0x004fda0000705670 */
[----:B------:R-:W-:Y:S05]  /*1a30*/  @P0 BRA `(.L_x_2167) ;  /* 0x0000000800140947 */ /* 0x000fea0003800000 */
[----:B------:R-:W1:Y:S01]  /*1a40*/  LDC R0, c[0x0][0x390] ;  /* 0x0000e400ff007b82 */ /* 0x000e620000000800 */
[----:B------:R-:W2:Y:S01]  /*1a50*/  LDCU.U8 UR4, c[0x0][0x381] ;  /* 0x00007020ff0477ac */ /* 0x000ea20008000000 */
[----:B------:R-:W-:Y:S01]  /*1a60*/  BSSY.RECONVERGENT B0, `(.L_x_2168) ;  /* 0x0000040000007945 */ /* 0x000fe20003800200 */
[----:B--2---:R-:W-:Y:S01]  /*1a70*/  MOV R12, UR4 ;  /* 0x00000004000c7c02 */ /* 0x004fe20008000f00 */
[----:B------:R-:W-:Y:S01]  /*1a80*/  IMAD.U32 R13, RZ, RZ, UR4 ;  /* 0x00000004ff0d7e24 */ /* 0x000fe2000f8e00ff */
[----:B------:R-:W-:Y:S01]  /*1a90*/  MOV R14, UR4 ;  /* 0x00000004000e7c02 */ /* 0x000fe20008000f00 */
[----:B------:R-:W-:Y:S01]  /*1aa0*/  IMAD.U32 R16, RZ, RZ, UR4 ;  /* 0x00000004ff107e24 */ /* 0x000fe2000f8e00ff */
[----:B------:R-:W-:Y:S01]  /*1ab0*/  MOV R15, UR4 ;  /* 0x00000004000f7c02 */ /* 0x000fe20008000f00 */
[----:B-1----:R-:W-:Y:S02]  /*1ac0*/  IMAD R3, R0, 0x3, R27 ;  /* 0x0000000300037824 */ /* 0x002fe400078e021b */
[----:B------:R-:W-:-:S02]  /*1ad0*/  IMAD.U32 R17, RZ, RZ, UR4 ;  /* 0x00000004ff117e24 */ /* 0x000fc4000f8e00ff */
[----:B------:R-:W-:Y:S01]  /*1ae0*/  IMAD.U32 R7, RZ, RZ, UR4 ;  /* 0x00000004ff077e24 */ /* 0x000fe2000f8e00ff */
[----:B------:R-:W-:Y:S02]  /*1af0*/  ISETP.GE.U32.AND P0, PT, R3, R6, PT ;  /* 0x000000060300720c */ /* 0x000fe40003f06070 */
[----:B------:R-:W-:-:S11]  /*1b00*/  MOV R3, UR4 ;  /* 0x0000000400037c02 */ /* 0x000fd60008000f00 */
[----:B------:R-:W-:Y:S05]  /*1b10*/  @P0 BRA `(.L_x_2169) ;  /* 0x0000000000d00947 */ /* 0x000fea0003800000 */
[----:B------:R-:W-:Y:S01]  /*1b20*/  BSSY.RECONVERGENT B1, `(.L_x_2170) ;  /* 0x000002e000017945 */ /* 0x000fe20003800200 */
[C---:B------:R-:W-:Y:S02]  /*1b30*/  PRMT R13, R12.reuse, 0x7610, R13 ;  /* 0x000076100c0d7816 */ /* 0x040fe4000000000d */
[C---:B------:R-:W-:Y:S02]  /*1b40*/  PRMT R14, R12.reuse, 0x7610, R14 ;  /* 0x000076100c0e7816 */ /* 0x040fe4000000000e */
[C---:B------:R-:W-:Y:S02]  /*1b50*/  PRMT R16, R12.reuse, 0x7610, R16 ;  /* 0x000076100c107816 */ /* 0x040fe40000000010 */
[C---:B------:R-:W-:Y:S02]  /*1b60*/  PRMT R15, R12.reuse, 0x7610, R15 ;  /* 0x000076100c0f7816 */ /* 0x040fe4000000000f */
[C---:B------:R-:W-:Y:S02]  /*1b70*/  PRMT R17, R12.reuse, 0x7610, R17 ;  /* 0x000076100c117816 */ /* 0x040fe40000000011 */
[----:B------:R-:W-:-:S02]  /*1b80*/  PRMT R3, R12, 0x7610, R3 ;  /* 0x000076100c037816 */ /* 0x000fc40000000003 */
[----:B------:R-:W-:-:S07]  /*1b90*/  PRMT R7, R12, 0x7610, R7 ;  /* 0x000076100c077816 */ /* 0x000fce0000000007 */
.L_x_2171:
[C---:B------:R-:W-:Y:S02]  /*1ba0*/  LOP3.LUT R5, R27.reuse, 0xfffffffe, RZ, 0xc0, !PT ;  /* 0xfffffffe1b057812 */ /* 0x040fe400078ec0ff */
[CC--:B------:R-:W-:Y:S02]  /*1bb0*/  LEA.HI R9, R27.reuse, R0.reuse, RZ, 0x1f ;  /* 0x000000001b097211 */ /* 0x0c0fe400078ff8ff */
[----:B------:R-:W-:Y:S02]  /*1bc0*/  IADD3 R27, PT, PT, R27, R0, RZ ;  /* 0x000000001b1b7210 */ /* 0x000fe40007ffe0ff */
[-C--:B------:R-:W-:Y:S02]  /*1bd0*/  IADD3 R4, P0, PT, R5, R22.reuse, RZ ;  /* 0x0000001605047210 */ /* 0x080fe40007f1e0ff */
[----:B------:R-:W-:Y:S02]  /*1be0*/  LOP3.LUT R11, R27, 0xfffffffe, RZ, 0xc0, !PT ;  /* 0xfffffffe1b0b7812 */ /* 0x000fe400078ec0ff */
[----:B------:R-:W-:Y:S01]  /*1bf0*/  LEA R27, R0, R27, 0x1 ;  /* 0x0000001b001b7211 */ /* 0x000fe200078e08ff */
[----:B------:R-:W-:Y:S01]  /*1c00*/  IMAD.X R5, RZ, RZ, R25, P0 ;  /* 0x000000ffff057224 */ /* 0x000fe200000e0619 */
[----:B------:R-:W-:-:S02]  /*1c10*/  IADD3 R10, P0, PT, R11, R22, RZ ;  /* 0x000000160b0a7210 */ /* 0x000fc40007f1e0ff */
[----:B------:R-:W-:Y:S02]  /*1c20*/  LOP3.LUT R21, R27, 0xfffffffe, RZ, 0xc0, !PT ;  /* 0xfffffffe1b157812 */ /* 0x000fe400078ec0ff */
[-C--:B------:R-:W-:Y:S01]  /*1c30*/  LEA R8, P1, R9, R22.reuse, 0x1 ;  /* 0x0000001609087211 */ /* 0x080fe200078208ff */
[----:B------:R-:W2:Y:S01]  /*1c40*/  LDG.E.U16 R5, desc[UR36][R4.64] ;  /* 0x0000002404057981 */ /* 0x000ea2000c1e1500 */
[----:B------:R-:W-:Y:S02]  /*1c50*/  IADD3.X R11, PT, PT, RZ, R25, RZ, P0, !PT ;  /* 0x00000019ff0b7210 */ /* 0x000fe400007fe4ff */
[----:B------:R-:W-:Y:S01]  /*1c60*/  IADD3 R20, P0, PT, R21, R22, RZ ;  /* 0x0000001615147210 */ /* 0x000fe20007f1e0ff */
[--C-:B------:R-:W-:Y:S02]  /*1c70*/  IMAD.X R9, RZ, RZ, R25.reuse, P1 ;  /* 0x000000ffff097224 */ /* 0x100fe400008e0619 */
[----:B------:R-:W3:Y:S02]  /*1c80*/  LDG.E.U16 R10, desc[UR36][R10.64] ;  /* 0x000000240a0a7981 */ /* 0x000ee4000c1e1500 */
[----:B------:R-:W-:-:S02]  /*1c90*/  IMAD.X R21, RZ, RZ, R25, P0 ;  /* 0x000000ffff157224 */ /* 0x000fc400000e0619 */
[----:B------:R3:W4:Y:S04]  /*1ca0*/  LDG.E.U16 R9, desc[UR36][R8.64] ;  /* 0x0000002408097981 */ /* 0x000728000c1e1500 */
[----:B------:R-:W5:Y:S01]  /*1cb0*/  LDG.E.U16 R20, desc[UR36][R20.64] ;  /* 0x0000002414147981 */ /* 0x000f62000c1e1500 */
[----:B------:R-:W-:-:S05]  /*1cc0*/  IADD3 R27, PT, PT, R27, R0, RZ ;  /* 0x000000001b1b7210 */ /* 0x000fca0007ffe0ff */
[----:B------:R-:W-:-:S05]  /*1cd0*/  IMAD R29, R0, 0x3, R27 ;  /* 0x00000003001d7824 */ /* 0x000fca00078e021b */
[----:B------:R-:W-:Y:S02]  /*1ce0*/  ISETP.GE.U32.AND P0, PT, R29, R6, PT ;  /* 0x000000061d00720c */ /* 0x000fe40003f06070 */
[C---:B--2---:R-:W-:Y:S02]  /*1cf0*/  PRMT R4, R5.reuse, 0x7770, RZ ;  /* 0x0000777005047816 */ /* 0x044fe400000000ff */
[----:B------:R-:W-:Y:S02]  /*1d00*/  PRMT R24, R5, 0x7771, RZ ;  /* 0x0000777105187816 */ /* 0x000fe400000000ff */
[C---:B---3--:R-:W-:Y:S02]  /*1d10*/  PRMT R8, R10.reuse, 0x7770, RZ ;  /* 0x000077700a087816 */ /* 0x048fe400000000ff */
[----:B------:R-:W-:Y:S02]  /*1d20*/  PRMT R26, R10, 0x7771, RZ ;  /* 0x000077710a1a7816 */ /* 0x000fe400000000ff */
[----:B----4-:R-:W-:-:S02]  /*1d30*/  PRMT R29, R9, 0x7770, RZ ;  /* 0x00007770091d7816 */ /* 0x010fc400000000ff */
[----:B------:R-:W-:Y:S02]  /*1d40*/  PRMT R9, R9, 0x7771, RZ ;  /* 0x0000777109097816 */ /* 0x000fe400000000ff */
[C---:B-----5:R-:W-:Y:S02]  /*1d50*/  PRMT R28, R20.reuse, 0x7770, RZ ;  /* 0x00007770141c7816 */ /* 0x060fe400000000ff */
[----:B------:R-:W-:Y:S01]  /*1d60*/  PRMT R5, R20, 0x7771, RZ ;  /* 0x0000777114057816 */ /* 0x000fe200000000ff */
[----:B------:R-:W-:Y:S01]  /*1d70*/  IMAD.IADD R7, R4, 0x1, R7 ;  /* 0x0000000104077824 */ /* 0x000fe200078e0207 */
[----:B------:R-:W-:Y:S01]  /*1d80*/  IADD3 R3, PT, PT, R24, R3, RZ ;  /* 0x0000000318037210 */ /* 0x000fe20007ffe0ff */
[----:B------:R-:W-:Y:S01]  /*1d90*/  IMAD.IADD R16, R29, 0x1, R16 ;  /* 0x000000011d107824 */ /* 0x000fe200078e0210 */
[----:B------:R-:W-:Y:S01]  /*1da0*/  IADD3 R14, PT, PT, R9, R14, RZ ;  /* 0x0000000e090e7210 */ /* 0x000fe20007ffe0ff */
[----:B------:R-:W-:Y:S01]  /*1db0*/  IMAD.IADD R17, R8, 0x1, R17 ;  /* 0x0000000108117824 */ /* 0x000fe200078e0211 */
[----:B------:R-:W-:Y:S01]  /*1dc0*/  IADD3 R15, PT, PT, R26, R15, RZ ;  /* 0x0000000f1a0f7210 */ /* 0x000fe20007ffe0ff */
[----:B------:R-:W-:Y:S01]  /*1dd0*/  IMAD.IADD R13, R28, 0x1, R13 ;  /* 0x000000011c0d7824 */ /* 0x000fe200078e020d */
[----:B------:R-:W-:Y:S01]  /*1de0*/  IADD3 R12, PT, PT, R5, R12, RZ ;  /* 0x0000000c050c7210 */ /* 0x000fe20007ffe0ff */
[----:B------:R-:W-:Y:S06]  /*1df0*/  @!P0 BRA `(.L_x_2171) ;  /* 0xfffffffc00688947 */ /* 0x000fec000383ffff */
[----:B------:R-:W-:Y:S05]  /*1e00*/  BSYNC.RECONVERGENT B1 ;  /* 0x0000000000017941 */ /* 0x000fea0003800200 */
.L_x_2170:
[----:B------:R-:W-:Y:S02]  /*1e10*/  PRMT R20, R24, 0x7610, R20 ;  /* 0x0000761018147816 */ /* 0x000fe40000000014 */
[----:B------:R-:W-:Y:S02]  /*1e20*/  PRMT R10, R4, 0x7610, R10 ;  /* 0x00007610040a7816 */ /* 0x000fe4000000000a */
[----:B------:R-:W-:Y:S02]  /*1e30*/  PRMT R24, R8, 0x7610, R24 ;  /* 0x0000761008187816 */ /* 0x000fe40000000018 */
[----:B------:R-:W-:Y:S02]  /*1e40*/  PRMT R21, R9, 0x7610, R21 ;  /* 0x0000761009157816 */ /* 0x000fe40000000015 */
[----:B------:R-:W-:-:S07]  /*1e50*/  PRMT R11, R5, 0x7610, R11 ;  /* 0x00007610050b7816 */ /* 0x000fce000000000b */
.L_x_2169:
[----:B------:R-:W-:Y:S05]  /*1e60*/  BSYNC.RECONVERGENT B0 ;  /* 0x0000000000007941 */ /* 0x000fea0003800200 */
.L_x_2168:
[----:B------:R-:W-:Y:S01]  /*1e70*/  ISETP.GE.U32.AND P0, PT, R27, R6, PT ;  /* 0x000000061b00720c */ /* 0x000fe20003f06070 */
[----:B------:R-:W-:-:S12]  /*1e80*/  BSSY.RECONVERGENT B0, `(.L_x_2172) ;  /* 0x0000024000007945 */ /* 0x000fd80003800200 */
[----:B------:R-:W-:Y:S05]  /*1e90*/  @P0 BRA `(.L_x_2173) ;  /* 0x0000000000880947 */ /* 0x000fea0003800000 */
[----:B------:R-:W-:-:S04]  /*1ea0*/  LOP3.LUT R5, R27, 0xfffffffe, RZ, 0xc0, !PT ;  /* 0xfffffffe1b057812 */ /* 0x000fc800078ec0ff */
[----:B------:R-:W-:-:S05]  /*1eb0*/  IADD3 R4, P1, PT, R5, R22, RZ ;  /* 0x0000001605047210 */ /* 0x000fca0007f3e0ff */
[----:B------:R-:W-:-:S05]  /*1ec0*/  IMAD.X R5, RZ, RZ, R25, P1 ;  /* 0x000000ffff057224 */ /* 0x000fca00008e0619 */
[----:B------:R-:W2:Y:S01]  /*1ed0*/  LDG.E.U16 R4, desc[UR36][R4.64] ;  /* 0x0000002404047981 */ /* 0x000ea2000c1e1500 */
[----:B------:R-:W-:-:S04]  /*1ee0*/  IADD3 R9, PT, PT, R27, R0, RZ ;  /* 0x000000001b097210 */ /* 0x000fc80007ffe0ff */
[----:B------:R-:W-:Y:S02]  /*1ef0*/  ISETP.GE.U32.AND P1, PT, R9, R6, PT ;  /* 0x000000060900720c */ /* 0x000fe40003f26070 */
[C---:B--2---:R-:W-:Y:S02]  /*1f00*/  PRMT R10, R4.reuse, 0x7770, RZ ;  /* 0x00007770040a7816 */ /* 0x044fe400000000ff */
[----:B------:R-:W-:-:S09]  /*1f10*/  PRMT R20, R4, 0x7771, RZ ;  /* 0x0000777104147816 */ /* 0x000fd200000000ff */
        /* <DEDUP_REMOVED lines=10> */
[C---:B------:R-:W-:Y:S01]  /*1fc0*/  IMAD.IADD R5, R9.reuse, 0x1, R0 ;  /* 0x0000000109057824 */ /* 0x040fe200078e0200 */
[----:B------:R-:W-:-:S04]  /*1fd0*/  LOP3.LUT R9, R9, 0xfffffffe, RZ, 0xc0, !PT ;  /* 0xfffffffe09097812 */ /* 0x000fc800078ec0ff */
[----:B------:R-:W-:Y:S02]  /*1fe0*/  ISETP.GE.U32.AND P1, PT, R5, R6, PT ;  /* 0x000000060500720c */ /* 0x000fe40003f26070 */
[----:B------:R-:W-:-:S05]  /*1ff0*/  IADD3 R8, P2, PT, R9, R22, RZ ;  /* 0x0000001609087210 */ /* 0x000fca0007f5e0ff */
[----:B------:R-:W-:-:S05]  /*2000*/  IMAD.X R9, RZ, RZ, R25, P2 ;  /* 0x000000ffff097224 */ /* 0x000fca00010e0619 */
[----:B------:R-:W2:Y:S01]  /*2010*/  LDG.E.U16 R8, desc[UR36][R8.64] ;  /* 0x0000002408087981 */ /* 0x000ea2000c1e1500 */
[----:B------:R-:W-:-:S04]  /*2020*/  @!P1 LOP3.LUT R5, R5, 0xfffffffe, RZ, 0xc0, !PT ;  /* 0xfffffffe05059812 */ /* 0x000fc800078ec0ff */
[----:B------:R-:W-:-:S04]  /*2030*/  @!P1 IADD3 R4, P3, PT, R5, R22, RZ ;  /* 0x0000001605049210 */ /* 0x000fc80007f7e0ff */
[----:B------:R-:W-:-:S05]  /*2040*/  @!P1 IADD3.X R5, PT, PT, RZ, R25, RZ, P3, !PT ;  /* 0x00000019ff059210 */ /* 0x000fca0001ffe4ff */
[----:B------:R-:W3:Y:S01]  /*2050*/  @!P1 LDG.E.U16 R4, desc[UR36][R4.64] ;  /* 0x0000002404049981 */ /* 0x000ee2000c1e1500 */
[C---:B--2---:R-:W-:Y:S02]  /*2060*/  PRMT R29, R8.reuse, 0x7770, RZ ;  /* 0x00007770081d7816 */ /* 0x044fe400000000ff */
[----:B------:R-:W-:Y:S02]  /*2070*/  PRMT R21, R8, 0x7771, RZ ;  /* 0x0000777108157816 */ /* 0x000fe400000000ff */
[C---:B---3--:R-:W-:Y:S02]  /*2080*/  @!P1 PRMT R22, R4.reuse, 0x7770, RZ ;  /* 0x0000777004169816 */ /* 0x048fe400000000ff */
[----:B------:R-:W-:Y:S02]  /*2090*/  @!P1 PRMT R25, R4, 0x7771, RZ ;  /* 0x0000777104199816 */ /* 0x000fe400000000ff */
[----:B------:R-:W-:Y:S02]  /*20a0*/  @!P1 PRMT R28, R22, 0x7610, R28 ;  /* 0x00007610161c9816 */ /* 0x000fe4000000001c */
[----:B------:R-:W-:-:S07]  /*20b0*/  @!P1 PRMT R11, R25, 0x7610, R11 ;  /* 0x00007610190b9816 */ /* 0x000fce000000000b */
.L_x_2173:
[----:B------:R-:W-:Y:S05]  /*20c0*/  BSYNC.RECONVERGENT B0 ;  /* 0x0000000000007941 */ /* 0x000fea0003800200 */
.L_x_2172:
[----:B------:R-:W-:Y:S04]  /*20d0*/  BSSY.RECONVERGENT B0, `(.L_x_2174) ;  /* 0x0000014000007945 */ /* 0x000fe80003800200 */
[----:B------:R-:W-:Y:S05]  /*20e0*/  @P0 BRA `(.L_x_2175) ;  /* 0x0000000000480947 */ /* 0x000fea0003800000 */
[----:B------:R-:W-:Y:S01]  /*20f0*/  IADD3 R5, PT, PT, R27, R0, RZ ;  /* 0x000000001b057210 */ /* 0x000fe20007ffe0ff */
[----:B------:R-:W-:Y:S01]  /*2100*/  IMAD.IADD R7, R7, 0x1, R10 ;  /* 0x0000000107077824 */ /* 0x000fe200078e020a */
[----:B------:R-:W-:Y:S02]  /*2110*/  IADD3 R3, PT, PT, R3, R20, RZ ;  /* 0x0000001403037210 */ /* 0x000fe40007ffe0ff */
[----:B------:R-:W-:-:S13]  /*2120*/  ISETP.GE.U32.AND P0, PT, R5, R6, PT ;  /* 0x000000060500720c */ /* 0x000fda0003f06070 */
        /* <DEDUP_REMOVED lines=9> */
[----:B------:R-:W-:-:S13]  /*21c0*/  ISETP.GE.U32.AND P0, PT, R5, R6, PT ;  /* 0x000000060500720c */ /* 0x000fda0003f06070 */
[----:B------:R-:W-:Y:S01]  /*21d0*/  @!P0 IMAD.IADD R28, R13, 0x1, R28 ;  /* 0x000000010d1c8824 */ /* 0x000fe200078e021c */
[----:B------:R-:W-:-:S04]  /*21e0*/  @!P0 IADD3 R11, PT, PT, R12, R11, RZ ;  /* 0x0000000b0c0b8210 */ /* 0x000fc80007ffe0ff */
[----:B------:R-:W-:Y:S02]  /*21f0*/  @!P0 PRMT R13, R28, 0x7610, R13 ;  /* 0x000076101c0d8816 */ /* 0x000fe4000000000d */
[----:B------:R-:W-:-:S07]  /*2200*/  @!P0 PRMT R12, R11, 0x7610, R12 ;  /* 0x000076100b0c8816 */ /* 0x000fce000000000c */
.L_x_2175:
[----:B------:R-:W-:Y:S05]  /*2210*/  BSYNC.RECONVERGENT B0 ;  /* 0x0000000000007941 */ /* 0x000fea0003800200 */
.L_x_2174:
[----:B------:R-:W-:Y:S02]  /*2220*/  IADD3 R16, PT, PT, R16, R17, R7 ;  /* 0x0000001110107210 */ /* 0x000fe40007ffe007 */
[----:B------:R-:W-:-:S03]  /*2230*/  IADD3 R3, PT, PT, R14, R15, R3 ;  /* 0x0000000f0e037210 */ /* 0x000fc60007ffe003 */
[----:B------:R-:W-:Y:S01]  /*2240*/  IMAD.IADD R16, R16, 0x1, R13 ;  /* 0x0000000110107824 */ /* 0x000fe200078e020d */
[----:B------:R-:W-:-:S04]  /*2250*/  IADD3 R3, PT, PT, R3, R12, RZ ;  /* 0x0000000c03037210 */ /* 0x000fc80007ffe0ff */
[----:B------:R-:W-:Y:S02]  /*2260*/  PRMT R17, R16, 0x7610, R17 ;  /* 0x0000761010117816 */ /* 0x000fe40000000011 */
[----:B------:R-:W-:Y:S01]  /*2270*/  PRMT R22, R3, 0x7610, R22 ;  /* 0x0000761003167816 */ /* 0x000fe20000000016 */
[----:B------:R-:W-:Y:S06]  /*2280*/  BRA `(.L_x_2155) ;  /* 0x0000009400a47947 */ /* 0x000fec0003800000 */
.L_x_2167:
[----:B------:R-:W-:-:S13]  /*2290*/  ISETP.NE.AND P0, PT, R13, 0x1, PT ;  /* 0x000000010d00780c */ /* 0x000fda0003f05270 */
[----:B------:R-:W-:Y:S05]  /*22a0*/  @P0 BRA `(.L_x_2176) ;  /* 0x0000000800300947 */ /* 0x000fea0003800000 */
[----:B------:R-:W1:Y:S01]  /*22b0*/  LDC R0, c[0x0][0x390] ;  /* 0x0000e400ff007b82 */ /* 0x000e620000000800 */
[----:B------:R-:W2:Y:S01]  /*22c0*/  LDCU.U8 UR4, c[0x0][0x381] ;  /* 0x00007020ff0477ac */ /* 0x000ea20008000000 */
[----:B------:R-:W-:Y:S01]  /*22d0*/  BSSY.RECONVERGENT B0, `(.L_x_2177) ;  /* 0x0000042000007945 */ /* 0x000fe20003800200 */
[----:B--2---:R-:W-:Y:S01]  /*22e0*/  IMAD.U32 R15, RZ, RZ, UR4 ;  /* 0x00000004ff0f7e24 */ /* 0x004fe2000f8e00ff */
[----:B------:R-:W-:Y:S01]  /*22f0*/  MOV R16, UR4 ;  /* 0x0000000400107c02 */ /* 0x000fe20008000f00 */
[----:B------:R-:W-:Y:S01]  /*2300*/  IMAD.U32 R20, RZ, RZ, UR4 ;  /* 0x00000004ff147e24 */ /* 0x000fe2000f8e00ff */
[----:B------:R-:W-:Y:S01]  /*2310*/  MOV R24, UR4 ;  /* 0x0000000400187c02 */ /* 0x000fe20008000f00 */
[----:B------:R-:W-:Y:S01]  /*2320*/  IMAD.U32 R17, RZ, RZ, UR4 ;  /* 0x00000004ff117e24 */ /* 0x000fe2000f8e00ff */
[----:B------:R-:W-:Y:S01]  /*2330*/  MOV R21, UR4 ;  /* 0x0000000400157c02 */ /* 0x000fe20008000f00 */
[----:B-1----:R-:W-:Y:S01]  /*2340*/  IMAD R3, R0, 0x3, R27 ;  /* 0x0000000300037824 */ /* 0x002fe200078e021b */
[----:B------:R-:W-:-:S04]  /*2350*/  MOV R7, UR4 ;  /* 0x0000000400077c02 */ /* 0x000fc80008000f00 */
[----:B------:R-:W-:Y:S01]  /*2360*/  ISETP.GE.U32.AND P0, PT, R3, R6, PT ;  /* 0x000000060300720c */ /* 0x000fe20003f06070 */
[----:B------:R-:W-:-:S12]  /*2370*/  IMAD.U32 R3, RZ, RZ, UR4 ;  /* 0x00000004ff037e24 */ /* 0x000fd8000f8e00ff */
        /* <DEDUP_REMOVED lines=9> */
.L_x_2180:
[C-C-:B------:R-:W-:Y:S02]  /*2410*/  IMAD.IADD R5, R27.reuse, 0x1, R0.reuse ;  /* 0x000000011b057824 */ /* 0x140fe400078e0200 */
[-C--:B------:R-:W-:Y:S02]  /*2420*/  IMAD R27, R27, R14.reuse, RZ ;  /* 0x0000000e1b1b7224 */ /* 0x080fe400078e02ff */
[C---:B------:R-:W-:Y:S01]  /*2430*/  IMAD R4, R5.reuse, R14, RZ ;  /* 0x0000000e05047224 */ /* 0x040fe200078e02ff */
[----:B------:R-:W-:Y:S02]  /*2440*/  IADD3 R9, PT, PT, R5, R0, RZ ;  /* 0x0000000005097210 */ /* 0x000fe40007ffe0ff */
[----:B------:R-:W-:Y:S02]  /*2450*/  LOP3.LUT R27, R27, 0xfffffffe, RZ, 0xc0, !PT ;  /* 0xfffffffe1b1b7812 */ /* 0x000fe400078ec0ff */
[----:B------:R-:W-:Y:S02]  /*2460*/  LOP3.LUT R5, R4, 0xfffffffe, RZ, 0xc0, !PT ;  /* 0xfffffffe04057812 */ /* 0x000fe400078ec0ff */
[-C--:B------:R-:W-:Y:S01]  /*2470*/  IADD3 R10, P0, PT, R27, R22.reuse, RZ ;  /* 0x000000161b0a7210 */ /* 0x080fe20007f1e0ff */
[----:B------:R-:W-:Y:S01]  /*2480*/  IMAD.IADD R27, R9, 0x1, R0 ;  /* 0x00000001091b7824 */ /* 0x000fe200078e0200 */
[----:B------:R-:W-:Y:S01]  /*2490*/  IADD3 R4, P1, PT, R5, R22, RZ ;  /* 0x0000001605047210 */ /* 0x000fe20007f3e0ff */
[-C--:B------:R-:W-:Y:S01]  /*24a0*/  IMAD R9, R9, R14.reuse, RZ ;  /* 0x0000000e09097224 */ /* 0x080fe200078e02ff */
[----:B------:R-:W-:Y:S01]  /*24b0*/  IADD3.X R11, PT, PT, RZ, R25, RZ, P0, !PT ;  /* 0x00000019ff0b7210 */ /* 0x000fe200007fe4ff */
[----:B------:R-:W-:-:S02]  /*24c0*/  IMAD R8, R27, R14, RZ ;  /* 0x0000000e1b087224 */ /* 0x000fc400078e02ff */
[----:B------:R-:W-:Y:S01]  /*24d0*/  IMAD.X R5, RZ, RZ, R25, P1 ;  /* 0x000000ffff057224 */ /* 0x000fe200008e0619 */
[----:B------:R-:W-:Y:S02]  /*24e0*/  LOP3.LUT R9, R9, 0xfffffffe, RZ, 0xc0, !PT ;  /* 0xfffffffe09097812 */ /* 0x000fe400078ec0ff */
[----:B------:R-:W-:Y:S01]  /*24f0*/  LOP3.LUT R13, R8, 0xfffffffe, RZ, 0xc0, !PT ;  /* 0xfffffffe080d7812 */ /* 0x000fe200078ec0ff */
[----:B------:R-:W2:Y:S01]  /*2500*/  LDG.E.U16 R11, desc[UR36][R10.64] ;  /* 0x000000240a0b7981 */ /* 0x000ea2000c1e1500 */
[-C--:B------:R-:W-:Y:S02]  /*2510*/  IADD3 R8, P0, PT, R9, R22.reuse, RZ ;  /* 0x0000001609087210 */ /* 0x080fe40007f1e0ff */
[----:B------:R-:W-:Y:S01]  /*2520*/  IADD3 R12, P1, PT, R13, R22, RZ ;  /* 0x000000160d0c7210 */ /* 0x000fe20007f3e0ff */
[----:B------:R-:W3:Y:S01]  /*2530*/  LDG.E.U16 R4, desc[UR36][R4.64] ;  /* 0x0000002404047981 */ /* 0x000ee2000c1e1500 */
[----:B------:R-:W-:-:S03]  /*2540*/  IADD3.X R9, PT, PT, RZ, R25, RZ, P0, !PT ;  /* 0x00000019ff097210 */ /* 0x000fc600007fe4ff */
[----:B------:R-:W-:Y:S02]  /*2550*/  IMAD.X R13, RZ, RZ, R25, P1 ;  /* 0x000000ffff0d7224 */ /* 0x000fe400008e0619 */
[----:B------:R-:W4:Y:S04]  /*2560*/  LDG.E.U16 R8, desc[UR36][R8.64] ;  /* 0x0000002408087981 */ /* 0x000f28000c1e1500 */
[----:B------:R1:W5:Y:S01]  /*2570*/  LDG.E.U16 R12, desc[UR36][R12.64] ;  /* 0x000000240c0c7981 */ /* 0x000362000c1e1500 */
[----:B------:R-:W-:-:S05]  /*2580*/  IADD3 R27, PT, PT, R27, R0, RZ ;  /* 0x000000001b1b7210 */ /* 0x000fca0007ffe0ff */
[----:B------:R-:W-:-:S05]  /*2590*/  IMAD R29, R0, 0x3, R27 ;  /* 0x00000003001d7824 */ /* 0x000fca00078e021b */
[----:B------:R-:W-:Y:S02]  /*25a0*/  ISETP.GE.U32.AND P0, PT, R29, R6, PT ;  /* 0x000000061d00720c */ /* 0x000fe40003f06070 */
[C---:B--2---:R-:W-:Y:S02]  /*25b0*/  PRMT R10, R11.reuse, 0x7770, RZ ;  /* 0x000077700b0a7816 */ /* 0x044fe400000000ff */
[----:B------:R-:W-:Y:S02]  /*25c0*/  PRMT R30, R11, 0x7771, RZ ;  /* 0x000077710b1e7816 */ /* 0x000fe400000000ff */
[----:B---3--:R-:W-:Y:S01]  /*25d0*/  PRMT R26, R4, 0x7770, RZ ;  /* 0x00007770041a7816 */ /* 0x008fe200000000ff */
[----:B------:R-:W-:Y:S01]  /*25e0*/  IMAD.IADD R7, R10, 0x1, R7 ;  /* 0x000000010a077824 */ /* 0x000fe200078e0207 */
[----:B------:R-:W-:Y:S02]  /*25f0*/  PRMT R28, R4, 0x7771, RZ ;  /* 0x00007771041c7816 */ /* 0x000fe400000000ff */
[----:B------:R-:W-:Y:S01]  /*2600*/  IADD3 R3, PT, PT, R30, R3, RZ ;  /* 0x000000031e037210 */ /* 0x000fe20007ffe0ff */
[----:B------:R-:W-:Y:S01]  /*2610*/  IMAD.IADD R21, R26, 0x1, R21 ;  /* 0x000000011a157824 */ /* 0x000fe200078e0215 */
[----:B----4-:R-:W-:-:S02]  /*2620*/  PRMT R29, R8, 0x7770, RZ ;  /* 0x00007770081d7816 */ /* 0x010fc400000000ff */
[----:B-1----:R-:W-:Y:S02]  /*2630*/  PRMT R13, R8, 0x7771, RZ ;  /* 0x00007771080d7816 */ /* 0x002fe400000000ff */
[C---:B-----5:R-:W-:Y:S01]  /*2640*/  PRMT R11, R12.reuse, 0x7770, RZ ;  /* 0x000077700c0b7816 */ /* 0x060fe200000000ff */
[----:B------:R-:W-:Y:S01]  /*2650*/  IMAD.IADD R24, R29, 0x1, R24 ;  /* 0x000000011d187824 */ /* 0x000fe200078e0218 */
[----:B------:R-:W-:Y:S02]  /*2660*/  PRMT R4, R12, 0x7771, RZ ;  /* 0x000077710c047816 */ /* 0x000fe400000000ff */
[----:B------:R-:W-:Y:S01]  /*2670*/  IADD3 R17, PT, PT, R28, R17, RZ ;  /* 0x000000111c117210 */ /* 0x000fe20007ffe0ff */
[----:B------:R-:W-:Y:S01]  /*2680*/  IMAD.IADD R16, R11, 0x1, R16 ;  /* 0x000000010b107824 */ /* 0x000fe200078e0210 */
[----:B------:R-:W-:Y:S02]  /*2690*/  IADD3 R20, PT, PT, R13, R20, RZ ;  /* 0x000000140d147210 */ /* 0x000fe40007ffe0ff */
[----:B------:R-:W-:Y:S01]  /*26a0*/  IADD3 R15, PT, PT, R4, R15, RZ ;  /* 0x0000000f040f7210 */ /* 0x000fe20007ffe0ff */
[----:B------:R-:W-:Y:S06]  /*26b0*/  @!P0 BRA `(.L_x_2180) ;  /* 0xfffffffc00548947 */ /* 0x000fec000383ffff */
[----:B------:R-:W-:Y:S05]  /*26c0*/  BSYNC.RECONVERGENT B1 ;  /* 0x0000000000017941 */ /* 0x000fea0003800200 */
.L_x_2179:
[----:B------:R-:W-:Y:S02]  /*26d0*/  PRMT R12, R30, 0x7610, R12 ;  /* 0x000076101e0c7816 */ /* 0x000fe4000000000c */
[----:B------:R-:W-:-:S07]  /*26e0*/  PRMT R30, R4, 0x7610, R30 ;  /* 0x00007610041e7816 */ /* 0x000fce000000001e */
.L_x_2178:
[----:B------:R-:W-:Y:S05]  /*26f0*/  BSYNC.RECONVERGENT B0 ;  /* 0x0000000000007941 */ /* 0x000fea0003800200 */
.L_x_2177:
[----:B------:R-:W-:Y:S01]  /*2700*/  ISETP.GE.U32.AND P0, PT, R27, R6, PT ;  /* 0x000000061b00720c */ /* 0x000fe20003f06070 */
[----:B------:R-:W-:-:S12]  /*2710*/  BSSY.RECONVERGENT B0, `(.L_x_2181) ;  /* 0x0000028000007945 */ /* 0x000fd80003800200 */
[----:B------:R-:W-:Y:S05]  /*2720*/  @P0 BRA `(.L_x_2182) ;  /* 0x0000000000980947 */ /* 0x000fea0003800000 */
[----:B------:R-:W-:-:S05]  /*2730*/  IMAD R4, R27, R14, RZ ;  /* 0x0000000e1b047224 */ /* 0x000fca00078e02ff */
        /* <DEDUP_REMOVED lines=19> */
[----:B------:R-:W-:-:S05]  /*2870*/  IMAD.IADD R5, R9, 0x1, R0 ;  /* 0x0000000109057824 */ /* 0x000fca00078e0200 */
[----:B------:R-:W-:-:S13]  /*2880*/  ISETP.GE.U32.AND P1, PT, R5, R6, PT ;  /* 0x000000060500720c */ /* 0x000fda0003f26070 */
[-C--:B------:R-:W-:Y:S02]  /*2890*/  @!P1 IMAD R4, R5, R14.reuse, RZ ;  /* 0x0000000e05049224 */ /* 0x080fe400078e02ff */
[----:B------:R-:W-:-:S03]  /*28a0*/  IMAD R14, R9, R14, RZ ;  /* 0x0000000e090e7224 */ /* 0x000fc600078e02ff */
[----:B------:R-:W-:Y:S02]  /*28b0*/  @!P1 LOP3.LUT R5, R4, 0xfffffffe, RZ, 0xc0, !PT ;  /* 0xfffffffe04059812 */ /* 0x000fe400078ec0ff */
[----:B------:R-:W-:Y:S02]  /*28c0*/  LOP3.LUT R9, R14, 0xfffffffe, RZ, 0xc0, !PT ;  /* 0xfffffffe0e097812 */ /* 0x000fe400078ec0ff */
[-C--:B------:R-:W-:Y:S02]  /*28d0*/  @!P1 IADD3 R4, P3, PT, R5, R22.reuse, RZ ;  /* 0x0000001605049210 */ /* 0x080fe40007f7e0ff */
[----:B------:R-:W-:Y:S02]  /*28e0*/  IADD3 R8, P2, PT, R9, R22, RZ ;  /* 0x0000001609087210 */ /* 0x000fe40007f5e0ff */
[----:B------:R-:W-:-:S03]  /*28f0*/  @!P1 IADD3.X R5, PT, PT, RZ, R25, RZ, P3, !PT ;  /* 0x00000019ff059210 */ /* 0x000fc60001ffe4ff */
[----:B------:R-:W-:Y:S02]  /*2900*/  IMAD.X R9, RZ, RZ, R25, P2 ;  /* 0x000000ffff097224 */ /* 0x000fe400010e0619 */
[----:B------:R-:W2:Y:S04]  /*2910*/  @!P1 LDG.E.U16 R4, desc[UR36][R4.64] ;  /* 0x0000002404049981 */ /* 0x000ea8000c1e1500 */
[----:B------:R-:W3:Y:S01]  /*2920*/  LDG.E.U16 R8, desc[UR36][R8.64] ;  /* 0x0000002408087981 */ /* 0x000ee2000c1e1500 */
[C---:B--2---:R-:W-:Y:S02]  /*2930*/  @!P1 PRMT R14, R4.reuse, 0x7770, RZ ;  /* 0x00007770040e9816 */ /* 0x044fe400000000ff */
[----:B------:R-:W-:Y:S02]  /*2940*/  @!P1 PRMT R22, R4, 0x7771, RZ ;  /* 0x0000777104169816 */ /* 0x000fe400000000ff */
[----:B---3--:R-:W-:-:S02]  /*2950*/  PRMT R29, R8, 0x7770, RZ ;  /* 0x00007770081d7816 */ /* 0x008fc400000000ff */
[----:B------:R-:W-:Y:S02]  /*2960*/  PRMT R13, R8, 0x7771, RZ ;  /* 0x00007771080d7816 */ /* 0x000fe400000000ff */
[----:B------:R-:W-:Y:S02]  /*2970*/  @!P1 PRMT R11, R14, 0x7610, R11 ;  /* 0x000076100e0b9816 */ /* 0x000fe4000000000b */
[----:B------:R-:W-:-:S07]  /*2980*/  @!P1 PRMT R30, R22, 0x7610, R30 ;  /* 0x00007610161e9816 */ /* 0x000fce000000001e */
.L_x_2182:
[----:B------:R-:W-:Y:S05]  /*2990*/  BSYNC.RECONVERGENT B0 ;  /* 0x0000000000007941 */ /* 0x000fea0003800200 */
.L_x_2181:
        /* <DEDUP_REMOVED lines=21> */
.L_x_2184:
[----:B------:R-:W-:Y:S05]  /*2af0*/  BSYNC.RECONVERGENT B0 ;  /* 0x0000000000007941 */ /* 0x000fea0003800200 */
.L_x_2183:
[----:B------:R-:W-:Y:S02]  /*2b00*/  IADD3 R7, PT, PT, R24, R21, R7 ;  /* 0x0000001518077210 */ /* 0x000fe40007ffe007 */
[----:B------:R-:W-:-:S03]  /*2b10*/  IADD3 R20, PT, PT, R20, R17, R3 ;  /* 0x0000001114147210 */ /* 0x000fc60007ffe003 */
[----:B------:R-:W-:Y:S01]  /*2b20*/  IMAD.IADD R7, R7, 0x1, R16 ;  /* 0x0000000107077824 */ /* 0x000fe200078e0210 */
[----:B------:R-:W-:-:S04]  /*2b30*/  IADD3 R20, PT, PT, R20, R15, RZ ;  /* 0x0000000f14147210 */ /* 0x000fc80007ffe0ff */
[----:B------:R-:W-:Y:S02]  /*2b40*/  PRMT R17, R7, 0x7610, R17 ;  /* 0x0000761007117816 */ /* 0x000fe40000000011 */
[----:B------:R-:W-:Y:S01]  /*2b50*/  PRMT R22, R20, 0x7610, R22 ;  /* 0x0000761014167816 */ /* 0x000fe20000000016 */
[----:B------:R-:W-:Y:S06]  /*2b60*/  BRA `(.L_x_2155) ;  /* 0x0000008c006c7947 */ /* 0x000fec0003800000 */
.L_x_2176:
[----:B------:R-:W1:Y:S01]  /*2b70*/  LDCU UR4, c[0x0][0x390] ;  /* 0x00007200ff0477ac */ /* 0x000e620008000800 */
[----:B------:R-:W2:Y:S01]  /*2b80*/  LDC.U8 R14, c[0x0][0x381] ;  /* 0x0000e040ff0e7b82 */ /* 0x000ea20000000000 */
[----:B------:R-:W-:Y:S01]  /*2b90*/  BSSY.RECONVERGENT B0, `(.L_x_2185) ;  /* 0x000043d000007945 */ /* 0x000fe20003800200 */
[----:B------:R-:W-:Y:S01]  /*2ba0*/  MOV R8, R27 ;  /* 0x0000001b00087202 */ /* 0x000fe20000000f00 */
[----:B-1----:R-:W-:-:S04]  /*2bb0*/  IMAD.U32 R7, RZ, RZ, UR4 ;  /* 0x00000004ff077e24 */ /* 0x002fc8000f8e00ff */
[----:B------:R-:W-:Y:S01]  /*2bc0*/  IMAD R3, R7, 0x3, R27 ;  /* 0x0000000307037824 */ /* 0x000fe200078e021b */
[----:B--2---:R-:W-:-:S04]  /*2bd0*/  PRMT R9, R14, 0x7610, R9 ;  /* 0x000076100e097816 */ /* 0x004fc80000000009 */
[----:B------:R-:W-:Y:S02]  /*2be0*/  ISETP.GE.U32.AND P0, PT, R3, R6, PT ;  /* 0x000000060300720c */ /* 0x000fe40003f06070 */
[C---:B------:R-:W-:Y:S02]  /*2bf0*/  PRMT R10, R14.reuse, 0x7610, R10 ;  /* 0x000076100e0a7816 */ /* 0x040fe4000000000a */
[C---:B------:R-:W-:Y:S02]  /*2c00*/  PRMT R11, R14.reuse, 0x7610, R11 ;  /* 0x000076100e0b7816 */ /* 0x040fe4000000000b */
[C---:B------:R-:W-:Y:S02]  /*2c10*/  PRMT R12, R14.reuse, 0x7610, R12 ;  /* 0x000076100e0c7816 */ /* 0x040fe4000000000c */
[C---:B------:R-:W-:Y:S02]  /*2c20*/  PRMT R0, R14.reuse, 0x7610, R0 ;  /* 0x000076100e007816 */ /* 0x040fe40000000000 */
[----:B------:R-:W-:-:S02]  /*2c30*/  PRMT R3, R14, 0x7610, R3 ;  /* 0x000076100e037816 */ /* 0x000fc40000000003 */
[C---:B------:R-:W-:Y:S02]  /*2c40*/  PRMT R5, R14.reuse, 0x7610, R5 ;  /* 0x000076100e057816 */ /* 0x040fe40000000005 */
[----:B------:R-:W-:Y:S01]  /*2c50*/  PRMT R4, R14, 0x7610, R4 ;  /* 0x000076100e047816 */ /* 0x000fe20000000004 */
[----:B------:R-:W-:Y:S06]  /*2c60*/  @P0 BRA `(.L_x_2186) ;  /* 0x0000004000bc0947 */ /* 0x000fec0003800000 */
[----:B------:R-:W-:-:S13]  /*2c70*/  ISETP.NE.AND P0, PT, R13, RZ, PT ;  /* 0x000000ff0d00720c */ /* 0x000fda0003f05270 */
[----:B------:R-:W2:Y:S01]  /*2c80*/  @!P0 LDG.E.U16 R21, desc[UR36][R16.64] ;  /* 0x0000002410158981 */ /* 0x000ea2000c1e1500 */
[----:B------:R-:W-:Y:S01]  /*2c90*/  VIADD R3, R13, 0xffffffff ;  /* 0xffffffff0d037836 */ /* 0x000fe20000000000 */
[C---:B------:R-:W-:Y:S02]  /*2ca0*/  PRMT R9, R14.reuse, 0x7610, R9 ;  /* 0x000076100e097816 */ /* 0x040fe40000000009 */
[C---:B------:R-:W-:Y:S02]  /*2cb0*/  PRMT R10, R14.reuse, 0x7610, R10 ;  /* 0x000076100e0a7816 */ /* 0x040fe4000000000a */
[----:B------:R-:W-:Y:S02]  /*2cc0*/  VIMNMX.U32 R13, PT, PT, R3, 0x18, PT ;  /* 0x00000018030d7848 */ /* 0x000fe40003fe0000 */
[C---:B------:R-:W-:Y:S02]  /*2cd0*/  PRMT R11, R14.reuse, 0x7610, R11 ;  /* 0x000076100e0b7816 */ /* 0x040fe4000000000b */
[----:B------:R-:W-:-:S02]  /*2ce0*/  PRMT R12, R14, 0x7610, R12 ;  /* 0x000076100e0c7816 */ /* 0x000fc4000000000c */
[C---:B------:R-:W-:Y:S02]  /*2cf0*/  PRMT R0, R14.reuse, 0x7610, R0 ;  /* 0x000076100e007816 */ /* 0x040fe40000000000 */
[C---:B------:R-:W-:Y:S02]  /*2d00*/  PRMT R3, R14.reuse, 0x7610, R3 ;  /* 0x000076100e037816 */ /* 0x040fe40000000003 */
[C---:B------:R-:W-:Y:S02]  /*2d10*/  PRMT R5, R14.reuse, 0x7610, R5 ;  /* 0x000076100e057816 */ /* 0x040fe40000000005 */
[----:B------:R-:W-:Y:S02]  /*2d20*/  PRMT R4, R14, 0x7610, R4 ;  /* 0x000076100e047816 */ /* 0x000fe40000000004 */
[----:B------:R-:W-:Y:S02]  /*2d30*/  IADD3 R13, PT, PT, R13, 0x1, RZ ;  /* 0x000000010d0d7810 */ /* 0x000fe40007ffe0ff */
[----:B--2---:R-:W-:-:S02]  /*2d40*/  @!P0 PRMT R20, R21, 0x7770, RZ ;  /* 0x0000777015148816 */ /* 0x004fc400000000ff */
[----:B------:R-:W-:-:S07]  /*2d50*/  @!P0 PRMT R21, R21, 0x7771, RZ ;  /* 0x0000777115158816 */ /* 0x000fce00000000ff */
.L_x_2192:
[----:B------:R-:W1:Y:S01]  /*2d60*/  LDCU UR4, c[0x0][0x390] ;  /* 0x00007200ff0477ac */ /* 0x000e620008000800 */
[C---:B------:R-:W-:Y:S02]  /*2d70*/  @!P0 PRMT R31, R20.reuse, 0x7610, R31 ;  /* 0x00007610141f8816 */ /* 0x040fe4000000001f */
[C---:B------:R-:W-:Y:S02]  /*2d80*/  @!P0 PRMT R32, R21.reuse, 0x7610, R32 ;  /* 0x0000761015208816 */ /* 0x040fe40000000020 */
[C---:B------:R-:W-:Y:S02]  /*2d90*/  @!P0 PRMT R34, R21.reuse, 0x7610, R34 ;  /* 0x0000761015228816 */ /* 0x040fe40000000022 */
[C---:B------:R-:W-:Y:S02]  /*2da0*/  @!P0 PRMT R25, R20.reuse, 0x7610, R25 ;  /* 0x0000761014198816 */ /* 0x040fe40000000019 */
[----:B------:R-:W-:Y:S02]  /*2db0*/  @!P0 PRMT R29, R21, 0x7610, R29 ;  /* 0x00007610151d8816 */ /* 0x000fe4000000001d */
[----:B------:R-:W-:-:S02]  /*2dc0*/  @!P0 PRMT R30, R20, 0x7610, R30 ;  /* 0x00007610141e8816 */ /* 0x000fc4000000001e */
[----:B------:R-:W-:Y:S02]  /*2dd0*/  @!P0 PRMT R28, R21, 0x7610, R28 ;  /* 0x00007610151c8816 */ /* 0x000fe4000000001c */
[----:B------:R-:W-:Y:S01]  /*2de0*/  @!P0 PRMT R27, R20, 0x7610, R27 ;  /* 0x00007610141b8816 */ /* 0x000fe2000000001b */
[----:B0-----:R-:W-:Y:S06]  /*2df0*/  @!P0 BRA `(.L_x_2187) ;  /* 0x00000040001c8947 */ /* 0x001fec0003800000 */
[----:B------:R-:W2:Y:S01]  /*2e00*/  LDCU.64 UR30, c[0x0][0x3c8] ;  /* 0x00007900ff1e77ac */ /* 0x000ea20008000a00 */
[----:B------:R-:W-:Y:S01]  /*2e10*/  MOV R7, R8 ;  /* 0x0000000800077202 */ /* 0x000fe20000000f00 */
        /* <DEDUP_REMOVED lines=8> */
[----:B------:R-:W3:Y:S01]  /*2ea0*/  LDCU UR73, c[0x0][0x3e8] ;  /* 0x00007d00ff4977ac */ /* 0x000ee20008000800 */
[----:B----4-:R-:W-:-:S03]  /*2eb0*/  UISETP.NE.AND UP0, UPT, UR52, 0x1, UPT ;  /* 0x000000013400788c */ /* 0x010fc6000bf05270 */
[----:B------:R-:W-:Y:S01]  /*2ec0*/  IMAD.MOV R7, RZ, RZ, -R14 ;  /* 0x000000ffff077224 */ /* 0x000fe200078e0a0e */
        /* <DEDUP_REMOVED lines=284> */
.L_x_2188:
[----:B------:R-:W-:-:S04]  /*4090*/  LOP3.LUT R7, R22, 0xfffffffe, RZ, 0xc0, !PT ;  /* 0xfffffffe16077812 */ /* 0x000fc800078ec0ff */
[----:B------:R-:W-:-:S05]  /*40a0*/  IADD3 R6, P1, PT, R7, R16, RZ ;  /* 0x0000001007067210 */ /* 0x000fca0007f3e0ff */
[----:B------:R-:W-:-:S05]  /*40b0*/  IMAD.X R7, RZ, RZ, R17, P1 ;  /* 0x000000ffff077224 */ /* 0x000fca00008e0611 */
[----:B------:R-:W2:Y:S01]  /*40c0*/  LDG.E.U16 R6, desc[UR36][R6.64] ;  /* 0x0000002406067981 */ /* 0x000ea2000c1e1500 */
[----:B-1----:R-:W-:Y:S01]  /*40d0*/  IADD3 R33, PT, PT, R8, UR4, RZ ;  /* 0x0000000408217c10 */ /* 0x002fe2000fffe0ff */
[----:B------:R-:W-:-:S04]  /*40e0*/  IMAD.MOV.U32 R32, RZ, RZ, RZ ;  /* 0x000000ffff207224 */ /* 0x000fc800078e00ff */
[----:B------:R-:W-:-:S05]  /*40f0*/  IMAD.HI.U32 R14, R33, UR31, R32 ;  /* 0x0000001f210e7c27 */ /* 0x000fca000f8e0020 */
[----:B------:R-:W-:-:S04]  /*4100*/  SHF.R.U32.HI R14, RZ, UR76, R14 ;  /* 0x0000004cff0e7c19 */ /* 0x000fc8000801160e */
[----:B------:R-:W-:-:S05]  /*4110*/  IADD3 R15, PT, PT, -R14, RZ, RZ ;  /* 0x000000ff0e0f7210 */ /* 0x000fca0007ffe1ff */
[----:B------:R-:W-:-:S04]  /*4120*/  IMAD R22, R15, UR30, R33 ;  /* 0x0000001e0f167c24 */ /* 0x000fc8000f8e0221 */
[----:B------:R-:W-:Y:S01]  /*4130*/  IMAD R22, R22, UR5, RZ ;  /* 0x0000000516167c24 */ /* 0x000fe2000f8e02ff */
[C---:B--2---:R-:W-:Y:S02]  /*4140*/  PRMT R27, R6.reuse, 0x7770, RZ ;  /* 0x00007770061b7816 */ /* 0x044fe400000000ff */
[----:B------:R-:W-:Y:S01]  /*4150*/  PRMT R28, R6, 0x7771, RZ ;  /* 0x00007771061c7816 */ /* 0x000fe200000000ff */
        /* <DEDUP_REMOVED lines=230> */
.L_x_2189:
[----:B------:R-:W-:-:S04]  /*4fc0*/  LOP3.LUT R7, R22, 0xfffffffe, RZ, 0xc0, !PT ;  /* 0xfffffffe16077812 */ /* 0x000fc800078ec0ff */
[----:B------:R-:W-:-:S04]  /*4fd0*/  IADD3 R6, P1, PT, R7, R16, RZ ;  /* 0x0000001007067210 */ /* 0x000fc80007f3e0ff */
[----:B------:R-:W-:-:S05]  /*4fe0*/  IADD3.X R7, PT, PT, RZ, R17, RZ, P1, !PT ;  /* 0x00000011ff077210 */ /* 0x000fca0000ffe4ff */
[----:B------:R-:W2:Y:S01]  /*4ff0*/  LDG.E.U16 R6, desc[UR36][R6.64] ;  /* 0x0000002406067981 */ /* 0x000ea2000c1e1500 */
[----:B------:R-:W-:Y:S01]  /*5000*/  MOV R32, RZ ;  /* 0x000000ff00207202 */ /* 0x000fe20000000f00 */
[----:B------:R-:W-:-:S04]  /*5010*/  VIADD R33, R33, UR4 ;  /* 0x0000000421217c36 */ /* 0x000fc80008000000 */
[----:B------:R-:W-:-:S05]  /*5020*/  IMAD.HI.U32 R14, R33, UR31, R32 ;  /* 0x0000001f210e7c27 */ /* 0x000fca000f8e0020 */
[----:B------:R-:W-:-:S05]  /*5030*/  SHF.R.U32.HI R14, RZ, UR76, R14 ;  /* 0x0000004cff0e7c19 */ /* 0x000fca000801160e */
[----:B------:R-:W-:-:S04]  /*5040*/  IMAD.MOV R15, RZ, RZ, -R14 ;  /* 0x000000ffff0f7224 */ /* 0x000fc800078e0a0e */
[----:B------:R-:W-:-:S04]  /*5050*/  IMAD R22, R15, UR30, R33 ;  /* 0x0000001e0f167c24 */ /* 0x000fc8000f8e0221 */
[----:B------:R-:W-:Y:S01]  /*5060*/  IMAD R22, R22, UR5, RZ ;  /* 0x0000000516167c24 */ /* 0x000fe2000f8e02ff */
[C---:B--2---:R-:W-:Y:S02]  /*5070*/  PRMT R30, R6.reuse, 0x7770, RZ ;  /* 0x00007770061e7816 */ /* 0x044fe400000000ff */
[----:B------:R-:W-:Y:S01]  /*5080*/  PRMT R29, R6, 0x7771, RZ ;  /* 0x00007771061d7816 */ /* 0x000fe200000000ff */
        /* <DEDUP_REMOVED lines=230> */
.L_x_2190:
[----:B------:R-:W-:-:S04]  /*5ef0*/  LOP3.LUT R7, R22, 0xfffffffe, RZ, 0xc0, !PT ;  /* 0xfffffffe16077812 */ /* 0x000fc800078ec0ff */
[----:B------:R-:W-:-:S05]  /*5f00*/  IADD3 R6, P1, PT, R7, R16, RZ ;  /* 0x0000001007067210 */ /* 0x000fca0007f3e0ff */
[----:B------:R-:W-:-:S05]  /*5f10*/  IMAD.X R7, RZ, RZ, R17, P1 ;  /* 0x000000ffff077224 */ /* 0x000fca00008e0611 */
[----:B------:R1:W2:Y:S01]  /*5f20*/  LDG.E.U16 R6, desc[UR36][R6.64] ;  /* 0x0000002406067981 */ /* 0x0002a2000c1e1500 */
[----:B------:R-:W-:Y:S01]  /*5f30*/  IADD3 R33, PT, PT, R33, UR4, RZ ;  /* 0x0000000421217c10 */ /* 0x000fe2000fffe0ff */
[----:B------:R-:W-:-:S04]  /*5f40*/  IMAD.MOV.U32 R32, RZ, RZ, RZ ;  /* 0x000000ffff207224 */ /* 0x000fc800078e00ff */
[----:B------:R-:W-:-:S05]  /*5f50*/  IMAD.HI.U32 R14, R33, UR31, R32 ;  /* 0x0000001f210e7c27 */ /* 0x000fca000f8e0020 */
[----:B-1----:R-:W-:-:S04]  /*5f60*/  SHF.R.U32.HI R7, RZ, UR76, R14 ;  /* 0x0000004cff077c19 */ /* 0x002fc8000801160e */
[----:B------:R-:W-:-:S05]  /*5f70*/  IADD3 R15, PT, PT, -R7, RZ, RZ ;  /* 0x000000ff070f7210 */ /* 0x000fca0007ffe1ff */
[----:B------:R-:W-:-:S04]  /*5f80*/  IMAD R22, R15, UR30, R33 ;  /* 0x0000001e0f167c24 */ /* 0x000fc8000f8e0221 */
[----:B------:R-:W-:Y:S01]  /*5f90*/  IMAD R22, R22, UR5, RZ ;  /* 0x0000000516167c24 */ /* 0x000fe2000f8e02ff */
[C---:B--2---:R-:W-:Y:S02]  /*5fa0*/  PRMT R25, R6.reuse, 0x7770, RZ ;  /* 0x0000777006197816 */ /* 0x044fe400000000ff */
[----:B------:R-:W-:Y:S01]  /*5fb0*/  PRMT R34, R6, 0x7771, RZ ;  /* 0x0000777106227816 */ /* 0x000fe200000000ff */
        /* <DEDUP_REMOVED lines=229> */
.L_x_2191:
[----:B------:R-:W-:-:S04]  /*6e10*/  LOP3.LUT R7, R22, 0xfffffffe, RZ, 0xc0, !PT ;  /* 0xfffffffe16077812 */ /* 0x000fc800078ec0ff */
[----:B------:R-:W-:-:S05]  /*6e20*/  IADD3 R6, P1, PT, R7, R16, RZ ;  /* 0x0000001007067210 */ /* 0x000fca0007f3e0ff */
[----:B------:R-:W-:-:S05]  /*6e30*/  IMAD.X R7, RZ, RZ, R17, P1 ;  /* 0x000000ffff077224 */ /* 0x000fca00008e0611 */
[----:B------:R-:W2:Y:S02]  /*6e40*/  LDG.E.U16 R6, desc[UR36][R6.64] ;  /* 0x0000002406067981 */ /* 0x000ea4000c1e1500 */
[C---:B--2---:R-:W-:Y:S02]  /*6e50*/  PRMT R31, R6.reuse, 0x7770, RZ ;  /* 0x00007770061f7816 */ /* 0x044fe400000000ff */
[----:B------:R-:W-:-:S07]  /*6e60*/  PRMT R32, R6, 0x7771, RZ ;  /* 0x0000777106207816 */ /* 0x000fce00000000ff */
.L_x_2187:
[----:B------:R-:W2:Y:S01]  /*6e70*/  LDCU UR5, c[0x0][0x388] ;  /* 0x00007100ff0577ac */ /* 0x000ea20008000800 */
[----:B-1----:R-:W-:Y:S01]  /*6e80*/  MOV R7, UR4 ;  /* 0x0000000400077c02 */ /* 0x002fe20008000f00 */
        /* <DEDUP_REMOVED lines=8> */
[----:B------:R-:W-:-:S02]  /*6f10*/  IMAD R15, R7, 0x3, R8 ;  /* 0x00000003070f7824 */ /* 0x000fc400078e0208 */
[----:B------:R-:W-:Y:S01]  /*6f20*/  IMAD.IADD R10, R31, 0x1, R10 ;  /* 0x000000011f0a7824 */ /* 0x000fe200078e020a */
[----:B--2---:R-:W-:-:S04]  /*6f30*/  MOV R6, UR5 ;  /* 0x0000000500067c02 */ /* 0x004fc80008000f00 */
[----:B------:R-:W-:-:S13]  /*6f40*/  ISETP.GE.U32.AND P1, PT, R15, R6, PT ;  /* 0x000000060f00720c */ /* 0x000fda0003f26070 */
[----:B------:R-:W-:Y:S05]  /*6f50*/  @!P1 BRA `(.L_x_2192) ;  /* 0xffffffbc00809947 */ /* 0x000fea000383ffff */
.L_x_2186:
[----:B0-----:R-:W-:Y:S05]  /*6f60*/  BSYNC.RECONVERGENT B0 ;  /* 0x0000000000007941 */ /* 0x001fea0003800200 */
.L_x_2185:
[----:B------:R-:W-:Y:S01]  /*6f70*/  ISETP.GE.U32.AND P0, PT, R8, R6, PT ;  /* 0x000000060800720c */ /* 0x000fe20003f06070 */
[----:B------:R-:W-:Y:S01]  /*6f80*/  BSSY.RECONVERGENT B0, `(.L_x_2193) ;  /* 0x000047d000007945 */ /* 0x000fe20003800200 */
[----:B------:R-:W-:-:S11]  /*6f90*/  PRMT R13, R25, 0x7610, R13 ;  /* 0x00007610190d7816 */ /* 0x000fd6000000000d */
        /* <DEDUP_REMOVED lines=282> */
.L_x_2196:
[----:B------:R-:W-:Y:S02]  /*8140*/  SHF.R.U32.HI R20, RZ, 0x1, R20 ;  /* 0x00000001ff147819 */ /* 0x000fe40000011614 */
[----:B------:R-:W-:-:S07]  /*8150*/  MOV R21, RZ ;  /* 0x000000ff00157202 */ /* 0x000fce0000000f00 */
.L_x_2195:
[----:B------:R-:W0:Y:S02]  /*8160*/  LDCU.64 UR4, c[0x0][0x750] ;  /* 0x0000ea00ff0477ac */ /* 0x000e240008000a00 */
[----:B0-----:R-:W-:-:S05]  /*8170*/  IADD3 R24, P1, PT, R24, UR4, RZ ;  /* 0x0000000418187c10 */ /* 0x001fca000ff3e0ff */
[----:B------:R-:W-:Y:S01]  /*8180*/  IMAD.X R22, RZ, RZ, UR5, P1 ;  /* 0x00000005ff167e24 */ /* 0x000fe200088e06ff */
[----:B------:R-:W-:-:S04]  /*8190*/  LEA R16, P1, R20, R24, 0x1 ;  /* 0x0000001814107211 */ /* 0x000fc800078208ff */
[----:B------:R-:W-:-:S05]  /*81a0*/  LEA.HI.X R17, R20, R22, R21, 0x1, P1 ;  /* 0x0000001614117211 */ /* 0x000fca00008f0c15 */
[----:B------:R-:W2:Y:S01]  /*81b0*/  LDG.E.U16 R16, desc[UR36][R16.64] ;  /* 0x0000002410107981 */ /* 0x000ea2000c1e1500 */
[----:B------:R-:W-:-:S04]  /*81c0*/  IADD3 R15, PT, PT, R8, R7, RZ ;  /* 0x00000007080f7210 */ /* 0x000fc80007ffe0ff */
[----:B------:R-:W-:Y:S02]  /*81d0*/  ISETP.GE.U32.AND P1, PT, R15, R6, PT ;  /* 0x000000060f00720c */ /* 0x000fe40003f26070 */
[C---:B--2---:R-:W-:Y:S02]  /*81e0*/  PRMT R27, R16.reuse, 0x7770, RZ ;  /* 0x00007770101b7816 */ /* 0x044fe400000000ff */
[----:B------:R-:W-:-:S09]  /*81f0*/  PRMT R28, R16, 0x7771, RZ ;  /* 0x00007771101c7816 */ /* 0x000fd200000000ff */
        /* <DEDUP_REMOVED lines=276> */
.L_x_2198:
[----:B------:R-:W-:Y:S01]  /*9340*/  SHF.R.U32.HI R20, RZ, 0x1, R29 ;  /* 0x00000001ff147819 */ /* 0x000fe2000001161d */
[----:B------:R-:W-:-:S07]  /*9350*/  IMAD.MOV.U32 R21, RZ, RZ, RZ ;  /* 0x000000ffff157224 */ /* 0x000fce00078e00ff */
.L_x_2197:
        /* <DEDUP_REMOVED lines=283> */
.L_x_2200:
[----:B------:R-:W-:Y:S01]  /*a510*/  SHF.R.U32.HI R20, RZ, 0x1, R13 ;  /* 0x00000001ff147819 */ /* 0x000fe2000001160d */
[----:B------:R-:W-:-:S07]  /*a520*/  IMAD.MOV.U32 R21, RZ, RZ, RZ ;  /* 0x000000ffff157224 */ /* 0x000fce00078e00ff */
.L_x_2199:
        /* <DEDUP_REMOVED lines=283> */
.L_x_2202:
[----:B------:R-:W-:Y:S01]  /*b6e0*/  SHF.R.U32.HI R20, RZ, 0x1, R20 ;  /* 0x00000001ff147819 */ /* 0x000fe20000011614 */
[----:B------:R-:W-:-:S07]  /*b6f0*/  IMAD.MOV.U32 R21, RZ, RZ, RZ ;  /* 0x000000ffff157224 */ /* 0x000fce00078e00ff */
.L_x_2201:
[----:B------:R-:W-:-:S04]  /*b700*/  LEA R24, P0, R20, R24, 0x1 ;  /* 0x0000001814187211 */ /* 0x000fc800078008ff */
[----:B------:R-:W-:-:S05]  /*b710*/  LEA.HI.X R25, R20, R22, R21, 0x1, P0 ;  /* 0x0000001614197211 */ /* 0x000fca00000f0c15 */
[----:B------:R-:W2:Y:S02]  /*b720*/  LDG.E.U16 R24, desc[UR36][R24.64] ;  /* 0x0000002418187981 */ /* 0x000ea4000c1e1500 */
[C---:B--2---:R-:W-:Y:S02]  /*b730*/  PRMT R31, R24.reuse, 0x7770, RZ ;  /* 0x00007770181f7816 */ /* 0x044fe400000000ff */
[----:B------:R-:W-:-:S07]  /*b740*/  PRMT R32, R24, 0x7771, RZ ;  /* 0x0000777118207816 */ /* 0x000fce00000000ff */
.L_x_2194:
[----:B------:R-:W-:Y:S05]  /*b750*/  BSYNC.RECONVERGENT B0 ;  /* 0x0000000000007941 */ /* 0x000fea0003800200 */
.L_x_2193:
        /* <DEDUP_REMOVED lines=21> */
.L_x_2204:
[----:B------:R-:W-:Y:S05]  /*b8b0*/  BSYNC.RECONVERGENT B0 ;  /* 0x0000000000007941 */ /* 0x000fea0003800200 */
.L_x_2203:
[----:B------:R-:W-:Y:S02]  /*b8c0*/  IADD3 R3, PT, PT, R12, R3, R4 ;  /* 0x000000030c037210 */ /* 0x000fe40007ffe004 */
[----:B------:R-:W-:-:S03]  /*b8d0*/  IADD3 R0, PT, PT, R11, R0, R5 ;  /* 0x000000000b007210 */ /* 0x000fc60007ffe005 */
[----:B------:R-:W-:Y:S01]  /*b8e0*/  IMAD.IADD R3, R3, 0x1, R10 ;  /* 0x0000000103037824 */ /* 0x000fe200078e020a */
[----:B------:R-:W-:-:S04]  /*b8f0*/  IADD3 R0, PT, PT, R0, R9, RZ ;  /* 0x0000000900007210 */ /* 0x000fc80007ffe0ff */
[----:B------:R-:W-:Y:S02]  /*b900*/  PRMT R17, R3, 0x7610, R17 ;  /* 0x0000761003117816 */ /* 0x000fe40000000011 */
[----:B------:R-:W-:-:S07]  /*b910*/  PRMT R22, R0, 0x7610, R22 ;  /* 0x0000761000167816 */ /* 0x000fce0000000016 */
.L_x_2155:
[----:B------:R-:W-:Y:S05]  /*b920*/  BSYNC.RECONVERGENT B6 ;  /* 0x0000000000067941 */ /* 0x000fea0003800200 */
.L_x_2154:
[----:B------:R-:W1:Y:S02]  /*b930*/  LDCU UR4, c[0x0][0x3a0] ;  /* 0x00007400ff0477ac */ /* 0x000e640008000800 */
[----:B-1----:R-:W-:-:S09]  /*b940*/  UISETP.NE.AND UP0, UPT, UR4, URZ, UPT ;  /* 0x000000ff0400728c */ /* 0x002fd2000bf05270 */
[----:B------:R-:W-:Y:S05]  /*b950*/  BRA.U !UP0, `(.L_x_2205) ;  /* 0x0000000108907547 */ /* 0x000fea000b800000 */
[----:B------:R-:W1:Y:S01]  /*b960*/  S2R R4, SR_CgaCtaId ;  /* 0x0000000000047919 */ /* 0x000e620000008800 */
[----:B------:R-:W2:Y:S01]  /*b970*/  LDC R9, c[0x0][0x360] ;  /* 0x0000d800ff097b82 */ /* 0x000ea20000000800 */
[----:B------:R-:W-:Y:S02]  /*b980*/  MOV R0, 0x400 ;  /* 0x0000040000007802 */ /* 0x000fe40000000f00 */
[----:B------:R-:W-:-:S03]  /*b990*/  PRMT R5, R22, 0x7604, R17 ;  /* 0x0000760416057816 */ /* 0x000fc60000000011 */
[----:B------:R-:W-:Y:S02]  /*b9a0*/  VIADD R3, R0, 0x10 ;  /* 0x0000001000037836 */ /* 0x000fe40000000000 */
[----:B------:R-:W3:Y:S01]  /*b9b0*/  LDC R8, c[0x0][0x364] ;  /* 0x0000d900ff087b82 */ /* 0x000ee20000000800 */
[----:B--2---:R-:W-:Y:S02]  /*b9c0*/  IMAD R0, R23, R9, R18 ;  /* 0x0000000917007224 */ /* 0x004fe400078e0212 */
[----:B-1----:R-:W-:Y:S02]  /*b9d0*/  LEA R3, R4, R3, 0x18 ;  /* 0x0000000304037211 */ /* 0x002fe400078ec0ff */
[----:B---3--:R-:W-:Y:S02]  /*b9e0*/  ISETP.GE.U32.AND P0, PT, R8, 0x2, PT ;  /* 0x000000020800780c */ /* 0x008fe40003f06070 */
[----:B------:R-:W-:-:S05]  /*b9f0*/  LEA R0, R0, R3, 0x1 ;  /* 0x0000000300007211 */ /* 0x000fca00078e08ff */
[----:B------:R1:W-:Y:S06]  /*ba00*/  STS.U16 [R0], R5 ;  /* 0x0000000500007388 */ /* 0x0003ec0000000400 */
[----:B------:R-:W-:Y:S05]  /*ba10*/  @!P0 BRA `(.L_x_2205) ;  /* 0x0000000000608947 */ /* 0x000fea0003800000 */
[----:B------:R-:W-:-:S07]  /*ba20*/  IMAD.MOV.U32 R4, RZ, RZ, R8 ;  /* 0x000000ffff047224 */ /* 0x000fce00078e0008 */
.L_x_2208:
[----:B------:R-:W-:Y:S01]  /*ba30*/  SHF.R.U32.HI R10, RZ, 0x1, R4 ;  /* 0x00000001ff0a7819 */ /* 0x000fe20000011604 */
[----:B------:R-:W-:Y:S05]  /*ba40*/  WARPSYNC.ALL ;  /* 0x0000000000007948 */ /* 0x000fea0003800000 */
[----:B-1----:R-:W-:Y:S01]  /*ba50*/  IADD3 R5, PT, PT, R10, R23, RZ ;  /* 0x000000170a057210 */ /* 0x002fe20007ffe0ff */
        /* <DEDUP_REMOVED lines=8> */
[----:B------:R-:W1:Y:S02]  /*bae0*/  LDS.U16 R4, [R4] ;  /* 0x0000000004047984 */ /* 0x000e640000000400 */
[C---:B-1----:R-:W-:Y:S02]  /*baf0*/  PRMT R5, R4.reuse, 0x7771, RZ ;  /* 0x0000777104057816 */ /* 0x042fe400000000ff */
[----:B------:R-:W-:-:S03]  /*bb00*/  PRMT R6, R4, 0x7770, RZ ;  /* 0x0000777004067816 */ /* 0x000fc600000000ff */
[----:B------:R-:W-:Y:S01]  /*bb10*/  IMAD.IADD R5, R22, 0x1, R5 ;  /* 0x0000000116057824 */ /* 0x000fe200078e0205 */
[----:B------:R-:W-:-:S04]  /*bb20*/  IADD3 R6, PT, PT, R17, R6, RZ ;  /* 0x0000000611067210 */ /* 0x000fc80007ffe0ff */
[C---:B------:R-:W-:Y:S02]  /*bb30*/  PRMT R7, R5.reuse, 0x7604, R6 ;  /* 0x0000760405077816 */ /* 0x040fe40000000006 */
[----:B------:R-:W-:Y:S02]  /*bb40*/  PRMT R17, R6, 0x7610, R17 ;  /* 0x0000761006117816 */ /* 0x000fe40000000011 */
[----:B------:R-:W-:Y:S01]  /*bb50*/  PRMT R22, R5, 0x7610, R22 ;  /* 0x0000761005167816 */ /* 0x000fe20000000016 */
[----:B------:R1:W-:Y:S06]  /*bb60*/  STS.U16 [R0], R7 ;  /* 0x0000000700007388 */ /* 0x0003ec0000000400 */
.L_x_2207:
[----:B------:R-:W-:Y:S05]  /*bb70*/  BSYNC.RECONVERGENT B0 ;  /* 0x0000000000007941 */ /* 0x000fea0003800200 */
.L_x_2206:
[----:B------:R-:W-:Y:S01]  /*bb80*/  MOV R4, R10 ;  /* 0x0000000a00047202 */ /* 0x000fe20000000f00 */
[----:B------:R-:W-:Y:S06]  /*bb90*/  @P1 BRA `(.L_x_2208) ;  /* 0xfffffffc00a41947 */ /* 0x000fec000383ffff */
.L_x_2205:
        /* <DEDUP_REMOVED lines=16> */
[----:B------:R1:W-:Y:S01]  /*bca0*/  STS.U16 [R3], R4 ;  /* 0x0000000403007388 */ /* 0x0003e20000000400 */
[----:B------:R-:W-:Y:S05]  /*bcb0*/  @!P0 BRA `(.L_x_2210) ;  /* 0x0000000000608947 */ /* 0x000fea0003800000 */
[----:B-1----:R-:W-:-:S07]  /*bcc0*/  IMAD.MOV.U32 R4, RZ, RZ, R10 ;  /* 0x000000ffff047224 */ /* 0x002fce00078e000a */
.L_x_2213:
        /* <DEDUP_REMOVED lines=8> */
[----:B-1----:R-:W-:Y:S05]  /*bd50*/  @P0 BRA `(.L_x_2212) ;  /* 0x00000000002c0947 */ /* 0x002fea0003800000 */
[----:B------:R-:W-:-:S04]  /*bd60*/  LOP3.LUT R4, R4, 0x7fe, RZ, 0xc0, !PT ;  /* 0x000007fe04047812 */ /* 0x000fc800078ec0ff */
[----:B------:R-:W-:-:S06]  /*bd70*/  IADD3 R4, PT, PT, R3, R4, RZ ;  /* 0x0000000403047210 */ /* 0x000fcc0007ffe0ff */
        /* <DEDUP_REMOVED lines=9> */
.L_x_2212:
[----:B------:R-:W-:Y:S05]  /*be10*/  BSYNC.RECONVERGENT B0 ;  /* 0x0000000000007941 */ /* 0x000fea0003800200 */
.L_x_2211:
[----:B------:R-:W-:Y:S01]  /*be20*/  MOV R4, R7 ;  /* 0x0000000700047202 */ /* 0x000fe20000000f00 */
[----:B------:R-:W-:Y:S06]  /*be30*/  @P1 BRA `(.L_x_2213) ;  /* 0xfffffffc00a41947 */ /* 0x000fec000383ffff */
.L_x_2210:
[----:B------:R-:W-:Y:S01]  /*be40*/  ISETP.GE.U32.AND P0, PT, R0, 0x2, PT ;  /* 0x000000020000780c */ /* 0x000fe20003f06070 */
[----:B------:R-:W-:Y:S05]  /*be50*/  WARPSYNC.ALL ;  /* 0x0000000000007948 */ /* 0x000fea0003800000 */
[----:B------:R-:W-:Y:S07]  /*be60*/  BAR.SYNC.DEFER_BLOCKING 0x0 ;  /* 0x0000000000007b1d */ /* 0x000fee0000010000 */
[----:B------:R-:W-:Y:S05]  /*be70*/  @!P0 BRA `(.L_x_2209) ;  /* 0x0000000000348947 */ /* 0x000fea0003800000 */
[----:B-1----:R-:W-:-:S07]  /*be80*/  IMAD.MOV.U32 R3, RZ, RZ, 0x1 ;  /* 0x00000001ff037424 */ /* 0x002fce00078e00ff */
.L_x_2214:
[----:B------:R-:W-:Y:S02]  /*be90*/  LOP3.LUT R5, R22, 0xffff, RZ, 0xc0, !PT ;  /* 0x0000ffff16057812 */ /* 0x000fe400078ec0ff */
[----:B------:R-:W-:Y:S02]  /*bea0*/  LOP3.LUT R4, R17, 0xffff, RZ, 0xc0, !PT ;  /* 0x0000ffff11047812 */ /* 0x000fe400078ec0ff */
        /* <DEDUP_REMOVED lines=10> */
.L_x_2209:
        /* <DEDUP_REMOVED lines=287> */
.L_x_2215:
        /* <DEDUP_REMOVED lines=276> */
.L_x_2216:
        /* <DEDUP_REMOVED lines=286> */
.L_x_2218:
        /* <DEDUP_REMOVED lines=276> */
.L_x_2219:
        /* <DEDUP_REMOVED lines=22> */
[----:B------:R1:W-:Y:S04]  /*10700*/  STG.E.U8 desc[UR36][R2.64], R17 ;  /* 0x0000001102007986 */ /* 0x0003e8000c101124 */
[----:B------:R1:W-:Y:S02]  /*10710*/  STG.E.U8 desc[UR36][R2.64+0x1], R22 ;  /* 0x0000011602007986 */ /* 0x0003e4000c101124 */
.L_x_2221:
[----:B------:R-:W-:Y:S05]  /*10720*/  BSYNC.RECONVERGENT B0 ;  /* 0x0000000000007941 */ /* 0x000fea0003800200 */
.L_x_2220:
        /* <DEDUP_REMOVED lines=35> */
.L_x_2223:
[----:B------:R-:W-:Y:S05]  /*10960*/  BSYNC.RECONVERGENT B0 ;  /* 0x0000000000007941 */ /* 0x000fea0003800200 */
.L_x_2222:
        /* <DEDUP_REMOVED lines=18> */
[----:B------:R-:W1:Y:S01]  /*10a90*/  LDCU.U8 UR6, c[0x0][0x381] ;  /* 0x00007020ff0677ac */ /* 0x000e620008000000 */
[----:B--2---:R-:W-:Y:S01]  /*10aa0*/  UISETP.NE.AND UP0, UPT, UR7, URZ, UPT ;  /* 0x000000ff0700728c */ /* 0x004fe2000bf05270 */
[----:B-1----:R-:W-:-:S08]  /*10ab0*/  MOV R22, UR6 ;  /* 0x0000000600167c02 */ /* 0x002fd00008000f00 */
[----:B------:R-:W-:Y:S05]  /*10ac0*/  BRA.U !UP0, `(.L_x_2225) ;  /* 0x0000000108687547 */ /* 0x000fea000b800000 */
[----:B------:R-:W1:Y:S01]  /*10ad0*/  LDCU UR6, c[0x0][0x360] ;  /* 0x00006c00ff0677ac */ /* 0x000e620008000800 */
[----:B------:R-:W-:Y:S01]  /*10ae0*/  PRMT R17, R22, 0x7610, R17 ;  /* 0x0000761016117816 */ /* 0x000fe20000000011 */
[----:B------:R-:W2:Y:S01]  /*10af0*/  LDCU UR8, c[0x0][0x398] ;  /* 0x00007300ff0877ac */ /* 0x000ea20008000800 */
[----:B-1----:R-:W-:-:S05]  /*10b00*/  IMAD R0, R23, UR6, R18 ;  /* 0x0000000617007c24 */ /* 0x002fca000f8e0212 */
[----:B--2---:R-:W-:-:S13]  /*10b10*/  ISETP.GE.U32.AND P1, PT, R0, UR8, PT ;  /* 0x0000000800007c0c */ /* 0x004fda000bf26070 */
[----:B------:R-:W-:Y:S05]  /*10b20*/  @P1 BRA `(.L_x_2226) ;  /* 0x0000000000ac1947 */ /* 0x000fea0003800000 */
[----:B------:R-:W1:Y:S01]  /*10b30*/  LDCU UR7, c[0x0][0x374] ;  /* 0x00006e80ff0777ac */ /* 0x000e620008000800 */
[----:B------:R-:W2:Y:S01]  /*10b40*/  LDC R9, c[0x0][0x364] ;  /* 0x0000d900ff097b82 */ /* 0x000ea20000000800 */
[----:B------:R-:W-:Y:S01]  /*10b50*/  BSSY.RECONVERGENT B1, `(.L_x_2227) ;  /* 0x0000010000017945 */ /* 0x000fe20003800200 */
[----:B------:R-:W-:-:S06]  /*10b60*/  PRMT R17, R22, 0x7610, R17 ;  /* 0x0000761016117816 */ /* 0x000fcc0000000011 */
[----:B------:R-:W3:Y:S01]  /*10b70*/  LDC.64 R2, c[0x0][0x770] ;  /* 0x0001dc00ff027b82 */ /* 0x000ee20000000a00 */
[----:B-1----:R-:W-:Y:S02]  /*10b80*/  IMAD R19, R19, UR7, RZ ;  /* 0x0000000713137c24 */ /* 0x002fe4000f8e02ff */
[----:B--2---:R-:W-:-:S07]  /*10b90*/  IMAD R9, R9, UR6, RZ ;  /* 0x0000000609097c24 */ /* 0x004fce000f8e02ff */
.L_x_2228:
[----:B------:R-:W-:-:S05]  /*10ba0*/  IADD3 R7, PT, PT, R19, R0, RZ ;  /* 0x0000000013077210 */ /* 0x000fca0007ffe0ff */
[----:B---3--:R-:W-:-:S05]  /*10bb0*/  IMAD.WIDE.U32 R6, R7, 0x2, R2 ;  /* 0x0000000207067825 */ /* 0x008fca00078e0002 */
[----:B------:R-:W2:Y:S04]  /*10bc0*/  LDG.E.U8 R11, desc[UR36][R6.64] ;  /* 0x00000024060b7981 */ /* 0x000ea8000c1e1100 */
[----:B------:R-:W3:Y:S01]  /*10bd0*/  LDG.E.U8 R8, desc[UR36][R6.64+0x1] ;  /* 0x0000012406087981 */ /* 0x000ee2000c1e1100 */
[----:B------:R-:W-:-:S05]  /*10be0*/  IMAD.IADD R0, R9, 0x1, R0 ;  /* 0x0000000109007824 */ /* 0x000fca00078e0200 */
[----:B------:R-:W-:Y:S02]  /*10bf0*/  ISETP.GE.U32.AND P1, PT, R0, UR8, PT ;  /* 0x0000000800007c0c */ /* 0x000fe4000bf26070 */
[----:B--2---:R-:W-:Y:S02]  /*10c00*/  IADD3 R11, PT, PT, R11, R22, RZ ;  /* 0x000000160b0b7210 */ /* 0x004fe40007ffe0ff */
[----:B---3--:R-:W-:Y:S02]  /*10c10*/  IADD3 R8, PT, PT, R8, R17, RZ ;  /* 0x0000001108087210 */ /* 0x008fe40007ffe0ff */
[----:B------:R-:W-:Y:S02]  /*10c20*/  PRMT R22, R11, 0x7610, R22 ;  /* 0x000076100b167816 */ /* 0x000fe40000000016 */
[----:B------:R-:W-:-:S05]  /*10c30*/  PRMT R17, R8, 0x7610, R17 ;  /* 0x0000761008117816 */ /* 0x000fca0000000011 */
[----:B------:R-:W-:Y:S05]  /*10c40*/  @!P1 BRA `(.L_x_2228) ;  /* 0xfffffffc00d49947 */ /* 0x000fea000383ffff */
[----:B------:R-:W-:Y:S05]  /*10c50*/  BSYNC.RECONVERGENT B1 ;  /* 0x0000000000017941 */ /* 0x000fea0003800200 */
.L_x_2227:
[----:B------:R-:W-:Y:S05]  /*10c60*/  BRA `(.L_x_2226) ;  /* 0x00000000005c7947 */ /* 0x000fea0003800000 */
.L_x_2225:
[----:B------:R-:W1:Y:S01]  /*10c70*/  LDCU UR7, c[0x0][0x398] ;  /* 0x00007300ff0777ac */ /* 0x000e620008000800 */
[----:B------:R-:W-:Y:S02]  /*10c80*/  PRMT R17, R22, 0x7610, R17 ;  /* 0x0000761016117816 */ /* 0x000fe40000000011 */
[----:B-1----:R-:W-:-:S13]  /*10c90*/  ISETP.GE.U32.AND P1, PT, R23, UR7, PT ;  /* 0x0000000717007c0c */ /* 0x002fda000bf26070 */
[----:B------:R-:W-:Y:S05]  /*10ca0*/  @P1 BRA `(.L_x_2226) ;  /* 0x00000000004c1947 */ /* 0x000fea0003800000 */
[----:B------:R-:W1:Y:S01]  /*10cb0*/  LDCU UR6, c[0x0][0x374] ;  /* 0x00006e80ff0677ac */ /* 0x000e620008000800 */
[----:B------:R-:W2:Y:S01]  /*10cc0*/  LDC R10, c[0x0][0x360] ;  /* 0x0000d800ff0a7b82 */ /* 0x000ea20000000800 */
[----:B------:R-:W-:Y:S01]  /*10cd0*/  PRMT R17, R22, 0x7610, R17 ;  /* 0x0000761016117816 */ /* 0x000fe20000000011 */
[----:B------:R-:W-:-:S06]  /*10ce0*/  IMAD.MOV.U32 R0, RZ, RZ, R23 ;  /* 0x000000ffff007224 */ /* 0x000fcc00078e0017 */
[----:B------:R-:W3:Y:S08]  /*10cf0*/  LDC.64 R2, c[0x0][0x770] ;  /* 0x0001dc00ff027b82 */ /* 0x000ef00000000a00 */
[----:B------:R-:W4:Y:S01]  /*10d00*/  LDC R11, c[0x0][0x364] ;  /* 0x0000d900ff0b7b82 */ /* 0x000f220000000800 */
[----:B-1----:R-:W-:-:S07]  /*10d10*/  IMAD R19, R19, UR6, RZ ;  /* 0x0000000613137c24 */ /* 0x002fce000f8e02ff */
.L_x_2229:
[----:B------:R-:W-:-:S05]  /*10d20*/  IADD3 R7, PT, PT, R19, R0, RZ ;  /* 0x0000000013077210 */ /* 0x000fca0007ffe0ff */
[----:B--2---:R-:W-:-:S04]  /*10d30*/  IMAD R7, R7, R10, R18 ;  /* 0x0000000a07077224 */ /* 0x004fc800078e0212 */
[----:B---3--:R-:W-:-:S05]  /*10d40*/  IMAD.WIDE.U32 R6, R7, 0x2, R2 ;  /* 0x0000000207067825 */ /* 0x008fca00078e0002 */
[----:B------:R-:W2:Y:S04]  /*10d50*/  LDG.E.U8 R9, desc[UR36][R6.64] ;  /* 0x0000002406097981 */ /* 0x000ea8000c1e1100 */
[----:B------:R-:W3:Y:S01]  /*10d60*/  LDG.E.U8 R8, desc[UR36][R6.64+0x1] ;  /* 0x0000012406087981 */ /* 0x000ee2000c1e1100 */
[----:B----4-:R-:W-:-:S04]  /*10d70*/  IADD3 R0, PT, PT, R11, R0, RZ ;  /* 0x000000000b007210 */ /* 0x010fc80007ffe0ff */
[----:B------:R-:W-:Y:S01]  /*10d80*/  ISETP.GE.U32.AND P1, PT, R0, UR7, PT ;  /* 0x0000000700007c0c */ /* 0x000fe2000bf26070 */
[----:B--2---:R-:W-:Y:S01]  /*10d90*/  IMAD.IADD R9, R9, 0x1, R22 ;  /* 0x0000000109097824 */ /* 0x004fe200078e0216 */
[----:B---3--:R-:W-:-:S04]  /*10da0*/  IADD3 R8, PT, PT, R8, R17, RZ ;  /* 0x0000001108087210 */ /* 0x008fc80007ffe0ff */
[----:B------:R-:W-:Y:S02]  /*10db0*/  PRMT R22, R9, 0x7610, R22 ;  /* 0x0000761009167816 */ /* 0x000fe40000000016 */
[----:B------:R-:W-:-:S05]  /*10dc0*/  PRMT R17, R8, 0x7610, R17 ;  /* 0x0000761008117816 */ /* 0x000fca0000000011 */
[----:B------:R-:W-:Y:S05]  /*10dd0*/  @!P1 BRA `(.L_x_2229) ;  /* 0xfffffffc00d09947 */ /* 0x000fea000383ffff */
.L_x_2226:
[----:B------:R-:W-:Y:S05]  /*10de0*/  BSYNC.RECONVERGENT B0 ;  /* 0x0000000000007941 */ /* 0x000fea0003800200 */
.L_x_2224:
[----:B------:R-:W1:Y:S01]  /*10df0*/  LDCU UR6, c[0x0][0x360] ;  /* 0x00006c00ff0677ac */ /* 0x000e620008000800 */
[----:B------:R-:W-:Y:S01]  /*10e00*/  PRMT R3, R17, 0x7604, R22 ;  /* 0x0000760411037816 */ /* 0x000fe20000000016 */
[----:B------:R-:W-:-:S04]  /*10e10*/  UIADD3 UR4, UPT, UPT, UR4, 0x10, URZ ;  /* 0x0000001004047890 */ /* 0x000fc8000fffe0ff */
[----:B------:R-:W-:Y:S01]  /*10e20*/  ULEA UR8, UR5, UR4, 0x18 ;  /* 0x0000000405087291 */ /* 0x000fe2000f8ec0ff */
[----:B------:R-:W2:Y:S01]  /*10e30*/  LDCU UR5, c[0x0][0x364] ;  /* 0x00006c80ff0577ac */ /* 0x000ea20008000800 */
[----:B-1----:R-:W-:-:S05]  /*10e40*/  IMAD R0, R23, UR6, R18 ;  /* 0x0000000617007c24 */ /* 0x002fca000f8e0212 */
[----:B------:R-:W-:-:S05]  /*10e50*/  LEA R0, R0, UR8, 0x1 ;  /* 0x0000000800007c11 */ /* 0x000fca000f8e08ff */
[----:B------:R1:W-:Y:S01]  /*10e60*/  STS.U16 [R0], R3 ;  /* 0x0000000300007388 */ /* 0x0003e20000000400 */
[----:B--2---:R-:W-:-:S09]  /*10e70*/  UISETP.GE.U32.AND UP0, UPT, UR5, 0x2, UPT ;  /* 0x000000020500788c */ /* 0x004fd2000bf06070 */
[----:B-1----:R-:W-:Y:S05]  /*10e80*/  BRA.U !UP0, `(.L_x_2230) ;  /* 0x00000001085c7547 */ /* 0x002fea000b800000 */
[----:B------:R-:W-:-:S05]  /*10e90*/  UMOV UR4, UR5 ;  /* 0x0000000500047c82 */ /* 0x000fca0008000000 */
.L_x_2233:
        /* <DEDUP_REMOVED lines=8> */
[----:B------:R-:W-:-:S06]  /*10f20*/  LEA R2, R2, UR8, 0x1 ;  /* 0x0000000802027c11 */ /* 0x000fcc000f8e08ff */
        /* <DEDUP_REMOVED lines=9> */
.L_x_2232:
[----:B------:R-:W-:Y:S05]  /*10fc0*/  BSYNC.RECONVERGENT B0 ;  /* 0x0000000000007941 */ /* 0x000fea0003800200 */
.L_x_2231:
[----:B------:R-:W-:-:S03]  /*10fd0*/  UISETP.GT.U32.AND UP0, UPT, UR4, 0x3, UPT ;  /* 0x000000030400788c */ /* 0x000fc6000bf04070 */
[----:B------:R-:W-:-:S06]  /*10fe0*/  UMOV UR4, UR7 ;  /* 0x0000000700047c82 */ /* 0x000fcc0008000000 */
[----:B------:R-:W-:Y:S05]  /*10ff0*/  BRA.U UP0, `(.L_x_2233) ;  /* 0xfffffffd00a87547 */ /* 0x000fea000b83ffff */
.L_x_2230:
[----:B------:R-:W2:Y:S02]  /*11000*/  LDCU UR4, c[0x0][0x39c] ;  /* 0x00007380ff0477ac */ /* 0x000ea40008000800 */
[----:B--2---:R-:W-:-:S09]  /*11010*/  UISETP.NE.AND UP0, UPT, UR4, URZ, UPT ;  /* 0x000000ff0400728c */ /* 0x004fd2000bf05270 */
[----:B------:R-:W-:Y:S05]  /*11020*/  BRA.U !UP0, `(.L_x_2234) ;  /* 0x0000000108bc7547 */ /* 0x000fea000b800000 */
[----:B------:R-:W-:Y:S02]  /*11030*/  UISETP.GE.U32.AND UP0, UPT, UR6, 0x21, UPT ;  /* 0x000000210600788c */ /* 0x000fe4000bf06070 */
[----:B------:R-:W-:-:S07]  /*11040*/  UMOV UR4, UR6 ;  /* 0x0000000600047c82 */ /* 0x000fce0008000000 */
[----:B------:R-:W-:Y:S05]  /*11050*/  BRA.U !UP0, `(.L_x_2235) ;  /* 0x00000001086c7547 */ /* 0x000fea000b800000 */
[----:B------:R-:W-:Y:S01]  /*11060*/  PRMT R3, R17, 0x7604, R22 ;  /* 0x0000760411037816 */ /* 0x000fe20000000016 */
[----:B------:R-:W-:Y:S01]  /*11070*/  UISETP.GE.U32.AND UP0, UPT, UR6, 0x40, UPT ;  /* 0x000000400600788c */ /* 0x000fe2000bf06070 */
[----:B------:R-:W-:-:S03]  /*11080*/  UMOV UR4, 0x20 ;  /* 0x0000002000047882 */ /* 0x000fc60000000000 */
[----:B------:R2:W-:Y:S05]  /*11090*/  STS.U16 [R0], R3 ;  /* 0x0000000300007388 */ /* 0x0005ea0000000400 */
[----:B------:R-:W-:Y:S05]  /*110a0*/  BRA.U !UP0, `(.L_x_2235) ;  /* 0x0000000108587547 */ /* 0x000fea000b800000 */
[----:B------:R-:W-:-:S05]  /*110b0*/  UMOV UR5, UR6 ;  /* 0x0000000600057c82 */ /* 0x000fca0008000000 */
.L_x_2238:
[----:B------:R-:W-:Y:S01]  /*110c0*/  USHF.R.U32.HI UR7, URZ, 0x1, UR5 ;  /* 0x00000001ff077899 */ /* 0x000fe20008011605 */
[----:B------:R-:W-:Y:S05]  /*110d0*/  BAR.SYNC.DEFER_BLOCKING 0x0 ;  /* 0x0000000000007b1d */ /* 0x000fea0000010000 */
[----:B------:R-:W-:Y:S01]  /*110e0*/  IADD3 R2, PT, PT, R18, UR7, RZ ;  /* 0x0000000712027c10 */ /* 0x000fe2000fffe0ff */
[----:B------:R-:W-:Y:S03]  /*110f0*/  BSSY.RECONVERGENT B0, `(.L_x_2236) ;  /* 0x000000e000007945 */ /* 0x000fe60003800200 */
[----:B------:R-:W-:-:S04]  /*11100*/  ISETP.GE.U32.AND P1, PT, R2, UR6, PT ;  /* 0x0000000602007c0c */ /* 0x000fc8000bf26070 */
[----:B------:R-:W-:-:S13]  /*11110*/  ISETP.GE.U32.OR P1, PT, R18, UR7, P1 ;  /* 0x0000000712007c0c */ /* 0x000fda0008f26470 */
[----:B---3--:R-:W-:Y:S05]  /*11120*/  @P1 BRA `(.L_x_2237) ;  /* 0x0000000000281947 */ /* 0x008fea0003800000 */
[----:B------:R-:W-:-:S09]  /*11130*/  ULOP3.LUT UR8, UR5, 0x7fe, URZ, 0xc0, !UPT ;  /* 0x000007fe05087892 */ /* 0x000fd2000f8ec0ff */
[----:B------:R-:W2:Y:S02]  /*11140*/  LDS.U16 R2, [R0+UR8] ;  /* 0x0000000800027984 */ /* 0x000ea40008000400 */
[C---:B--2---:R-:W-:Y:S02]  /*11150*/  PRMT R3, R2.reuse, 0x7770, RZ ;  /* 0x0000777002037816 */ /* 0x044fe400000000ff */
[----:B------:R-:W-:-:S03]  /*11160*/  PRMT R2, R2, 0x7771, RZ ;  /* 0x0000777102027816 */ /* 0x000fc600000000ff */
[----:B------:R-:W-:Y:S01]  /*11170*/  IMAD.IADD R3, R22, 0x1, R3 ;  /* 0x0000000116037824 */ /* 0x000fe200078e0203 */
[----:B------:R-:W-:-:S04]  /*11180*/  IADD3 R2, PT, PT, R17, R2, RZ ;  /* 0x0000000211027210 */ /* 0x000fc80007ffe0ff */
[C---:B-1----:R-:W-:Y:S02]  /*11190*/  PRMT R7, R2.reuse, 0x7604, R3 ;  /* 0x0000760402077816 */ /* 0x042fe40000000003 */
[----:B------:R-:W-:Y:S02]  /*111a0*/  PRMT R22, R3, 0x7610, R22 ;  /* 0x0000761003167816 */ /* 0x000fe40000000016 */
[----:B------:R-:W-:Y:S01]  /*111b0*/  PRMT R17, R2, 0x7610, R17 ;  /* 0x0000761002117816 */ /* 0x000fe20000000011 */
[----:B------:R3:W-:Y:S06]  /*111c0*/  STS.U16 [R0], R7 ;  /* 0x0000000700007388 */ /* 0x0007ec0000000400 */
.L_x_2237:
[----:B------:R-:W-:Y:S05]  /*111d0*/  BSYNC.RECONVERGENT B0 ;  /* 0x0000000000007941 */ /* 0x000fea0003800200 */
.L_x_2236:
[----:B------:R-:W-:-:S03]  /*111e0*/  UISETP.GT.U32.AND UP0, UPT, UR5, 0x7f, UPT ;  /* 0x0000007f0500788c */ /* 0x000fc6000bf04070 */
[----:B------:R-:W-:-:S06]  /*111f0*/  UMOV UR5, UR7 ;  /* 0x0000000700057c82 */ /* 0x000fcc0008000000 */
[----:B------:R-:W-:Y:S05]  /*11200*/  BRA.U UP0, `(.L_x_2238) ;  /* 0xfffffffd00ac7547 */ /* 0x000fea000b83ffff */
.L_x_2235:
[----:B------:R-:W-:Y:S01]  /*11210*/  BAR.SYNC.DEFER_BLOCKING 0x0 ;  /* 0x0000000000007b1d */ /* 0x000fe20000010000 */
[----:B------:R-:W-:-:S09]  /*11220*/  UISETP.GE.U32.AND UP0, UPT, UR4, 0x2, UPT ;  /* 0x000000020400788c */ /* 0x000fd2000bf06070 */
[----:B------:R-:W-:Y:S05]  /*11230*/  BRA.U !UP0, `(.L_x_2234) ;  /* 0x0000000108387547 */ /* 0x000fea000b800000 */
[----:B-123--:R-:W-:-:S07]  /*11240*/  HFMA2 R0, -RZ, RZ, 0, 5.9604644775390625e-08 ;  /* 0x00000001ff007431 */ /* 0x00efce00000001ff */
.L_x_2239:
[----:B------:R-:W-:Y:S02]  /*11250*/  LOP3.LUT R2, R22, 0xffff, RZ, 0xc0, !PT ;  /* 0x0000ffff16027812 */ /* 0x000fe400078ec0ff */
[----:B------:R-:W-:Y:S02]  /*11260*/  LOP3.LUT R3, R17, 0xffff, RZ, 0xc0, !PT ;  /* 0x0000ffff11037812 */ /* 0x000fe400078ec0ff */
[----:B------:R-:W-:Y:S02]  /*11270*/  PRMT R2, R2, 0x8880, RZ ;  /* 0x0000888002027816 */ /* 0x000fe400000000ff */
[----:B------:R-:W-:-:S03]  /*11280*/  PRMT R7, R3, 0x8880, RZ ;  /* 0x0000888003077816 */ /* 0x000fc600000000ff */
[----:B------:R-:W-:Y:S02]  /*11290*/  IMAD.MOV.U32 R3, RZ, RZ, R2 ;  /* 0x000000ffff037224 */ /* 0x000fe400078e0002 */
        /* <DEDUP_REMOVED lines=8> */
.L_x_2234:
        /* <DEDUP_REMOVED lines=11> */
[----:B--2---:R-:W-:-:S05]  /*113d0*/  IADD3.X R3, PT, PT, RZ, UR5, RZ, P1, !PT ;  /* 0x00000005ff037c10 */ /* 0x004fca0008ffe4ff */
[----:B-1-3--:R-:W2:Y:S04]  /*113e0*/  @P0 LDG.E.U8 R7, desc[UR36][R4.64] ;  /* 0x0000002404070981 */ /* 0x00aea8000c1e1100 */
[----:B------:R-:W3:Y:S01]  /*113f0*/  @P0 LDG.E.U8 R0, desc[UR36][R2.64] ;  /* 0x0000002402000981 */ /* 0x000ee2000c1e1100 */
[----:B------:R-:W1:Y:S02]  /*11400*/  LDCU.U8 UR4, c[0x0][0x789] ;  /* 0x0000f120ff0477ac */ /* 0x000e640008000000 */
[----:B-1----:R-:W-:Y:S01]  /*11410*/  ISETP.NE.AND P1, PT, RZ, UR4, PT ;  /* 0x00000004ff007c0c */ /* 0x002fe2000bf25270 */
[----:B--2---:R-:W-:Y:S01]  /*11420*/  @P0 IMAD.IADD R7, R22, 0x1, R7 ;  /* 0x0000000116070824 */ /* 0x004fe200078e0207 */
[----:B---3--:R-:W-:-:S04]  /*11430*/  @P0 IADD3 R0, PT, PT, R17, R0, RZ ;  /* 0x0000000011000210 */ /* 0x008fc80007ffe0ff */
[----:B------:R-:W-:Y:S02]  /*11440*/  @P0 PRMT R22, R7, 0x7610, R22 ;  /* 0x0000761007160816 */ /* 0x000fe40000000016 */
[----:B------:R-:W-:-:S05]  /*11450*/  @P0 PRMT R17, R0, 0x7610, R17 ;  /* 0x0000761000110816 */ /* 0x000fca0000000011 */
[----:B------:R1:W-:Y:S04]  /*11460*/  @!P1 STG.E.U8 desc[UR36][R4.64], R22 ;  /* 0x0000001604009986 */ /* 0x0003e8000c101124 */
[----:B------:R1:W-:Y:S01]  /*11470*/  @!P1 STG.E.U8 desc[UR36][R2.64], R17 ;  /* 0x0000001102009986 */ /* 0x0003e2000c101124 */
[----:B------:R-:W-:Y:S05]  /*11480*/  @!P1 EXIT ;  /* 0x000000000000994d */ /* 0x000fea0003800000 */
[----:B------:R-:W2:Y:S01]  /*11490*/  LDCU UR4, c[0x0][0x78c] ;  /* 0x0000f180ff0477ac */ /* 0x000ea20008000800 */
[----:B------:R-:W3:Y:S01]  /*114a0*/  LDCU.U8 UR38, c[0x0][0x380] ;  /* 0x00007000ff2677ac */ /* 0x000ee20008000000 */
[----:B--2---:R-:W-:-:S09]  /*114b0*/  UISETP.NE.AND UP0, UPT, UR4, 0x1, UPT ;  /* 0x000000010400788c */ /* 0x004fd2000bf05270 */
[----:B---3--:R-:W-:Y:S05]  /*114c0*/  BRA.U !UP0, `(.L_x_2241) ;  /* 0x0000000108407547 */ /* 0x008fea000b800000 */
        /* <DEDUP_REMOVED lines=16> */
.L_x_2241:
[----:B------:R-:W2:Y:S01]  /*115d0*/  LDCU.64 UR6, c[0x0][0x758] ;  /* 0x0000eb00ff0677ac */ /* 0x000ea20008000a00 */
[----:B-1----:R-:W-:Y:S02]  /*115e0*/  PRMT R3, R22, 0x9910, RZ ;  /* 0x0000991016037816 */ /* 0x002fe400000000ff */
[----:B------:R-:W-:Y:S01]  /*115f0*/  PRMT R0, R17, 0x9910, RZ ;  /* 0x0000991011007816 */ /* 0x000fe200000000ff */
[----:B------:R-:W-:Y:S01]  /*11600*/  UPRMT UR4, UR38, 0x9910, URZ ;  /* 0x0000991026047896 */ /* 0x000fe200080000ff */
[----:B------:R-:W1:Y:S05]  /*11610*/  LDCU UR5, c[0x0][0x78c] ;  /* 0x0000f180ff0577ac */ /* 0x000e6a0008000800 */
[----:B------:R-:W-:-:S02]  /*11620*/  IMAD R3, R3, UR4, RZ ;  /* 0x0000000403037c24 */ /* 0x000fc4000f8e02ff */
[----:B------:R-:W-:Y:S01]  /*11630*/  IMAD R19, R0, UR4, RZ ;  /* 0x0000000400137c24 */ /* 0x000fe2000f8e02ff */
[----:B--2---:R-:W-:-:S04]  /*11640*/  IADD3 R24, P0, PT, R24, UR6, RZ ;  /* 0x0000000618187c10 */ /* 0x004fc8000ff1e0ff */
[----:B------:R-:W-:Y:S01]  /*11650*/  IADD3.X R25, PT, PT, RZ, UR7, RZ, P0, !PT ;  /* 0x00000007ff197c10 */ /* 0x000fe200087fe4ff */
[----:B-1----:R-:W-:-:S04]  /*11660*/  UISETP.NE.AND UP0, UPT, UR5, 0x1, UPT ;  /* 0x000000010500788c */ /* 0x002fc8000bf05270 */
[----:B------:R1:W-:Y:S05]  /*11670*/  STG.E.U8 desc[UR36][R24.64], R3 ;  /* 0x0000000318007986 */ /* 0x0003ea000c101124 */
        /* <DEDUP_REMOVED lines=17> */
.L_x_2242:
[----:B------:R-:W2:Y:S02]  /*11790*/  LDCU.64 UR4, c[0x0][0x758] ;  /* 0x0000eb00ff0477ac */ /* 0x000ea40008000a00 */
[----:B--2---:R-:W-:-:S05]  /*117a0*/  IADD3 R16, P0, PT, R16, UR4, RZ ;  /* 0x0000000410107c10 */ /* 0x004fca000ff1e0ff */
[----:B------:R-:W-:-:S05]  /*117b0*/  IMAD.X R17, RZ, RZ, UR5, P0 ;  /* 0x00000005ff117e24 */ /* 0x000fca00080e06ff */
[----:B------:R-:W-:Y:S01]  /*117c0*/  STG.E.U8 desc[UR36][R16.64], R19 ;  /* 0x0000001310007986 */ /* 0x000fe2000c101124 */
[----:B------:R-:W-:Y:S05]  /*117d0*/  EXIT ;  /* 0x000000000000794d */ /* 0x000fea0003800000 */
.L_x_2240:
[----:B------:R-:W4:Y:S01]  /*117e0*/  LDCU.U8 UR4, c[0x0][0x788] ;  /* 0x0000f100ff0477ac */ /* 0x000f220008000000 */
[----:B------:R-:W5:Y:S01]  /*117f0*/  LDCU.U8 UR5, c[0x0][0x789] ;  /* 0x0000f120ff0577ac */ /* 0x000f620008000000 */
[----:B----4-:R-:W-:Y:S02]  /*11800*/  UISETP.NE.AND UP1, UPT, UR4, URZ, UPT ;  /* 0x000000ff0400728c */ /* 0x010fe4000bf25270 */
[----:B-----5:R-:W-:-:S07]  /*11810*/  UISETP.NE.AND UP0, UPT, UR5, URZ, UPT ;  /* 0x000000ff0500728c */ /* 0x020fce000bf05270 */
[----:B------:R-:W-:Y:S05]  /*11820*/  BRA.U !UP1, `(.L_x_2243) ;  /* 0x0000000109187547 */ /* 0x000fea000b800000 */
[----:B--2---:R-:W2:Y:S04]  /*11830*/  LDG.E.U8 R3, desc[UR36][R4.64] ;  /* 0x0000002404037981 */ /* 0x004ea8000c1e1100 */
[----:B-1-3--:R-:W3:Y:S01]  /*11840*/  LDG.E.U8 R0, desc[UR36][R4.64+0x1] ;  /* 0x0000012404007981 */ /* 0x00aee2000c1e1100 */
[----:B--2---:R-:W-:Y:S02]  /*11850*/  IADD3 R3, PT, PT, R22, R3, RZ ;  /* 0x0000000316037210 */ /* 0x004fe40007ffe0ff */
[----:B---3--:R-:W-:Y:S02]  /*11860*/  IADD3 R0, PT, PT, R17, R0, RZ ;  /* 0x0000000011007210 */ /* 0x008fe40007ffe0ff */
[----:B------:R-:W-:Y:S02]  /*11870*/  PRMT R22, R3, 0x7610, R22 ;  /* 0x0000761003167816 */ /* 0x000fe40000000016 */
[----:B------:R-:W-:-:S07]  /*11880*/  PRMT R17, R0, 0x7610, R17 ;  /* 0x0000761000117816 */ /* 0x000fce0000000011 */
.L_x_2243:
[----:B------:R-:W-:Y:S05]  /*11890*/  BRA.U !UP0, `(.L_x_2244) ;  /* 0x0000000108d47547 */ /* 0x000fea000b800000 */
[----:B------:R-:W4:Y:S01]  /*118a0*/  LDCU UR4, c[0x0][0x78c] ;  /* 0x0000f180ff0477ac */ /* 0x000f220008000800 */
[----:B------:R-:W0:Y:S01]  /*118b0*/  LDCU.U8 UR38, c[0x0][0x380] ;  /* 0x00007000ff2677ac */ /* 0x000e220008000000 */
[----:B----4-:R-:W-:-:S09]  /*118c0*/  UISETP.NE.AND UP0, UPT, UR4, 0x1, UPT ;  /* 0x000000010400788c */ /* 0x010fd2000bf05270 */
[----:B0-----:R-:W-:Y:S05]  /*118d0*/  BRA.U !UP0, `(.L_x_2245) ;  /* 0x0000000108407547 */ /* 0x001fea000b800000 */
[----:B-123--:R-:W-:Y:S01]  /*118e0*/  MOV R0, 0x0 ;  /* 0x0000000000007802 */ /* 0x00efe20000000f00 */
        /* <DEDUP_REMOVED lines=15> */
.L_x_2245:
[----:B------:R-:W0:Y:S01]  /*119e0*/  LDCU.64 UR6, c[0x0][0x758] ;  /* 0x0000eb00ff0677ac */ /* 0x000e220008000a00 */
[----:B--2---:R-:W-:Y:S02]  /*119f0*/  PRMT R3, R22, 0x9910, RZ ;  /* 0x0000991016037816 */ /* 0x004fe400000000ff */
[----:B-1-3--:R-:W-:Y:S01]  /*11a00*/  PRMT R0, R17, 0x9910, RZ ;  /* 0x0000991011007816 */ /* 0x00afe200000000ff */
[----:B------:R-:W-:Y:S01]  /*11a10*/  UPRMT UR4, UR38, 0x9910, URZ ;  /* 0x0000991026047896 */ /* 0x000fe200080000ff */
[----:B------:R-:W1:Y:S05]  /*11a20*/  LDCU UR5, c[0x0][0x78c] ;  /* 0x0000f180ff0577ac */ /* 0x000e6a0008000800 */
[----:B------:R-:W-:-:S02]  /*11a30*/  IMAD R3, R3, UR4, RZ ;  /* 0x0000000403037c24 */ /* 0x000fc4000f8e02ff */
[----:B------:R-:W-:Y:S01]  /*11a40*/  IMAD R19, R0, UR4, RZ ;  /* 0x0000000400137c24 */ /* 0x000fe2000f8e02ff */
[----:B0-----:R-:W-:-:S05]  /*11a50*/  IADD3 R24, P0, PT, R24, UR6, RZ ;  /* 0x0000000618187c10 */ /* 0x001fca000ff1e0ff */
[----:B------:R-:W-:Y:S01]  /*11a60*/  IMAD.X R25, RZ, RZ, UR7, P0 ;  /* 0x00000007ff197e24 */ /* 0x000fe200080e06ff */
[----:B-1----:R-:W-:-:S04]  /*11a70*/  UISETP.NE.AND UP0, UPT, UR5, 0x1, UPT ;  /* 0x000000010500788c */ /* 0x002fc8000bf05270 */
[----:B------:R0:W-:Y:S05]  /*11a80*/  STG.E.U8 desc[UR36][R24.64], R3 ;  /* 0x0000000318007986 */ /* 0x0001ea000c101124 */
        /* <DEDUP_REMOVED lines=17> */
.L_x_2246:
[----:B------:R-:W1:Y:S02]  /*11ba0*/  LDCU.64 UR4, c[0x0][0x758] ;  /* 0x0000eb00ff0477ac */ /* 0x000e640008000a00 */
[----:B-1----:R-:W-:-:S04]  /*11bb0*/  IADD3 R16, P0, PT, R16, UR4, RZ ;  /* 0x0000000410107c10 */ /* 0x002fc8000ff1e0ff */
[----:B------:R-:W-:-:S05]  /*11bc0*/  IADD3.X R17, PT, PT, RZ, UR5, RZ, P0, !PT ;  /* 0x00000005ff117c10 */ /* 0x000fca00087fe4ff */
[----:B------:R-:W-:Y:S01]  /*11bd0*/  STG.E.U8 desc[UR36][R16.64], R19 ;  /* 0x0000001310007986 */ /* 0x000fe2000c101124 */
[----:B------:R-:W-:Y:S05]  /*11be0*/  EXIT ;  /* 0x000000000000794d */ /* 0x000fea0003800000 */
.L_x_2244:
[----:B------:R-:W-:Y:S04]  /*11bf0*/  STG.E.U8 desc[UR36][R4.64], R22 ;  /* 0x0000001604007986 */ /* 0x000fe8000c101124 */
[----:B------:R-:W-:Y:S01]  /*11c00*/  STG.E.U8 desc[UR36][R4.64+0x1], R17 ;  /* 0x0000011104007986 */ /* 0x000fe2000c101124 */
[----:B------:R-:W-:Y:S05]  /*11c10*/  EXIT ;  /* 0x000000000000794d */ /* 0x000fea0003800000 */
.L_x_2217:
        /* <DEDUP_REMOVED lines=21> */
[----:B------:R-:W2:Y:S04]  /*11d70*/  @P2 LDG.E.U8 R0, desc[UR36][R4.64] ;  /* 0x0000002404002981 */ /* 0x000ea8000c1e1100 */
[----:B------:R-:W3:Y:S01]  /*11d80*/  @P2 LDG.E.U8 R7, desc[UR36][R2.64] ;  /* 0x0000002402072981 */ /* 0x000ee2000c1e1100 */
[----:B------:R-:W1:Y:S02]  /*11d90*/  LDCU.U8 UR4, c[0x0][0x789] ;  /* 0x0000f120ff0477ac */ /* 0x000e640008000000 */
[----:B-1----:R-:W-:Y:S02]  /*11da0*/  ISETP.NE.AND P0, PT, RZ, UR4, PT ;  /* 0x00000004ff007c0c */ /* 0x002fe4000bf05270 */
[----:B--2---:R-:W-:Y:S02]  /*11db0*/  @P2 IADD3 R0, PT, PT, R17, R0, RZ ;  /* 0x0000000011002210 */ /* 0x004fe40007ffe0ff */
[----:B---3--:R-:W-:-:S02]  /*11dc0*/  @P2 IADD3 R7, PT, PT, R22, R7, RZ ;  /* 0x0000000716072210 */ /* 0x008fc40007ffe0ff */
[----:B------:R-:W-:Y:S02]  /*11dd0*/  @P2 PRMT R17, R0, 0x7610, R17 ;  /* 0x0000761000112816 */ /* 0x000fe40000000011 */
[----:B------:R-:W-:-:S05]  /*11de0*/  @P2 PRMT R22, R7, 0x7610, R22 ;  /* 0x0000761007162816 */ /* 0x000fca0000000016 */
[----:B------:R1:W-:Y:S04]  /*11df0*/  @!P0 STG.E.U8 desc[UR36][R4.64], R17 ;  /* 0x0000001104008986 */ /* 0x0003e8000c101124 */
[----:B------:R1:W-:Y:S01]  /*11e00*/  @!P0 STG.E.U8 desc[UR36][R2.64], R22 ;  /* 0x0000001602008986 */ /* 0x0003e2000c101124 */
[----:B------:R-:W-:Y:S05]  /*11e10*/  @!P0 EXIT ;  /* 0x000000000000894d */ /* 0x000fea0003800000 */
[----:B------:R-:W2:Y:S01]  /*11e20*/  LDCU UR4, c[0x0][0x78c] ;  /* 0x0000f180ff0477ac */ /* 0x000ea20008000800 */
[----:B------:R-:W3:Y:S01]  /*11e30*/  LDC.U8 R18, c[0x0][0x380] ;  /* 0x0000e000ff127b82 */ /* 0x000ee20000000000 */
[----:B--2---:R-:W-:-:S09]  /*11e40*/  UISETP.NE.AND UP0, UPT, UR4, 0x1, UPT ;  /* 0x000000010400788c */ /* 0x004fd2000bf05270 */
[----:B------:R-:W-:Y:S05]  /*11e50*/  BRA.U !UP0, `(.L_x_2248) ;  /* 0x0000000108407547 */ /* 0x000fea000b800000 */
[----:B------:R-:W-:Y:S01]  /*11e60*/  MOV R0, 0x0 ;  /* 0x0000000000007802 */ /* 0x000fe20000000f00 */
[----:B------:R-:W2:Y:S01]  /*11e70*/  LDCU.64 UR4, c[0x4][0x590] ;  /* 0x0100b200ff0477ac */ /* 0x000ea20008000a00 */
[----:B------:R-:W-:Y:S02]  /*11e80*/  HFMA2 R12, -RZ, RZ, 0, 5.9604644775390625e-08 ;  /* 0x00000001ff0c7431 */ /* 0x000fe400000001ff */
[----:B------:R-:W-:Y:S01]  /*11e90*/  IMAD.MOV.U32 R8, RZ, RZ, 0x2ef ;  /* 0x000002efff087424 */ /* 0x000fe200078e00ff */
[----:B-1----:R1:W4:Y:S01]  /*11ea0*/  LDC.64 R2, c[0x4][R0] ;  /* 0x0100000000027b82 */ /* 0x0023220000000a00 */
        /* <DEDUP_REMOVED lines=8> */
[----:B-1----:R-:W-:-:S07]  /*11f30*/  MOV R11, UR9 ;  /* 0x00000009000b7c02 */ /* 0x002fce0008000f00 */
[----:B------:R-:W-:-:S07]  /*11f40*/  LEPC R20, `(.L_x_2248) ;  /* 0x000000001014794e */ /* 0x000fce0000000000 */
[----:B---34-:R-:W-:Y:S05]  /*11f50*/  CALL.ABS.NOINC R2 ;  /* 0x0000000002007343 */ /* 0x018fea0003c00000 */
.L_x_2248:
[----:B------:R-:W2:Y:S01]  /*11f60*/  LDCU.64 UR4, c[0x0][0x758] ;  /* 0x0000eb00ff0477ac */ /* 0x000ea20008000a00 */
[----:B-1----:R-:W-:Y:S02]  /*11f70*/  PRMT R5, R17, 0x9910, RZ ;  /* 0x0000991011057816 */ /* 0x002fe400000000ff */
[----:B---3--:R-:W-:Y:S02]  /*11f80*/  PRMT R19, R18, 0x9910, RZ ;  /* 0x0000991012137816 */ /* 0x008fe400000000ff */
[----:B------:R-:W-:-:S03]  /*11f90*/  PRMT R0, R22, 0x9910, RZ ;  /* 0x0000991016007816 */ /* 0x000fc600000000ff */
[C---:B------:R-:W-:Y:S02]  /*11fa0*/  IMAD R5, R19.reuse, R5, RZ ;  /* 0x0000000513057224 */ /* 0x040fe400078e02ff */
[----:B------:R-:W-:Y:S01]  /*11fb0*/  IMAD R19, R19, R0, RZ ;  /* 0x0000000013137224 */ /* 0x000fe200078e02ff */
[----:B--2---:R-:W-:Y:S01]  /*11fc0*/  IADD3 R2, P0, PT, R25, UR4, RZ ;  /* 0x0000000419027c10 */ /* 0x004fe2000ff1e0ff */
[----:B------:R-:W1:Y:S04]  /*11fd0*/  LDCU UR4, c[0x0][0x78c] ;  /* 0x0000f180ff0477ac */ /* 0x000e680008000800 */
[----:B------:R-:W-:-:S05]  /*11fe0*/  IMAD.X R3, RZ, RZ, UR5, P0 ;  /* 0x00000005ff037e24 */ /* 0x000fca00080e06ff */
[----:B------:R2:W-:Y:S01]  /*11ff0*/  STG.E.U8 desc[UR36][R2.64], R5 ;  /* 0x0000000502007986 */ /* 0x0005e2000c101124 */
        /* <DEDUP_REMOVED lines=18> */
.L_x_2249:
[----:B------:R-:W1:Y:S02]  /*12120*/  LDCU.64 UR4, c[0x0][0x758] ;  /* 0x0000eb00ff0477ac */ /* 0x000e640008000a00 */
[----:B-1----:R-:W-:-:S04]  /*12130*/  IADD3 R16, P0, PT, R16, UR4, RZ ;  /* 0x0000000410107c10 */ /* 0x002fc8000ff1e0ff */
[----:B------:R-:W-:-:S05]  /*12140*/  IADD3.X R17, PT, PT, RZ, UR5, RZ, P0, !PT ;  /* 0x00000005ff117c10 */ /* 0x000fca00087fe4ff */
[----:B------:R-:W-:Y:S01]  /*12150*/  STG.E.U8 desc[UR36][R16.64], R19 ;  /* 0x0000001310007986 */ /* 0x000fe2000c101124 */
[----:B------:R-:W-:Y:S05]  /*12160*/  EXIT ;  /* 0x000000000000794d */ /* 0x000fea0003800000 */
.L_x_2247:
[----:B------:R-:W1:Y:S01]  /*12170*/  LDCU.U8 UR4, c[0x0][0x788] ;  /* 0x0000f100ff0477ac */ /* 0x000e620008000000 */
[----:B------:R-:W2:Y:S01]  /*12180*/  LDCU.U8 UR5, c[0x0][0x789] ;  /* 0x0000f120ff0577ac */ /* 0x000ea20008000000 */
[----:B-1----:R-:W-:Y:S02]  /*12190*/  UISETP.NE.AND UP0, UPT, UR4, URZ, UPT ;  /* 0x000000ff0400728c */ /* 0x002fe4000bf05270 */
[----:B--2---:R-:W-:-:S07]  /*121a0*/  UISETP.NE.AND UP1, UPT, UR5, URZ, UPT ;  /* 0x000000ff0500728c */ /* 0x004fce000bf25270 */
[----:B------:R-:W-:Y:S05]  /*121b0*/  BRA.U !UP0, `(.L_x_2250) ;  /* 0x0000000108187547 */ /* 0x000fea000b800000 */
[----:B------:R-:W2:Y:S04]  /*121c0*/  LDG.E.U8 R3, desc[UR36][R4.64+0x1] ;  /* 0x0000012404037981 */ /* 0x000ea8000c1e1100 */
[----:B------:R-:W3:Y:S01]  /*121d0*/  LDG.E.U8 R0, desc[UR36][R4.64] ;  /* 0x0000002404007981 */ /* 0x000ee2000c1e1100 */
[----:B--2---:R-:W-:Y:S01]  /*121e0*/  IMAD.IADD R3, R22, 0x1, R3 ;  /* 0x0000000116037824 */ /* 0x004fe200078e0203 */
[----:B---3--:R-:W-:-:S04]  /*121f0*/  IADD3 R0, PT, PT, R17, R0, RZ ;  /* 0x0000000011007210 */ /* 0x008fc80007ffe0ff */
[----:B------:R-:W-:Y:S02]  /*12200*/  PRMT R22, R3, 0x7610, R22 ;  /* 0x0000761003167816 */ /* 0x000fe40000000016 */
[----:B------:R-:W-:-:S07]  /*12210*/  PRMT R17, R0, 0x7610, R17 ;  /* 0x0000761000117816 */ /* 0x000fce0000000011 */
.L_x_2250:
[----:B------:R-:W-:Y:S05]  /*12220*/  BRA.U !UP1, `(.L_x_2251) ;  /* 0x0000000109d47547 */ /* 0x000fea000b800000 */
[----:B------:R-:W1:Y:S01]  /*12230*/  LDCU UR4, c[0x0][0x78c] ;  /* 0x0000f180ff0477ac */ /* 0x000e620008000800 */
[----:B------:R-:W2:Y:S01]  /*12240*/  LDC.U8 R18, c[0x0][0x380] ;  /* 0x0000e000ff127b82 */ /* 0x000ea20000000000 */
[----:B-1----:R-:W-:-:S09]  /*12250*/  UISETP.NE.AND UP0, UPT, UR4, 0x1, UPT ;  /* 0x000000010400788c */ /* 0x002fd2000bf05270 */
[----:B------:R-:W-:Y:S05]  /*12260*/  BRA.U !UP0, `(.L_x_2252) ;  /* 0x0000000108407547 */ /* 0x000fea000b800000 */
[----:B------:R-:W-:Y:S01]  /*12270*/  MOV R0, 0x0 ;  /* 0x0000000000007802 */ /* 0x000fe20000000f00 */
[----:B------:R-:W1:Y:S01]  /*12280*/  LDCU.64 UR4, c[0x4][0x590] ;  /* 0x0100b200ff0477ac */ /* 0x000e620008000a00 */
[----:B------:R-:W-:Y:S01]  /*12290*/  HFMA2 R8, -RZ, RZ, 0, 4.4763088226318359375e-05 ;  /* 0x000002efff087431 */ /* 0x000fe200000001ff */
[----:B------:R-:W-:Y:S01]  /*122a0*/  MOV R12, 0x1 ;  /* 0x00000001000c7802 */ /* 0x000fe20000000f00 */
[----:B------:R3:W4:Y:S01]  /*122b0*/  LDC.64 R2, c[0x4][R0] ;  /* 0x0100000000027b82 */ /* 0x0007220000000a00 */
[----:B------:R-:W5:Y:S01]  /*122c0*/  LDCU.64 UR6, c[0x4][0x578] ;  /* 0x0100af00ff0677ac */ /* 0x000f620008000a00 */
[----:B------:R-:W-:Y:S01]  /*122d0*/  IMAD.MOV.U32 R13, RZ, RZ, RZ ;  /* 0x000000ffff0d7224 */ /* 0x000fe200078e00ff */
[----:B------:R-:W0:Y:S01]  /*122e0*/  LDCU.64 UR8, c[0x4][0x2e0] ;  /* 0x01005c00ff0877ac */ /* 0x000e220008000a00 */
[----:B-1----:R-:W-:Y:S02]  /*122f0*/  MOV R4, UR4 ;  /* 0x0000000400047c02 */ /* 0x002fe40008000f00 */
[----:B------:R-:W-:Y:S01]  /*12300*/  MOV R5, UR5 ;  /* 0x0000000500057c02 */ /* 0x000fe20008000f00 */
[----:B-----5:R-:W-:Y:S01]  /*12310*/  IMAD.U32 R6, RZ, RZ, UR6 ;  /* 0x00000006ff067e24 */ /* 0x020fe2000f8e00ff */
[----:B------:R-:W-:-:S02]  /*12320*/  MOV R7, UR7 ;  /* 0x0000000700077c02 */ /* 0x000fc40008000f00 */
[----:B0-----:R-:W-:Y:S01]  /*12330*/  MOV R10, UR8 ;  /* 0x00000008000a7c02 */ /* 0x001fe20008000f00 */
[----:B---3--:R-:W-:-:S07]  /*12340*/  IMAD.U32 R11, RZ, RZ, UR9 ;  /* 0x00000009ff0b7e24 */ /* 0x008fce000f8e00ff */
[----:B------:R-:W-:-:S07]  /*12350*/  LEPC R20, `(.L_x_2252) ;  /* 0x000000001014794e */ /* 0x000fce0000000000 */
[----:B--2-4-:R-:W-:Y:S05]  /*12360*/  CALL.ABS.NOINC R2 ;  /* 0x0000000002007343 */ /* 0x014fea0003c00000 */
.L_x_2252:
[----:B------:R-:W1:Y:S01]  /*12370*/  LDCU.64 UR4, c[0x0][0x758] ;  /* 0x0000eb00ff0477ac */ /* 0x000e620008000a00 */
[----:B------:R-:W-:Y:S02]  /*12380*/  PRMT R5, R17, 0x9910, RZ ;  /* 0x0000991011057816 */ /* 0x000fe400000000ff */
[----:B--2---:R-:W-:Y:S02]  /*12390*/  PRMT R19, R18, 0x9910, RZ ;  /* 0x0000991012137816 */ /* 0x004fe400000000ff */
[----:B------:R-:W-:-:S03]  /*123a0*/  PRMT R0, R22, 0x9910, RZ ;  /* 0x0000991016007816 */ /* 0x000fc600000000ff */
[C---:B------:R-:W-:Y:S02]  /*123b0*/  IMAD R5, R19.reuse, R5, RZ ;  /* 0x0000000513057224 */ /* 0x040fe400078e02ff */
[----:B------:R-:W-:Y:S01]  /*123c0*/  IMAD R19, R19, R0, RZ ;  /* 0x0000000013137224 */ /* 0x000fe200078e02ff */
[----:B-1----:R-:W-:Y:S01]  /*123d0*/  IADD3 R2, P0, PT, R25, UR4, RZ ;  /* 0x0000000419027c10 */ /* 0x002fe2000ff1e0ff */
[----:B------:R-:W1:Y:S03]  /*123e0*/  LDCU UR4, c[0x0][0x78c] ;  /* 0x0000f180ff0477ac */ /* 0x000e660008000800 */
[----:B------:R-:W-:-:S05]  /*123f0*/  IADD3.X R3, PT, PT, RZ, UR5, RZ, P0, !PT ;  /* 0x00000005ff037c10 */ /* 0x000fca00087fe4ff */
[----:B------:R2:W-:Y:S01]  /*12400*/  STG.E.U8 desc[UR36][R2.64], R5 ;  /* 0x0000000502007986 */ /* 0x0005e2000c101124 */
        /* <DEDUP_REMOVED lines=18> */
.L_x_2253:
[----:B------:R-:W1:Y:S02]  /*12530*/  LDCU.64 UR4, c[0x0][0x758] ;  /* 0x0000eb00ff0477ac */ /* 0x000e640008000a00 */
[----:B-1----:R-:W-:-:S04]  /*12540*/  IADD3 R16, P0, PT, R16, UR4, RZ ;  /* 0x0000000410107c10 */ /* 0x002fc8000ff1e0ff */
[----:B------:R-:W-:-:S05]  /*12550*/  IADD3.X R17, PT, PT, RZ, UR5, RZ, P0, !PT ;  /* 0x00000005ff117c10 */ /* 0x000fca00087fe4ff */
[----:B------:R-:W-:Y:S01]  /*12560*/  STG.E.U8 desc[UR36][R16.64], R19 ;  /* 0x0000001310007986 */ /* 0x000fe2000c101124 */
[----:B------:R-:W-:Y:S05]  /*12570*/  EXIT ;  /* 0x000000000000794d */ /* 0x000fea0003800000 */
.L_x_2251:
[----:B------:R-:W-:Y:S04]  /*12580*/  STG.E.U8 desc[UR36][R4.64], R17 ;  /* 0x0000001104007986 */ /* 0x000fe8000c101124 */
[----:B------:R-:W-:Y:S01]  /*12590*/  STG.E.U8 desc[UR36][R4.64+0x1], R22 ;  /* 0x0000011604007986 */ /* 0x000fe2000c101124 */
[----:B------:R-:W-:Y:S05]  /*125a0*/  EXIT ;  /* 0x000000000000794d */ /* 0x000fea0003800000 */
.L_x_2254:
        /* <DEDUP_REMOVED lines=13> */
.L_x_7284:


//--------------------- .text._ZN2at6native13reduce_kernelILi128ELi4ENS0_8ReduceOpIaNS0_7MeanOpsIaaaaEEjaLi4ELi4EEEEEvT1_ --------------------------
	.section	.text._ZN2at6native13reduce_kernelILi128ELi4ENS0_8ReduceOpIaNS0_7MeanOpsIaaaaEEjaLi4ELi4EEEEEvT1_,"ax",@progbits
	.align	128
        .global         _ZN2at6native13reduce_kernelILi128ELi4ENS0_8ReduceOpIaNS0_7MeanOpsIaaaaEEjaLi4ELi4EEEEEvT1_
        .type           _ZN2at6native13reduce_kernelILi128ELi4ENS0_8ReduceOpIaNS0_7MeanOpsIaaaaEEjaLi4ELi4EEEEEvT1_,@function
        .size           _ZN2at6native13reduce_kernelILi128ELi4ENS0_8ReduceOpIaNS0_7MeanOpsIaaaaEEjaLi4ELi4EEEEEvT1_,(.L_x_7285 - _ZN2at6native13reduce_kernelILi128ELi4ENS0_8ReduceOpIaNS0_7MeanOpsIaaaaEEjaLi4ELi4EEEEEvT1_)
        .other          _ZN2at6native13reduce_kernelILi128ELi4ENS0_8ReduceOpIaNS0_7MeanOpsIaaaaEEjaLi4ELi4EEEEEvT1_,@"STO_CUDA_ENTRY STV_DEFAULT"
_ZN2at6native13reduce_kernelILi128ELi4ENS0_8ReduceOpIaNS0_7MeanOpsIaaaaEEjaLi4ELi4EEEEEvT1_:
.text._ZN2at6native13reduce_kernelILi128ELi4ENS0_8ReduceOpIaNS0_7MeanOpsIaaaaEEjaLi4ELi4EEEEEvT1_:
        /* <DEDUP_REMOVED lines=296> */
.L_x_2255:
        /* <DEDUP_REMOVED lines=31> */
.L_x_2259:
        /* <DEDUP_REMOVED lines=12> */
[C---:B------:R-:W-:Y:S02]  /*1530*/  IADD3 R9, P1, PT, R0.reuse, R24, RZ ;  /* 0x0000001800097210 */ /* 0x040fe40007f3e0ff */
        /* <DEDUP_REMOVED lines=14> */
[----:B------:R-:W-:-:S05]  /*1620*/  IMAD.X R5, RZ, RZ, R25, P0 ;  /* 0x000000ffff057224 */ /* 0x000fca00000e0619 */
[----:B------:R-:W2:Y:S02]  /*1630*/  LDG.E.U8 R4, desc[UR36][R4.64] ;  /* 0x0000002404047981 */ /* 0x000ea4000c1e1100 */
[----:B--2---:R-:W-:-:S07]  /*1640*/  IADD3 R6, PT, PT, R3, R4, RZ ;  /* 0x0000000403067210 */ /* 0x004fce0007ffe0ff */
.L_x_2263:
[----:B------:R-:W-:Y:S05]  /*1650*/  BSYNC.RECONVERGENT B1 ;  /* 0x0000000000017941 */ /* 0x000fea0003800200 */
.L_x_2262:
[----:B------:R-:W0:Y:S01]  /*1660*/  LDC R0, c[0x0][0x388] ;  /* 0x0000e200ff007b82 */ /* 0x000e220000000800 */
[----:B------:R-:W-:-:S05]  /*1670*/  IADD3 R24, P0, PT, R9, 0x4, RZ ;  /* 0x0000000409187810 */ /* 0x000fca0007f1e0ff */
[----:B------:R-:W-:Y:S01]  /*1680*/  IMAD.X R25, RZ, RZ, R25, P0 ;  /* 0x000000ffff197224 */ /* 0x000fe200000e0619 */
[----:B0-----:R-:W-:-:S07]  /*1690*/  IADD3 R0, PT, PT, R7, -0x4, R0 ;  /* 0xfffffffc07007810 */ /* 0x001fce0007ffe000 */
.L_x_2261:
[----:B------:R-:W-:Y:S05]  /*16a0*/  BSYNC.RECONVERGENT B0 ;  /* 0x0000000000007941 */ /* 0x000fea0003800200 */
.L_x_2260:
[----:B------:R-:W0:Y:S01]  /*16b0*/  LDC.64 R8, c[0x0][0x3a0] ;  /* 0x0000e800ff087b82 */ /* 0x000e220000000a00 */
[----:B------:R-:W1:Y:S01]  /*16c0*/  LDCU UR4, c[0x0][0x39c] ;  /* 0x00007380ff0477ac */ /* 0x000e620008000800 */
[----:B------:R-:W-:Y:S01]  /*16d0*/  BSSY.RECONVERGENT B0, `(.L_x_2264) ;  /* 0x000001f000007945 */ /* 0x000fe20003800200 */
        /* <DEDUP_REMOVED lines=9> */
[----:B------:R-:W-:Y:S02]  /*1770*/  ISETP.GE.U32.AND P2, PT, R5, R0, PT ;  /* 0x000000000500720c */ /* 0x000fe40003f46070 */
[C---:B------:R-:W-:Y:S02]  /*1780*/  PRMT R9, R3.reuse, 0x7610, R9 ;  /* 0x0000761003097816 */ /* 0x040fe40000000009 */
[----:B------:R-:W-:-:S09]  /*1790*/  PRMT R8, R3, 0x7610, R8 ;  /* 0x0000761003087816 */ /* 0x000fd20000000008 */
[----:B------:R-:W-:Y:S05]  /*17a0*/  @P2 BRA `(.L_x_2265) ;  /* 0x0000000000442947 */ /* 0x000fea0003800000 */
[C---:B------:R-:W-:Y:S02]  /*17b0*/  PRMT R9, R3.reuse, 0x7610, R9 ;  /* 0x0000761003097816 */ /* 0x040fe40000000009 */
[----:B------:R-:W-:-:S07]  /*17c0*/  PRMT R8, R3, 0x7610, R8 ;  /* 0x0000761003087816 */ /* 0x000fce0000000008 */
.L_x_2266:
[C---:B------:R-:W-:Y:S01]  /*17d0*/  IMAD.WIDE.U32 R4, R7.reuse, 0x4, R24 ;  /* 0x0000000407047825 */ /* 0x040fe200078e0018 */
[----:B------:R-:W0:Y:S05]  /*17e0*/  LDCU UR4, c[0x0][0x390] ;  /* 0x00007200ff0477ac */ /* 0x000e2a0008000800 */
[----:B------:R-:W2:Y:S01]  /*17f0*/  LDG.E R4, desc[UR36][R4.64] ;  /* 0x0000002404047981 */ /* 0x000ea2000c1e1900 */
[----:B0-----:R-:W-:-:S04]  /*1800*/  IADD3 R7, PT, PT, R7, UR4, RZ ;  /* 0x0000000407077c10 */ /* 0x001fc8000fffe0ff */
        /* <DEDUP_REMOVED lines=11> */
.L_x_2265:
[----:B------:R-:W-:Y:S05]  /*18c0*/  BSYNC.RECONVERGENT B0 ;  /* 0x0000000000007941 */ /* 0x000fea0003800200 */
.L_x_2264:
[----:B------:R-:W-:Y:S04]  /*18d0*/  BSSY.RECONVERGENT B0, `(.L_x_2267) ;  /* 0x000000a000007945 */ /* 0x000fe80003800200 */
[----:B------:R-:W-:Y:S05]  /*18e0*/  @P0 BRA `(.L_x_2268) ;  /* 0x0000000000200947 */ /* 0x000fea0003800000 */
[----:B------:R-:W-:-:S05]  /*18f0*/  LOP3.LUT R5, R0, 0xfffffffc, RZ, 0xc0, !PT ;  /* 0xfffffffc00057812 */ /* 0x000fca00078ec0ff */
[----:B------:R-:W-:-:S05]  /*1900*/  IMAD.IADD R5, R5, 0x1, R16 ;  /* 0x0000000105057824 */ /* 0x000fca00078e0210 */
[----:B------:R-:W-:-:S13]  /*1910*/  ISETP.GE.U32.AND P0, PT, R5, R0, PT ;  /* 0x000000000500720c */ /* 0x000fda0003f06070 */
[----:B------:R-:W-:Y:S05]  /*1920*/  @P0 BRA `(.L_x_2268) ;  /* 0x0000000000100947 */ /* 0x000fea0003800000 */
[----:B------:R-:W-:-:S04]  /*1930*/  IADD3 R24, P0, PT, R5, R24, RZ ;  /* 0x0000001805187210 */ /* 0x000fc80007f1e0ff */
[----:B------:R-:W-:-:S06]  /*1940*/  LEA.HI.X.SX32 R25, R5, R25, 0x1, P0 ;  /* 0x0000001905197211 */ /* 0x000fcc00000f0eff */
[----:B------:R-:W2:Y:S02]  /*1950*/  LDG.E.U8 R25, desc[UR36][R24.64] ;  /* 0x0000002418197981 */ /* 0x000ea4000c1e1100 */
[----:B--2---:R-:W-:-:S07]  /*1960*/  IADD3 R6, PT, PT, R6, R25, RZ ;  /* 0x0000001906067210 */ /* 0x004fce0007ffe0ff */
.L_x_2268:
[----:B------:R-:W-:Y:S05]  /*1970*/  BSYNC.RECONVERGENT B0 ;  /* 0x0000000000007941 */ /* 0x000fea0003800200 */
.L_x_2267:
[----:B------:R-:W-:Y:S02]  /*1980*/  IADD3 R6, PT, PT, R9, R8, R6 ;  /* 0x0000000809067210 */ /* 0x000fe40007ffe006 */
[----:B------:R-:W-:Y:S02]  /*1990*/  PRMT R24, RZ, 0x7610, R24 ;  /* 0x00007610ff187816 */ /* 0x000fe40000000018 */
[----:B------:R-:W-:Y:S01]  /*19a0*/  PRMT R23, RZ, 0x7610, R23 ;  /* 0x00007610ff177816 */ /* 0x000fe20000000017 */
[----:B------:R-:W-:Y:S01]  /*19b0*/  IMAD.IADD R6, R6, 0x1, R3 ;  /* 0x0000000106067824 */ /* 0x000fe200078e0203 */
[----:B------:R-:W-:-:S04]  /*19c0*/  PRMT R27, RZ, 0x7610, R27 ;  /* 0x00007610ff1b7816 */ /* 0x000fc8000000001b */
[----:B------:R-:W-:Y:S01]  /*19d0*/  PRMT R29, R6, 0x7610, R29 ;  /* 0x00007610061d7816 */ /* 0x000fe2000000001d */
[----:B------:R-:W-:Y:S06]  /*19e0*/  BRA `(.L_x_2257) ;  /* 0x000000a800b07947 */ /* 0x000fec0003800000 */
.L_x_2258:
        /* <DEDUP_REMOVED lines=13> */
[----:B-1----:R-:W-:Y:S01]  /*1ac0*/  IMAD R3, R0, 0x3, R27 ;  /* 0x0000000300037824 */ /* 0x002fe200078e021b */
[----:B------:R-:W-:Y:S01]  /*1ad0*/  MOV R14, UR4 ;  /* 0x00000004000e7c02 */ /* 0x000fe20008000f00 */
[----:B------:R-:W-:Y:S01]  /*1ae0*/  IMAD.U32 R15, RZ, RZ, UR4 ;  /* 0x00000004ff0f7e24 */ /* 0x000fe2000f8e00ff */
[----:B------:R-:W-:Y:S01]  /*1af0*/  MOV R12, UR4 ;  /* 0x00000004000c7c02 */ /* 0x000fe20008000f00 */
[----:B------:R-:W-:Y:S01]  /*1b00*/  IMAD.U32 R13, RZ, RZ, UR4 ;  /* 0x00000004ff0d7e24 */ /* 0x000fe2000f8e00ff */
[----:B------:R-:W-:Y:S01]  /*1b10*/  ISETP.GE.U32.AND P0, PT, R3, R28, PT ;  /* 0x0000001c0300720c */ /* 0x000fe20003f06070 */
[----:B------:R-:W-:Y:S01]  /*1b20*/  IMAD.U32 R11, RZ, RZ, UR4 ;  /* 0x00000004ff0b7e24 */ /* 0x000fe2000f8e00ff */
[----:B------:R-:W-:Y:S01]  /*1b30*/  MOV R10, UR4 ;  /* 0x00000004000a7c02 */ /* 0x000fe20008000f00 */
[----:B------:R-:W-:Y:S01]  /*1b40*/  IMAD.U32 R9, RZ, RZ, UR4 ;  /* 0x00000004ff097e24 */ /* 0x000fe2000f8e00ff */
[----:B------:R-:W-:Y:S01]  /*1b50*/  MOV R3, UR4 ;  /* 0x0000000400037c02 */ /* 0x000fe20008000f00 */
[----:B------:R-:W-:Y:S01]  /*1b60*/  IMAD.U32 R6, RZ, RZ, UR4 ;  /* 0x00000004ff067e24 */ /* 0x000fe2000f8e00ff */
[----:B------:R-:W-:Y:S01]  /*1b70*/  MOV R7, UR4 ;  /* 0x0000000400077c02 */ /* 0x000fe20008000f00 */
[----:B------:R-:W-:-:S06]  /*1b80*/  IMAD.U32 R8, RZ, RZ, UR4 ;  /* 0x00000004ff087e24 */ /* 0x000fcc000f8e00ff */
        /* <DEDUP_REMOVED lines=16> */
[----:B------:R-:W-:-:S07]  /*1c90*/  PRMT R8, R23, 0x7610, R8 ;  /* 0x0000761017087816 */ /* 0x000fce0000000008 */
.L_x_2273:
[C---:B------:R-:W-:Y:S02]  /*1ca0*/  LOP3.LUT R5, R27.reuse, 0xfffffffc, RZ, 0xc0, !PT ;  /* 0xfffffffc1b057812 */ /* 0x040fe400078ec0ff */
[----:B------:R-:W-:Y:S02]  /*1cb0*/  IADD3 R29, PT, PT, R27, R0, RZ ;  /* 0x000000001b1d7210 */ /* 0x000fe40007ffe0ff */
[----:B------:R-:W-:Y:S02]  /*1cc0*/  IADD3 R26, P0, PT, R5, R24, RZ ;  /* 0x00000018051a7210 */ /* 0x000fe40007f1e0ff */
[C---:B------:R-:W-:Y:S02]  /*1cd0*/  LOP3.LUT R5, R29.reuse, 0xfffffffc, RZ, 0xc0, !PT ;  /* 0xfffffffc1d057812 */ /* 0x040fe400078ec0ff */
[----:B------:R-:W-:Y:S01]  /*1ce0*/  IADD3 R29, PT, PT, R29, R0, RZ ;  /* 0x000000001d1d7210 */ /* 0x000fe20007ffe0ff */
[----:B------:R-:W-:Y:S01]  /*1cf0*/  IMAD.X R27, RZ, RZ, R25, P0 ;  /* 0x000000ffff1b7224 */ /* 0x000fe200000e0619 */
[----:B------:R-:W-:-:S02]  /*1d00*/  IADD3 R4, P0, PT, R5, R24, RZ ;  /* 0x0000001805047210 */ /* 0x000fc40007f1e0ff */
[C---:B------:R-:W-:Y:S02]  /*1d10*/  LOP3.LUT R31, R29.reuse, 0xfffffffc, RZ, 0xc0, !PT ;  /* 0xfffffffc1d1f7812 */ /* 0x040fe400078ec0ff */
[----:B------:R-:W-:Y:S01]  /*1d20*/  IADD3 R29, PT, PT, R29, R0, RZ ;  /* 0x000000001d1d7210 */ /* 0x000fe20007ffe0ff */
[----:B------:R-:W-:Y:S01]  /*1d30*/  IMAD.X R5, RZ, RZ, R25, P0 ;  /* 0x000000ffff057224 */ /* 0x000fe200000e0619 */
[----:B------:R-:W-:Y:S01]  /*1d40*/  IADD3 R30, P0, PT, R31, R24, RZ ;  /* 0x000000181f1e7210 */ /* 0x000fe20007f1e0ff */
[----:B------:R1:W2:Y:S01]  /*1d50*/  LDG.E R42, desc[UR36][R26.64] ;  /* 0x000000241a2a7981 */ /* 0x0002a2000c1e1900 */
[----:B------:R-:W-:-:S03]  /*1d60*/  LOP3.LUT R33, R29, 0xfffffffc, RZ, 0xc0, !PT ;  /* 0xfffffffc1d217812 */ /* 0x000fc600078ec0ff */
[----:B------:R-:W-:Y:S01]  /*1d70*/  IMAD.X R31, RZ, RZ, R25, P0 ;  /* 0x000000ffff1f7224 */ /* 0x000fe200000e0619 */
[----:B------:R-:W-:Y:S01]  /*1d80*/  IADD3 R32, P0, PT, R33, R24, RZ ;  /* 0x0000001821207210 */ /* 0x000fe20007f1e0ff */
[----:B------:R-:W3:Y:S03]  /*1d90*/  LDG.E R4, desc[UR36][R4.64] ;  /* 0x0000002404047981 */ /* 0x000ee6000c1e1900 */
[----:B------:R-:W-:Y:S01]  /*1da0*/  IADD3.X R33, PT, PT, RZ, R25, RZ, P0, !PT ;  /* 0x00000019ff217210 */ /* 0x000fe200007fe4ff */
[----:B------:R-:W4:Y:S04]  /*1db0*/  LDG.E R30, desc[UR36][R30.64] ;  /* 0x000000241e1e7981 */ /* 0x000f28000c1e1900 */
[----:B------:R3:W5:Y:S01]  /*1dc0*/  LDG.E R34, desc[UR36][R32.64] ;  /* 0x0000002420227981 */ /* 0x000762000c1e1900 */
[----:B-1----:R-:W-:-:S04]  /*1dd0*/  IMAD.IADD R27, R29, 0x1, R0 ;  /* 0x000000011d1b7824 */ /* 0x002fc800078e0200 */
[----:B------:R-:W-:-:S05]  /*1de0*/  IMAD R29, R0, 0x3, R27 ;  /* 0x00000003001d7824 */ /* 0x000fca00078e021b */
[----:B------:R-:W-:Y:S02]  /*1df0*/  ISETP.GE.U32.AND P0, PT, R29, R28, PT ;  /* 0x0000001c1d00720c */ /* 0x000fe40003f06070 */
[C---:B--2---:R-:W-:Y:S02]  /*1e00*/  PRMT R29, R42.reuse, 0x7770, RZ ;  /* 0x000077702a1d7816 */ /* 0x044fe400000000ff */
[C---:B------:R-:W-:Y:S02]  /*1e10*/  PRMT R26, R42.reuse, 0x7771, RZ ;  /* 0x000077712a1a7816 */ /* 0x040fe400000000ff */
[----:B------:R-:W-:Y:S02]  /*1e20*/  PRMT R43, R42, 0x7772, RZ ;  /* 0x000077722a2b7816 */ /* 0x000fe400000000ff */
[----:B---3--:R-:W-:Y:S01]  /*1e30*/  PRMT R32, R4, 0x7770, RZ ;  /* 0x0000777004207816 */ /* 0x008fe200000000ff */
[----:B------:R-:W-:Y:S01]  /*1e40*/  IMAD.IADD R7, R26, 0x1, R7 ;  /* 0x000000011a077824 */ /* 0x000fe200078e0207 */
[----:B------:R-:W-:-:S02]  /*1e50*/  PRMT R33, R4, 0x7771, RZ ;  /* 0x0000777104217816 */ /* 0x000fc400000000ff */
[C---:B------:R-:W-:Y:S02]  /*1e60*/  PRMT R36, R4.reuse, 0x7772, RZ ;  /* 0x0000777204247816 */ /* 0x040fe400000000ff */
[----:B------:R-:W-:Y:S01]  /*1e70*/  PRMT R35, R4, 0x7773, RZ ;  /* 0x0000777304237816 */ /* 0x000fe200000000ff */
[----:B------:R-:W-:Y:S01]  /*1e80*/  IMAD.IADD R10, R33, 0x1, R10 ;  /* 0x00000001210a7824 */ /* 0x000fe200078e020a */
[C---:B-----5:R-:W-:Y:S02]  /*1e90*/  PRMT R37, R34.reuse, 0x7770, RZ ;  /* 0x0000777022257816 */ /* 0x060fe400000000ff */
[C---:B------:R-:W-:Y:S01]  /*1ea0*/  PRMT R4, R34.reuse, 0x7771, RZ ;  /* 0x0000777122047816 */ /* 0x040fe200000000ff */
[----:B------:R-:W-:Y:S01]  /*1eb0*/  IMAD.IADD R12, R35, 0x1, R12 ;  /* 0x00000001230c7824 */ /* 0x000fe200078e020c */
[----:B------:R-:W-:Y:S02]  /*1ec0*/  PRMT R5, R34, 0x7772, RZ ;  /* 0x0000777222057816 */ /* 0x000fe400000000ff */
[----:B------:R-:W-:Y:S01]  /*1ed0*/  PRMT R42, R42, 0x7773, RZ ;  /* 0x000077732a2a7816 */ /* 0x000fe200000000ff */
[----:B------:R-:W-:Y:S01]  /*1ee0*/  IMAD.IADD R21, R4, 0x1, R21 ;  /* 0x0000000104157824 */ /* 0x000fe200078e0215 */
[----:B----4-:R-:W-:-:S02]  /*1ef0*/  PRMT R41, R30, 0x7771, RZ ;  /* 0x000077711e297816 */ /* 0x010fc400000000ff */
[----:B------:R-:W-:Y:S01]  /*1f00*/  PRMT R39, R30, 0x7773, RZ ;  /* 0x000077731e277816 */ /* 0x000fe200000000ff */
[----:B------:R-:W-:Y:S01]  /*1f10*/  IMAD.IADD R3, R42, 0x1, R3 ;  /* 0x000000012a037824 */ /* 0x000fe200078e0203 */
[----:B------:R-:W-:Y:S01]  /*1f20*/  PRMT R34, R34, 0x7773, RZ ;  /* 0x0000777322227816 */ /* 0x000fe200000000ff */
[----:B------:R-:W-:Y:S01]  /*1f30*/  IMAD.IADD R14, R41, 0x1, R14 ;  /* 0x00000001290e7824 */ /* 0x000fe200078e020e */
[C---:B------:R-:W-:Y:S01]  /*1f40*/  PRMT R40, R30.reuse, 0x7770, RZ ;  /* 0x000077701e287816 */ /* 0x040fe200000000ff */
[----:B------:R-:W-:Y:S01]  /*1f50*/  IMAD.IADD R18, R39, 0x1, R18 ;  /* 0x0000000127127824 */ /* 0x000fe200078e0212 */
[----:B------:R-:W-:Y:S01]  /*1f60*/  PRMT R38, R30, 0x7772, RZ ;  /* 0x000077721e267816 */ /* 0x000fe200000000ff */
[----:B------:R-:W-:Y:S01]  /*1f70*/  IMAD.IADD R23, R34, 0x1, R23 ;  /* 0x0000000122177824 */ /* 0x000fe200078e0217 */
[----:B------:R-:W-:Y:S02]  /*1f80*/  IADD3 R8, PT, PT, R29, R8, RZ ;  /* 0x000000081d087210 */ /* 0x000fe40007ffe0ff */
[----:B------:R-:W-:-:S02]  /*1f90*/  IADD3 R6, PT, PT, R43, R6, RZ ;  /* 0x000000062b067210 */ /* 0x000fc40007ffe0ff */
[----:B------:R-:W-:Y:S02]  /*1fa0*/  IADD3 R9, PT, PT, R32, R9, RZ ;  /* 0x0000000920097210 */ /* 0x000fe40007ffe0ff */
[----:B------:R-:W-:Y:S02]  /*1fb0*/  IADD3 R11, PT, PT, R36, R11, RZ ;  /* 0x0000000b240b7210 */ /* 0x000fe40007ffe0ff */
[----:B------:R-:W-:Y:S02]  /*1fc0*/  IADD3 R13, PT, PT, R40, R13, RZ ;  /* 0x0000000d280d7210 */ /* 0x000fe40007ffe0ff */
[----:B------:R-:W-:Y:S02]  /*1fd0*/  IADD3 R15, PT, PT, R38, R15, RZ ;  /* 0x0000000f260f7210 */ /* 0x000fe40007ffe0ff */
[----:B------:R-:W-:Y:S02]  /*1fe0*/  IADD3 R20, PT, PT, R37, R20, RZ ;  /* 0x0000001425147210 */ /* 0x000fe40007ffe0ff */
[----:B------:R-:W-:Y:S01]  /*1ff0*/  IADD3 R22, PT, PT, R5, R22, RZ ;  /* 0x0000001605167210 */ /* 0x000fe20007ffe0ff */
[----:B------:R-:W-:Y:S06]  /*2000*/  @!P0 BRA `(.L_x_2273) ;  /* 0xfffffffc00248947 */ /* 0x000fec000383ffff */
[----:B------:R-:W-:Y:S05]  /*2010*/  BSYNC.RECONVERGENT B1 ;  /* 0x0000000000017941 */ /* 0x000fea0003800200 */
.L_x_2272:
[----:B------:R-:W-:Y:S02]  /*2020*/  PRMT R31, R43, 0x7610, R31 ;  /* 0x000076102b1f7816 */ /* 0x000fe4000000001f */
[----:B------:R-:W-:Y:S02]  /*2030*/  PRMT R30, R42, 0x7610, R30 ;  /* 0x000076102a1e7816 */ /* 0x000fe4000000001e */
[----:B------:R-:W-:Y:S02]  /*2040*/  PRMT R42, R38, 0x7610, R42 ;  /* 0x00007610262a7816 */ /* 0x000fe4000000002a */
[----:B------:R-:W-:Y:S02]  /*2050*/  PRMT R43, R39, 0x7610, R43 ;  /* 0x00007610272b7816 */ /* 0x000fe4000000002b */
[----:B------:R-:W-:Y:S02]  /*2060*/  PRMT R38, R4, 0x7610, R38 ;  /* 0x0000761004267816 */ /* 0x000fe40000000026 */
[----:B------:R-:W-:-:S07]  /*2070*/  PRMT R39, R5, 0x7610, R39 ;  /* 0x0000761005277816 */ /* 0x000fce0000000027 */
.L_x_2271:
[----:B------:R-:W-:Y:S05]  /*2080*/  BSYNC.RECONVERGENT B0 ;  /* 0x0000000000007941 */ /* 0x000fea0003800200 */
.L_x_2270:
[----:B------:R-:W-:Y:S01]  /*2090*/  ISETP.GE.U32.AND P0, PT, R27, R28, PT ;  /* 0x0000001c1b00720c */ /* 0x000fe20003f06070 */
[----:B------:R-:W-:-:S12]  /*20a0*/  BSSY.RECONVERGENT B0, `(.L_x_2274) ;  /* 0x000002f000007945 */ /* 0x000fd80003800200 */
[----:B------:R-:W-:Y:S05]  /*20b0*/  @P0 BRA `(.L_x_2275) ;  /* 0x0000000000b40947 */ /* 0x000fea0003800000 */
[----:B------:R-:W-:-:S04]  /*20c0*/  LOP3.LUT R5, R27, 0xfffffffc, RZ, 0xc0, !PT ;  /* 0xfffffffc1b057812 */ /* 0x000fc800078ec0ff */
[----:B------:R-:W-:-:S04]  /*20d0*/  IADD3 R4, P1, PT, R5, R24, RZ ;  /* 0x0000001805047210 */ /* 0x000fc80007f3e0ff */
[----:B------:R-:W-:-:S05]  /*20e0*/  IADD3.X R5, PT, PT, RZ, R25, RZ, P1, !PT ;  /* 0x00000019ff057210 */ /* 0x000fca0000ffe4ff */
[----:B------:R-:W2:Y:S01]  /*20f0*/  LDG.E R4, desc[UR36][R4.64] ;  /* 0x0000002404047981 */ /* 0x000ea2000c1e1900 */
[----:B------:R-:W-:-:S05]  /*2100*/  IMAD.IADD R45, R27, 0x1, R0 ;  /* 0x000000011b2d7824 */ /* 0x000fca00078e0200 */
[----:B------:R-:W-:Y:S02]  /*2110*/  ISETP.GE.U32.AND P1, PT, R45, R28, PT ;  /* 0x0000001c2d00720c */ /* 0x000fe40003f26070 */
[C---:B--2---:R-:W-:Y:S02]  /*2120*/  PRMT R29, R4.reuse, 0x7770, RZ ;  /* 0x00007770041d7816 */ /* 0x044fe400000000ff */
[C---:B------:R-:W-:Y:S02]  /*2130*/  PRMT R26, R4.reuse, 0x7771, RZ ;  /* 0x00007771041a7816 */ /* 0x040fe400000000ff */
[C---:B------:R-:W-:Y:S02]  /*2140*/  PRMT R31, R4.reuse, 0x7772, RZ ;  /* 0x00007772041f7816 */ /* 0x040fe400000000ff */
[----:B------:R-:W-:-:S05]  /*2150*/  PRMT R30, R4, 0x7773, RZ ;  /* 0x00007773041e7816 */ /* 0x000fca00000000ff */
        /* <DEDUP_REMOVED lines=12> */
[C---:B------:R-:W-:Y:S02]  /*2220*/  IADD3 R5, PT, PT, R45.reuse, R0, RZ ;  /* 0x000000002d057210 */ /* 0x040fe40007ffe0ff */
[----:B------:R-:W-:Y:S02]  /*2230*/  LOP3.LUT R41, R45, 0xfffffffc, RZ, 0xc0, !PT ;  /* 0xfffffffc2d297812 */ /* 0x000fe400078ec0ff */
[----:B------:R-:W-:-:S13]  /*2240*/  ISETP.GE.U32.AND P1, PT, R5, R28, PT ;  /* 0x0000001c0500720c */ /* 0x000fda0003f26070 */
[----:B------:R-:W-:-:S04]  /*2250*/  @!P1 LOP3.LUT R5, R5, 0xfffffffc, RZ, 0xc0, !PT ;  /* 0xfffffffc05059812 */ /* 0x000fc800078ec0ff */
[----:B------:R-:W-:-:S05]  /*2260*/  @!P1 IADD3 R4, P2, PT, R5, R24, RZ ;  /* 0x0000001805049210 */ /* 0x000fca0007f5e0ff */
[----:B------:R-:W-:Y:S01]  /*2270*/  @!P1 IMAD.X R5, RZ, RZ, R25, P2 ;  /* 0x000000ffff059224 */ /* 0x000fe200010e0619 */
[----:B------:R-:W-:-:S04]  /*2280*/  IADD3 R24, P2, PT, R41, R24, RZ ;  /* 0x0000001829187210 */ /* 0x000fc80007f5e0ff */
[----:B------:R-:W2:Y:S01]  /*2290*/  @!P1 LDG.E R4, desc[UR36][R4.64] ;  /* 0x0000002404049981 */ /* 0x000ea2000c1e1900 */
[----:B------:R-:W-:-:S05]  /*22a0*/  IADD3.X R25, PT, PT, RZ, R25, RZ, P2, !PT ;  /* 0x00000019ff197210 */ /* 0x000fca00017fe4ff */
[----:B------:R-:W3:Y:S01]  /*22b0*/  LDG.E R24, desc[UR36][R24.64] ;  /* 0x0000002418187981 */ /* 0x000ee2000c1e1900 */
[C---:B--2---:R-:W-:Y:S02]  /*22c0*/  @!P1 PRMT R40, R4.reuse, 0x7770, RZ ;  /* 0x0000777004289816 */ /* 0x044fe400000000ff */
[C---:B------:R-:W-:Y:S02]  /*22d0*/  @!P1 PRMT R41, R4.reuse, 0x7771, RZ ;  /* 0x0000777104299816 */ /* 0x040fe400000000ff */
[----:B------:R-:W-:Y:S02]  /*22e0*/  @!P1 PRMT R42, R4, 0x7772, RZ ;  /* 0x00007772042a9816 */ /* 0x000fe400000000ff */
[----:B------:R-:W-:Y:S02]  /*22f0*/  @!P1 PRMT R37, R40, 0x7610, R37 ;  /* 0x0000761028259816 */ /* 0x000fe40000000025 */
[----:B------:R-:W-:Y:S02]  /*2300*/  @!P1 PRMT R38, R41, 0x7610, R38 ;  /* 0x0000761029269816 */ /* 0x000fe40000000026 */
[----:B------:R-:W-:-:S02]  /*2310*/  @!P1 PRMT R39, R42, 0x7610, R39 ;  /* 0x000076102a279816 */ /* 0x000fc40000000027 */
[----:B------:R-:W-:Y:S02]  /*2320*/  @!P1 PRMT R43, R4, 0x7773, RZ ;  /* 0x00007773042b9816 */ /* 0x000fe400000000ff */
[C---:B---3--:R-:W-:Y:S02]  /*2330*/  PRMT R40, R24.reuse, 0x7770, RZ ;  /* 0x0000777018287816 */ /* 0x048fe400000000ff */
[C---:B------:R-:W-:Y:S02]  /*2340*/  PRMT R41, R24.reuse, 0x7771, RZ ;  /* 0x0000777118297816 */ /* 0x040fe400000000ff */
[C---:B------:R-:W-:Y:S02]  /*2350*/  PRMT R42, R24.reuse, 0x7772, RZ ;  /* 0x00007772182a7816 */ /* 0x040fe400000000ff */
[----:B------:R-:W-:Y:S02]  /*2360*/  PRMT R24, R24, 0x7773, RZ ;  /* 0x0000777318187816 */ /* 0x000fe400000000ff */
[----:B------:R-:W-:-:S02]  /*2370*/  @!P1 PRMT R34, R43, 0x7610, R34 ;  /* 0x000076102b229816 */ /* 0x000fc40000000022 */
[----:B------:R-:W-:-:S07]  /*2380*/  PRMT R43, R24, 0x7610, R43 ;  /* 0x00007610182b7816 */ /* 0x000fce000000002b */
.L_x_2275:
[----:B------:R-:W-:Y:S05]  /*2390*/  BSYNC.RECONVERGENT B0 ;  /* 0x0000000000007941 */ /* 0x000fea0003800200 */
.L_x_2274:
[----:B------:R-:W-:Y:S04]  /*23a0*/  BSSY.RECONVERGENT B0, `(.L_x_2276) ;  /* 0x000001e000007945 */ /* 0x000fe80003800200 */
        /* <DEDUP_REMOVED lines=29> */
.L_x_2277:
[----:B------:R-:W-:Y:S05]  /*2580*/  BSYNC.RECONVERGENT B0 ;  /* 0x0000000000007941 */ /* 0x000fea0003800200 */
.L_x_2276:
        /* <DEDUP_REMOVED lines=13> */
.L_x_2269:
[----:B------:R-:W-:-:S13]  /*2660*/  ISETP.NE.AND P0, PT, R26, 0x1, PT ;  /* 0x000000011a00780c */ /* 0x000fda0003f05270 */
[----:B------:R-:W-:Y:S05]  /*2670*/  @P0 BRA `(.L_x_2278) ;  /* 0x0000000c002c0947 */ /* 0x000fea0003800000 */
[----:B------:R-:W1:Y:S01]  /*2680*/  LDC R10, c[0x0][0x390] ;  /* 0x0000e400ff0a7b82 */ /* 0x000e620000000800 */
[----:B------:R-:W2:Y:S01]  /*2690*/  LDCU.U8 UR4, c[0x0][0x381] ;  /* 0x00007020ff0477ac */ /* 0x000ea20008000000 */
[----:B------:R-:W-:Y:S01]  /*26a0*/  MOV R31, R27 ;  /* 0x0000001b001f7202 */ /* 0x000fe20000000f00 */
        /* <DEDUP_REMOVED lines=18> */
[----:B------:R-:W-:-:S07]  /*27d0*/  MOV R9, UR4 ;  /* 0x0000000400097c02 */ /* 0x000fce0008000f00 */
        /* <DEDUP_REMOVED lines=17> */
.L_x_2282:
[C---:B------:R-:W-:Y:S02]  /*28f0*/  IMAD R4, R31.reuse, R29, RZ ;  /* 0x0000001d1f047224 */ /* 0x040fe400078e02ff */
[----:B------:R-:W-:-:S03]  /*2900*/  IMAD.IADD R31, R31, 0x1, R10 ;  /* 0x000000011f1f7824 */ /* 0x000fc600078e020a */
[----:B------:R-:W-:Y:S01]  /*2910*/  LOP3.LUT R5, R4, 0xfffffffc, RZ, 0xc0, !PT ;  /* 0xfffffffc04057812 */ /* 0x000fe200078ec0ff */
[CC--:B------:R-:W-:Y:S01]  /*2920*/  IMAD R6, R31.reuse, R29.reuse, RZ ;  /* 0x0000001d1f067224 */ /* 0x0c0fe200078e02ff */
[----:B------:R-:W-:Y:S02]  /*2930*/  IADD3 R31, PT, PT, R31, R10, RZ ;  /* 0x0000000a1f1f7210 */ /* 0x000fe40007ffe0ff */
[-C--:B------:R-:W-:Y:S02]  /*2940*/  IADD3 R4, P0, PT, R5, R24.reuse, RZ ;  /* 0x0000001805047210 */ /* 0x080fe40007f1e0ff */
[----:B------:R-:W-:Y:S01]  /*2950*/  LOP3.LUT R7, R6, 0xfffffffc, RZ, 0xc0, !PT ;  /* 0xfffffffc06077812 */ /* 0x000fe200078ec0ff */
[C---:B------:R-:W-:Y:S02]  /*2960*/  IMAD R30, R31.reuse, R29, RZ ;  /* 0x0000001d1f1e7224 */ /* 0x040fe400078e02ff */
[----:B------:R-:W-:Y:S02]  /*2970*/  IMAD.IADD R31, R31, 0x1, R10 ;  /* 0x000000011f1f7824 */ /* 0x000fe400078e020a */
[----:B------:R-:W-:Y:S01]  /*2980*/  IMAD.X R5, RZ, RZ, R25, P0 ;  /* 0x000000ffff057224 */ /* 0x000fe200000e0619 */
[----:B------:R-:W-:-:S02]  /*2990*/  IADD3 R6, P0, PT, R7, R24, RZ ;  /* 0x0000001807067210 */ /* 0x000fc40007f1e0ff */
[----:B------:R-:W-:Y:S01]  /*29a0*/  LOP3.LUT R35, R30, 0xfffffffc, RZ, 0xc0, !PT ;  /* 0xfffffffc1e237812 */ /* 0x000fe200078ec0ff */
[----:B------:R-:W-:Y:S01]  /*29b0*/  IMAD R30, R31, R29, RZ ;  /* 0x0000001d1f1e7224 */ /* 0x000fe200078e02ff */
[-C--:B------:R-:W-:Y:S01]  /*29c0*/  IADD3.X R7, PT, PT, RZ, R25.reuse, RZ, P0, !PT ;  /* 0x00000019ff077210 */ /* 0x080fe200007fe4ff */
[----:B------:R1:W2:Y:S01]  /*29d0*/  LDG.E R4, desc[UR36][R4.64] ;  /* 0x0000002404047981 */ /* 0x0002a2000c1e1900 */
[-C--:B------:R-:W-:Y:S02]  /*29e0*/  IADD3 R34, P0, PT, R35, R24.reuse, RZ ;  /* 0x0000001823227210 */ /* 0x080fe40007f1e0ff */
[----:B------:R-:W-:Y:S01]  /*29f0*/  LOP3.LUT R33, R30, 0xfffffffc, RZ, 0xc0, !PT ;  /* 0xfffffffc1e217812 */ /* 0x000fe200078ec0ff */
[----:B------:R2:W3:Y:S01]  /*2a00*/  LDG.E R41, desc[UR36][R6.64] ;  /* 0x0000002406297981 */ /* 0x0004e2000c1e1900 */
[----:B------:R-:W-:Y:S02]  /*2a10*/  IADD3.X R35, PT, PT, RZ, R25, RZ, P0, !PT ;  /* 0x00000019ff237210 */ /* 0x000fe400007fe4ff */
[----:B------:R-:W-:-:S03]  /*2a20*/  IADD3 R32, P0, PT, R33, R24, RZ ;  /* 0x0000001821207210 */ /* 0x000fc60007f1e0ff */
[----:B------:R-:W4:Y:S02]  /*2a30*/  LDG.E R34, desc[UR36][R34.64] ;  /* 0x0000002422227981 */ /* 0x000f24000c1e1900 */
[----:B------:R-:W-:-:S06]  /*2a40*/  IMAD.X R33, RZ, RZ, R25, P0 ;  /* 0x000000ffff217224 */ /* 0x000fcc00000e0619 */
[----:B------:R3:W5:Y:S01]  /*2a50*/  LDG.E R33, desc[UR36][R32.64] ;  /* 0x0000002420217981 */ /* 0x000762000c1e1900 */
[----:B------:R-:W-:-:S05]  /*2a60*/  IADD3 R31, PT, PT, R31, R10, RZ ;  /* 0x0000000a1f1f7210 */ /* 0x000fca0007ffe0ff */
[----:B-1----:R-:W-:-:S05]  /*2a70*/  IMAD R5, R10, 0x3, R31 ;  /* 0x000000030a057824 */ /* 0x002fca00078e021f */
[----:B------:R-:W-:Y:S02]  /*2a80*/  ISETP.GE.U32.AND P0, PT, R5, R28, PT ;  /* 0x0000001c0500720c */ /* 0x000fe40003f06070 */
[C---:B--2---:R-:W-:Y:S02]  /*2a90*/  PRMT R6, R4.reuse, 0x7770, RZ ;  /* 0x0000777004067816 */ /* 0x044fe400000000ff */
[C---:B------:R-:W-:Y:S02]  /*2aa0*/  PRMT R7, R4.reuse, 0x7771, RZ ;  /* 0x0000777104077816 */ /* 0x040fe400000000ff */
[----:B------:R-:W-:Y:S01]  /*2ab0*/  PRMT R30, R4, 0x7772, RZ ;  /* 0x00007772041e7816 */ /* 0x000fe200000000ff */
[----:B------:R-:W-:Y:S01]  /*2ac0*/  IMAD.IADD R9, R6, 0x1, R9 ;  /* 0x0000000106097824 */ /* 0x000fe200078e0209 */
[----:B------:R-:W-:Y:S02]  /*2ad0*/  PRMT R45, R4, 0x7773, RZ ;  /* 0x00007773042d7816 */ /* 0x000fe400000000ff */
[C---:B---3--:R-:W-:Y:S01]  /*2ae0*/  PRMT R32, R41.reuse, 0x7770, RZ ;  /* 0x0000777029207816 */ /* 0x048fe200000000ff */
[----:B------:R-:W-:Y:S01]  /*2af0*/  IMAD.IADD R3, R30, 0x1, R3 ;  /* 0x000000011e037824 */ /* 0x000fe200078e0203 */
[----:B------:R-:W-:-:S02]  /*2b00*/  PRMT R37, R41, 0x7771, RZ ;  /* 0x0000777129257816 */ /* 0x000fc400000000ff */
[----:B------:R-:W-:Y:S01]  /*2b10*/  PRMT R36, R41, 0x7772, RZ ;  /* 0x0000777229247816 */ /* 0x000fe200000000ff */
[----:B------:R-:W-:Y:S01]  /*2b20*/  IMAD.IADD R27, R32, 0x1, R27 ;  /* 0x00000001201b7824 */ /* 0x000fe200078e021b */
[C---:B----4-:R-:W-:Y:S02]  /*2b30*/  PRMT R43, R34.reuse, 0x7770, RZ ;  /* 0x00007770222b7816 */ /* 0x050fe400000000ff */
[----:B------:R-:W-:Y:S01]  /*2b40*/  PRMT R40, R34, 0x7771, RZ ;  /* 0x0000777122287816 */ /* 0x000fe200000000ff */
[----:B------:R-:W-:Y:S01]  /*2b50*/  IMAD.IADD R23, R36, 0x1, R23 ;  /* 0x0000000124177824 */ /* 0x000fe200078e0217 */
[C---:B------:R-:W-:Y:S01]  /*2b60*/  PRMT R35, R34.reuse, 0x7772, RZ ;  /* 0x0000777222237816 */ /* 0x040fe200000000ff */
[----:B------:R-:W-:Y:S01]  /*2b70*/  IMAD.IADD R20, R43, 0x1, R20 ;  /* 0x000000012b147824 */ /* 0x000fe200078e0214 */
[----:B------:R-:W-:Y:S02]  /*2b80*/  PRMT R38, R34, 0x7773, RZ ;  /* 0x0000777322267816 */ /* 0x000fe400000000ff */
[----:B-----5:R-:W-:Y:S01]  /*2b90*/  PRMT R39, R33, 0x7770, RZ ;  /* 0x0000777021277816 */ /* 0x020fe200000000ff */
[----:B------:R-:W-:Y:S01]  /*2ba0*/  IMAD.IADD R18, R35, 0x1, R18 ;  /* 0x0000000123127824 */ /* 0x000fe200078e0212 */
[----:B------:R-:W-:-:S02]  /*2bb0*/  PRMT R5, R33, 0x7772, RZ ;  /* 0x0000777221057816 */ /* 0x000fc400000000ff */
[----:B------:R-:W-:Y:S01]  /*2bc0*/  PRMT R41, R41, 0x7773, RZ ;  /* 0x0000777329297816 */ /* 0x000fe200000000ff */
[----:B------:R-:W-:Y:S01]  /*2bd0*/  IMAD.IADD R14, R39, 0x1, R14 ;  /* 0x00000001270e7824 */ /* 0x000fe200078e020e */
[----:B------:R-:W-:Y:S01]  /*2be0*/  PRMT R4, R33, 0x7771, RZ ;  /* 0x0000777121047816 */ /* 0x000fe200000000ff */
[----:B------:R-:W-:Y:S01]  /*2bf0*/  IMAD.IADD R12, R5, 0x1, R12 ;  /* 0x00000001050c7824 */ /* 0x000fe200078e020c */
[----:B------:R-:W-:Y:S02]  /*2c00*/  PRMT R34, R33, 0x7773, RZ ;  /* 0x0000777321227816 */ /* 0x000fe400000000ff */
[----:B------:R-:W-:Y:S02]  /*2c10*/  IADD3 R8, PT, PT, R7, R8, RZ ;  /* 0x0000000807087210 */ /* 0x000fe40007ffe0ff */
[----:B------:R-:W-:Y:S02]  /*2c20*/  IADD3 R0, PT, PT, R45, R0, RZ ;  /* 0x000000002d007210 */ /* 0x000fe40007ffe0ff */
[----:B------:R-:W-:-:S02]  /*2c30*/  IADD3 R26, PT, PT, R37, R26, RZ ;  /* 0x0000001a251a7210 */ /* 0x000fc40007ffe0ff */
[----:B------:R-:W-:Y:S02]  /*2c40*/  IADD3 R22, PT, PT, R41, R22, RZ ;  /* 0x0000001629167210 */ /* 0x000fe40007ffe0ff */
[----:B------:R-:W-:Y:S02]  /*2c50*/  IADD3 R21, PT, PT, R40, R21, RZ ;  /* 0x0000001528157210 */ /* 0x000fe40007ffe0ff */
[----:B------:R-:W-:Y:S02]  /*2c60*/  IADD3 R15, PT, PT, R38, R15, RZ ;  /* 0x0000000f260f7210 */ /* 0x000fe40007ffe0ff */
[----:B------:R-:W-:Y:S02]  /*2c70*/  IADD3 R13, PT, PT, R4, R13, RZ ;  /* 0x0000000d040d7210 */ /* 0x000fe40007ffe0ff */
[----:B------:R-:W-:Y:S01]  /*2c80*/  IADD3 R11, PT, PT, R34, R11, RZ ;  /* 0x0000000b220b7210 */ /* 0x000fe20007ffe0ff */
[----:B------:R-:W-:Y:S06]  /*2c90*/  @!P0 BRA `(.L_x_2282) ;  /* 0xfffffffc00148947 */ /* 0x000fec000383ffff */
[----:B------:R-:W-:Y:S05]  /*2ca0*/  BSYNC.RECONVERGENT B1 ;  /* 0x0000000000017941 */ /* 0x000fea0003800200 */
.L_x_2281:
[----:B------:R-:W-:Y:S02]  /*2cb0*/  PRMT R33, R45, 0x7610, R33 ;  /* 0x000076102d217816 */ /* 0x000fe40000000021 */
[----:B------:R-:W-:Y:S02]  /*2cc0*/  PRMT R42, R38, 0x7610, R42 ;  /* 0x00007610262a7816 */ /* 0x000fe4000000002a */
[----:B------:R-:W-:Y:S02]  /*2cd0*/  PRMT R38, R4, 0x7610, R38 ;  /* 0x0000761004267816 */ /* 0x000fe40000000026 */
[----:B------:R-:W-:-:S07]  /*2ce0*/  PRMT R45, R5, 0x7610, R45 ;  /* 0x00007610052d7816 */ /* 0x000fce000000002d */
.L_x_2280:
[----:B------:R-:W-:Y:S05]  /*2cf0*/  BSYNC.RECONVERGENT B0 ;  /* 0x0000000000007941 */ /* 0x000fea0003800200 */
.L_x_2279:
[----:B------:R-:W-:Y:S01]  /*2d00*/  ISETP.GE.U32.AND P0, PT, R31, R28, PT ;  /* 0x0000001c1f00720c */ /* 0x000fe20003f06070 */
[----:B------:R-:W-:-:S12]  /*2d10*/  BSSY.RECONVERGENT B0, `(.L_x_2283) ;  /* 0x0000033000007945 */ /* 0x000fd80003800200 */
[----:B------:R-:W-:Y:S05]  /*2d20*/  @P0 BRA `(.L_x_2284) ;  /* 0x0000000000c40947 */ /* 0x000fea0003800000 */
[----:B------:R-:W-:-:S05]  /*2d30*/  IMAD R4, R31, R29, RZ ;  /* 0x0000001d1f047224 */ /* 0x000fca00078e02ff */
[----:B------:R-:W-:-:S04]  /*2d40*/  LOP3.LUT R5, R4, 0xfffffffc, RZ, 0xc0, !PT ;  /* 0xfffffffc04057812 */ /* 0x000fc800078ec0ff */
[----:B------:R-:W-:-:S05]  /*2d50*/  IADD3 R4, P1, PT, R5, R24, RZ ;  /* 0x0000001805047210 */ /* 0x000fca0007f3e0ff */
[----:B------:R-:W-:-:S05]  /*2d60*/  IMAD.X R5, RZ, RZ, R25, P1 ;  /* 0x000000ffff057224 */ /* 0x000fca00008e0619 */
[----:B------:R-:W2:Y:S01]  /*2d70*/  LDG.E R4, desc[UR36][R4.64] ;  /* 0x0000002404047981 */ /* 0x000ea2000c1e1900 */
[----:B------:R-:W-:-:S04]  /*2d80*/  IADD3 R47, PT, PT, R31, R10, RZ ;  /* 0x0000000a1f2f7210 */ /* 0x000fc80007ffe0ff */
[----:B------:R-:W-:Y:S02]  /*2d90*/  ISETP.GE.U32.AND P1, PT, R47, R28, PT ;  /* 0x0000001c2f00720c */ /* 0x000fe40003f26070 */
[C---:B--2---:R-:W-:Y:S02]  /*2da0*/  PRMT R6, R4.reuse, 0x7770, RZ ;  /* 0x0000777004067816 */ /* 0x044fe400000000ff */
[C---:B------:R-:W-:Y:S02]  /*2db0*/  PRMT R7, R4.reuse, 0x7771, RZ ;  /* 0x0000777104077816 */ /* 0x040fe400000000ff */
[C---:B------:R-:W-:Y:S02]  /*2dc0*/  PRMT R30, R4.reuse, 0x7772, RZ ;  /* 0x00007772041e7816 */ /* 0x040fe400000000ff */
[----:B------:R-:W-:-:S05]  /*2dd0*/  PRMT R33, R4, 0x7773, RZ ;  /* 0x0000777304217816 */ /* 0x000fca00000000ff */
        /* <DEDUP_REMOVED lines=13> */
[----:B------:R-:W-:-:S05]  /*2eb0*/  IMAD.IADD R4, R47, 0x1, R10 ;  /* 0x000000012f047824 */ /* 0x000fca00078e020a */
[----:B------:R-:W-:-:S13]  /*2ec0*/  ISETP.GE.U32.AND P1, PT, R4, R28, PT ;  /* 0x0000001c0400720c */ /* 0x000fda0003f26070 */
[-C--:B------:R-:W-:Y:S02]  /*2ed0*/  @!P1 IMAD R4, R4, R29.reuse, RZ ;  /* 0x0000001d04049224 */ /* 0x080fe400078e02ff */
[----:B------:R-:W-:-:S03]  /*2ee0*/  IMAD R29, R47, R29, RZ ;  /* 0x0000001d2f1d7224 */ /* 0x000fc600078e02ff */
[----:B------:R-:W-:Y:S02]  /*2ef0*/  @!P1 LOP3.LUT R5, R4, 0xfffffffc, RZ, 0xc0, !PT ;  /* 0xfffffffc04059812 */ /* 0x000fe400078ec0ff */
[----:B------:R-:W-:Y:S02]  /*2f00*/  LOP3.LUT R29, R29, 0xfffffffc, RZ, 0xc0, !PT ;  /* 0xfffffffc1d1d7812 */ /* 0x000fe400078ec0ff */
[----:B------:R-:W-:-:S04]  /*2f10*/  @!P1 IADD3 R4, P2, PT, R5, R24, RZ ;  /* 0x0000001805049210 */ /* 0x000fc80007f5e0ff */
[----:B------:R-:W-:Y:S02]  /*2f20*/  @!P1 IADD3.X R5, PT, PT, RZ, R25, RZ, P2, !PT ;  /* 0x00000019ff059210 */ /* 0x000fe400017fe4ff */
[----:B------:R-:W-:-:S03]  /*2f30*/  IADD3 R24, P2, PT, R29, R24, RZ ;  /* 0x000000181d187210 */ /* 0x000fc60007f5e0ff */
[----:B------:R-:W2:Y:S02]  /*2f40*/  @!P1 LDG.E R4, desc[UR36][R4.64] ;  /* 0x0000002404049981 */ /* 0x000ea4000c1e1900 */
[----:B------:R-:W-:-:S05]  /*2f50*/  IMAD.X R25, RZ, RZ, R25, P2 ;  /* 0x000000ffff197224 */ /* 0x000fca00010e0619 */
[----:B------:R-:W3:Y:S01]  /*2f60*/  LDG.E R24, desc[UR36][R24.64] ;  /* 0x0000002418187981 */ /* 0x000ee2000c1e1900 */
[C---:B--2---:R-:W-:Y:S02]  /*2f70*/  @!P1 PRMT R35, R4.reuse, 0x7771, RZ ;  /* 0x0000777104239816 */ /* 0x044fe400000000ff */
[----:B------:R-:W-:Y:S02]  /*2f80*/  @!P1 PRMT R40, R4, 0x7772, RZ ;  /* 0x0000777204289816 */ /* 0x000fe400000000ff */
[----:B------:R-:W-:Y:S02]  /*2f90*/  @!P1 PRMT R38, R35, 0x7610, R38 ;  /* 0x0000761023269816 */ /* 0x000fe40000000026 */
[----:B------:R-:W-:Y:S02]  /*2fa0*/  @!P1 PRMT R45, R40, 0x7610, R45 ;  /* 0x00007610282d9816 */ /* 0x000fe4000000002d */
[----:B------:R-:W-:Y:S02]  /*2fb0*/  @!P1 PRMT R42, R4, 0x7773, RZ ;  /* 0x00007773042a9816 */ /* 0x000fe400000000ff */
[----:B---3--:R-:W-:-:S02]  /*2fc0*/  PRMT R43, R24, 0x7770, RZ ;  /* 0x00007770182b7816 */ /* 0x008fc400000000ff */
[C---:B------:R-:W-:Y:S02]  /*2fd0*/  PRMT R40, R24.reuse, 0x7771, RZ ;  /* 0x0000777118287816 */ /* 0x040fe400000000ff */
[----:B------:R-:W-:Y:S02]  /*2fe0*/  PRMT R35, R24, 0x7772, RZ ;  /* 0x0000777218237816 */ /* 0x000fe400000000ff */
[----:B------:R-:W-:Y:S02]  /*2ff0*/  @!P1 PRMT R29, R4, 0x7770, RZ ;  /* 0x00007770041d9816 */ /* 0x000fe400000000ff */
[----:B------:R-:W-:Y:S02]  /*3000*/  PRMT R24, R24, 0x7773, RZ ;  /* 0x0000777318187816 */ /* 0x000fe400000000ff */
[----:B------:R-:W-:Y:S02]  /*3010*/  @!P1 PRMT R34, R42, 0x7610, R34 ;  /* 0x000076102a229816 */ /* 0x000fe40000000022 */
[----:B------:R-:W-:-:S02]  /*3020*/  @!P1 PRMT R39, R29, 0x7610, R39 ;  /* 0x000076101d279816 */ /* 0x000fc40000000027 */
[----:B------:R-:W-:-:S07]  /*3030*/  PRMT R42, R24, 0x7610, R42 ;  /* 0x00007610182a7816 */ /* 0x000fce000000002a */
.L_x_2284:
[----:B------:R-:W-:Y:S05]  /*3040*/  BSYNC.RECONVERGENT B0 ;  /* 0x0000000000007941 */ /* 0x000fea0003800200 */
.L_x_2283:
[----:B------:R-:W-:Y:S04]  /*3050*/  BSSY.RECONVERGENT B0, `(.L_x_2285) ;  /* 0x0000020000007945 */ /* 0x000fe80003800200 */
[----:B------:R-:W-:Y:S05]  /*3060*/  @P0 BRA `(.L_x_2286) ;  /* 0x0000000000780947 */ /* 0x000fea0003800000 */
[----:B------:R-:W-:Y:S01]  /*3070*/  IADD3 R5, PT, PT, R31, R10, RZ ;  /* 0x0000000a1f057210 */ /* 0x000fe20007ffe0ff */
[----:B------:R-:W-:Y:S01]  /*3080*/  IMAD.IADD R6, R9, 0x1, R6 ;  /* 0x0000000109067824 */ /* 0x000fe200078e0206 */
[----:B------:R-:W-:Y:S01]  /*3090*/  IADD3 R7, PT, PT, R8, R7, RZ ;  /* 0x0000000708077210 */ /* 0x000fe20007ffe0ff */
[----:B------:R-:W-:Y:S01]  /*30a0*/  IMAD.IADD R3, R3, 0x1, R30 ;  /* 0x0000000103037824 */ /* 0x000fe200078e021e */
[----:B------:R-:W-:Y:S02]  /*30b0*/  ISETP.GE.U32.AND P0, PT, R5, R28, PT ;  /* 0x0000001c0500720c */ /* 0x000fe40003f06070 */
[----:B------:R-:W-:Y:S02]  /*30c0*/  IADD3 R0, PT, PT, R0, R33, RZ ;  /* 0x0000002100007210 */ /* 0x000fe40007ffe0ff */
[----:B------:R-:W-:Y:S02]  /*30d0*/  PRMT R9, R6, 0x7610, R9 ;  /* 0x0000761006097816 */ /* 0x000fe40000000009 */
[----:B------:R-:W-:-:S07]  /*30e0*/  PRMT R8, R7, 0x7610, R8 ;  /* 0x0000761007087816 */ /* 0x000fce0000000008 */
        /* <DEDUP_REMOVED lines=22> */
.L_x_2286:
[----:B------:R-:W-:Y:S05]  /*3250*/  BSYNC.RECONVERGENT B0 ;  /* 0x0000000000007941 */ /* 0x000fea0003800200 */
.L_x_2285:
        /* <DEDUP_REMOVED lines=13> */
.L_x_2278:
        /* <DEDUP_REMOVED lines=22> */
[----:B------:R-:W-:Y:S01]  /*3490*/  PRMT R20, R29, 0x7610, R20 ;  /* 0x000076101d147816 */ /* 0x000fe20000000014 */
[----:B------:R-:W-:Y:S06]  /*34a0*/  @P0 BRA `(.L_x_2288) ;  /* 0x0000004400380947 */ /* 0x000fec0003800000 */
[----:B------:R-:W-:-:S13]  /*34b0*/  ISETP.NE.AND P0, PT, R26, RZ, PT ;  /* 0x000000ff1a00720c */ /* 0x000fda0003f05270 */
[----:B------:R-:W2:Y:S01]  /*34c0*/  @!P0 LDG.E R31, desc[UR36][R22.64] ;  /* 0x00000024161f8981 */ /* 0x000ea2000c1e1900 */
        /* <DEDUP_REMOVED lines=18> */
[----:B------:R-:W-:Y:S02]  /*35f0*/  IADD3 R25, PT, PT, R25, 0x1, RZ ;  /* 0x0000000119197810 */ /* 0x000fe40007ffe0ff */
[C---:B--2---:R-:W-:Y:S02]  /*3600*/  @!P0 PRMT R26, R31.reuse, 0x7770, RZ ;  /* 0x000077701f1a8816 */ /* 0x044fe400000000ff */
[C---:B------:R-:W-:Y:S02]  /*3610*/  @!P0 PRMT R27, R31.reuse, 0x7771, RZ ;  /* 0x000077711f1b8816 */ /* 0x040fe400000000ff */
[C---:B------:R-:W-:Y:S02]  /*3620*/  @!P0 PRMT R30, R31.reuse, 0x7772, RZ ;  /* 0x000077721f1e8816 */ /* 0x040fe400000000ff */
[----:B------:R-:W-:-:S07]  /*3630*/  @!P0 PRMT R31, R31, 0x7773, RZ ;  /* 0x000077731f1f8816 */ /* 0x000fce00000000ff */
.L_x_2294:
[----:B------:R-:W1:Y:S01]  /*3640*/  LDCU UR4, c[0x0][0x390] ;  /* 0x00007200ff0477ac */ /* 0x000e620008000800 */
[----:B------:R-:W-:Y:S02]  /*3650*/  @!P0 PRMT R44, R26, 0x7610, R44 ;  /* 0x000076101a2c8816 */ /* 0x000fe4000000002c */
[----:B------:R-:W-:Y:S02]  /*3660*/  @!P0 PRMT R29, R27, 0x7610, R29 ;  /* 0x000076101b1d8816 */ /* 0x000fe4000000001d */
[C---:B------:R-:W-:Y:S02]  /*3670*/  @!P0 PRMT R46, R30.reuse, 0x7610, R46 ;  /* 0x000076101e2e8816 */ /* 0x040fe4000000002e */
[C---:B------:R-:W-:Y:S02]  /*3680*/  @!P0 PRMT R49, R31.reuse, 0x7610, R49 ;  /* 0x000076101f318816 */ /* 0x040fe40000000031 */
[----:B------:R-:W-:Y:S02]  /*3690*/  @!P0 PRMT R45, R31, 0x7610, R45 ;  /* 0x000076101f2d8816 */ /* 0x000fe4000000002d */
[----:B------:R-:W-:-:S02]  /*36a0*/  @!P0 PRMT R38, R30, 0x7610, R38 ;  /* 0x000076101e268816 */ /* 0x000fc40000000026 */
[----:B------:R-:W-:Y:S02]  /*36b0*/  @!P0 PRMT R47, R27, 0x7610, R47 ;  /* 0x000076101b2f8816 */ /* 0x000fe4000000002f */
[----:B------:R-:W-:Y:S02]  /*36c0*/  @!P0 PRMT R40, R26, 0x7610, R40 ;  /* 0x000076101a288816 */ /* 0x000fe40000000028 */
[----:B------:R-:W-:Y:S02]  /*36d0*/  @!P0 PRMT R34, R31, 0x7610, R34 ;  /* 0x000076101f228816 */ /* 0x000fe40000000022 */
[----:B------:R-:W-:Y:S02]  /*36e0*/  @!P0 PRMT R41, R30, 0x7610, R41 ;  /* 0x000076101e298816 */ /* 0x000fe40000000029 */
[----:B------:R-:W-:Y:S02]  /*36f0*/  @!P0 PRMT R36, R27, 0x7610, R36 ;  /* 0x000076101b248816 */ /* 0x000fe40000000024 */
[----:B------:R-:W-:-:S02]  /*3700*/  @!P0 PRMT R43, R26, 0x7610, R43 ;  /* 0x000076101a2b8816 */ /* 0x000fc4000000002b */
[----:B------:R-:W-:Y:S02]  /*3710*/  @!P0 PRMT R35, R31, 0x7610, R35 ;  /* 0x000076101f238816 */ /* 0x000fe40000000023 */
[----:B------:R-:W-:Y:S02]  /*3720*/  @!P0 PRMT R32, R30, 0x7610, R32 ;  /* 0x000076101e208816 */ /* 0x000fe40000000020 */
[----:B------:R-:W-:Y:S02]  /*3730*/  @!P0 PRMT R37, R27, 0x7610, R37 ;  /* 0x000076101b258816 */ /* 0x000fe40000000025 */
[----:B------:R-:W-:Y:S01]  /*3740*/  @!P0 PRMT R39, R26, 0x7610, R39 ;  /* 0x000076101a278816 */ /* 0x000fe20000000027 */
        /* <DEDUP_REMOVED lines=296> */
.L_x_2290:
[----:B------:R-:W-:-:S04]  /*49d0*/  LOP3.LUT R29, R32, 0xfffffffc, RZ, 0xc0, !PT ;  /* 0xfffffffc201d7812 */ /* 0x000fc800078ec0ff */
[----:B------:R-:W-:-:S04]  /*49e0*/  IADD3 R28, P2, PT, R29, R22, RZ ;  /* 0x000000161d1c7210 */ /* 0x000fc80007f5e0ff */
[----:B------:R-:W-:-:S05]  /*49f0*/  IADD3.X R29, PT, PT, RZ, R23, RZ, P2, !PT ;  /* 0x00000017ff1d7210 */ /* 0x000fca00017fe4ff */
[----:B------:R-:W2:Y:S01]  /*4a00*/  LDG.E R28, desc[UR36][R28.64] ;  /* 0x000000241c1c7981 */ /* 0x000ea2000c1e1900 */
        /* <DEDUP_REMOVED lines=8> */
[C---:B------:R-:W-:Y:S02]  /*4a90*/  PRMT R37, R28.reuse, 0x7771, RZ ;  /* 0x000077711c257816 */ /* 0x040fe400000000ff */
[C---:B------:R-:W-:Y:S02]  /*4aa0*/  PRMT R32, R28.reuse, 0x7772, RZ ;  /* 0x000077721c207816 */ /* 0x040fe400000000ff */
[----:B------:R-:W-:Y:S01]  /*4ab0*/  PRMT R35, R28, 0x7773, RZ ;  /* 0x000077731c237816 */ /* 0x000fe200000000ff */
        /* <DEDUP_REMOVED lines=230> */
.L_x_2291:
        /* <DEDUP_REMOVED lines=12> */
[C---:B------:R-:W-:Y:S02]  /*59e0*/  PRMT R36, R28.reuse, 0x7771, RZ ;  /* 0x000077711c247816 */ /* 0x040fe400000000ff */
[C---:B------:R-:W-:Y:S02]  /*59f0*/  PRMT R41, R28.reuse, 0x7772, RZ ;  /* 0x000077721c297816 */ /* 0x040fe400000000ff */
[----:B------:R-:W-:Y:S01]  /*5a00*/  PRMT R34, R28, 0x7773, RZ ;  /* 0x000077731c227816 */ /* 0x000fe200000000ff */
[----:B------:R-:W-:Y:S06]  /*5a10*/  @!P1 BRA `(.L_x_2292) ;  /* 0x0000000c00909947 */ /* 0x000fec0003800000 */
        /* <DEDUP_REMOVED lines=228> */
.L_x_2292:
        /* <DEDUP_REMOVED lines=244> */
.L_x_2293:
[----:B------:R-:W-:-:S04]  /*77a0*/  LOP3.LUT R51, R42, 0xfffffffc, RZ, 0xc0, !PT ;  /* 0xfffffffc2a337812 */ /* 0x000fc800078ec0ff */
[----:B------:R-:W-:-:S05]  /*77b0*/  IADD3 R50, P1, PT, R51, R22, RZ ;  /* 0x0000001633327210 */ /* 0x000fca0007f3e0ff */
[----:B------:R-:W-:-:S05]  /*77c0*/  IMAD.X R51, RZ, RZ, R23, P1 ;  /* 0x000000ffff337224 */ /* 0x000fca00008e0617 */
[----:B------:R-:W2:Y:S02]  /*77d0*/  LDG.E R50, desc[UR36][R50.64] ;  /* 0x0000002432327981 */ /* 0x000ea4000c1e1900 */
[C---:B--2---:R-:W-:Y:S02]  /*77e0*/  PRMT R44, R50.reuse, 0x7770, RZ ;  /* 0x00007770322c7816 */ /* 0x044fe400000000ff */
[C---:B------:R-:W-:Y:S02]  /*77f0*/  PRMT R29, R50.reuse, 0x7771, RZ ;  /* 0x00007771321d7816 */ /* 0x040fe400000000ff */
[C---:B------:R-:W-:Y:S02]  /*7800*/  PRMT R46, R50.reuse, 0x7772, RZ ;  /* 0x00007772322e7816 */ /* 0x040fe400000000ff */
[----:B------:R-:W-:-:S07]  /*7810*/  PRMT R49, R50, 0x7773, RZ ;  /* 0x0000777332317816 */ /* 0x000fce00000000ff */
.L_x_2289:
[----:B------:R-:W1:Y:S01]  /*7820*/  LDCU UR5, c[0x0][0x388] ;  /* 0x00007100ff0577ac */ /* 0x000e620008000800 */
[----:B------:R-:W-:Y:S01]  /*7830*/  MOV R42, UR4 ;  /* 0x00000004002a7c02 */ /* 0x000fe20008000f00 */
        /* <DEDUP_REMOVED lines=16> */
[----:B------:R-:W-:Y:S01]  /*7940*/  IMAD.IADD R5, R44, 0x1, R5 ;  /* 0x000000012c057824 */ /* 0x000fe200078e0205 */
[----:B-1----:R-:W-:Y:S01]  /*7950*/  MOV R28, UR5 ;  /* 0x00000005001c7c02 */ /* 0x002fe20008000f00 */
[----:B------:R-:W-:-:S03]  /*7960*/  IMAD.IADD R3, R46, 0x1, R3 ;  /* 0x000000012e037824 */ /* 0x000fc600078e0203 */
[----:B------:R-:W-:-:S13]  /*7970*/  ISETP.GE.U32.AND P1, PT, R51, R28, PT ;  /* 0x0000001c3300720c */ /* 0x000fda0003f26070 */
[----:B------:R-:W-:Y:S05]  /*7980*/  @!P1 BRA `(.L_x_2294) ;  /* 0xffffffbc002c9947 */ /* 0x000fea000383ffff */
.L_x_2288:
[----:B0-----:R-:W-:Y:S05]  /*7990*/  BSYNC.RECONVERGENT B0 ;  /* 0x0000000000007941 */ /* 0x001fea0003800200 */
.L_x_2287:
        /* <DEDUP_REMOVED lines=283> */
.L_x_2298:
[----:B------:R-:W-:Y:S01]  /*8b50*/  SHF.R.U32.HI R26, RZ, 0x2, R26 ;  /* 0x00000002ff1a7819 */ /* 0x000fe2000001161a */
[----:B------:R-:W-:-:S07]  /*8b60*/  IMAD.MOV.U32 R27, RZ, RZ, RZ ;  /* 0x000000ffff1b7224 */ /* 0x000fce00078e00ff */
.L_x_2297:
[----:B------:R-:W0:Y:S02]  /*8b70*/  LDCU.64 UR4, c[0x0][0x750] ;  /* 0x0000ea00ff0477ac */ /* 0x000e240008000a00 */
[----:B0-----:R-:W-:-:S04]  /*8b80*/  IADD3 R48, P1, PT, R21, UR4, RZ ;  /* 0x0000000415307c10 */ /* 0x001fc8000ff3e0ff */
[----:B------:R-:W-:Y:S02]  /*8b90*/  IADD3.X R21, PT, PT, RZ, UR5, RZ, P1, !PT ;  /* 0x00000005ff157c10 */ /* 0x000fe40008ffe4ff */
[----:B------:R-:W-:-:S04]  /*8ba0*/  LEA R24, P1, R26, R48, 0x2 ;  /* 0x000000301a187211 */ /* 0x000fc800078210ff */
[----:B------:R-:W-:-:S05]  /*8bb0*/  LEA.HI.X R25, R26, R21, R27, 0x2, P1 ;  /* 0x000000151a197211 */ /* 0x000fca00008f141b */
        /* <DEDUP_REMOVED lines=16> */
[----:B-1----:R-:W-:-:S05]  /*8cc0*/  SHF.R.U32.HI R27, RZ, UR4, R26 ;  /* 0x00000004ff1b7c19 */ /* 0x002fca000801161a */
[----:B------:R-:W-:-:S04]  /*8cd0*/  IMAD.MOV R25, RZ, RZ, -R27 ;  /* 0x000000ffff197224 */ /* 0x000fc800078e0a1b */
        /* <DEDUP_REMOVED lines=265> */
.L_x_2300:
[----:B------:R-:W-:Y:S02]  /*9d70*/  SHF.R.U32.HI R26, RZ, 0x2, R34 ;  /* 0x00000002ff1a7819 */ /* 0x000fe40000011622 */
[----:B------:R-:W-:-:S07]  /*9d80*/  MOV R27, RZ ;  /* 0x000000ff001b7202 */ /* 0x000fce0000000f00 */
.L_x_2299:
        /* <DEDUP_REMOVED lines=285> */
.L_x_2302:
[----:B------:R-:W-:Y:S02]  /*af60*/  SHF.R.U32.HI R26, RZ, 0x2, R38 ;  /* 0x00000002ff1a7819 */ /* 0x000fe40000011626 */
[----:B------:R-:W-:-:S07]  /*af70*/  MOV R27, RZ ;  /* 0x000000ff001b7202 */ /* 0x000fce0000000f00 */
.L_x_2301:
        /* <DEDUP_REMOVED lines=285> */
.L_x_2304:
[----:B------:R-:W-:Y:S02]  /*c150*/  SHF.R.U32.HI R26, RZ, 0x2, R26 ;  /* 0x00000002ff1a7819 */ /* 0x000fe4000001161a */
[----:B------:R-:W-:-:S07]  /*c160*/  MOV R27, RZ ;  /* 0x000000ff001b7202 */ /* 0x000fce0000000f00 */
.L_x_2303:
[----:B------:R-:W-:-:S04]  /*c170*/  LEA R22, P0, R26, R48, 0x2 ;  /* 0x000000301a167211 */ /* 0x000fc800078010ff */
[----:B------:R-:W-:-:S05]  /*c180*/  LEA.HI.X R23, R26, R21, R27, 0x2, P0 ;  /* 0x000000151a177211 */ /* 0x000fca00000f141b */
[----:B------:R-:W2:Y:S02]  /*c190*/  LDG.E R22, desc[UR36][R22.64] ;  /* 0x0000002416167981 */ /* 0x000ea4000c1e1900 */
[C---:B--2---:R-:W-:Y:S02]  /*c1a0*/  PRMT R44, R22.reuse, 0x7770, RZ ;  /* 0x00007770162c7816 */ /* 0x044fe400000000ff */
[C---:B------:R-:W-:Y:S02]  /*c1b0*/  PRMT R29, R22.reuse, 0x7771, RZ ;  /* 0x00007771161d7816 */ /* 0x040fe400000000ff */
[C---:B------:R-:W-:Y:S02]  /*c1c0*/  PRMT R46, R22.reuse, 0x7772, RZ ;  /* 0x00007772162e7816 */ /* 0x040fe400000000ff */
[----:B------:R-:W-:-:S07]  /*c1d0*/  PRMT R49, R22, 0x7773, RZ ;  /* 0x0000777316317816 */ /* 0x000fce00000000ff */
.L_x_2296:
[----:B------:R-:W-:Y:S05]  /*c1e0*/  BSYNC.RECONVERGENT B0 ;  /* 0x0000000000007941 */ /* 0x000fea0003800200 */
.L_x_2295:
[----:B------:R-:W-:Y:S01]  /*c1f0*/  ISETP.GE.U32.AND P0, PT, R33, R28, PT ;  /* 0x0000001c2100720c */ /* 0x000fe20003f06070 */
[----:B------:R-:W-:-:S12]  /*c200*/  BSSY.RECONVERGENT B0, `(.L_x_2305) ;  /* 0x000001e000007945 */ /* 0x000fd80003800200 */
        /* <DEDUP_REMOVED lines=29> */
.L_x_2306:
[----:B------:R-:W-:Y:S05]  /*c3e0*/  BSYNC.RECONVERGENT B0 ;  /* 0x0000000000007941 */ /* 0x000fea0003800200 */
.L_x_2305:
        /* <DEDUP_REMOVED lines=11> */
[----:B------:R-:W-:-:S07]  /*c4a0*/  PRMT R24, R11, 0x7610, R24 ;  /* 0x000076100b187816 */ /* 0x000fce0000000018 */
.L_x_2257:
[----:B------:R-:W-:Y:S05]  /*c4b0*/  BSYNC.RECONVERGENT B6 ;  /* 0x0000000000067941 */ /* 0x000fea0003800200 */
.L_x_2256:
[----:B------:R-:W1:Y:S02]  /*c4c0*/  LDCU UR4, c[0x0][0x3a0] ;  /* 0x00007400ff0477ac */ /* 0x000e640008000800 */
[----:B-1----:R-:W-:-:S09]  /*c4d0*/  UISETP.NE.AND UP0, UPT, UR4, URZ, UPT ;  /* 0x000000ff0400728c */ /* 0x002fd2000bf05270 */
[----:B------:R-:W-:Y:S05]  /*c4e0*/  BRA.U !UP0, `(.L_x_2307) ;  /* 0x0000000108d87547 */ /* 0x000fea000b800000 */
[----:B------:R-:W1:Y:S01]  /*c4f0*/  S2R R8, SR_CgaCtaId ;  /* 0x0000000000087919 */ /* 0x000e620000008800 */
[----:B------:R-:W2:Y:S01]  /*c500*/  LDC R11, c[0x0][0x360] ;  /* 0x0000d800ff0b7b82 */ /* 0x000ea20000000800 */
[----:B------:R-:W-:Y:S02]  /*c510*/  MOV R0, 0x400 ;  /* 0x0000040000007802 */ /* 0x000fe40000000f00 */
[----:B------:R-:W-:Y:S02]  /*c520*/  LOP3.LUT R4, R24, 0xffff, RZ, 0xc0, !PT ;  /* 0x0000ffff18047812 */ /* 0x000fe400078ec0ff */
[----:B------:R-:W-:Y:S02]  /*c530*/  IADD3 R3, PT, PT, R0, 0x10, RZ ;  /* 0x0000001000037810 */ /* 0x000fe40007ffe0ff */
[----:B------:R-:W-:Y:S01]  /*c540*/  LOP3.LUT R5, R23, 0xffff, RZ, 0xc0, !PT ;  /* 0x0000ffff17057812 */ /* 0x000fe200078ec0ff */
[----:B------:R-:W3:Y:S01]  /*c550*/  LDC R13, c[0x0][0x364] ;  /* 0x0000d900ff0d7b82 */ /* 0x000ee20000000800 */
[----:B------:R-:W-:-:S02]  /*c560*/  LOP3.LUT R6, R27, 0xffff, RZ, 0xc0, !PT ;  /* 0x0000ffff1b067812 */ /* 0x000fc400078ec0ff */
[----:B------:R-:W-:Y:S02]  /*c570*/  LOP3.LUT R7, R29, 0xffff, RZ, 0xc0, !PT ;  /* 0x0000ffff1d077812 */ /* 0x000fe400078ec0ff */
[----:B------:R-:W-:Y:S02]  /*c580*/  PRMT R4, R5, 0x3340, R4 ;  /* 0x0000334005047816 */ /* 0x000fe40000000004 */
[----:B------:R-:W-:-:S04]  /*c590*/  PRMT R7, R7, 0x3340, R6 ;  /* 0x0000334007077816 */ /* 0x000fc80000000006 */
[----:B------:R-:W-:Y:S01]  /*c5a0*/  PRMT R7, R7, 0x5410, R4 ;  /* 0x0000541007077816 */ /* 0x000fe20000000004 */
[----:B--2---:R-:W-:Y:S01]  /*c5b0*/  IMAD R0, R19, R11, R16 ;  /* 0x0000000b13007224 */ /* 0x004fe200078e0210 */
[----:B-1----:R-:W-:Y:S02]  /*c5c0*/  LEA R3, R8, R3, 0x18 ;  /* 0x0000000308037211 */ /* 0x002fe400078ec0ff */
[----:B---3--:R-:W-:-:S03]  /*c5d0*/  ISETP.GE.U32.AND P0, PT, R13, 0x2, PT ;  /* 0x000000020d00780c */ /* 0x008fc60003f06070 */
[----:B------:R-:W-:-:S05]  /*c5e0*/  IMAD R0, R0, 0x4, R3 ;  /* 0x0000000400007824 */ /* 0x000fca00078e0203 */
[----:B------:R1:W-:Y:S05]  /*c5f0*/  STS [R0], R7 ;  /* 0x0000000700007388 */ /* 0x0003ea0000000800 */
[----:B------:R-:W-:Y:S05]  /*c600*/  @!P0 BRA `(.L_x_2307) ;  /* 0x0000000000908947 */ /* 0x000fea0003800000 */
[----:B------:R-:W-:-:S07]  /*c610*/  MOV R4, R13 ;  /* 0x0000000d00047202 */ /* 0x000fce0000000f00 */
.L_x_2310:
        /* <DEDUP_REMOVED lines=10> */
[----:B------:R-:W-:-:S06]  /*c6c0*/  LEA R4, R4, R3, 0x2 ;  /* 0x0000000304047211 */ /* 0x000fcc00078e10ff */
[----:B------:R-:W2:Y:S02]  /*c6d0*/  LDS R4, [R4] ;  /* 0x0000000004047984 */ /* 0x000ea40000000800 */
[C---:B--2---:R-:W-:Y:S02]  /*c6e0*/  PRMT R5, R4.reuse, 0x7773, RZ ;  /* 0x0000777304057816 */ /* 0x044fe400000000ff */
[C---:B------:R-:W-:Y:S02]  /*c6f0*/  PRMT R8, R4.reuse, 0x7771, RZ ;  /* 0x0000777104087816 */ /* 0x040fe400000000ff */
[----:B------:R-:W-:Y:S01]  /*c700*/  PRMT R10, R4, 0x7772, RZ ;  /* 0x00007772040a7816 */ /* 0x000fe200000000ff */
[----:B------:R-:W-:Y:S01]  /*c710*/  IMAD.IADD R5, R24, 0x1, R5 ;  /* 0x0000000118057824 */ /* 0x000fe200078e0205 */
[----:B------:R-:W-:Y:S01]  /*c720*/  PRMT R6, R4, 0x7770, RZ ;  /* 0x0000777004067816 */ /* 0x000fe200000000ff */
[----:B------:R-:W-:Y:S01]  /*c730*/  IMAD.IADD R8, R27, 0x1, R8 ;  /* 0x000000011b087824 */ /* 0x000fe200078e0208 */
[----:B------:R-:W-:-:S02]  /*c740*/  IADD3 R10, PT, PT, R23, R10, RZ ;  /* 0x0000000a170a7210 */ /* 0x000fc40007ffe0ff */
[----:B------:R-:W-:Y:S02]  /*c750*/  IADD3 R6, PT, PT, R29, R6, RZ ;  /* 0x000000061d067210 */ /* 0x000fe40007ffe0ff */
[----:B-1----:R-:W-:Y:S02]  /*c760*/  LOP3.LUT R7, R5, 0xffff, RZ, 0xc0, !PT ;  /* 0x0000ffff05077812 */ /* 0x002fe400078ec0ff */
[----:B------:R-:W-:Y:S02]  /*c770*/  LOP3.LUT R12, R10, 0xffff, RZ, 0xc0, !PT ;  /* 0x0000ffff0a0c7812 */ /* 0x000fe400078ec0ff */
[----:B------:R-:W-:Y:S02]  /*c780*/  LOP3.LUT R4, R8, 0xffff, RZ, 0xc0, !PT ;  /* 0x0000ffff08047812 */ /* 0x000fe400078ec0ff */
[----:B------:R-:W-:Y:S02]  /*c790*/  LOP3.LUT R9, R6, 0xffff, RZ, 0xc0, !PT ;  /* 0x0000ffff06097812 */ /* 0x000fe400078ec0ff */
[----:B------:R-:W-:-:S02]  /*c7a0*/  PRMT R7, R12, 0x3340, R7 ;  /* 0x000033400c077816 */ /* 0x000fc40000000007 */
[----:B------:R-:W-:Y:S02]  /*c7b0*/  PRMT R4, R9, 0x3340, R4 ;  /* 0x0000334009047816 */ /* 0x000fe40000000004 */
[----:B------:R-:W-:Y:S02]  /*c7c0*/  PRMT R29, R6, 0x7610, R29 ;  /* 0x00007610061d7816 */ /* 0x000fe4000000001d */
[----:B------:R-:W-:Y:S02]  /*c7d0*/  PRMT R7, R4, 0x5410, R7 ;  /* 0x0000541004077816 */ /* 0x000fe40000000007 */
[----:B------:R-:W-:Y:S02]  /*c7e0*/  PRMT R27, R8, 0x7610, R27 ;  /* 0x00007610081b7816 */ /* 0x000fe4000000001b */
[----:B------:R-:W-:Y:S01]  /*c7f0*/  PRMT R23, R10, 0x7610, R23 ;  /* 0x000076100a177816 */ /* 0x000fe20000000017 */
[----:B------:R2:W-:Y:S01]  /*c800*/  STS [R0], R7 ;  /* 0x0000000700007388 */ /* 0x0005e20000000800 */
[----:B------:R-:W-:-:S07]  /*c810*/  PRMT R24, R5, 0x7610, R24 ;  /* 0x0000761005187816 */ /* 0x000fce0000000018 */
.L_x_2309:
[----:B------:R-:W-:Y:S05]  /*c820*/  BSYNC.RECONVERGENT B0 ;  /* 0x0000000000007941 */ /* 0x000fea0003800200 */
.L_x_2308:
[----:B------:R-:W-:Y:S01]  /*c830*/  IMAD.MOV.U32 R4, RZ, RZ, R14 ;  /* 0x000000ffff047224 */ /* 0x000fe200078e000e */
[----:B------:R-:W-:Y:S06]  /*c840*/  @P1 BRA `(.L_x_2310) ;  /* 0xfffffffc00741947 */ /* 0x000fec000383ffff */
.L_x_2307:
        /* <DEDUP_REMOVED lines=9> */
[----:B------:R-:W-:Y:S01]  /*c8e0*/  LOP3.LUT R0, R24, 0xffff, RZ, 0xc0, !PT ;  /* 0x0000ffff18007812 */ /* 0x000fe200078ec0ff */
[----:B------:R-:W-:Y:S01]  /*c8f0*/  UIADD3 UR4, UPT, UPT, UR4, 0x10, URZ ;  /* 0x0000001004047890 */ /* 0x000fe2000fffe0ff */
[----:B------:R-:W-:Y:S02]  /*c900*/  LOP3.LUT R3, R23, 0xffff, RZ, 0xc0, !PT ;  /* 0x0000ffff17037812 */ /* 0x000fe400078ec0ff */
[----:B------:R-:W-:Y:S02]  /*c910*/  LOP3.LUT R4, R27, 0xffff, RZ, 0xc0, !PT ;  /* 0x0000ffff1b047812 */ /* 0x000fe400078ec0ff */
[----:B------:R-:W-:Y:S02]  /*c920*/  LOP3.LUT R5, R29, 0xffff, RZ, 0xc0, !PT ;  /* 0x0000ffff1d057812 */ /* 0x000fe400078ec0ff */
[----:B------:R-:W-:Y:S01]  /*c930*/  PRMT R3, R3, 0x3340, R0 ;  /* 0x0000334003037816 */ /* 0x000fe20000000000 */
[----:B------:R-:W-:Y:S01]  /*c940*/  IMAD R0, R19, R14, R16 ;  /* 0x0000000e13007224 */ /* 0x000fe200078e0210 */
[----:B------:R-:W-:-:S02]  /*c950*/  PRMT R4, R5, 0x3340, R4 ;  /* 0x0000334005047816 */ /* 0x000fc40000000004 */
[----:B------:R-:W-:Y:S02]  /*c960*/  ISETP.GE.U32.AND P0, PT, R14, 0x40, PT ;  /* 0x000000400e00780c */ /* 0x000fe40003f06070 */
[----:B------:R-:W-:Y:S01]  /*c970*/  PRMT R4, R4, 0x5410, R3 ;  /* 0x0000541004047816 */ /* 0x000fe20000000003 */
[----:B-1----:R-:W-:-:S06]  /*c980*/  ULEA UR4, UR5, UR4, 0x18 ;  /* 0x0000000405047291 */ /* 0x002fcc000f8ec0ff */
[----:B------:R-:W-:Y:S01]  /*c990*/  LEA R3, R0, UR4, 0x2 ;  /* 0x0000000400037c11 */ /* 0x000fe2000f8e10ff */
[----:B------:R-:W-:-:S04]  /*c9a0*/  IMAD.MOV.U32 R0, RZ, RZ, 0x20 ;  /* 0x00000020ff007424 */ /* 0x000fc800078e00ff */
[----:B------:R1:W-:Y:S01]  /*c9b0*/  STS [R3], R4 ;  /* 0x0000000403007388 */ /* 0x0003e20000000800 */
[----:B------:R-:W-:Y:S05]  /*c9c0*/  @!P0 BRA `(.L_x_2312) ;  /* 0x00000000008c8947 */ /* 0x000fea0003800000 */
[----:B-1----:R-:W-:-:S07]  /*c9d0*/  MOV R4, R14 ;  /* 0x0000000e00047202 */ /* 0x002fce0000000f00 */
.L_x_2315:
        /* <DEDUP_REMOVED lines=10> */
[----:B------:R-:W1:Y:S02]  /*ca80*/  LDS R4, [R4] ;  /* 0x0000000004047984 */ /* 0x000e640000000800 */
[C---:B-1----:R-:W-:Y:S02]  /*ca90*/  PRMT R5, R4.reuse, 0x7773, RZ ;  /* 0x0000777304057816 */ /* 0x042fe400000000ff */
[C---:B------:R-:W-:Y:S02]  /*caa0*/  PRMT R8, R4.reuse, 0x7771, RZ ;  /* 0x0000777104087816 */ /* 0x040fe400000000ff */
[----:B------:R-:W-:Y:S01]  /*cab0*/  PRMT R10, R4, 0x7772, RZ ;  /* 0x00007772040a7816 */ /* 0x000fe200000000ff */
[----:B------:R-:W-:Y:S01]  /*cac0*/  IMAD.IADD R5, R24, 0x1, R5 ;  /* 0x0000000118057824 */ /* 0x000fe200078e0205 */
[----:B------:R-:W-:Y:S01]  /*cad0*/  PRMT R6, R4, 0x7770, RZ ;  /* 0x0000777004067816 */ /* 0x000fe200000000ff */
[----:B------:R-:W-:Y:S01]  /*cae0*/  IMAD.IADD R8, R27, 0x1, R8 ;  /* 0x000000011b087824 */ /* 0x000fe200078e0208 */
[----:B------:R-:W-:-:S02]  /*caf0*/  IADD3 R10, PT, PT, R23, R10, RZ ;  /* 0x0000000a170a7210 */ /* 0x000fc40007ffe0ff */
[----:B------:R-:W-:Y:S02]  /*cb00*/  IADD3 R6, PT, PT, R29, R6, RZ ;  /* 0x000000061d067210 */ /* 0x000fe40007ffe0ff */
[----:B------:R-:W-:Y:S02]  /*cb10*/  LOP3.LUT R7, R5, 0xffff, RZ, 0xc0, !PT ;  /* 0x0000ffff05077812 */ /* 0x000fe400078ec0ff */
        /* <DEDUP_REMOVED lines=11> */
.L_x_2314:
[----:B------:R-:W-:Y:S05]  /*cbd0*/  BSYNC.RECONVERGENT B0 ;  /* 0x0000000000007941 */ /* 0x000fea0003800200 */
.L_x_2313:
[----:B-1----:R-:W-:Y:S01]  /*cbe0*/  IMAD.MOV.U32 R4, RZ, RZ, R11 ;  /* 0x000000ffff047224 */ /* 0x002fe200078e000b */
[----:B------:R-:W-:Y:S06]  /*cbf0*/  @P1 BRA `(.L_x_2315) ;  /* 0xfffffffc00781947 */ /* 0x000fec000383ffff */
.L_x_2312:
[----:B------:R-:W-:Y:S01]  /*cc00*/  ISETP.GE.U32.AND P0, PT, R0, 0x2, PT ;  /* 0x000000020000780c */ /* 0x000fe20003f06070 */
[----:B------:R-:W-:Y:S05]  /*cc10*/  WARPSYNC.ALL ;  /* 0x0000000000007948 */ /* 0x000fea0003800000 */
[----:B------:R-:W-:Y:S07]  /*cc20*/  BAR.SYNC.DEFER_BLOCKING 0x0 ;  /* 0x0000000000007b1d */ /* 0x000fee0000010000 */
[----:B------:R-:W-:Y:S05]  /*cc30*/  @!P0 BRA `(.L_x_2311) ;  /* 0x0000000000588947 */ /* 0x000fea0003800000 */
[----:B-1----:R-:W-:-:S07]  /*cc40*/  HFMA2 R3, -RZ, RZ, 0, 5.9604644775390625e-08 ;  /* 0x00000001ff037431 */ /* 0x002fce00000001ff */
.L_x_2316:
[----:B------:R-:W-:Y:S02]  /*cc50*/  LOP3.LUT R5, R27, 0xffff, RZ, 0xc0, !PT ;  /* 0x0000ffff1b057812 */ /* 0x000fe400078ec0ff */
[----:B------:R-:W-:Y:S02]  /*cc60*/  LOP3.LUT R7, R24, 0xffff, RZ, 0xc0, !PT ;  /* 0x0000ffff18077812 */ /* 0x000fe400078ec0ff */
[----:B------:R-:W-:Y:S02]  /*cc70*/  LOP3.LUT R6, R23, 0xffff, RZ, 0xc0, !PT ;  /* 0x0000ffff17067812 */ /* 0x000fe400078ec0ff */
[----:B------:R-:W-:Y:S02]  /*cc80*/  PRMT R5, R5, 0x8880, RZ ;  /* 0x0000888005057816 */ /* 0x000fe400000000ff */
[----:B------:R-:W-:Y:S02]  /*cc90*/  LOP3.LUT R4, R29, 0xffff, RZ, 0xc0, !PT ;  /* 0x0000ffff1d047812 */ /* 0x000fe400078ec0ff */
[----:B------:R-:W-:-:S02]  /*cca0*/  PRMT R10, R7, 0x8880, RZ ;  /* 0x00008880070a7816 */ /* 0x000fc400000000ff */
[----:B------:R-:W-:Y:S01]  /*ccb0*/  PRMT R8, R6, 0x8880, RZ ;  /* 0x0000888006087816 */ /* 0x000fe200000000ff */
[----:B------:R-:W-:Y:S01]  /*ccc0*/  IMAD.MOV.U32 R6, RZ, RZ, R5 ;  /* 0x000000ffff067224 */ /* 0x000fe200078e0005 */
[----:B------:R-:W-:Y:S01]  /*ccd0*/  PRMT R4, R4, 0x8880, RZ ;  /* 0x0000888004047816 */ /* 0x000fe200000000ff */
[----:B------:R-:W1:Y:S04]  /*cce0*/  SHFL.DOWN PT, R5, R10, R3, 0x1f ;  /* 0x08001f030a057589 */ /* 0x000e6800000e0000 */
[----:B------:R-:W2:Y:S04]  /*ccf0*/  SHFL.DOWN PT, R6, R6, R3, 0x1f ;  /* 0x08001f0306067589 */ /* 0x000ea800000e0000 */
[----:B------:R-:W3:Y:S04]  /*cd00*/  SHFL.DOWN PT, R4, R4, R3, 0x1f ;  /* 0x08001f0304047589 */ /* 0x000ee800000e0000 */
[----:B------:R4:W5:Y:S02]  /*cd10*/  SHFL.DOWN PT, R8, R8, R3, 0x1f ;  /* 0x08001f0308087589 */ /* 0x00096400000e0000 */
[----:B----4-:R-:W-:-:S02]  /*cd20*/  SHF.L.U32 R3, R3, 0x1, RZ ;  /* 0x0000000103037819 */ /* 0x010fc400000006ff */
[----:B-1----:R-:W-:Y:S02]  /*cd30*/  IADD3 R5, PT, PT, R5, R24, RZ ;  /* 0x0000001805057210 */ /* 0x002fe40007ffe0ff */
[----:B------:R-:W-:Y:S02]  /*cd40*/  ISETP.GE.AND P0, PT, R3, R0, PT ;  /* 0x000000000300720c */ /* 0x000fe40003f06270 */
[----:B--2---:R-:W-:Y:S02]  /*cd50*/  IADD3 R27, PT, PT, R6, R27, RZ ;  /* 0x0000001b061b7210 */ /* 0x004fe40007ffe0ff */
[----:B------:R-:W-:Y:S01]  /*cd60*/  PRMT R24, R5, 0x7610, R24 ;  /* 0x0000761005187816 */ /* 0x000fe20000000018 */
[----:B---3--:R-:W-:Y:S02]  /*cd70*/  IMAD.IADD R29, R4, 0x1, R29 ;  /* 0x00000001041d7824 */ /* 0x008fe400078e021d */
[----:B-----5:R-:W-:-:S06]  /*cd80*/  IMAD.IADD R23, R8, 0x1, R23 ;  /* 0x0000000108177824 */ /* 0x020fcc00078e0217 */
[----:B------:R-:W-:Y:S05]  /*cd90*/  @!P0 BRA `(.L_x_2316) ;  /* 0xfffffffc00ac8947 */ /* 0x000fea000383ffff */
.L_x_2311:
[----:B------:R-:W3:Y:S01]  /*cda0*/  LDCU UR9, c[0x0][0x558] ;  /* 0x0000ab00ff0977ac */ /* 0x000ee20008000800 */
[----:B------:R-:W-:Y:S01]  /*cdb0*/  IMAD.MOV.U32 R31, RZ, RZ, RZ ;  /* 0x000000ffff1f7224 */ /* 0x000fe200078e00ff */
        /* <DEDUP_REMOVED lines=285> */
.L_x_2317:
[----:B------:R-:W-:Y:S01]  /*df90*/  IMAD.MOV.U32 R25, RZ, RZ, RZ ;  /* 0x000000ffff197224 */ /* 0x000fe200078e00ff */
        /* <DEDUP_REMOVED lines=275> */
.L_x_2318:
        /* <DEDUP_REMOVED lines=276> */
.L_x_2319:
        /* <DEDUP_REMOVED lines=276> */
.L_x_2320:
        /* <DEDUP_REMOVED lines=13> */
[----:B------:R-:W-:Y:S01]  /*11420*/  MOV R9, R7 ;  /* 0x0000000700097202 */ /* 0x000fe20000000f00 */
[----:B------:R-:W-:Y:S01]  /*11430*/  IMAD.MOV.U32 R8, RZ, RZ, RZ ;  /* 0x000000ffff087224 */ /* 0x000fe200078e00ff */
        /* <DEDUP_REMOVED lines=271> */
.L_x_2322:
[----:B------:R-:W-:Y:S01]  /*12530*/  MOV R25, RZ ;  /* 0x000000ff00197202 */ /* 0x000fe20000000f00 */
[----:B------:R-:W-:Y:S06]  /*12540*/  BRA.U !UP0, `(.L_x_2323) ;  /* 0x0000001108487547 */ /* 0x000fec000b800000 */
[----:B------:R-:W1:Y:S01]  /*12550*/  LDCU.64 UR6, c[0x0][0x560] ;  /* 0x0000ac00ff0677ac */ /* 0x000e620008000a00 */
[----:B------:R-:W-:Y:S02]  /*12560*/  HFMA2 R8, -RZ, RZ, 0, 0 ;  /* 0x00000000ff087431 */ /* 0x000fe400000001ff */
[----:B------:R-:W-:Y:S01]  /*12570*/  VIADD R9, R7, 0x1 ;  /* 0x0000000107097836 */ /* 0x000fe20000000000 */
        /* <DEDUP_REMOVED lines=267> */
[----:B------:R-:W-:-:S05]  /*13630*/  SHF.R.U32.HI R0, RZ, UR7, R0 ;  /* 0x00000007ff007c19 */ /* 0x000fca0008011600 */
[----:B------:R-:W-:-:S04]  /*13640*/  IMAD.MOV R3, RZ, RZ, -R0 ;  /* 0x000000ffff037224 */ /* 0x000fc800078e0a00 */
[----:B--2---:R-:W-:-:S04]  /*13650*/  IMAD R8, R3, UR8, R9 ;  /* 0x0000000803087c24 */ /* 0x004fc8000f8e0209 */
[----:B---3--:R-:W-:-:S07]  /*13660*/  IMAD R25, R8, UR9, R25 ;  /* 0x0000000908197c24 */ /* 0x008fce000f8e0219 */
.L_x_2323:
        /* <DEDUP_REMOVED lines=276> */
.L_x_2324:
        /* <DEDUP_REMOVED lines=276> */
.L_x_2325:
        /* <DEDUP_REMOVED lines=23> */
[----:B------:R1:W-:Y:S04]  /*15a60*/  STG.E.U8 desc[UR36][R2.64+0x1], R27 ;  /* 0x0000011b02007986 */ /* 0x0003e8000c101124 */
[----:B------:R1:W-:Y:S04]  /*15a70*/  STG.E.U8 desc[UR36][R2.64+0x2], R23 ;  /* 0x0000021702007986 */ /* 0x0003e8000c101124 */
[----:B------:R1:W-:Y:S02]  /*15a80*/  STG.E.U8 desc[UR36][R2.64+0x3], R24 ;  /* 0x0000031802007986 */ /* 0x0003e4000c101124 */
.L_x_2327:
[----:B------:R-:W-:Y:S05]  /*15a90*/  BSYNC.RECONVERGENT B0 ;  /* 0x0000000000007941 */ /* 0x000fea0003800200 */
.L_x_2326:
        /* <DEDUP_REMOVED lines=31> */
[----:B-1----:R-:W-:-:S04]  /*15c90*/  IADD3 R0, PT, PT, R0, R9, RZ ;  /* 0x0000000900007210 */ /* 0x002fc80007ffe0ff */
[----:B------:R-:W-:-:S04]  /*15ca0*/  ISETP.NE.AND P1, PT, R0, UR4, PT ;  /* 0x0000000400007c0c */ /* 0x000fc8000bf25270 */
[----:B------:R-:W-:-:S05]  /*15cb0*/  SEL R0, RZ, 0x1, P1 ;  /* 0x00000001ff007807 */ /* 0x000fca0000800000 */
[----:B------:R2:W-:Y:S04]  /*15cc0*/  STS.U8 [UR5], R0 ;  /* 0x00000000ff007988 */ /* 0x0005e80008000005 */
.L_x_2329:
[----:B------:R-:W-:Y:S05]  /*15cd0*/  BSYNC.RECONVERGENT B0 ;  /* 0x0000000000007941 */ /* 0x000fea0003800200 */
.L_x_2328:
        /* <DEDUP_REMOVED lines=18> */
[----:B------:R-:W3:Y:S01]  /*15e00*/  LDCU.U8 UR5, c[0x0][0x381] ;  /* 0x00007020ff0577ac */ /* 0x000ee20008000000 */
[----:B--2---:R-:W-:Y:S01]  /*15e10*/  UISETP.NE.AND UP0, UPT, UR7, URZ, UPT ;  /* 0x000000ff0700728c */ /* 0x004fe2000bf05270 */
[----:B---3--:R-:W-:-:S08]  /*15e20*/  IMAD.U32 R31, RZ, RZ, UR5 ;  /* 0x00000005ff1f7e24 */ /* 0x008fd0000f8e00ff */
[----:B------:R-:W-:Y:S05]  /*15e30*/  BRA.U !UP0, `(.L_x_2331) ;  /* 0x0000000108907547 */ /* 0x000fea000b800000 */
[----:B------:R-:W2:Y:S01]  /*15e40*/  LDCU UR5, c[0x0][0x360] ;  /* 0x00006c00ff0577ac */ /* 0x000ea20008000800 */
[C---:B-1----:R-:W-:Y:S02]  /*15e50*/  PRMT R29, R31.reuse, 0x7610, R29 ;  /* 0x000076101f1d7816 */ /* 0x042fe4000000001d */
[C---:B------:R-:W-:Y:S01]  /*15e60*/  PRMT R23, R31.reuse, 0x7610, R23 ;  /* 0x000076101f177816 */ /* 0x040fe20000000017 */
[----:B------:R-:W1:Y:S01]  /*15e70*/  LDCU UR8, c[0x0][0x398] ;  /* 0x00007300ff0877ac */ /* 0x000e620008000800 */
[----:B------:R-:W-:Y:S01]  /*15e80*/  PRMT R27, R31, 0x7610, R27 ;  /* 0x000076101f1b7816 */ /* 0x000fe2000000001b */
[----:B--2---:R-:W-:-:S05]  /*15e90*/  IMAD R0, R19, UR5, R16 ;  /* 0x0000000513007c24 */ /* 0x004fca000f8e0210 */
[----:B-1----:R-:W-:-:S13]  /*15ea0*/  ISETP.GE.U32.AND P1, PT, R0, UR8, PT ;  /* 0x0000000800007c0c */ /* 0x002fda000bf26070 */
[----:B------:R-:W-:Y:S05]  /*15eb0*/  @P1 BRA `(.L_x_2332) ;  /* 0x0000000000f41947 */ /* 0x000fea0003800000 */
[----:B------:R-:W1:Y:S01]  /*15ec0*/  LDCU UR7, c[0x0][0x374] ;  /* 0x00006e80ff0777ac */ /* 0x000e620008000800 */
[----:B------:R-:W2:Y:S01]  /*15ed0*/  LDC R7, c[0x0][0x364] ;  /* 0x0000d900ff077b82 */ /* 0x000ea20000000800 */
[----:B------:R-:W-:Y:S01]  /*15ee0*/  BSSY.RECONVERGENT B1, `(.L_x_2333) ;  /* 0x0000018000017945 */ /* 0x000fe20003800200 */
[C---:B------:R-:W-:Y:S02]  /*15ef0*/  PRMT R29, R31.reuse, 0x7610, R29 ;  /* 0x000076101f1d7816 */ /* 0x040fe4000000001d */
[C---:B------:R-:W-:Y:S02]  /*15f00*/  PRMT R23, R31.reuse, 0x7610, R23 ;  /* 0x000076101f177816 */ /* 0x040fe40000000017 */
[----:B------:R-:W-:Y:S01]  /*15f10*/  PRMT R27, R31, 0x7610, R27 ;  /* 0x000076101f1b7816 */ /* 0x000fe2000000001b */
[----:B-1----:R-:W-:Y:S02]  /*15f20*/  IMAD R17, R17, UR7, RZ ;  /* 0x0000000711117c24 */ /* 0x002fe4000f8e02ff */
[----:B--2---:R-:W-:-:S07]  /*15f30*/  IMAD R7, R7, UR5, RZ ;  /* 0x0000000507077c24 */ /* 0x004fce000f8e02ff */
.L_x_2334:
[----:B------:R-:W1:Y:S01]  /*15f40*/  LDC.64 R2, c[0x0][0x770] ;  /* 0x0001dc00ff027b82 */ /* 0x000e620000000a00 */
[----:B------:R-:W-:-:S05]  /*15f50*/  IADD3 R9, PT, PT, R17, R0, RZ ;  /* 0x0000000011097210 */ /* 0x000fca0007ffe0ff */
[----:B-1----:R-:W-:-:S05]  /*15f60*/  IMAD.WIDE.U32 R2, R9, 0x4, R2 ;  /* 0x0000000409027825 */ /* 0x002fca00078e0002 */
[----:B------:R-:W2:Y:S04]  /*15f70*/  LDG.E.U8 R8, desc[UR36][R2.64+0x1] ;  /* 0x0000012402087981 */ /* 0x000ea8000c1e1100 */
[----:B------:R-:W3:Y:S04]  /*15f80*/  LDG.E.U8 R12, desc[UR36][R2.64+0x3] ;  /* 0x00000324020c7981 */ /* 0x000ee8000c1e1100 */
[----:B------:R-:W4:Y:S04]  /*15f90*/  LDG.E.U8 R6, desc[UR36][R2.64] ;  /* 0x0000002402067981 */ /* 0x000f28000c1e1100 */
[----:B------:R-:W5:Y:S01]  /*15fa0*/  LDG.E.U8 R10, desc[UR36][R2.64+0x2] ;  /* 0x00000224020a7981 */ /* 0x000f62000c1e1100 */
[----:B------:R-:W-:-:S05]  /*15fb0*/  IMAD.IADD R0, R7, 0x1, R0 ;  /* 0x0000000107007824 */ /* 0x000fca00078e0200 */
[----:B------:R-:W-:Y:S01]  /*15fc0*/  ISETP.GE.U32.AND P1, PT, R0, UR8, PT ;  /* 0x0000000800007c0c */ /* 0x000fe2000bf26070 */
[----:B--2---:R-:W-:Y:S02]  /*15fd0*/  IMAD.IADD R8, R8, 0x1, R29 ;  /* 0x0000000108087824 */ /* 0x004fe400078e021d */
[----:B---3--:R-:W-:Y:S01]  /*15fe0*/  IMAD.IADD R12, R12, 0x1, R27 ;  /* 0x000000010c0c7824 */ /* 0x008fe200078e021b */
        /* <DEDUP_REMOVED lines=8> */
.L_x_2333:
[----:B------:R-:W-:Y:S05]  /*16070*/  BRA `(.L_x_2332) ;  /* 0x0000000000847947 */ /* 0x000fea0003800000 */
.L_x_2331:
[----:B------:R-:W2:Y:S01]  /*16080*/  LDCU UR7, c[0x0][0x398] ;  /* 0x00007300ff0777ac */ /* 0x000ea20008000800 */
[C---:B-1----:R-:W-:Y:S02]  /*16090*/  PRMT R29, R31.reuse, 0x7610, R29 ;  /* 0x000076101f1d7816 */ /* 0x042fe4000000001d */
[C---:B------:R-:W-:Y:S02]  /*160a0*/  PRMT R23, R31.reuse, 0x7610, R23 ;  /* 0x000076101f177816 */ /* 0x040fe40000000017 */
[----:B------:R-:W-:Y:S02]  /*160b0*/  PRMT R27, R31, 0x7610, R27 ;  /* 0x000076101f1b7816 */ /* 0x000fe4000000001b */
[----:B--2---:R-:W-:-:S13]  /*160c0*/  ISETP.GE.U32.AND P1, PT, R19, UR7, PT ;  /* 0x0000000713007c0c */ /* 0x004fda000bf26070 */
[----:B------:R-:W-:Y:S05]  /*160d0*/  @P1 BRA `(.L_x_2332) ;  /* 0x00000000006c1947 */ /* 0x000fea0003800000 */
[----:B------:R-:W1:Y:S01]  /*160e0*/  LDCU UR5, c[0x0][0x374] ;  /* 0x00006e80ff0577ac */ /* 0x000e620008000800 */
[----:B------:R-:W2:Y:S01]  /*160f0*/  LDC R9, c[0x0][0x360] ;  /* 0x0000d800ff097b82 */ /* 0x000ea20000000800 */
[C---:B------:R-:W-:Y:S02]  /*16100*/  PRMT R29, R31.reuse, 0x7610, R29 ;  /* 0x000076101f1d7816 */ /* 0x040fe4000000001d */
[C---:B------:R-:W-:Y:S02]  /*16110*/  PRMT R23, R31.reuse, 0x7610, R23 ;  /* 0x000076101f177816 */ /* 0x040fe40000000017 */
[----:B------:R-:W-:Y:S02]  /*16120*/  PRMT R27, R31, 0x7610, R27 ;  /* 0x000076101f1b7816 */ /* 0x000fe4000000001b */
[----:B------:R-:W-:Y:S01]  /*16130*/  MOV R0, R19 ;  /* 0x0000001300007202 */ /* 0x000fe20000000f00 */
[----:B------:R-:W3:Y:S08]  /*16140*/  LDC.64 R2, c[0x0][0x770] ;  /* 0x0001dc00ff027b82 */ /* 0x000ef00000000a00 */
[----:B------:R-:W4:Y:S01]  /*16150*/  LDC R11, c[0x0][0x364] ;  /* 0x0000d900ff0b7b82 */ /* 0x000f220000000800 */
[----:B-1----:R-:W-:-:S07]  /*16160*/  IMAD R17, R17, UR5, RZ ;  /* 0x0000000511117c24 */ /* 0x002fce000f8e02ff */
.L_x_2335:
[----:B------:R-:W-:-:S04]  /*16170*/  IMAD.IADD R7, R17, 0x1, R0 ;  /* 0x0000000111077824 */ /* 0x000fc800078e0200 */
[----:B--2---:R-:W-:-:S04]  /*16180*/  IMAD R7, R7, R9, R16 ;  /* 0x0000000907077224 */ /* 0x004fc800078e0210 */
[----:B---3--:R-:W-:-:S05]  /*16190*/  IMAD.WIDE.U32 R6, R7, 0x4, R2 ;  /* 0x0000000407067825 */ /* 0x008fca00078e0002 */
[----:B------:R-:W2:Y:S04]  /*161a0*/  LDG.E.U8 R8, desc[UR36][R6.64] ;  /* 0x0000002406087981 */ /* 0x000ea8000c1e1100 */
[----:B------:R-:W3:Y:S04]  /*161b0*/  LDG.E.U8 R12, desc[UR36][R6.64+0x2] ;  /* 0x00000224060c7981 */ /* 0x000ee8000c1e1100 */
[----:B------:R-:W5:Y:S04]  /*161c0*/  LDG.E.U8 R10, desc[UR36][R6.64+0x1] ;  /* 0x00000124060a7981 */ /* 0x000f68000c1e1100 */
[----:B------:R-:W5:Y:S01]  /*161d0*/  LDG.E.U8 R14, desc[UR36][R6.64+0x3] ;  /* 0x00000324060e7981 */ /* 0x000f62000c1e1100 */
[----:B----4-:R-:W-:-:S04]  /*161e0*/  IADD3 R0, PT, PT, R11, R0, RZ ;  /* 0x000000000b007210 */ /* 0x010fc80007ffe0ff */
[----:B------:R-:W-:Y:S01]  /*161f0*/  ISETP.GE.U32.AND P1, PT, R0, UR7, PT ;  /* 0x0000000700007c0c */ /* 0x000fe2000bf26070 */
[----:B--2---:R-:W-:Y:S02]  /*16200*/  IMAD.IADD R8, R8, 0x1, R31 ;  /* 0x0000000108087824 */ /* 0x004fe400078e021f */
[----:B---3--:R-:W-:Y:S01]  /*16210*/  IMAD.IADD R12, R12, 0x1, R23 ;  /* 0x000000010c0c7824 */ /* 0x008fe200078e0217 */
[----:B-----5:R-:W-:Y:S02]  /*16220*/  IADD3 R10, PT, PT, R10, R29, RZ ;  /* 0x0000001d0a0a7210 */ /* 0x020fe40007ffe0ff */
[----:B------:R-:W-:Y:S02]  /*16230*/  IADD3 R14, PT, PT, R14, R27, RZ ;  /* 0x0000001b0e0e7210 */ /* 0x000fe40007ffe0ff */
[----:B------:R-:W-:Y:S02]  /*16240*/  PRMT R31, R8, 0x7610, R31 ;  /* 0x00007610081f7816 */ /* 0x000fe4000000001f */
[----:B------:R-:W-:-:S02]  /*16250*/  PRMT R29, R10, 0x7610, R29 ;  /* 0x000076100a1d7816 */ /* 0x000fc4000000001d */
[----:B------:R-:W-:Y:S02]  /*16260*/  PRMT R23, R12, 0x7610, R23 ;  /* 0x000076100c177816 */ /* 0x000fe40000000017 */
[----:B------:R-:W-:Y:S01]  /*16270*/  PRMT R27, R14, 0x7610, R27 ;  /* 0x000076100e1b7816 */ /* 0x000fe2000000001b */
[----:B------:R-:W-:Y:S06]  /*16280*/  @!P1 BRA `(.L_x_2335) ;  /* 0xfffffffc00b89947 */ /* 0x000fec000383ffff */
.L_x_2332:
[----:B------:R-:W-:Y:S05]  /*16290*/  BSYNC.RECONVERGENT B0 ;  /* 0x0000000000007941 */ /* 0x000fea0003800200 */
.L_x_2330:
[----:B------:R-:W1:Y:S01]  /*162a0*/  LDCU UR5, c[0x0][0x360] ;  /* 0x00006c00ff0577ac */ /* 0x000e620008000800 */
[----:B------:R-:W-:Y:S02]  /*162b0*/  LOP3.LUT R0, R27, 0xffff, RZ, 0xc0, !PT ;  /* 0x0000ffff1b007812 */ /* 0x000fe400078ec0ff */
[----:B------:R-:W-:Y:S01]  /*162c0*/  LOP3.LUT R3, R23, 0xffff, RZ, 0xc0, !PT ;  /* 0x0000ffff17037812 */ /* 0x000fe200078ec0ff */
[----:B------:R-:W-:Y:S01]  /*162d0*/  UIADD3 UR4, UPT, UPT, UR4, 0x10, URZ ;  /* 0x0000001004047890 */ /* 0x000fe2000fffe0ff */
[----:B------:R-:W-:Y:S02]  /*162e0*/  LOP3.LUT R2, R29, 0xffff, RZ, 0xc0, !PT ;  /* 0x0000ffff1d027812 */ /* 0x000fe400078ec0ff */
[----:B------:R-:W-:Y:S01]  /*162f0*/  LOP3.LUT R7, R31, 0xffff, RZ, 0xc0, !PT ;  /* 0x0000ffff1f077812 */ /* 0x000fe200078ec0ff */
[----:B------:R-:W-:Y:S01]  /*16300*/  ULEA UR8, UR6, UR4, 0x18 ;  /* 0x0000000406087291 */ /* 0x000fe2000f8ec0ff */
[----:B------:R-:W-:Y:S01]  /*16310*/  PRMT R3, R3, 0x3340, R0 ;  /* 0x0000334003037816 */ /* 0x000fe20000000000 */
[----:B------:R-:W2:Y:S01]  /*16320*/  LDCU UR6, c[0x0][0x364] ;  /* 0x00006c80ff0677ac */ /* 0x000ea20008000800 */
[----:B------:R-:W-:-:S04]  /*16330*/  PRMT R2, R7, 0x3340, R2 ;  /* 0x0000334007027816 */ /* 0x000fc80000000002 */
[----:B------:R-:W-:Y:S01]  /*16340*/  PRMT R3, R2, 0x5410, R3 ;  /* 0x0000541002037816 */ /* 0x000fe20000000003 */
[----:B-1----:R-:W-:-:S05]  /*16350*/  IMAD R0, R19, UR5, R16 ;  /* 0x0000000513007c24 */ /* 0x002fca000f8e0210 */
[----:B------:R-:W-:-:S05]  /*16360*/  LEA R0, R0, UR8, 0x2 ;  /* 0x0000000800007c11 */ /* 0x000fca000f8e10ff */
[----:B------:R1:W-:Y:S01]  /*16370*/  STS [R0], R3 ;  /* 0x0000000300007388 */ /* 0x0003e20000000800 */
[----:B--2---:R-:W-:-:S09]  /*16380*/  UISETP.GE.U32.AND UP0, UPT, UR6, 0x2, UPT ;  /* 0x000000020600788c */ /* 0x004fd2000bf06070 */
[----:B-1----:R-:W-:Y:S05]  /*16390*/  BRA.U !UP0, `(.L_x_2336) ;  /* 0x00000001088c7547 */ /* 0x002fea000b800000 */
[----:B------:R-:W-:-:S05]  /*163a0*/  UMOV UR4, UR6 ;  /* 0x0000000600047c82 */ /* 0x000fca0008000000 */
.L_x_2339:
[----:B------:R-:W-:Y:S01]  /*163b0*/  USHF.R.U32.HI UR7, URZ, 0x1, UR4 ;  /* 0x00000001ff077899 */ /* 0x000fe20008011604 */
[----:B------:R-:W-:Y:S05]  /*163c0*/  BAR.SYNC.DEFER_BLOCKING 0x0 ;  /* 0x0000000000007b1d */ /* 0x000fea0000010000 */
[----:B-1----:R-:W-:Y:S01]  /*163d0*/  VIADD R3, R19, UR7 ;  /* 0x0000000713037c36 */ /* 0x002fe20008000000 */
[----:B------:R-:W-:Y:S04]  /*163e0*/  BSSY.RECONVERGENT B0, `(.L_x_2337) ;  /* 0x000001b000007945 */ /* 0x000fe80003800200 */
[----:B------:R-:W-:-:S04]  /*163f0*/  ISETP.GE.U32.AND P1, PT, R3, UR6, PT ;  /* 0x0000000603007c0c */ /* 0x000fc8000bf26070 */
[----:B------:R-:W-:-:S13]  /*16400*/  ISETP.GE.U32.OR P1, PT, R19, UR7, P1 ;  /* 0x0000000713007c0c */ /* 0x000fda0008f26470 */
[----:B------:R-:W-:Y:S05]  /*16410*/  @P1 BRA `(.L_x_2338) ;  /* 0x00000000005c1947 */ /* 0x000fea0003800000 */
[----:B------:R-:W-:-:S05]  /*16420*/  IMAD R2, R3, UR5, R16 ;  /* 0x0000000503027c24 */ /* 0x000fca000f8e0210 */
[----:B------:R-:W-:-:S06]  /*16430*/  LEA R2, R2, UR8, 0x2 ;  /* 0x0000000802027c11 */ /* 0x000fcc000f8e10ff */
[----:B------:R-:W1:Y:S02]  /*16440*/  LDS R2, [R2] ;  /* 0x0000000002027984 */ /* 0x000e640000000800 */
[C---:B-1----:R-:W-:Y:S02]  /*16450*/  PRMT R10, R2.reuse, 0x7772, RZ ;  /* 0x00007772020a7816 */ /* 0x042fe400000000ff */
[C---:B------:R-:W-:Y:S02]  /*16460*/  PRMT R6, R2.reuse, 0x7770, RZ ;  /* 0x0000777002067816 */ /* 0x040fe400000000ff */
[C---:B------:R-:W-:Y:S01]  /*16470*/  PRMT R12, R2.reuse, 0x7773, RZ ;  /* 0x00007773020c7816 */ /* 0x040fe200000000ff */
        /* <DEDUP_REMOVED lines=17> */
.L_x_2338:
[----:B------:R-:W-:Y:S05]  /*16590*/  BSYNC.RECONVERGENT B0 ;  /* 0x0000000000007941 */ /* 0x000fea0003800200 */
.L_x_2337:
[----:B------:R-:W-:-:S03]  /*165a0*/  UISETP.GT.U32.AND UP0, UPT, UR4, 0x3, UPT ;  /* 0x000000030400788c */ /* 0x000fc6000bf04070 */
[----:B------:R-:W-:-:S06]  /*165b0*/  UMOV UR4, UR7 ;  /* 0x0000000700047c82 */ /* 0x000fcc0008000000 */
[----:B------:R-:W-:Y:S05]  /*165c0*/  BRA.U UP0, `(.L_x_2339) ;  /* 0xfffffffd00787547 */ /* 0x000fea000b83ffff */
.L_x_2336:
[----:B------:R-:W2:Y:S02]  /*165d0*/  LDCU UR4, c[0x0][0x39c] ;  /* 0x00007380ff0477ac */ /* 0x000ea40008000800 */
[----:B--2---:R-:W-:-:S09]  /*165e0*/  UISETP.NE.AND UP0, UPT, UR4, URZ, UPT ;  /* 0x000000ff0400728c */ /* 0x004fd2000bf05270 */
[----:B------:R-:W-:Y:S05]  /*165f0*/  BRA.U !UP0, `(.L_x_2340) ;  /* 0x0000000508347547 */ /* 0x000fea000b800000 */
[----:B------:R-:W-:Y:S02]  /*16600*/  UISETP.GE.U32.AND UP0, UPT, UR5, 0x21, UPT ;  /* 0x000000210500788c */ /* 0x000fe4000bf06070 */
[----:B------:R-:W-:-:S07]  /*16610*/  UMOV UR4, UR5 ;  /* 0x0000000500047c82 */ /* 0x000fce0008000000 */
[----:B------:R-:W-:Y:S05]  /*16620*/  BRA.U !UP0, `(.L_x_2341) ;  /* 0x0000000108b47547 */ /* 0x000fea000b800000 */
[----:B------:R-:W-:Y:S01]  /*16630*/  LOP3.LUT R2, R27, 0xffff, RZ, 0xc0, !PT ;  /* 0x0000ffff1b027812 */ /* 0x000fe200078ec0ff */
[----:B------:R-:W-:Y:S01]  /*16640*/  UISETP.GE.U32.AND UP0, UPT, UR5, 0x40, UPT ;  /* 0x000000400500788c */ /* 0x000fe2000bf06070 */
[----:B-1----:R-:W-:Y:S01]  /*16650*/  LOP3.LUT R3, R23, 0xffff, RZ, 0xc0, !PT ;  /* 0x0000ffff17037812 */ /* 0x002fe200078ec0ff */
[----:B------:R-:W-:Y:S01]  /*16660*/  UMOV UR4, 0x20 ;  /* 0x0000002000047882 */ /* 0x000fe20000000000 */
[----:B------:R-:W-:Y:S02]  /*16670*/  LOP3.LUT R6, R29, 0xffff, RZ, 0xc0, !PT ;  /* 0x0000ffff1d067812 */ /* 0x000fe400078ec0ff */
[----:B------:R-:W-:Y:S02]  /*16680*/  LOP3.LUT R7, R31, 0xffff, RZ, 0xc0, !PT ;  /* 0x0000ffff1f077812 */ /* 0x000fe400078ec0ff */
[----:B------:R-:W-:Y:S02]  /*16690*/  PRMT R2, R3, 0x3340, R2 ;  /* 0x0000334003027816 */ /* 0x000fe40000000002 */
[----:B------:R-:W-:-:S04]  /*166a0*/  PRMT R7, R7, 0x3340, R6 ;  /* 0x0000334007077816 */ /* 0x000fc80000000006 */
[----:B------:R-:W-:-:S05]  /*166b0*/  PRMT R7, R7, 0x5410, R2 ;  /* 0x0000541007077816 */ /* 0x000fca0000000002 */
[----:B------:R2:W-:Y:S01]  /*166c0*/  STS [R0], R7 ;  /* 0x0000000700007388 */ /* 0x0005e20000000800 */
[----:B------:R-:W-:Y:S05]  /*166d0*/  BRA.U !UP0, `(.L_x_2341) ;  /* 0x0000000108887547 */ /* 0x000fea000b800000 */
[----:B------:R-:W-:-:S07]  /*166e0*/  MOV R2, UR5 ;  /* 0x0000000500027c02 */ /* 0x000fce0008000f00 */
.L_x_2344:
[----:B------:R-:W-:Y:S01]  /*166f0*/  SHF.R.U32.HI R9, RZ, 0x1, R2 ;  /* 0x00000001ff097819 */ /* 0x000fe20000011602 */
[----:B------:R-:W-:Y:S01]  /*16700*/  BAR.SYNC.DEFER_BLOCKING 0x0 ;  /* 0x0000000000007b1d */ /* 0x000fe20000010000 */
[----:B------:R-:W-:-:S03]  /*16710*/  ISETP.GT.U32.AND P2, PT, R2, 0x7f, PT ;  /* 0x0000007f0200780c */ /* 0x000fc60003f44070 */
[----:B-1----:R-:W-:Y:S02]  /*16720*/  IMAD.IADD R3, R9, 0x1, R16 ;  /* 0x0000000109037824 */ /* 0x002fe400078e0210 */
[----:B------:R-:W-:Y:S03]  /*16730*/  BSSY.RECONVERGENT B0, `(.L_x_2342) ;  /* 0x000001a000007945 */ /* 0x000fe60003800200 */
[----:B------:R-:W-:-:S04]  /*16740*/  ISETP.GE.U32.AND P1, PT, R3, UR5, PT ;  /* 0x0000000503007c0c */ /* 0x000fc8000bf26070 */
[----:B------:R-:W-:-:S13]  /*16750*/  ISETP.GE.U32.OR P1, PT, R16, R9, P1 ;  /* 0x000000091000720c */ /* 0x000fda0000f26470 */
[----:B------:R-:W-:Y:S05]  /*16760*/  @P1 BRA `(.L_x_2343) ;  /* 0x0000000000581947 */ /* 0x000fea0003800000 */
[----:B------:R-:W-:-:S06]  /*16770*/  LEA R2, R9, R0, 0x2 ;  /* 0x0000000009027211 */ /* 0x000fcc00078e10ff */
        /* <DEDUP_REMOVED lines=12> */
[----:B--2---:R-:W-:Y:S02]  /*16840*/  LOP3.LUT R7, R6, 0xffff, RZ, 0xc0, !PT ;  /* 0x0000ffff06077812 */ /* 0x004fe400078ec0ff */
        /* <DEDUP_REMOVED lines=8> */
.L_x_2343:
[----:B------:R-:W-:Y:S05]  /*168d0*/  BSYNC.RECONVERGENT B0 ;  /* 0x0000000000007941 */ /* 0x000fea0003800200 */
.L_x_2342:
[----:B------:R-:W-:Y:S01]  /*168e0*/  IMAD.MOV.U32 R2, RZ, RZ, R9 ;  /* 0x000000ffff027224 */ /* 0x000fe200078e0009 */
[----:B------:R-:W-:Y:S06]  /*168f0*/  @P2 BRA `(.L_x_2344) ;  /* 0xfffffffc007c2947 */ /* 0x000fec000383ffff */
.L_x_2341:
[----:B------:R-:W-:Y:S01]  /*16900*/  BAR.SYNC.DEFER_BLOCKING 0x0 ;  /* 0x0000000000007b1d */ /* 0x000fe20000010000 */
[----:B------:R-:W-:-:S09]  /*16910*/  UISETP.GE.U32.AND UP0, UPT, UR4, 0x2, UPT ;  /* 0x000000020400788c */ /* 0x000fd2000bf06070 */
[----:B------:R-:W-:Y:S05]  /*16920*/  BRA.U !UP0, `(.L_x_2340) ;  /* 0x0000000108687547 */ /* 0x000fea000b800000 */
[----:B-12---:R-:W-:-:S07]  /*16930*/  HFMA2 R0, -RZ, RZ, 0, 5.9604644775390625e-08 ;  /* 0x00000001ff007431 */ /* 0x006fce00000001ff */
.L_x_2345:
[----:B------:R-:W-:Y:S02]  /*16940*/  LOP3.LUT R2, R31, 0xffff, RZ, 0xc0, !PT ;  /* 0x0000ffff1f027812 */ /* 0x000fe400078ec0ff */
[----:B------:R-:W-:Y:S02]  /*16950*/  LOP3.LUT R3, R29, 0xffff, RZ, 0xc0, !PT ;  /* 0x0000ffff1d037812 */ /* 0x000fe400078ec0ff */
[----:B------:R-:W-:Y:S02]  /*16960*/  LOP3.LUT R6, R23, 0xffff, RZ, 0xc0, !PT ;  /* 0x0000ffff17067812 */ /* 0x000fe400078ec0ff */
[----:B------:R-:W-:Y:S02]  /*16970*/  LOP3.LUT R7, R27, 0xffff, RZ, 0xc0, !PT ;  /* 0x0000ffff1b077812 */ /* 0x000fe400078ec0ff */
[----:B------:R-:W-:Y:S02]  /*16980*/  PRMT R2, R2, 0x8880, RZ ;  /* 0x0000888002027816 */ /* 0x000fe400000000ff */
[----:B------:R-:W-:-:S02]  /*16990*/  PRMT R8, R3, 0x8880, RZ ;  /* 0x0000888003087816 */ /* 0x000fc400000000ff */
[----:B------:R-:W-:Y:S01]  /*169a0*/  PRMT R9, R6, 0x8880, RZ ;  /* 0x0000888006097816 */ /* 0x000fe200000000ff */
[----:B------:R-:W-:Y:S01]  /*169b0*/  IMAD.MOV.U32 R3, RZ, RZ, R2 ;  /* 0x000000ffff037224 */ /* 0x000fe200078e0002 */
[----:B------:R-:W-:Y:S02]  /*169c0*/  PRMT R11, R7, 0x8880, RZ ;  /* 0x00008880070b7816 */ /* 0x000fe400000000ff */
[----:B------:R-:W-:Y:S02]  /*169d0*/  MOV R7, R8 ;  /* 0x0000000800077202 */ /* 0x000fe40000000f00 */
[----:B------:R-:W1:Y:S04]  /*169e0*/  SHFL.DOWN PT, R8, R9, R0, 0x1f ;  /* 0x08001f0009087589 */ /* 0x000e6800000e0000 */
[----:B------:R-:W2:Y:S04]  /*169f0*/  SHFL.DOWN PT, R2, R3, R0, 0x1f ;  /* 0x08001f0003027589 */ /* 0x000ea800000e0000 */
[----:B------:R-:W3:Y:S04]  /*16a00*/  SHFL.DOWN PT, R6, R7, R0, 0x1f ;  /* 0x08001f0007067589 */ /* 0x000ee800000e0000 */
[----:B------:R4:W5:Y:S02]  /*16a10*/  SHFL.DOWN PT, R10, R11, R0, 0x1f ;  /* 0x08001f000b0a7589 */ /* 0x00096400000e0000 */
[----:B----4-:R-:W-:-:S02]  /*16a20*/  IMAD.SHL.U32 R0, R0, 0x2, RZ ;  /* 0x0000000200007824 */ /* 0x010fc400078e00ff */
[----:B-1----:R-:W-:-:S03]  /*16a30*/  IMAD.IADD R8, R8, 0x1, R23 ;  /* 0x0000000108087824 */ /* 0x002fc600078e0217 */
[----:B------:R-:W-:Y:S02]  /*16a40*/  ISETP.GE.AND P1, PT, R0, UR4, PT ;  /* 0x0000000400007c0c */ /* 0x000fe4000bf26270 */
[----:B--2---:R-:W-:Y:S02]  /*16a50*/  IADD3 R2, PT, PT, R2, R31, RZ ;  /* 0x0000001f02027210 */ /* 0x004fe40007ffe0ff */
[----:B------:R-:W-:Y:S02]  /*16a60*/  PRMT R23, R8, 0x7610, R23 ;  /* 0x0000761008177816 */ /* 0x000fe40000000017 */
[----:B---3--:R-:W-:Y:S02]  /*16a70*/  IADD3 R6, PT, PT, R6, R29, RZ ;  /* 0x0000001d06067210 */ /* 0x008fe40007ffe0ff */
[----:B------:R-:W-:Y:S02]  /*16a80*/  PRMT R31, R2, 0x7610, R31 ;  /* 0x00007610021f7816 */ /* 0x000fe4000000001f */
[----:B-----5:R-:W-:-:S02]  /*16a90*/  IADD3 R10, PT, PT, R10, R27, RZ ;  /* 0x0000001b0a0a7210 */ /* 0x020fc40007ffe0ff */
[----:B------:R-:W-:Y:S02]  /*16aa0*/  PRMT R29, R6, 0x7610, R29 ;  /* 0x00007610061d7816 */ /* 0x000fe4000000001d */
[----:B------:R-:W-:Y:S01]  /*16ab0*/  PRMT R27, R10, 0x7610, R27 ;  /* 0x000076100a1b7816 */ /* 0x000fe2000000001b */
[----:B------:R-:W-:Y:S06]  /*16ac0*/  @!P1 BRA `(.L_x_2345) ;  /* 0xfffffffc009c9947 */ /* 0x000fec000383ffff */
.L_x_2340:
[----:B------:R-:W-:Y:S05]  /*16ad0*/  @!P0 EXIT ;  /* 0x000000000000894d */ /* 0x000fea0003800000 */
[----:B------:R-:W3:Y:S02]  /*16ae0*/  LDCU.64 UR4, c[0x0][0x768] ;  /* 0x0000ed00ff0477ac */ /* 0x000ee40008000a00 */
[----:B---3--:R-:W-:-:S04]  /*16af0*/  UISETP.NE.U32.AND UP0, UPT, UR4, URZ, UPT ;  /* 0x000000ff0400728c */ /* 0x008fc8000bf05070 */
[----:B------:R-:W-:-:S09]  /*16b00*/  UISETP.NE.AND.EX UP0, UPT, UR5, URZ, UPT, UP0 ;  /* 0x000000ff0500728c */ /* 0x000fd2000bf05300 */
[----:B------:R-:W-:Y:S05]  /*16b10*/  BRA.U UP0, `(.L_x_2346) ;  /* 0x00000009001c7547 */ /* 0x000fea000b800000 */
[----:B------:R-:W3:Y:S01]  /*16b20*/  LDCU.U8 UR6, c[0x0][0x788] ;  /* 0x0000f100ff0677ac */ /* 0x000ee20008000000 */
[----:B------:R-:W4:Y:S01]  /*16b30*/  LDCU.64 UR4, c[0x0][0x758] ;  /* 0x0000eb00ff0477ac */ /* 0x000f220008000a00 */
[----:B---3--:R-:W-:Y:S02]  /*16b40*/  ISETP.NE.AND P0, PT, RZ, UR6, PT ;  /* 0x00000006ff007c0c */ /* 0x008fe4000bf05270 */
[----:B----4-:R-:W-:Y:S02]  /*16b50*/  IADD3 R8, P4, PT, R26, UR4, RZ ;  /* 0x000000041a087c10 */ /* 0x010fe4000ff9e0ff */
[----:B------:R-:W-:Y:S02]  /*16b60*/  IADD3 R6, P3, PT, R25, UR4, RZ ;  /* 0x0000000419067c10 */ /* 0x000fe4000ff7e0ff */
[----:B------:R-:W-:Y:S02]  /*16b70*/  IADD3 R4, P2, PT, R22, UR4, RZ ;  /* 0x0000000416047c10 */ /* 0x000fe4000ff5e0ff */
[----:B------:R-:W-:Y:S01]  /*16b80*/  IADD3 R2, P1, PT, R18, UR4, RZ ;  /* 0x0000000412027c10 */ /* 0x000fe2000ff3e0ff */
[----:B--2---:R-:W-:Y:S01]  /*16b90*/  IMAD.X R7, RZ, RZ, UR5, P3 ;  /* 0x00000005ff077e24 */ /* 0x004fe200098e06ff */
[----:B------:R-:W-:-:S02]  /*16ba0*/  IADD3.X R9, PT, PT, RZ, UR5, RZ, P4, !PT ;  /* 0x00000005ff097c10 */ /* 0x000fc4000a7fe4ff */
[----:B------:R-:W-:Y:S02]  /*16bb0*/  IADD3.X R5, PT, PT, RZ, UR5, RZ, P2, !PT ;  /* 0x00000005ff057c10 */ /* 0x000fe400097fe4ff */
[----:B-1----:R-:W-:Y:S01]  /*16bc0*/  IADD3.X R3, PT, PT, RZ, UR5, RZ, P1, !PT ;  /* 0x00000005ff037c10 */ /* 0x002fe20008ffe4ff */
[----:B------:R-:W2:Y:S04]  /*16bd0*/  @P0 LDG.E.U8 R0, desc[UR36][R8.64] ;  /* 0x0000002408000981 */ /* 0x000ea8000c1e1100 */
[----:B------:R-:W3:Y:S04]  /*16be0*/  @P0 LDG.E.U8 R10, desc[UR36][R6.64] ;  /* 0x00000024060a0981 */ /* 0x000ee8000c1e1100 */
[----:B------:R-:W4:Y:S04]  /*16bf0*/  @P0 LDG.E.U8 R12, desc[UR36][R4.64] ;  /* 0x00000024040c0981 */ /* 0x000f28000c1e1100 */
[----:B------:R-:W5:Y:S01]  /*16c00*/  @P0 LDG.E.U8 R14, desc[UR36][R2.64] ;  /* 0x00000024020e0981 */ /* 0x000f62000c1e1100 */
[----:B------:R-:W1:Y:S02]  /*16c10*/  LDCU.U8 UR4, c[0x0][0x789] ;  /* 0x0000f120ff0477ac */ /* 0x000e640008000000 */
[----:B-1----:R-:W-:Y:S01]  /*16c20*/  ISETP.NE.AND P1, PT, RZ, UR4, PT ;  /* 0x00000004ff007c0c */ /* 0x002fe2000bf25270 */
[----:B--2---:R-:W-:Y:S01]  /*16c30*/  @P0 IMAD.IADD R0, R31, 0x1, R0 ;  /* 0x000000011f000824 */ /* 0x004fe200078e0200 */
[----:B---3--:R-:W-:-:S04]  /*16c40*/  @P0 IADD3 R10, PT, PT, R29, R10, RZ ;  /* 0x0000000a1d0a0210 */ /* 0x008fc80007ffe0ff */
[----:B------:R-:W-:Y:S02]  /*16c50*/  @P0 PRMT R31, R0, 0x7610, R31 ;  /* 0x00007610001f0816 */ /* 0x000fe4000000001f */
[----:B----4-:R-:W-:Y:S02]  /*16c60*/  @P0 IADD3 R12, PT, PT, R23, R12, RZ ;  /* 0x0000000c170c0210 */ /* 0x010fe40007ffe0ff */
[----:B------:R-:W-:-:S03]  /*16c70*/  @P0 PRMT R29, R10, 0x7610, R29 ;  /* 0x000076100a1d0816 */ /* 0x000fc6000000001d */
[----:B------:R1:W-:Y:S01]  /*16c80*/  @!P1 STG.E.U8 desc[UR36][R8.64], R31 ;  /* 0x0000001f08009986 */ /* 0x0003e2000c101124 */
[----:B-----5:R-:W-:Y:S01]  /*16c90*/  @P0 IMAD.IADD R14, R27, 0x1, R14 ;  /* 0x000000011b0e0824 */ /* 0x020fe200078e020e */
[----:B------:R-:W-:Y:S02]  /*16ca0*/  @P0 PRMT R23, R12, 0x7610, R23 ;  /* 0x000076100c170816 */ /* 0x000fe40000000017 */
[----:B------:R1:W-:Y:S02]  /*16cb0*/  @!P1 STG.E.U8 desc[UR36][R6.64], R29 ;  /* 0x0000001d06009986 */ /* 0x0003e4000c101124 */
[----:B------:R-:W-:Y:S02]  /*16cc0*/  @P0 PRMT R27, R14, 0x7610, R27 ;  /* 0x000076100e1b0816 */ /* 0x000fe4000000001b */
        /* <DEDUP_REMOVED lines=23> */
.L_x_2347:
[----:B------:R-:W2:Y:S01]  /*16e40*/  LDCU.64 UR6, c[0x0][0x758] ;  /* 0x0000eb00ff0677ac */ /* 0x000ea20008000a00 */
[----:B-1----:R-:W-:Y:S01]  /*16e50*/  PRMT R5, R31, 0x9910, RZ ;  /* 0x000099101f057816 */ /* 0x002fe200000000ff */
[----:B------:R-:W-:Y:S01]  /*16e60*/  UPRMT UR4, UR38, 0x9910, URZ ;  /* 0x0000991026047896 */ /* 0x000fe200080000ff */
[----:B------:R-:W1:Y:S05]  /*16e70*/  LDCU UR5, c[0x0][0x78c] ;  /* 0x0000f180ff0577ac */ /* 0x000e6a0008000800 */
        /* <DEDUP_REMOVED lines=22> */
.L_x_2348:
        /* <DEDUP_REMOVED lines=26> */
.L_x_2349:
[----:B------:R-:W2:Y:S01]  /*17180*/  LDCU.64 UR6, c[0x0][0x758] ;  /* 0x0000eb00ff0677ac */ /* 0x000ea20008000a00 */
[----:B-1----:R-:W-:Y:S02]  /*17190*/  PRMT R3, R23, 0x9910, RZ ;  /* 0x0000991017037816 */ /* 0x002fe400000000ff */
[----:B------:R-:W-:Y:S01]  /*171a0*/  PRMT R0, R27, 0x9910, RZ ;  /* 0x000099101b007816 */ /* 0x000fe200000000ff */
[----:B------:R-:W-:Y:S01]  /*171b0*/  UPRMT UR4, UR38, 0x9910, URZ ;  /* 0x0000991026047896 */ /* 0x000fe200080000ff */
[----:B------:R-:W1:Y:S05]  /*171c0*/  LDCU UR5, c[0x0][0x78c] ;  /* 0x0000f180ff0577ac */ /* 0x000e6a0008000800 */
[----:B------:R-:W-:-:S02]  /*171d0*/  IMAD R3, R3, UR4, RZ ;  /* 0x0000000403037c24 */ /* 0x000fc4000f8e02ff */
[----:B------:R-:W-:Y:S01]  /*171e0*/  IMAD R17, R0, UR4, RZ ;  /* 0x0000000400117c24 */ /* 0x000fe2000f8e02ff */
[----:B--2---:R-:W-:-:S05]  /*171f0*/  IADD3 R22, P0, PT, R22, UR6, RZ ;  /* 0x0000000616167c10 */ /* 0x004fca000ff1e0ff */
[----:B------:R-:W-:Y:S01]  /*17200*/  IMAD.X R23, RZ, RZ, UR7, P0 ;  /* 0x00000007ff177e24 */ /* 0x000fe200080e06ff */
[----:B-1----:R-:W-:-:S04]  /*17210*/  UISETP.NE.AND UP0, UPT, UR5, 0x1, UPT ;  /* 0x000000010500788c */ /* 0x002fc8000bf05270 */
[----:B------:R1:W-:Y:S05]  /*17220*/  STG.E.U8 desc[UR36][R22.64], R3 ;  /* 0x0000000316007986 */ /* 0x0003ea000c101124 */
        /* <DEDUP_REMOVED lines=17> */
.L_x_2350:
[----:B------:R-:W2:Y:S02]  /*17340*/  LDCU.64 UR4, c[0x0][0x758] ;  /* 0x0000eb00ff0477ac */ /* 0x000ea40008000a00 */
[----:B--2---:R-:W-:-:S04]  /*17350*/  IADD3 R18, P0, PT, R18, UR4, RZ ;  /* 0x0000000412127c10 */ /* 0x004fc8000ff1e0ff */
[----:B------:R-:W-:-:S05]  /*17360*/  IADD3.X R19, PT, PT, RZ, UR5, RZ, P0, !PT ;  /* 0x00000005ff137c10 */ /* 0x000fca00087fe4ff */
[----:B------:R-:W-:Y:S01]  /*17370*/  STG.E.U8 desc[UR36][R18.64], R17 ;  /* 0x0000001112007986 */ /* 0x000fe2000c101124 */
[----:B------:R-:W-:Y:S05]  /*17380*/  EXIT ;  /* 0x000000000000794d */ /* 0x000fea0003800000 */
.L_x_2346:
[----:B------:R-:W3:Y:S01]  /*17390*/  LDCU.U8 UR4, c[0x0][0x788] ;  /* 0x0000f100ff0477ac */ /* 0x000ee20008000000 */
[----:B------:R-:W4:Y:S01]  /*173a0*/  LDCU.U8 UR5, c[0x0][0x789] ;  /* 0x0000f120ff0577ac */ /* 0x000f220008000000 */
[----:B---3--:R-:W-:Y:S02]  /*173b0*/  UISETP.NE.AND UP1, UPT, UR4, URZ, UPT ;  /* 0x000000ff0400728c */ /* 0x008fe4000bf25270 */
[----:B----4-:R-:W-:-:S07]  /*173c0*/  UISETP.NE.AND UP0, UPT, UR5, URZ, UPT ;  /* 0x000000ff0500728c */ /* 0x010fce000bf05270 */
[----:B------:R-:W-:Y:S05]  /*173d0*/  BRA.U !UP1, `(.L_x_2351) ;  /* 0x0000000109307547 */ /* 0x000fea000b800000 */
[----:B------:R-:W3:Y:S04]  /*173e0*/  LDG.E.U8 R2, desc[UR36][R4.64+0x1] ;  /* 0x0000012404027981 */ /* 0x000ee8000c1e1100 */
[----:B-12---:R-:W2:Y:S04]  /*173f0*/  LDG.E.U8 R0, desc[UR36][R4.64] ;  /* 0x0000002404007981 */ /* 0x006ea8000c1e1100 */
[----:B------:R-:W4:Y:S04]  /*17400*/  LDG.E.U8 R6, desc[UR36][R4.64+0x2] ;  /* 0x0000022404067981 */ /* 0x000f28000c1e1100 */
[----:B------:R-:W5:Y:S01]  /*17410*/  LDG.E.U8 R8, desc[UR36][R4.64+0x3] ;  /* 0x0000032404087981 */ /* 0x000f62000c1e1100 */
[----:B---3--:R-:W-:Y:S01]  /*17420*/  IMAD.IADD R2, R29, 0x1, R2 ;  /* 0x000000011d027824 */ /* 0x008fe200078e0202 */
[----:B--2---:R-:W-:-:S02]  /*17430*/  IADD3 R0, PT, PT, R31, R0, RZ ;  /* 0x000000001f007210 */ /* 0x004fc40007ffe0ff */
[----:B----4-:R-:W-:Y:S02]  /*17440*/  IADD3 R6, PT, PT, R23, R6, RZ ;  /* 0x0000000617067210 */ /* 0x010fe40007ffe0ff */
[----:B-----5:R-:W-:Y:S02]  /*17450*/  IADD3 R8, PT, PT, R27, R8, RZ ;  /* 0x000000081b087210 */ /* 0x020fe40007ffe0ff */
[----:B------:R-:W-:Y:S02]  /*17460*/  PRMT R31, R0, 0x7610, R31 ;  /* 0x00007610001f7816 */ /* 0x000fe4000000001f */
[----:B------:R-:W-:Y:S02]  /*17470*/  PRMT R29, R2, 0x7610, R29 ;  /* 0x00007610021d7816 */ /* 0x000fe4000000001d */
[----:B------:R-:W-:Y:S02]  /*17480*/  PRMT R23, R6, 0x7610, R23 ;  /* 0x0000761006177816 */ /* 0x000fe40000000017 */
[----:B------:R-:W-:-:S07]  /*17490*/  PRMT R27, R8, 0x7610, R27 ;  /* 0x00007610081b7816 */ /* 0x000fce000000001b */
.L_x_2351:
[----:B------:R-:W-:Y:S05]  /*174a0*/  BRA.U !UP0, `(.L_x_2352) ;  /* 0x0000000508a47547 */ /* 0x000fea000b800000 */
[----:B------:R-:W3:Y:S01]  /*174b0*/  LDCU UR4, c[0x0][0x78c] ;  /* 0x0000f180ff0477ac */ /* 0x000ee20008000800 */
[----:B------:R-:W4:Y:S01]  /*174c0*/  LDCU.U8 UR38, c[0x0][0x380] ;  /* 0x00007000ff2677ac */ /* 0x000f220008000000 */
[----:B---3--:R-:W-:-:S09]  /*174d0*/  UISETP.NE.AND UP0, UPT, UR4, 0x1, UPT ;  /* 0x000000010400788c */ /* 0x008fd2000bf05270 */
[----:B----4-:R-:W-:Y:S05]  /*174e0*/  BRA.U !UP0, `(.L_x_2353) ;  /* 0x0000000108407547 */ /* 0x010fea000b800000 */
[----:B-12---:R-:W-:Y:S01]  /*174f0*/  MOV R0, 0x0 ;  /* 0x0000000000007802 */ /* 0x006fe20000000f00 */
        /* <DEDUP_REMOVED lines=15> */
.L_x_2353:
[----:B------:R-:W3:Y:S01]  /*175f0*/  LDCU.64 UR6, c[0x0][0x758] ;  /* 0x0000eb00ff0677ac */ /* 0x000ee20008000a00 */
[----:B------:R-:W-:Y:S01]  /*17600*/  PRMT R5, R31, 0x9910, RZ ;  /* 0x000099101f057816 */ /* 0x000fe200000000ff */
[----:B------:R-:W-:Y:S01]  /*17610*/  UPRMT UR4, UR38, 0x9910, URZ ;  /* 0x0000991026047896 */ /* 0x000fe200080000ff */
[----:B------:R-:W4:Y:S05]  /*17620*/  LDCU UR5, c[0x0][0x78c] ;  /* 0x0000f180ff0577ac */ /* 0x000f2a0008000800 */
[----:B------:R-:W-:Y:S01]  /*17630*/  IMAD R5, R5, UR4, RZ ;  /* 0x0000000405057c24 */ /* 0x000fe2000f8e02ff */
[----:B---3--:R-:W-:-:S05]  /*17640*/  IADD3 R2, P0, PT, R26, UR6, RZ ;  /* 0x000000061a027c10 */ /* 0x008fca000ff1e0ff */
[----:B-1----:R-:W-:Y:S01]  /*17650*/  IMAD.X R3, RZ, RZ, UR7, P0 ;  /* 0x00000007ff037e24 */ /* 0x002fe200080e06ff */
[----:B----4-:R-:W-:-:S04]  /*17660*/  UISETP.NE.AND UP0, UPT, UR5, 0x1, UPT ;  /* 0x000000010500788c */ /* 0x010fc8000bf05270 */
[----:B------:R1:W-:Y:S05]  /*17670*/  STG.E.U8 desc[UR36][R2.64], R5 ;  /* 0x0000000502007986 */ /* 0x0003ea000c101124 */
[----:B------:R-:W-:Y:S05]  /*17680*/  BRA.U !UP0, `(.L_x_2354) ;  /* 0x0000000108407547 */ /* 0x000fea000b800000 */
[----:B--2---:R-:W-:Y:S01]  /*17690*/  MOV R0, 0x0 ;  /* 0x0000000000007802 */ /* 0x004fe20000000f00 */
        /* <DEDUP_REMOVED lines=15> */
.L_x_2354:
[----:B------:R-:W3:Y:S01]  /*17790*/  LDCU.64 UR6, c[0x0][0x758] ;  /* 0x0000eb00ff0677ac */ /* 0x000ee20008000a00 */
[----:B-1----:R-:W-:Y:S01]  /*177a0*/  PRMT R5, R29, 0x9910, RZ ;  /* 0x000099101d057816 */ /* 0x002fe200000000ff */
[----:B------:R-:W-:Y:S01]  /*177b0*/  UPRMT UR4, UR38, 0x9910, URZ ;  /* 0x0000991026047896 */ /* 0x000fe200080000ff */
[----:B------:R-:W1:Y:S05]  /*177c0*/  LDCU UR5, c[0x0][0x78c] ;  /* 0x0000f180ff0577ac */ /* 0x000e6a0008000800 */
[----:B------:R-:W-:Y:S01]  /*177d0*/  IMAD R5, R5, UR4, RZ ;  /* 0x0000000405057c24 */ /* 0x000fe2000f8e02ff */
[----:B---3--:R-:W-:-:S04]  /*177e0*/  IADD3 R2, P0, PT, R25, UR6, RZ ;  /* 0x0000000619027c10 */ /* 0x008fc8000ff1e0ff */
[----:B------:R-:W-:Y:S01]  /*177f0*/  IADD3.X R3, PT, PT, RZ, UR7, RZ, P0, !PT ;  /* 0x00000007ff037c10 */ /* 0x000fe200087fe4ff */
[----:B-1----:R-:W-:-:S04]  /*17800*/  UISETP.NE.AND UP0, UPT, UR5, 0x1, UPT ;  /* 0x000000010500788c */ /* 0x002fc8000bf05270 */
[----:B------:R1:W-:Y:S05]  /*17810*/  STG.E.U8 desc[UR36][R2.64], R5 ;  /* 0x0000000502007986 */ /* 0x0003ea000c101124 */
[----:B------:R-:W-:Y:S05]  /*17820*/  BRA.U !UP0, `(.L_x_2355) ;  /* 0x0000000108407547 */ /* 0x000fea000b800000 */
[----:B--2---:R-:W-:Y:S01]  /*17830*/  MOV R0, 0x0 ;  /* 0x0000000000007802 */ /* 0x004fe20000000f00 */
        /* <DEDUP_REMOVED lines=15> */
.L_x_2355:
[----:B------:R-:W3:Y:S01]  /*17930*/  LDCU.64 UR6, c[0x0][0x758] ;  /* 0x0000eb00ff0677ac */ /* 0x000ee20008000a00 */
[----:B-1----:R-:W-:Y:S02]  /*17940*/  PRMT R3, R23, 0x9910, RZ ;  /* 0x0000991017037816 */ /* 0x002fe400000000ff */
[----:B--2---:R-:W-:Y:S01]  /*17950*/  PRMT R0, R27, 0x9910, RZ ;  /* 0x000099101b007816 */ /* 0x004fe200000000ff */
[----:B------:R-:W-:Y:S01]  /*17960*/  UPRMT UR4, UR38, 0x9910, URZ ;  /* 0x0000991026047896 */ /* 0x000fe200080000ff */
[----:B------:R-:W1:Y:S05]  /*17970*/  LDCU UR5, c[0x0][0x78c] ;  /* 0x0000f180ff0577ac */ /* 0x000e6a0008000800 */
[----:B------:R-:W-:-:S02]  /*17980*/  IMAD R3, R3, UR4, RZ ;  /* 0x0000000403037c24 */ /* 0x000fc4000f8e02ff */
[----:B------:R-:W-:Y:S01]  /*17990*/  IMAD R17, R0, UR4, RZ ;  /* 0x0000000400117c24 */ /* 0x000fe2000f8e02ff */
[----:B---3--:R-:W-:-:S04]  /*179a0*/  IADD3 R22, P0, PT, R22, UR6, RZ ;  /* 0x0000000616167c10 */ /* 0x008fc8000ff1e0ff */
        /* <DEDUP_REMOVED lines=20> */
.L_x_2356:
[----:B------:R-:W2:Y:S02]  /*17af0*/  LDCU.64 UR4, c[0x0][0x758] ;  /* 0x0000eb00ff0477ac */ /* 0x000ea40008000a00 */
[----:B--2---:R-:W-:-:S05]  /*17b00*/  IADD3 R18, P0, PT, R18, UR4, RZ ;  /* 0x0000000412127c10 */ /* 0x004fca000ff1e0ff */
[----:B------:R-:W-:-:S05]  /*17b10*/  IMAD.X R19, RZ, RZ, UR5, P0 ;  /* 0x00000005ff137e24 */ /* 0x000fca00080e06ff */
[----:B------:R-:W-:Y:S01]  /*17b20*/  STG.E.U8 desc[UR36][R18.64], R17 ;  /* 0x0000001112007986 */ /* 0x000fe2000c101124 */
[----:B------:R-:W-:Y:S05]  /*17b30*/  EXIT ;  /* 0x000000000000794d */ /* 0x000fea0003800000 */
.L_x_2352:
[----:B------:R-:W-:Y:S04]  /*17b40*/  STG.E.U8 desc[UR36][R4.64], R31 ;  /* 0x0000001f04007986 */ /* 0x000fe8000c101124 */
[----:B------:R-:W-:Y:S04]  /*17b50*/  STG.E.U8 desc[UR36][R4.64+0x1], R29 ;  /* 0x0000011d04007986 */ /* 0x000fe8000c101124 */
[----:B------:R-:W-:Y:S04]  /*17b60*/  STG.E.U8 desc[UR36][R4.64+0x2], R23 ;  /* 0x0000021704007986 */ /* 0x000fe8000c101124 */
[----:B------:R-:W-:Y:S01]  /*17b70*/  STG.E.U8 desc[UR36][R4.64+0x3], R27 ;  /* 0x0000031b04007986 */ /* 0x000fe2000c101124 */
[----:B------:R-:W-:Y:S05]  /*17b80*/  EXIT ;  /* 0x000000000000794d */ /* 0x000fea0003800000 */
.L_x_2321:
        /* <DEDUP_REMOVED lines=25> */
[----:B------:R-:W2:Y:S04]  /*17d20*/  @P0 LDG.E.U8 R0, desc[UR36][R8.64] ;  /* 0x0000002408000981 */ /* 0x000ea8000c1e1100 */
[----:B------:R-:W3:Y:S04]  /*17d30*/  @P0 LDG.E.U8 R10, desc[UR36][R6.64] ;  /* 0x00000024060a0981 */ /* 0x000ee8000c1e1100 */
[----:B------:R-:W4:Y:S04]  /*17d40*/  @P0 LDG.E.U8 R12, desc[UR36][R4.64] ;  /* 0x00000024040c0981 */ /* 0x000f28000c1e1100 */
[----:B------:R-:W5:Y:S01]  /*17d50*/  @P0 LDG.E.U8 R11, desc[UR36][R2.64] ;  /* 0x00000024020b0981 */ /* 0x000f62000c1e1100 */
[----:B------:R-:W1:Y:S02]  /*17d60*/  LDCU.U8 UR4, c[0x0][0x789] ;  /* 0x0000f120ff0477ac */ /* 0x000e640008000000 */
[----:B-1----:R-:W-:-:S02]  /*17d70*/  ISETP.NE.AND P1, PT, RZ, UR4, PT ;  /* 0x00000004ff007c0c */ /* 0x002fc4000bf25270 */
[----:B--2---:R-:W-:Y:S01]  /*17d80*/  @P0 IADD3 R0, PT, PT, R29, R0, RZ ;  /* 0x000000001d000210 */ /* 0x004fe20007ffe0ff */
[----:B---3--:R-:W-:-:S03]  /*17d90*/  @P0 IMAD.IADD R10, R27, 0x1, R10 ;  /* 0x000000011b0a0824 */ /* 0x008fc600078e020a */
[----:B------:R-:W-:Y:S02]  /*17da0*/  @P0 PRMT R29, R0, 0x7610, R29 ;  /* 0x00007610001d0816 */ /* 0x000fe4000000001d */
[----:B----4-:R-:W-:Y:S02]  /*17db0*/  @P0 IADD3 R12, PT, PT, R23, R12, RZ ;  /* 0x0000000c170c0210 */ /* 0x010fe40007ffe0ff */
[----:B------:R-:W-:-:S03]  /*17dc0*/  @P0 PRMT R27, R10, 0x7610, R27 ;  /* 0x000076100a1b0816 */ /* 0x000fc6000000001b */
[----:B------:R1:W-:Y:S01]  /*17dd0*/  @!P1 STG.E.U8 desc[UR36][R8.64], R29 ;  /* 0x0000001d08009986 */ /* 0x0003e2000c101124 */
[----:B-----5:R-:W-:Y:S02]  /*17de0*/  @P0 IADD3 R11, PT, PT, R24, R11, RZ ;  /* 0x0000000b180b0210 */ /* 0x020fe40007ffe0ff */
[----:B------:R-:W-:Y:S01]  /*17df0*/  @P0 PRMT R23, R12, 0x7610, R23 ;  /* 0x000076100c170816 */ /* 0x000fe20000000017 */
[----:B------:R1:W-:Y:S01]  /*17e00*/  @!P1 STG.E.U8 desc[UR36][R6.64], R27 ;  /* 0x0000001b06009986 */ /* 0x0003e2000c101124 */
[----:B------:R-:W-:-:S03]  /*17e10*/  @P0 PRMT R24, R11, 0x7610, R24 ;  /* 0x000076100b180816 */ /* 0x000fc60000000018 */
        /* <DEDUP_REMOVED lines=10> */
[----:B-1----:R-:W-:Y:S01]  /*17ec0*/  IMAD.MOV.U32 R8, RZ, RZ, 0x2ef ;  /* 0x000002efff087424 */ /* 0x002fe200078e00ff */
        /* <DEDUP_REMOVED lines=12> */
.L_x_2358:
[----:B------:R-:W2:Y:S01]  /*17f90*/  LDCU.64 UR4, c[0x0][0x758] ;  /* 0x0000eb00ff0477ac */ /* 0x000ea20008000a00 */
[----:B-1----:R-:W-:Y:S02]  /*17fa0*/  PRMT R5, R29, 0x9910, RZ ;  /* 0x000099101d057816 */ /* 0x002fe400000000ff */
[----:B---3--:R-:W-:-:S05]  /*17fb0*/  PRMT R0, R16, 0x9910, RZ ;  /* 0x0000991010007816 */ /* 0x008fca00000000ff */
        /* <DEDUP_REMOVED lines=23> */
.L_x_2359:
[----:B------:R-:W1:Y:S01]  /*18130*/  LDCU.64 UR4, c[0x0][0x758] ;  /* 0x0000eb00ff0477ac */ /* 0x000e620008000a00 */
[----:B------:R-:W-:Y:S02]  /*18140*/  PRMT R5, R27, 0x9910, RZ ;  /* 0x000099101b057816 */ /* 0x000fe400000000ff */
[----:B------:R-:W-:-:S05]  /*18150*/  PRMT R0, R16, 0x9910, RZ ;  /* 0x0000991010007816 */ /* 0x000fca00000000ff */
        /* <DEDUP_REMOVED lines=23> */
.L_x_2360:
[----:B------:R-:W1:Y:S01]  /*182d0*/  LDCU.64 UR4, c[0x0][0x758] ;  /* 0x0000eb00ff0477ac */ /* 0x000e620008000a00 */
[----:B------:R-:W-:Y:S02]  /*182e0*/  PRMT R3, R23, 0x9910, RZ ;  /* 0x0000991017037816 */ /* 0x000fe400000000ff */
[----:B------:R-:W-:Y:S02]  /*182f0*/  PRMT R17, R16, 0x9910, RZ ;  /* 0x0000991010117816 */ /* 0x000fe400000000ff */
        /* <DEDUP_REMOVED lines=25> */
.L_x_2361:
[----:B------:R-:W1:Y:S02]  /*18490*/  LDCU.64 UR4, c[0x0][0x758] ;  /* 0x0000eb00ff0477ac */ /* 0x000e640008000a00 */
[----:B-1----:R-:W-:-:S05]  /*184a0*/  IADD3 R18, P0, PT, R18, UR4, RZ ;  /* 0x0000000412127c10 */ /* 0x002fca000ff1e0ff */
[----:B------:R-:W-:-:S05]  /*184b0*/  IMAD.X R19, RZ, RZ, UR5, P0 ;  /* 0x00000005ff137e24 */ /* 0x000fca00080e06ff */
[----:B------:R-:W-:Y:S01]  /*184c0*/  STG.E.U8 desc[UR36][R18.64], R17 ;  /* 0x0000001112007986 */ /* 0x000fe2000c101124 */
[----:B------:R-:W-:Y:S05]  /*184d0*/  EXIT ;  /* 0x000000000000794d */ /* 0x000fea0003800000 */
.L_x_2357:
[----:B------:R-:W1:Y:S01]  /*184e0*/  LDCU.U8 UR4, c[0x0][0x788] ;  /* 0x0000f100ff0477ac */ /* 0x000e620008000000 */
[----:B------:R-:W2:Y:S01]  /*184f0*/  LDCU.U8 UR5, c[0x0][0x789] ;  /* 0x0000f120ff0577ac */ /* 0x000ea20008000000 */
[----:B-1----:R-:W-:Y:S02]  /*18500*/  UISETP.NE.AND UP0, UPT, UR4, URZ, UPT ;  /* 0x000000ff0400728c */ /* 0x002fe4000bf05270 */
[----:B--2---:R-:W-:-:S07]  /*18510*/  UISETP.NE.AND UP1, UPT, UR5, URZ, UPT ;  /* 0x000000ff0500728c */ /* 0x004fce000bf25270 */
[----:B------:R-:W-:Y:S05]  /*18520*/  BRA.U !UP0, `(.L_x_2362) ;  /* 0x0000000108307547 */ /* 0x000fea000b800000 */
[----:B------:R-:W2:Y:S04]  /*18530*/  LDG.E.U8 R6, desc[UR36][R4.64+0x2] ;  /* 0x0000022404067981 */ /* 0x000ea8000c1e1100 */
[----:B------:R-:W3:Y:S04]  /*18540*/  LDG.E.U8 R0, desc[UR36][R4.64] ;  /* 0x0000002404007981 */ /* 0x000ee8000c1e1100 */
[----:B------:R-:W4:Y:S04]  /*18550*/  LDG.E.U8 R2, desc[UR36][R4.64+0x1] ;  /* 0x0000012404027981 */ /* 0x000f28000c1e1100 */
[----:B------:R-:W5:Y:S01]  /*18560*/  LDG.E.U8 R3, desc[UR36][R4.64+0x3] ;  /* 0x0000032404037981 */ /* 0x000f62000c1e1100 */
        /* <DEDUP_REMOVED lines=8> */
.L_x_2362:
[----:B------:R-:W-:Y:S05]  /*185f0*/  BRA.U !UP1, `(.L_x_2363) ;  /* 0x0000000509a47547 */ /* 0x000fea000b800000 */
[----:B------:R-:W1:Y:S01]  /*18600*/  LDCU UR4, c[0x0][0x78c] ;  /* 0x0000f180ff0477ac */ /* 0x000e620008000800 */
[----:B------:R-:W2:Y:S01]  /*18610*/  LDC.U8 R16, c[0x0][0x380] ;  /* 0x0000e000ff107b82 */ /* 0x000ea20000000000 */
[----:B-1----:R-:W-:-:S09]  /*18620*/  UISETP.NE.AND UP0, UPT, UR4, 0x1, UPT ;  /* 0x000000010400788c */ /* 0x002fd2000bf05270 */
[----:B------:R-:W-:Y:S05]  /*18630*/  BRA.U !UP0, `(.L_x_2364) ;  /* 0x0000000108407547 */ /* 0x000fea000b800000 */
[----:B------:R-:W-:Y:S01]  /*18640*/  MOV R0, 0x0 ;  /* 0x0000000000007802 */ /* 0x000fe20000000f00 */
[----:B------:R-:W1:Y:S01]  /*18650*/  LDCU.64 UR4, c[0x4][0x590] ;  /* 0x0100b200ff0477ac */ /* 0x000e620008000a00 */
[----:B------:R-:W-:Y:S02]  /*18660*/  HFMA2 R8, -RZ, RZ, 0, 4.4763088226318359375e-05 ;  /* 0x000002efff087431 */ /* 0x000fe400000001ff */
[----:B------:R-:W-:Y:S01]  /*18670*/  IMAD.MOV.U32 R12, RZ, RZ, 0x1 ;  /* 0x00000001ff0c7424 */ /* 0x000fe200078e00ff */
[----:B------:R3:W4:Y:S01]  /*18680*/  LDC.64 R2, c[0x4][R0] ;  /* 0x0100000000027b82 */ /* 0x0007220000000a00 */
[----:B------:R-:W5:Y:S01]  /*18690*/  LDCU.64 UR6, c[0x4][0x578] ;  /* 0x0100af00ff0677ac */ /* 0x000f620008000a00 */
[----:B------:R-:W-:Y:S01]  /*186a0*/  MOV R13, RZ ;  /* 0x000000ff000d7202 */ /* 0x000fe20000000f00 */
[----:B------:R-:W0:Y:S01]  /*186b0*/  LDCU.64 UR8, c[0x4][0x2e0] ;  /* 0x01005c00ff0877ac */ /* 0x000e220008000a00 */
[----:B-1----:R-:W-:Y:S01]  /*186c0*/  MOV R4, UR4 ;  /* 0x0000000400047c02 */ /* 0x002fe20008000f00 */
[----:B------:R-:W-:Y:S01]  /*186d0*/  IMAD.U32 R5, RZ, RZ, UR5 ;  /* 0x00000005ff057e24 */ /* 0x000fe2000f8e00ff */
[----:B-----5:R-:W-:-:S02]  /*186e0*/  MOV R6, UR6 ;  /* 0x0000000600067c02 */ /* 0x020fc40008000f00 */
[----:B------:R-:W-:Y:S01]  /*186f0*/  MOV R7, UR7 ;  /* 0x0000000700077c02 */ /* 0x000fe20008000f00 */
[----:B0-----:R-:W-:Y:S01]  /*18700*/  IMAD.U32 R10, RZ, RZ, UR8 ;  /* 0x00000008ff0a7e24 */ /* 0x001fe2000f8e00ff */
[----:B---3--:R-:W-:-:S07]  /*18710*/  MOV R11, UR9 ;  /* 0x00000009000b7c02 */ /* 0x008fce0008000f00 */
[----:B------:R-:W-:-:S07]  /*18720*/  LEPC R20, `(.L_x_2364) ;  /* 0x000000001014794e */ /* 0x000fce0000000000 */
[----:B--2-4-:R-:W-:Y:S05]  /*18730*/  CALL.ABS.NOINC R2 ;  /* 0x0000000002007343 */ /* 0x014fea0003c00000 */
.L_x_2364:
[----:B------:R-:W1:Y:S01]  /*18740*/  LDCU.64 UR4, c[0x0][0x758] ;  /* 0x0000eb00ff0477ac */ /* 0x000e620008000a00 */
[----:B------:R-:W-:Y:S02]  /*18750*/  PRMT R5, R29, 0x9910, RZ ;  /* 0x000099101d057816 */ /* 0x000fe400000000ff */
[----:B--2---:R-:W-:-:S05]  /*18760*/  PRMT R0, R16, 0x9910, RZ ;  /* 0x0000991010007816 */ /* 0x004fca00000000ff */
        /* <DEDUP_REMOVED lines=23> */
.L_x_2365:
[----:B------:R-:W1:Y:S01]  /*188e0*/  LDCU.64 UR4, c[0x0][0x758] ;  /* 0x0000eb00ff0477ac */ /* 0x000e620008000a00 */
[----:B------:R-:W-:Y:S02]  /*188f0*/  PRMT R5, R27, 0x9910, RZ ;  /* 0x000099101b057816 */ /* 0x000fe400000000ff */
[----:B------:R-:W-:-:S05]  /*18900*/  PRMT R0, R16, 0x9910, RZ ;  /* 0x0000991010007816 */ /* 0x000fca00000000ff */
[----:B------:R-:W-:Y:S01]  /*18910*/  IMAD R5, R0, R5, RZ ;  /* 0x0000000500057224 */ /* 0x000fe200078e02ff */
[----:B-1----:R-:W-:Y:S01]  /*18920*/  IADD3 R2, P0, PT, R25, UR4, RZ ;  /* 0x0000000419027c10 */ /* 0x002fe2000ff1e0ff */
        /* <DEDUP_REMOVED lines=21> */
.L_x_2366:
        /* <DEDUP_REMOVED lines=28> */
.L_x_2367:
[----:B------:R-:W1:Y:S02]  /*18c40*/  LDCU.64 UR4, c[0x0][0x758] ;  /* 0x0000eb00ff0477ac */ /* 0x000e640008000a00 */
[----:B-1----:R-:W-:-:S04]  /*18c50*/  IADD3 R18, P0, PT, R18, UR4, RZ ;  /* 0x0000000412127c10 */ /* 0x002fc8000ff1e0ff */
[----:B------:R-:W-:-:S05]  /*18c60*/  IADD3.X R19, PT, PT, RZ, UR5, RZ, P0, !PT ;  /* 0x00000005ff137c10 */ /* 0x000fca00087fe4ff */
[----:B------:R-:W-:Y:S01]  /*18c70*/  STG.E.U8 desc[UR36][R18.64], R17 ;  /* 0x0000001112007986 */ /* 0x000fe2000c101124 */
[----:B------:R-:W-:Y:S05]  /*18c80*/  EXIT ;  /* 0x000000000000794d */ /* 0x000fea0003800000 */
.L_x_2363:
[----:B------:R-:W-:Y:S04]  /*18c90*/  STG.E.U8 desc[UR36][R4.64], R29 ;  /* 0x0000001d04007986 */ /* 0x000fe8000c101124 */
[----:B------:R-:W-:Y:S04]  /*18ca0*/  STG.E.U8 desc[UR36][R4.64+0x1], R27 ;  /* 0x0000011b04007986 */ /* 0x000fe8000c101124 */
[----:B------:R-:W-:Y:S04]  /*18cb0*/  STG.E.U8 desc[UR36][R4.64+0x2], R23 ;  /* 0x0000021704007986 */ /* 0x000fe8000c101124 */
[----:B------:R-:W-:Y:S01]  /*18cc0*/  STG.E.U8 desc[UR36][R4.64+0x3], R24 ;  /* 0x0000031804007986 */ /* 0x000fe2000c101124 */
[----:B------:R-:W-:Y:S05]  /*18cd0*/  EXIT ;  /* 0x000000000000794d */ /* 0x000fea0003800000 */
.L_x_2368:
        /* <DEDUP_REMOVED lines=10> */
.L_x_7285:


//--------------------- .text._ZN2at6native13reduce_kernelILi512ELi1ENS0_8ReduceOpIhNS0_7MeanOpsIhhhhEEjhLi4ELi4EEEEEvT1_ --------------------------
	.section	.text._ZN2at6native13reduce_kernelILi512ELi1ENS0_8ReduceOpIhNS0_7MeanOpsIhhhhEEjhLi4ELi4EEEEEvT1_,"ax",@progbits
	.align	128
        .global         _ZN2at6native13reduce_kernelILi512ELi1ENS0_8ReduceOpIhNS0_7MeanOpsIhhhhEEjhLi4ELi4EEEEEvT1_
        .type           _ZN2at6native13reduce_kernelILi512ELi1ENS0_8ReduceOpIhNS0_7MeanOpsIhhhhEEjhLi4ELi4EEEEEvT1_,@function
        .size           _ZN2at6native13reduce_kernelILi512ELi1ENS0_8ReduceOpIhNS0_7MeanOpsIhhhhEEjhLi4ELi4EEEEEvT1_,(.L_x_7286 - _ZN2at6native13reduce_kernelILi512ELi1ENS0_8ReduceOpIhNS0_7MeanOpsIhhhhEEjhLi4ELi4EEEEEvT1_)
        .other          _ZN2at6native13reduce_kernelILi512ELi1ENS0_8ReduceOpIhNS0_7MeanOpsIhhhhEEjhLi4ELi4EEEEEvT1_,@"STO_CUDA_ENTRY STV_DEFAULT"
_ZN2at6native13reduce_kernelILi512ELi1ENS0_8ReduceOpIhNS0_7MeanOpsIhhhhEEjhLi4ELi4EEEEEvT1_:
.text._ZN2at6native13reduce_kernelILi512ELi1ENS0_8ReduceOpIhNS0_7MeanOpsIhhhhEEjhLi4ELi4EEEEEvT1_:
        /* <DEDUP_REMOVED lines=295> */
.L_x_2369:
        /* <DEDUP_REMOVED lines=43> */
.L_x_2376:
[----:B------:R-:W-:Y:S05]  /*1520*/  BSYNC.RECONVERGENT B2 ;  /* 0x0000000000027941 */ /* 0x000fea0003800200 */
.L_x_2375:
[----:B------:R-:W-:Y:S02]  /*1530*/  IADD3 R14, P0, PT, R13, 0x4, RZ ;  /* 0x000000040d0e7810 */ /* 0x000fe40007f1e0ff */
[----:B------:R-:W-:-:S03]  /*1540*/  IADD3 R4, PT, PT, R11, -0x4, R8 ;  /* 0xfffffffc0b047810 */ /* 0x000fc60007ffe008 */
[----:B------:R-:W-:-:S08]  /*1550*/  IMAD.X R15, RZ, RZ, R15, P0 ;  /* 0x000000ffff0f7224 */ /* 0x000fd000000e060f */
.L_x_2374:
[----:B------:R-:W-:Y:S05]  /*1560*/  BSYNC.RECONVERGENT B1 ;  /* 0x0000000000017941 */ /* 0x000fea0003800200 */
.L_x_2373:
        /* <DEDUP_REMOVED lines=14> */
.L_x_2379:
        /* <DEDUP_REMOVED lines=15> */
.L_x_2378:
[----:B------:R-:W-:Y:S05]  /*1740*/  BSYNC.RECONVERGENT B1 ;  /* 0x0000000000017941 */ /* 0x000fea0003800200 */
.L_x_2377:
        /* <DEDUP_REMOVED lines=10> */
.L_x_2381:
[----:B------:R-:W-:Y:S05]  /*17f0*/  BSYNC.RECONVERGENT B1 ;  /* 0x0000000000017941 */ /* 0x000fea0003800200 */
.L_x_2380:
[----:B------:R-:W-:-:S04]  /*1800*/  IADD3 R3, PT, PT, R5, R0, R3 ;  /* 0x0000000005037210 */ /* 0x000fc80007ffe003 */
[----:B------:R-:W-:-:S04]  /*1810*/  IADD3 R3, PT, PT, R3, R2, RZ ;  /* 0x0000000203037210 */ /* 0x000fc80007ffe0ff */
[----:B------:R-:W-:Y:S01]  /*1820*/  PRMT R4, R3, 0x7610, R4 ;  /* 0x0000761003047816 */ /* 0x000fe20000000004 */
[----:B------:R-:W-:Y:S06]  /*1830*/  BRA `(.L_x_2371) ;  /* 0x0000009000c47947 */ /* 0x000fec0003800000 */
.L_x_2372:
        /* <DEDUP_REMOVED lines=20> */
.L_x_2386:
        /* <DEDUP_REMOVED lines=24> */
.L_x_2385:
[----:B------:R-:W-:Y:S02]  /*1b00*/  PRMT R13, R11, 0x7610, R13 ;  /* 0x000076100b0d7816 */ /* 0x000fe4000000000d */
[----:B------:R-:W-:Y:S02]  /*1b10*/  PRMT R10, R2, 0x7610, R10 ;  /* 0x00007610020a7816 */ /* 0x000fe4000000000a */
[----:B------:R-:W-:-:S07]  /*1b20*/  PRMT R11, R12, 0x7610, R11 ;  /* 0x000076100c0b7816 */ /* 0x000fce000000000b */
.L_x_2384:
[----:B------:R-:W-:Y:S05]  /*1b30*/  BSYNC.RECONVERGENT B1 ;  /* 0x0000000000017941 */ /* 0x000fea0003800200 */
.L_x_2383:
        /* <DEDUP_REMOVED lines=23> */
.L_x_2388:
[----:B------:R-:W-:Y:S05]  /*1cb0*/  BSYNC.RECONVERGENT B1 ;  /* 0x0000000000017941 */ /* 0x000fea0003800200 */
.L_x_2387:
        /* <DEDUP_REMOVED lines=16> */
.L_x_2390:
[----:B------:R-:W-:Y:S05]  /*1dc0*/  BSYNC.RECONVERGENT B1 ;  /* 0x0000000000017941 */ /* 0x000fea0003800200 */
.L_x_2389:
[----:B------:R-:W-:-:S04]  /*1dd0*/  IADD3 R4, PT, PT, R6, R5, R4 ;  /* 0x0000000506047210 */ /* 0x000fc80007ffe004 */
[----:B------:R-:W-:Y:S01]  /*1de0*/  IADD3 R4, PT, PT, R4, R7, RZ ;  /* 0x0000000704047210 */ /* 0x000fe20007ffe0ff */
[----:B------:R-:W-:Y:S06]  /*1df0*/  BRA `(.L_x_2371) ;  /* 0x0000008c00547947 */ /* 0x000fec0003800000 */
.L_x_2382:
        /* <DEDUP_REMOVED lines=16> */
.L_x_2395:
        /* <DEDUP_REMOVED lines=28> */
.L_x_2394:
[----:B------:R-:W-:Y:S02]  /*20c0*/  PRMT R11, R3, 0x7610, R11 ;  /* 0x00007610030b7816 */ /* 0x000fe4000000000b */
[----:B------:R-:W-:-:S07]  /*20d0*/  PRMT R5, R21, 0x7610, R5 ;  /* 0x0000761015057816 */ /* 0x000fce0000000005 */
.L_x_2393:
[----:B------:R-:W-:Y:S05]  /*20e0*/  BSYNC.RECONVERGENT B1 ;  /* 0x0000000000017941 */ /* 0x000fea0003800200 */
.L_x_2392:
        /* <DEDUP_REMOVED lines=27> */
.L_x_2397:
[----:B------:R-:W-:Y:S05]  /*22a0*/  BSYNC.RECONVERGENT B1 ;  /* 0x0000000000017941 */ /* 0x000fea0003800200 */
.L_x_2396:
        /* <DEDUP_REMOVED lines=18> */
.L_x_2399:
[----:B------:R-:W-:Y:S05]  /*23d0*/  BSYNC.RECONVERGENT B1 ;  /* 0x0000000000017941 */ /* 0x000fea0003800200 */
.L_x_2398:
[----:B------:R-:W-:-:S05]  /*23e0*/  IADD3 R13, PT, PT, R17, R13, R12 ;  /* 0x0000000d110d7210 */ /* 0x000fca0007ffe00c */
[----:B------:R-:W-:-:S05]  /*23f0*/  IMAD.IADD R13, R13, 0x1, R18 ;  /* 0x000000010d0d7824 */ /* 0x000fca00078e0212 */
[----:B-----5:R-:W-:Y:S01]  /*2400*/  PRMT R4, R13, 0x7610, R4 ;  /* 0x000076100d047816 */ /* 0x020fe20000000004 */
[----:B------:R-:W-:Y:S06]  /*2410*/  BRA `(.L_x_2371) ;  /* 0x0000008400cc7947 */ /* 0x000fec0003800000 */
.L_x_2391:
        /* <DEDUP_REMOVED lines=20> */
.L_x_2407:
        /* <DEDUP_REMOVED lines=291> */
.L_x_2403:
        /* <DEDUP_REMOVED lines=214> */
[----:B------:R-:W-:Y:S02]  /*44f0*/  HFMA2 R14, -RZ, RZ, 0, 0 ;  /* 0x00000000ff0e7431 */ /* 0x000fe400000001ff */
[----:B------:R-:W-:-:S10]  /*4500*/  IMAD.MOV.U32 R15, RZ, RZ, R23 ;  /* 0x000000ffff0f7224 */ /* 0x000fd400078e0017 */
        /* <DEDUP_REMOVED lines=14> */
.L_x_2404:
        /* <DEDUP_REMOVED lines=230> */
.L_x_2405:
        /* <DEDUP_REMOVED lines=230> */
.L_x_2406:
[----:B------:R-:W-:-:S05]  /*62b0*/  IADD3 R14, P1, PT, R21, R12, RZ ;  /* 0x0000000c150e7210 */ /* 0x000fca0007f3e0ff */
[----:B------:R-:W-:-:S05]  /*62c0*/  IMAD.X R15, RZ, RZ, R13, P1 ;  /* 0x000000ffff0f7224 */ /* 0x000fca00008e060d */
[----:B------:R1:W5:Y:S03]  /*62d0*/  LDG.E.U8 R14, desc[UR36][R14.64] ;  /* 0x000000240e0e7981 */ /* 0x000366000c1e1100 */
.L_x_2402:
        /* <DEDUP_REMOVED lines=11> */
.L_x_2401:
[----:B------:R-:W-:Y:S05]  /*6390*/  BSYNC.RECONVERGENT B1 ;  /* 0x0000000000017941 */ /* 0x000fea0003800200 */
.L_x_2400:
        /* <DEDUP_REMOVED lines=24> */
.L_x_2410:
        /* <DEDUP_REMOVED lines=276> */
.L_x_2411:
        /* <DEDUP_REMOVED lines=274> */
.L_x_2412:
        /* <DEDUP_REMOVED lines=274> */
.L_x_2413:
        /* <DEDUP_REMOVED lines=274> */
.L_x_2414:
[----:B------:R-:W-:-:S04]  /*a9c0*/  IADD3 R10, P0, PT, R17, R10, RZ ;  /* 0x0000000a110a7210 */ /* 0x000fc80007f1e0ff */
[----:B------:R-:W-:-:S05]  /*a9d0*/  IADD3.X R11, PT, PT, RZ, R11, RZ, P0, !PT ;  /* 0x0000000bff0b7210 */ /* 0x000fca00007fe4ff */
[----:B------:R0:W5:Y:S04]  /*a9e0*/  LDG.E.U8 R0, desc[UR36][R10.64] ;  /* 0x000000240a007981 */ /* 0x000168000c1e1100 */
.L_x_2409:
[----:B------:R-:W-:Y:S05]  /*a9f0*/  BSYNC.RECONVERGENT B1 ;  /* 0x0000000000017941 */ /* 0x000fea0003800200 */
.L_x_2408:
        /* <DEDUP_REMOVED lines=17> */
.L_x_2416:
[----:B------:R-:W-:Y:S05]  /*ab10*/  BSYNC.RECONVERGENT B1 ;  /* 0x0000000000017941 */ /* 0x000fea0003800200 */
.L_x_2415:
[----:B------:R-:W-:-:S04]  /*ab20*/  IADD3 R2, PT, PT, R4, R3, R2 ;  /* 0x0000000304027210 */ /* 0x000fc80007ffe002 */
[----:B------:R-:W-:-:S04]  /*ab30*/  IADD3 R2, PT, PT, R2, R5, RZ ;  /* 0x0000000502027210 */ /* 0x000fc80007ffe0ff */
[----:B------:R-:W-:-:S07]  /*ab40*/  PRMT R4, R2, 0x7610, R4 ;  /* 0x0000761002047816 */ /* 0x000fce0000000004 */
.L_x_2371:
[----:B------:R-:W-:Y:S05]  /*ab50*/  BSYNC.RECONVERGENT B0 ;  /* 0x0000000000007941 */ /* 0x000fea0003800200 */
.L_x_2370:
        /* <DEDUP_REMOVED lines=14> */
.L_x_2418:
        /* <DEDUP_REMOVED lines=13> */
.L_x_2417:
        /* <DEDUP_REMOVED lines=18> */
.L_x_2421:
        /* <DEDUP_REMOVED lines=12> */
.L_x_2420:
[----:B------:R-:W-:Y:S01]  /*aef0*/  BAR.SYNC.DEFER_BLOCKING 0x0 ;  /* 0x0000000000007b1d */ /* 0x000fe20000010000 */
[----:B------:R-:W-:-:S09]  /*af00*/  UISETP.GE.U32.AND UP0, UPT, UR4, 0x2, UPT ;  /* 0x000000020400788c */ /* 0x000fd2000bf06070 */
[----:B------:R-:W-:Y:S05]  /*af10*/  BRA.U !UP0, `(.L_x_2419) ;  /* 0x00000001081c7547 */ /* 0x000fea000b800000 */
[----:B-----5:R-:W-:-:S07]  /*af20*/  HFMA2 R0, -RZ, RZ, 0, 5.9604644775390625e-08 ;  /* 0x00000001ff007431 */ /* 0x020fce00000001ff */
.L_x_2422:
[----:B01234-:R-:W-:-:S06]  /*af30*/  LOP3.LUT R3, R4, 0xff, RZ, 0xc0, !PT ;  /* 0x000000ff04037812 */ /* 0x01ffcc00078ec0ff */
[----:B------:R0:W1:Y:S02]  /*af40*/  SHFL.DOWN PT, R3, R3, R0, 0x1f ;  /* 0x08001f0003037589 */ /* 0x00006400000e0000 */
[----:B0-----:R-:W-:-:S04]  /*af50*/  SHF.L.U32 R0, R0, 0x1, RZ ;  /* 0x0000000100007819 */ /* 0x001fc800000006ff */
[----:B------:R-:W-:Y:S01]  /*af60*/  ISETP.GE.AND P0, PT, R0, UR4, PT ;  /* 0x0000000400007c0c */ /* 0x000fe2000bf06270 */
[----:B-1----:R-:W-:-:S12]  /*af70*/  IMAD.IADD R4, R3, 0x1, R4 ;  /* 0x0000000103047824 */ /* 0x002fd800078e0204 */
[----:B------:R-:W-:Y:S05]  /*af80*/  @!P0 BRA `(.L_x_2422) ;  /* 0xfffffffc00e88947 */ /* 0x000fea000383ffff */
.L_x_2419:
        /* <DEDUP_REMOVED lines=287> */
.L_x_2423:
        /* <DEDUP_REMOVED lines=290> */
.L_x_2425:
        /* <DEDUP_REMOVED lines=26> */
.L_x_2427:
[----:B------:R-:W-:Y:S05]  /*d540*/  BSYNC.RECONVERGENT B0 ;  /* 0x0000000000007941 */ /* 0x000fea0003800200 */
.L_x_2426:
        /* <DEDUP_REMOVED lines=35> */
.L_x_2429:
[----:B------:R-:W-:Y:S05]  /*d780*/  BSYNC.RECONVERGENT B0 ;  /* 0x0000000000007941 */ /* 0x000fea0003800200 */
.L_x_2428:
        /* <DEDUP_REMOVED lines=31> */
.L_x_2434:
        /* <DEDUP_REMOVED lines=9> */
.L_x_2433:
[----:B------:R-:W-:Y:S05]  /*da10*/  BRA `(.L_x_2432) ;  /* 0x0000000000487947 */ /* 0x000fea0003800000 */
.L_x_2431:
        /* <DEDUP_REMOVED lines=9> */
.L_x_2435:
        /* <DEDUP_REMOVED lines=9> */
.L_x_2432:
[----:B------:R-:W-:Y:S05]  /*db40*/  BSYNC.RECONVERGENT B0 ;  /* 0x0000000000007941 */ /* 0x000fea0003800200 */
.L_x_2430:
        /* <DEDUP_REMOVED lines=11> */
.L_x_2437:
        /* <DEDUP_REMOVED lines=13> */
.L_x_2436:
        /* <DEDUP_REMOVED lines=10> */
.L_x_2440:
        /* <DEDUP_REMOVED lines=12> */
.L_x_2439:
[----:B------:R-:W-:Y:S01]  /*de30*/  BAR.SYNC.DEFER_BLOCKING 0x0 ;  /* 0x0000000000007b1d */ /* 0x000fe20000010000 */
[----:B------:R-:W-:-:S09]  /*de40*/  UISETP.GE.U32.AND UP0, UPT, UR4, 0x2, UPT ;  /* 0x000000020400788c */ /* 0x000fd2000bf06070 */
[----:B------:R-:W-:Y:S05]  /*de50*/  BRA.U !UP0, `(.L_x_2438) ;  /* 0x0000000108207547 */ /* 0x000fea000b800000 */
[----:B01----:R-:W-:-:S07]  /*de60*/  HFMA2 R0, -RZ, RZ, 0, 5.9604644775390625e-08 ;  /* 0x00000001ff007431 */ /* 0x003fce00000001ff */
.L_x_2441:
[----:B------:R-:W-:-:S05]  /*de70*/  LOP3.LUT R5, R3, 0xff, RZ, 0xc0, !PT ;  /* 0x000000ff03057812 */ /* 0x000fca00078ec0ff */
[----:B------:R0:W1:Y:S02]  /*de80*/  SHFL.DOWN PT, R2, R5, R0, 0x1f ;  /* 0x08001f0005027589 */ /* 0x00006400000e0000 */
[----:B0-----:R-:W-:-:S05]  /*de90*/  IMAD.SHL.U32 R0, R0, 0x2, RZ ;  /* 0x0000000200007824 */ /* 0x001fca00078e00ff */
[----:B------:R-:W-:Y:S02]  /*dea0*/  ISETP.GE.AND P1, PT, R0, UR4, PT ;  /* 0x0000000400007c0c */ /* 0x000fe4000bf26270 */
[----:B-1----:R-:W-:-:S04]  /*deb0*/  IADD3 R2, PT, PT, R2, R3, RZ ;  /* 0x0000000302027210 */ /* 0x002fc80007ffe0ff */
[----:B------:R-:W-:-:S07]  /*dec0*/  PRMT R3, R2, 0x7610, R3 ;  /* 0x0000761002037816 */ /* 0x000fce0000000003 */
[----:B------:R-:W-:Y:S05]  /*ded0*/  @!P1 BRA `(.L_x_2441) ;  /* 0xfffffffc00e49947 */ /* 0x000fea000383ffff */
.L_x_2438:
        /* <DEDUP_REMOVED lines=16> */
.L_x_2443:
        /* <DEDUP_REMOVED lines=24> */
.L_x_2445:
[----:B------:R-:W0:Y:S02]  /*e160*/  LDCU.64 UR4, c[0x0][0x758] ;  /* 0x0000eb00ff0477ac */ /* 0x000e240008000a00 */
[----:B0-----:R-:W-:-:S04]  /*e170*/  IADD3 R16, P0, PT, R16, UR4, RZ ;  /* 0x0000000410107c10 */ /* 0x001fc8000ff1e0ff */
[----:B------:R-:W-:-:S05]  /*e180*/  IADD3.X R17, PT, PT, RZ, UR5, RZ, P0, !PT ;  /* 0x00000005ff117c10 */ /* 0x000fca00087fe4ff */
[----:B------:R-:W-:Y:S01]  /*e190*/  STG.E.U8 desc[UR36][R16.64], R19 ;  /* 0x0000001310007986 */ /* 0x000fe2000c101124 */
[----:B------:R-:W-:Y:S05]  /*e1a0*/  EXIT ;  /* 0x000000000000794d */ /* 0x000fea0003800000 */
.L_x_2444:
[----:B------:R-:W-:Y:S01]  /*e1b0*/  STG.E.U8 desc[UR36][R4.64], R3 ;  /* 0x0000000304007986 */ /* 0x000fe2000c101124 */
[----:B------:R-:W-:Y:S05]  /*e1c0*/  EXIT ;  /* 0x000000000000794d */ /* 0x000fea0003800000 */
.L_x_2442:
        /* <DEDUP_REMOVED lines=8> */
.L_x_2446:
        /* <DEDUP_REMOVED lines=24> */
.L_x_2448:
[----:B------:R-:W0:Y:S02]  /*e3d0*/  LDCU.64 UR4, c[0x0][0x758] ;  /* 0x0000eb00ff0477ac */ /* 0x000e240008000a00 */
[----:B0-----:R-:W-:-:S05]  /*e3e0*/  IADD3 R16, P0, PT, R16, UR4, RZ ;  /* 0x0000000410107c10 */ /* 0x001fca000ff1e0ff */
[----:B------:R-:W-:-:S05]  /*e3f0*/  IMAD.X R17, RZ, RZ, UR5, P0 ;  /* 0x00000005ff117e24 */ /* 0x000fca00080e06ff */
[----:B------:R-:W-:Y:S01]  /*e400*/  STG.E.U8 desc[UR36][R16.64], R19 ;  /* 0x0000001310007986 */ /* 0x000fe2000c101124 */
[----:B------:R-:W-:Y:S05]  /*e410*/  EXIT ;  /* 0x000000000000794d */ /* 0x000fea0003800000 */
.L_x_2447:
[----:B------:R-:W-:Y:S01]  /*e420*/  STG.E.U8 desc[UR36][R6.64], R3 ;  /* 0x0000000306007986 */ /* 0x000fe2000c101124 */
[----:B------:R-:W-:Y:S05]  /*e430*/  EXIT ;  /* 0x000000000000794d */ /* 0x000fea0003800000 */
.L_x_2424:
        /* <DEDUP_REMOVED lines=24> */
.L_x_2450:
        /* <DEDUP_REMOVED lines=24> */
.L_x_2452:
[----:B------:R-:W0:Y:S02]  /*e740*/  LDCU.64 UR4, c[0x0][0x758] ;  /* 0x0000eb00ff0477ac */ /* 0x000e240008000a00 */
[----:B0-----:R-:W-:-:S05]  /*e750*/  IADD3 R16, P0, PT, R16, UR4, RZ ;  /* 0x0000000410107c10 */ /* 0x001fca000ff1e0ff */
[----:B------:R-:W-:-:S05]  /*e760*/  IMAD.X R17, RZ, RZ, UR5, P0 ;  /* 0x00000005ff117e24 */ /* 0x000fca00080e06ff */
[----:B------:R-:W-:Y:S01]  /*e770*/  STG.E.U8 desc[UR36][R16.64], R19 ;  /* 0x0000001310007986 */ /* 0x000fe2000c101124 */
[----:B------:R-:W-:Y:S05]  /*e780*/  EXIT ;  /* 0x000000000000794d */ /* 0x000fea0003800000 */
.L_x_2451:
[----:B------:R-:W-:Y:S01]  /*e790*/  STG.E.U8 desc[UR36][R2.64], R4 ;  /* 0x0000000402007986 */ /* 0x000fe2000c101124 */
[----:B------:R-:W-:Y:S05]  /*e7a0*/  EXIT ;  /* 0x000000000000794d */ /* 0x000fea0003800000 */
.L_x_2449:
        /* <DEDUP_REMOVED lines=8> */
.L_x_2453:
        /* <DEDUP_REMOVED lines=24> */
.L_x_2455:
[----:B------:R-:W0:Y:S02]  /*e9b0*/  LDCU.64 UR4, c[0x0][0x758] ;  /* 0x0000eb00ff0477ac */ /* 0x000e240008000a00 */
[----:B0-----:R-:W-:-:S04]  /*e9c0*/  IADD3 R16, P0, PT, R16, UR4, RZ ;  /* 0x0000000410107c10 */ /* 0x001fc8000ff1e0ff */
[----:B------:R-:W-:-:S05]  /*e9d0*/  IADD3.X R17, PT, PT, RZ, UR5, RZ, P0, !PT ;  /* 0x00000005ff117c10 */ /* 0x000fca00087fe4ff */
[----:B------:R-:W-:Y:S01]  /*e9e0*/  STG.E.U8 desc[UR36][R16.64], R19 ;  /* 0x0000001310007986 */ /* 0x000fe2000c101124 */
[----:B------:R-:W-:Y:S05]  /*e9f0*/  EXIT ;  /* 0x000000000000794d */ /* 0x000fea0003800000 */
.L_x_2454:
[----:B------:R-:W-:Y:S01]  /*ea00*/  STG.E.U8 desc[UR36][R6.64], R4 ;  /* 0x0000000406007986 */ /* 0x000fe2000c101124 */
[----:B------:R-:W-:Y:S05]  /*ea10*/  EXIT ;  /* 0x000000000000794d */ /* 0x000fea0003800000 */
.L_x_2456:
        /* <DEDUP_REMOVED lines=14> */
.L_x_7286:


//--------------------- .text._ZN2at6native13reduce_kernelILi256ELi2ENS0_8ReduceOpIhNS0_7MeanOpsIhhhhEEjhLi4ELi4EEEEEvT1_ --------------------------
	.section	.text._ZN2at6native13reduce_kernelILi256ELi2ENS0_8ReduceOpIhNS0_7MeanOpsIhhhhEEjhLi4ELi4EEEEEvT1_,"ax",@progbits
	.align	128
        .global         _ZN2at6native13reduce_kernelILi256ELi2ENS0_8ReduceOpIhNS0_7MeanOpsIhhhhEEjhLi4ELi4EEEEEvT1_
        .type           _ZN2at6native13reduce_kernelILi256ELi2ENS0_8ReduceOpIhNS0_7MeanOpsIhhhhEEjhLi4ELi4EEEEEvT1_,@function
        .size           _ZN2at6native13reduce_kernelILi256ELi2ENS0_8ReduceOpIhNS0_7MeanOpsIhhhhEEjhLi4ELi4EEEEEvT1_,(.L_x_7287 - _ZN2at6native13reduce_kernelILi256ELi2ENS0_8ReduceOpIhNS0_7MeanOpsIhhhhEEjhLi4ELi4EEEEEvT1_)
        .other          _ZN2at6native13reduce_kernelILi256ELi2ENS0_8ReduceOpIhNS0_7MeanOpsIhhhhEEjhLi4ELi4EEEEEvT1_,@"STO_CUDA_ENTRY STV_DEFAULT"
_ZN2at6native13reduce_kernelILi256ELi2ENS0_8ReduceOpIhNS0_7MeanOpsIhhhhEEjhLi4ELi4EEEEEvT1_:
.text._ZN2at6native13reduce_kernelILi256ELi2ENS0_8ReduceOpIhNS0_7MeanOpsIhhhhEEjhLi4ELi4EEEEEvT1_:
        /* <DEDUP_REMOVED lines=296> */
.L_x_2457:
        /* <DEDUP_REMOVED lines=31> */
.L_x_2461:
        /* <DEDUP_REMOVED lines=30> */
.L_x_2465:
[----:B------:R-:W-:Y:S05]  /*1650*/  BSYNC.RECONVERGENT B1 ;  /* 0x0000000000017941 */ /* 0x000fea0003800200 */
.L_x_2464:
[----:B------:R-:W0:Y:S01]  /*1660*/  LDC R4, c[0x0][0x388] ;  /* 0x0000e200ff047b82 */ /* 0x000e220000000800 */
[----:B------:R-:W-:-:S05]  /*1670*/  IADD3 R22, P0, PT, R9, 0x4, RZ ;  /* 0x0000000409167810 */ /* 0x000fca0007f1e0ff */
[----:B------:R-:W-:Y:S01]  /*1680*/  IMAD.X R25, RZ, RZ, R25, P0 ;  /* 0x000000ffff197224 */ /* 0x000fe200000e0619 */
[----:B0-----:R-:W-:-:S07]  /*1690*/  IADD3 R4, PT, PT, R7, -0x4, R4 ;  /* 0xfffffffc07047810 */ /* 0x001fce0007ffe004 */
.L_x_2463:
[----:B------:R-:W-:Y:S05]  /*16a0*/  BSYNC.RECONVERGENT B0 ;  /* 0x0000000000007941 */ /* 0x000fea0003800200 */
.L_x_2462:
        /* <DEDUP_REMOVED lines=19> */
.L_x_2468:
        /* <DEDUP_REMOVED lines=16> */
.L_x_2467:
[----:B------:R-:W-:Y:S05]  /*18e0*/  BSYNC.RECONVERGENT B0 ;  /* 0x0000000000007941 */ /* 0x000fea0003800200 */
.L_x_2466:
        /* <DEDUP_REMOVED lines=10> */
.L_x_2470:
[----:B------:R-:W-:Y:S05]  /*1990*/  BSYNC.RECONVERGENT B0 ;  /* 0x0000000000007941 */ /* 0x000fea0003800200 */
.L_x_2469:
[----:B------:R-:W-:Y:S02]  /*19a0*/  IADD3 R3, PT, PT, R8, R9, R3 ;  /* 0x0000000908037210 */ /* 0x000fe40007ffe003 */
[----:B------:R-:W-:-:S03]  /*19b0*/  PRMT R22, RZ, 0x7610, R22 ;  /* 0x00007610ff167816 */ /* 0x000fc60000000016 */
[----:B------:R-:W-:-:S05]  /*19c0*/  IMAD.IADD R3, R3, 0x1, R0 ;  /* 0x0000000103037824 */ /* 0x000fca00078e0200 */
[----:B------:R-:W-:Y:S01]  /*19d0*/  PRMT R17, R3, 0x7610, R17 ;  /* 0x0000761003117816 */ /* 0x000fe20000000011 */
[----:B------:R-:W-:Y:S06]  /*19e0*/  BRA `(.L_x_2459) ;  /* 0x0000009c00cc7947 */ /* 0x000fec0003800000 */
.L_x_2460:
        /* <DEDUP_REMOVED lines=27> */
.L_x_2475:
        /* <DEDUP_REMOVED lines=39> */
.L_x_2474:
[----:B------:R-:W-:Y:S02]  /*1e10*/  PRMT R20, R24, 0x7610, R20 ;  /* 0x0000761018147816 */ /* 0x000fe40000000014 */
[----:B------:R-:W-:Y:S02]  /*1e20*/  PRMT R10, R4, 0x7610, R10 ;  /* 0x00007610040a7816 */ /* 0x000fe4000000000a */
[----:B------:R-:W-:Y:S02]  /*1e30*/  PRMT R24, R8, 0x7610, R24 ;  /* 0x0000761008187816 */ /* 0x000fe40000000018 */
[----:B------:R-:W-:Y:S02]  /*1e40*/  PRMT R21, R9, 0x7610, R21 ;  /* 0x0000761009157816 */ /* 0x000fe40000000015 */
[----:B------:R-:W-:-:S07]  /*1e50*/  PRMT R11, R5, 0x7610, R11 ;  /* 0x00007610050b7816 */ /* 0x000fce000000000b */
.L_x_2473:
[----:B------:R-:W-:Y:S05]  /*1e60*/  BSYNC.RECONVERGENT B0 ;  /* 0x0000000000007941 */ /* 0x000fea0003800200 */
.L_x_2472:
        /* <DEDUP_REMOVED lines=37> */
.L_x_2477:
[----:B------:R-:W-:Y:S05]  /*20c0*/  BSYNC.RECONVERGENT B0 ;  /* 0x0000000000007941 */ /* 0x000fea0003800200 */
.L_x_2476:
        /* <DEDUP_REMOVED lines=20> */
.L_x_2479:
[----:B------:R-:W-:Y:S05]  /*2210*/  BSYNC.RECONVERGENT B0 ;  /* 0x0000000000007941 */ /* 0x000fea0003800200 */
.L_x_2478:
[----:B------:R-:W-:Y:S02]  /*2220*/  IADD3 R16, PT, PT, R16, R17, R7 ;  /* 0x0000001110107210 */ /* 0x000fe40007ffe007 */
[----:B------:R-:W-:-:S03]  /*2230*/  IADD3 R3, PT, PT, R14, R15, R3 ;  /* 0x0000000f0e037210 */ /* 0x000fc60007ffe003 */
[----:B------:R-:W-:Y:S01]  /*2240*/  IMAD.IADD R16, R16, 0x1, R13 ;  /* 0x0000000110107824 */ /* 0x000fe200078e020d */
[----:B------:R-:W-:-:S04]  /*2250*/  IADD3 R3, PT, PT, R3, R12, RZ ;  /* 0x0000000c03037210 */ /* 0x000fc80007ffe0ff */
[----:B------:R-:W-:Y:S02]  /*2260*/  PRMT R17, R16, 0x7610, R17 ;  /* 0x0000761010117816 */ /* 0x000fe40000000011 */
[----:B------:R-:W-:Y:S01]  /*2270*/  PRMT R22, R3, 0x7610, R22 ;  /* 0x0000761003167816 */ /* 0x000fe20000000016 */
[----:B------:R-:W-:Y:S06]  /*2280*/  BRA `(.L_x_2459) ;  /* 0x0000009400a47947 */ /* 0x000fec0003800000 */
.L_x_2471:
        /* <DEDUP_REMOVED lines=24> */
.L_x_2484:
        /* <DEDUP_REMOVED lines=44> */
.L_x_2483:
[----:B------:R-:W-:Y:S02]  /*26d0*/  PRMT R12, R30, 0x7610, R12 ;  /* 0x000076101e0c7816 */ /* 0x000fe4000000000c */
[----:B------:R-:W-:-:S07]  /*26e0*/  PRMT R30, R4, 0x7610, R30 ;  /* 0x00007610041e7816 */ /* 0x000fce000000001e */
.L_x_2482:
[----:B------:R-:W-:Y:S05]  /*26f0*/  BSYNC.RECONVERGENT B0 ;  /* 0x0000000000007941 */ /* 0x000fea0003800200 */
.L_x_2481:
        /* <DEDUP_REMOVED lines=41> */
.L_x_2486:
[----:B------:R-:W-:Y:S05]  /*2990*/  BSYNC.RECONVERGENT B0 ;  /* 0x0000000000007941 */ /* 0x000fea0003800200 */
.L_x_2485:
        /* <DEDUP_REMOVED lines=21> */
.L_x_2488:
[----:B------:R-:W-:Y:S05]  /*2af0*/  BSYNC.RECONVERGENT B0 ;  /* 0x0000000000007941 */ /* 0x000fea0003800200 */
.L_x_2487:
[----:B------:R-:W-:Y:S02]  /*2b00*/  IADD3 R7, PT, PT, R24, R21, R7 ;  /* 0x0000001518077210 */ /* 0x000fe40007ffe007 */
[----:B------:R-:W-:-:S03]  /*2b10*/  IADD3 R20, PT, PT, R20, R17, R3 ;  /* 0x0000001114147210 */ /* 0x000fc60007ffe003 */
[----:B------:R-:W-:Y:S01]  /*2b20*/  IMAD.IADD R7, R7, 0x1, R16 ;  /* 0x0000000107077824 */ /* 0x000fe200078e0210 */
[----:B------:R-:W-:-:S04]  /*2b30*/  IADD3 R20, PT, PT, R20, R15, RZ ;  /* 0x0000000f14147210 */ /* 0x000fc80007ffe0ff */
[----:B------:R-:W-:Y:S02]  /*2b40*/  PRMT R17, R7, 0x7610, R17 ;  /* 0x0000761007117816 */ /* 0x000fe40000000011 */
[----:B------:R-:W-:Y:S01]  /*2b50*/  PRMT R22, R20, 0x7610, R22 ;  /* 0x0000761014167816 */ /* 0x000fe20000000016 */
[----:B------:R-:W-:Y:S06]  /*2b60*/  BRA `(.L_x_2459) ;  /* 0x0000008c006c7947 */ /* 0x000fec0003800000 */
.L_x_2480:
        /* <DEDUP_REMOVED lines=31> */
.L_x_2496:
        /* <DEDUP_REMOVED lines=307> */
.L_x_2492:
        /* <DEDUP_REMOVED lines=243> */
.L_x_2493:
        /* <DEDUP_REMOVED lines=243> */
.L_x_2494:
        /* <DEDUP_REMOVED lines=242> */
.L_x_2495:
[----:B------:R-:W-:-:S04]  /*6e10*/  LOP3.LUT R7, R22, 0xfffffffe, RZ, 0xc0, !PT ;  /* 0xfffffffe16077812 */ /* 0x000fc800078ec0ff */
[----:B------:R-:W-:-:S05]  /*6e20*/  IADD3 R6, P1, PT, R7, R16, RZ ;  /* 0x0000001007067210 */ /* 0x000fca0007f3e0ff */
[----:B------:R-:W-:-:S05]  /*6e30*/  IMAD.X R7, RZ, RZ, R17, P1 ;  /* 0x000000ffff077224 */ /* 0x000fca00008e0611 */
[----:B------:R-:W2:Y:S02]  /*6e40*/  LDG.E.U16 R6, desc[UR36][R6.64] ;  /* 0x0000002406067981 */ /* 0x000ea4000c1e1500 */
[C---:B--2---:R-:W-:Y:S02]  /*6e50*/  PRMT R31, R6.reuse, 0x7770, RZ ;  /* 0x00007770061f7816 */ /* 0x044fe400000000ff */
[----:B------:R-:W-:-:S07]  /*6e60*/  PRMT R32, R6, 0x7771, RZ ;  /* 0x0000777106207816 */ /* 0x000fce00000000ff */
.L_x_2491:
        /* <DEDUP_REMOVED lines=15> */
.L_x_2490:
[----:B0-----:R-:W-:Y:S05]  /*6f60*/  BSYNC.RECONVERGENT B0 ;  /* 0x0000000000007941 */ /* 0x001fea0003800200 */
.L_x_2489:
        /* <DEDUP_REMOVED lines=285> */
.L_x_2500:
[----:B------:R-:W-:Y:S02]  /*8140*/  SHF.R.U32.HI R20, RZ, 0x1, R20 ;  /* 0x00000001ff147819 */ /* 0x000fe40000011614 */
[----:B------:R-:W-:-:S07]  /*8150*/  MOV R21, RZ ;  /* 0x000000ff00157202 */ /* 0x000fce0000000f00 */
.L_x_2499:
        /* <DEDUP_REMOVED lines=286> */
.L_x_2502:
[----:B------:R-:W-:Y:S01]  /*9340*/  SHF.R.U32.HI R20, RZ, 0x1, R29 ;  /* 0x00000001ff147819 */ /* 0x000fe2000001161d */
[----:B------:R-:W-:-:S07]  /*9350*/  IMAD.MOV.U32 R21, RZ, RZ, RZ ;  /* 0x000000ffff157224 */ /* 0x000fce00078e00ff */
.L_x_2501:
        /* <DEDUP_REMOVED lines=283> */
.L_x_2504:
[----:B------:R-:W-:Y:S01]  /*a510*/  SHF.R.U32.HI R20, RZ, 0x1, R13 ;  /* 0x00000001ff147819 */ /* 0x000fe2000001160d */
[----:B------:R-:W-:-:S07]  /*a520*/  IMAD.MOV.U32 R21, RZ, RZ, RZ ;  /* 0x000000ffff157224 */ /* 0x000fce00078e00ff */
.L_x_2503:
        /* <DEDUP_REMOVED lines=283> */
.L_x_2506:
[----:B------:R-:W-:Y:S01]  /*b6e0*/  SHF.R.U32.HI R20, RZ, 0x1, R20 ;  /* 0x00000001ff147819 */ /* 0x000fe20000011614 */
[----:B------:R-:W-:-:S07]  /*b6f0*/  IMAD.MOV.U32 R21, RZ, RZ, RZ ;  /* 0x000000ffff157224 */ /* 0x000fce00078e00ff */
.L_x_2505:
[----:B------:R-:W-:-:S04]  /*b700*/  LEA R24, P0, R20, R24, 0x1 ;  /* 0x0000001814187211 */ /* 0x000fc800078008ff */
[----:B------:R-:W-:-:S05]  /*b710*/  LEA.HI.X R25, R20, R22, R21, 0x1, P0 ;  /* 0x0000001614197211 */ /* 0x000fca00000f0c15 */
[----:B------:R-:W2:Y:S02]  /*b720*/  LDG.E.U16 R24, desc[UR36][R24.64] ;  /* 0x0000002418187981 */ /* 0x000ea4000c1e1500 */
[C---:B--2---:R-:W-:Y:S02]  /*b730*/  PRMT R31, R24.reuse, 0x7770, RZ ;  /* 0x00007770181f7816 */ /* 0x044fe400000000ff */
[----:B------:R-:W-:-:S07]  /*b740*/  PRMT R32, R24, 0x7771, RZ ;  /* 0x0000777118207816 */ /* 0x000fce00000000ff */
.L_x_2498:
[----:B------:R-:W-:Y:S05]  /*b750*/  BSYNC.RECONVERGENT B0 ;  /* 0x0000000000007941 */ /* 0x000fea0003800200 */
.L_x_2497:
        /* <DEDUP_REMOVED lines=21> */
.L_x_2508:
[----:B------:R-:W-:Y:S05]  /*b8b0*/  BSYNC.RECONVERGENT B0 ;  /* 0x0000000000007941 */ /* 0x000fea0003800200 */
.L_x_2507:
[----:B------:R-:W-:Y:S02]  /*b8c0*/  IADD3 R3, PT, PT, R12, R3, R4 ;  /* 0x000000030c037210 */ /* 0x000fe40007ffe004 */
[----:B------:R-:W-:-:S03]  /*b8d0*/  IADD3 R0, PT, PT, R11, R0, R5 ;  /* 0x000000000b007210 */ /* 0x000fc60007ffe005 */
[----:B------:R-:W-:Y:S01]  /*b8e0*/  IMAD.IADD R3, R3, 0x1, R10 ;  /* 0x0000000103037824 */ /* 0x000fe200078e020a */
[----:B------:R-:W-:-:S04]  /*b8f0*/  IADD3 R0, PT, PT, R0, R9, RZ ;  /* 0x0000000900007210 */ /* 0x000fc80007ffe0ff */
[----:B------:R-:W-:Y:S02]  /*b900*/  PRMT R17, R3, 0x7610, R17 ;  /* 0x0000761003117816 */ /* 0x000fe40000000011 */
[----:B------:R-:W-:-:S07]  /*b910*/  PRMT R22, R0, 0x7610, R22 ;  /* 0x0000761000167816 */ /* 0x000fce0000000016 */
.L_x_2459:
[----:B------:R-:W-:Y:S05]  /*b920*/  BSYNC.RECONVERGENT B6 ;  /* 0x0000000000067941 */ /* 0x000fea0003800200 */
.L_x_2458:
        /* <DEDUP_REMOVED lines=15> */
[----:B------:R-:W-:-:S07]  /*ba20*/  MOV R4, R8 ;  /* 0x0000000800047202 */ /* 0x000fce0000000f00 */
.L_x_2512:
        /* <DEDUP_REMOVED lines=10> */
[----:B------:R-:W-:-:S06]  /*bad0*/  LEA R4, R4, R3, 0x1 ;  /* 0x0000000304047211 */ /* 0x000fcc00078e08ff */
        /* <DEDUP_REMOVED lines=9> */
.L_x_2511:
[----:B------:R-:W-:Y:S05]  /*bb70*/  BSYNC.RECONVERGENT B0 ;  /* 0x0000000000007941 */ /* 0x000fea0003800200 */
.L_x_2510:
[----:B------:R-:W-:Y:S01]  /*bb80*/  MOV R4, R10 ;  /* 0x0000000a00047202 */ /* 0x000fe20000000f00 */
[----:B------:R-:W-:Y:S06]  /*bb90*/  @P1 BRA `(.L_x_2512) ;  /* 0xfffffffc00a41947 */ /* 0x000fec000383ffff */
.L_x_2509:
        /* <DEDUP_REMOVED lines=15> */
[----:B------:R-:W-:-:S04]  /*bc90*/  IMAD.MOV.U32 R0, RZ, RZ, 0x20 ;  /* 0x00000020ff007424 */ /* 0x000fc800078e00ff */
[----:B------:R1:W-:Y:S01]  /*bca0*/  STS.U16 [R3], R4 ;  /* 0x0000000403007388 */ /* 0x0003e20000000400 */
[----:B------:R-:W-:Y:S05]  /*bcb0*/  @!P0 BRA `(.L_x_2514) ;  /* 0x0000000000608947 */ /* 0x000fea0003800000 */
[----:B-1----:R-:W-:-:S07]  /*bcc0*/  MOV R4, R10 ;  /* 0x0000000a00047202 */ /* 0x002fce0000000f00 */
.L_x_2517:
        /* <DEDUP_REMOVED lines=9> */
[----:B------:R-:W-:-:S05]  /*bd60*/  LOP3.LUT R4, R4, 0x7fe, RZ, 0xc0, !PT ;  /* 0x000007fe04047812 */ /* 0x000fca00078ec0ff */
[----:B------:R-:W-:-:S06]  /*bd70*/  IMAD.IADD R4, R3, 0x1, R4 ;  /* 0x0000000103047824 */ /* 0x000fcc00078e0204 */
[----:B------:R-:W1:Y:S02]  /*bd80*/  LDS.U16 R4, [R4] ;  /* 0x0000000004047984 */ /* 0x000e640000000400 */
[C---:B-1----:R-:W-:Y:S02]  /*bd90*/  PRMT R6, R4.reuse, 0x7770, RZ ;  /* 0x0000777004067816 */ /* 0x042fe400000000ff */
[----:B------:R-:W-:Y:S02]  /*bda0*/  PRMT R5, R4, 0x7771, RZ ;  /* 0x0000777104057816 */ /* 0x000fe400000000ff */
[----:B------:R-:W-:Y:S02]  /*bdb0*/  IADD3 R6, PT, PT, R17, R6, RZ ;  /* 0x0000000611067210 */ /* 0x000fe40007ffe0ff */
[----:B------:R-:W-:Y:S02]  /*bdc0*/  IADD3 R5, PT, PT, R22, R5, RZ ;  /* 0x0000000516057210 */ /* 0x000fe40007ffe0ff */
[----:B------:R-:W-:-:S02]  /*bdd0*/  PRMT R17, R6, 0x7610, R17 ;  /* 0x0000761006117816 */ /* 0x000fc40000000011 */
[C---:B------:R-:W-:Y:S02]  /*bde0*/  PRMT R8, R5.reuse, 0x7604, R6 ;  /* 0x0000760405087816 */ /* 0x040fe40000000006 */
[----:B------:R-:W-:-:S03]  /*bdf0*/  PRMT R22, R5, 0x7610, R22 ;  /* 0x0000761005167816 */ /* 0x000fc60000000016 */
[----:B------:R1:W-:Y:S04]  /*be00*/  STS.U16 [R3], R8 ;  /* 0x0000000803007388 */ /* 0x0003e80000000400 */
.L_x_2516:
[----:B------:R-:W-:Y:S05]  /*be10*/  BSYNC.RECONVERGENT B0 ;  /* 0x0000000000007941 */ /* 0x000fea0003800200 */
.L_x_2515:
[----:B------:R-:W-:Y:S01]  /*be20*/  IMAD.MOV.U32 R4, RZ, RZ, R7 ;  /* 0x000000ffff047224 */ /* 0x000fe200078e0007 */
[----:B------:R-:W-:Y:S06]  /*be30*/  @P1 BRA `(.L_x_2517) ;  /* 0xfffffffc00a41947 */ /* 0x000fec000383ffff */
.L_x_2514:
[----:B------:R-:W-:Y:S01]  /*be40*/  ISETP.GE.U32.AND P0, PT, R0, 0x2, PT ;  /* 0x000000020000780c */ /* 0x000fe20003f06070 */
[----:B------:R-:W-:Y:S05]  /*be50*/  WARPSYNC.ALL ;  /* 0x0000000000007948 */ /* 0x000fea0003800000 */
[----:B------:R-:W-:Y:S07]  /*be60*/  BAR.SYNC.DEFER_BLOCKING 0x0 ;  /* 0x0000000000007b1d */ /* 0x000fee0000010000 */
[----:B------:R-:W-:Y:S05]  /*be70*/  @!P0 BRA `(.L_x_2513) ;  /* 0x00000000002c8947 */ /* 0x000fea0003800000 */
[----:B-1----:R-:W-:-:S07]  /*be80*/  HFMA2 R3, -RZ, RZ, 0, 5.9604644775390625e-08 ;  /* 0x00000001ff037431 */ /* 0x002fce00000001ff */
.L_x_2518:
[----:B------:R-:W-:Y:S02]  /*be90*/  LOP3.LUT R6, R22, 0xff, RZ, 0xc0, !PT ;  /* 0x000000ff16067812 */ /* 0x000fe400078ec0ff */
[----:B------:R-:W-:-:S03]  /*bea0*/  LOP3.LUT R4, R17, 0xff, RZ, 0xc0, !PT ;  /* 0x000000ff11047812 */ /* 0x000fc600078ec0ff */
[----:B------:R-:W1:Y:S04]  /*beb0*/  SHFL.DOWN PT, R5, R6, R3, 0x1f ;  /* 0x08001f0306057589 */ /* 0x000e6800000e0000 */
[----:B------:R2:W3:Y:S02]  /*bec0*/  SHFL.DOWN PT, R4, R4, R3, 0x1f ;  /* 0x08001f0304047589 */ /* 0x0004e400000e0000 */
[----:B--2---:R-:W-:-:S04]  /*bed0*/  SHF.L.U32 R3, R3, 0x1, RZ ;  /* 0x0000000103037819 */ /* 0x004fc800000006ff */
[----:B------:R-:W-:Y:S02]  /*bee0*/  ISETP.GE.AND P0, PT, R3, R0, PT ;  /* 0x000000000300720c */ /* 0x000fe40003f06270 */
[----:B-1----:R-:W-:Y:S01]  /*bef0*/  IADD3 R5, PT, PT, R5, R22, RZ ;  /* 0x0000001605057210 */ /* 0x002fe20007ffe0ff */
[----:B---3--:R-:W-:-:S03]  /*bf00*/  IMAD.IADD R17, R4, 0x1, R17 ;  /* 0x0000000104117824 */ /* 0x008fc600078e0211 */
[----:B------:R-:W-:-:S07]  /*bf10*/  PRMT R22, R5, 0x7610, R22 ;  /* 0x0000761005167816 */ /* 0x000fce0000000016 */
[----:B------:R-:W-:Y:S05]  /*bf20*/  @!P0 BRA `(.L_x_2518) ;  /* 0xfffffffc00d88947 */ /* 0x000fea000383ffff */
.L_x_2513:
[----:B------:R-:W2:Y:S01]  /*bf30*/  LDCU UR9, c[0x0][0x558] ;  /* 0x0000ab00ff0977ac */ /* 0x000ea20008000800 */
[----:B------:R-:W-:Y:S01]  /*bf40*/  MOV R25, RZ ;  /* 0x000000ff00197202 */ /* 0x000fe20000000f00 */
        /* <DEDUP_REMOVED lines=9> */
[----:B---3--:R-:W-:-:S04]  /*bfe0*/  IMAD R0, R19, UR8, R0 ;  /* 0x0000000813007c24 */ /* 0x008fc8000f8e0200 */
[----:B------:R-:W-:Y:S02]  /*bff0*/  IMAD.SHL.U32 R7, R0, 0x2, RZ ;  /* 0x0000000200077824 */ /* 0x000fe400078e00ff */
[----:B------:R-:W-:Y:S05]  /*c000*/  BRA.U !UP0, `(.L_x_2519) ;  /* 0x0000001108447547 */ /* 0x000fea000b800000 */
[----:B------:R-:W1:Y:S01]  /*c010*/  LDCU.64 UR8, c[0x0][0x560] ;  /* 0x0000ac00ff0877ac */ /* 0x000e620008000a00 */
[----:B------:R-:W-:Y:S01]  /*c020*/  HFMA2 R6, -RZ, RZ, 0, 0 ;  /* 0x00000000ff067431 */ /* 0x000fe200000001ff */
[----:B------:R-:W2:Y:S01]  /*c030*/  LDCU UR7, c[0x0][0x55c] ;  /* 0x0000ab80ff0777ac */ /* 0x000ea20008000800 */
[----:B------:R-:W3:Y:S01]  /*c040*/  LDCU UR6, c[0x0][0x688] ;  /* 0x0000d100ff0677ac */ /* 0x000ee20008000800 */
[----:B------:R-:W-:Y:S02]  /*c050*/  UISETP.NE.AND UP1, UPT, UR5, URZ, UPT ;  /* 0x000000ff0500728c */ /* 0x000fe4000bf25270 */
        /* <DEDUP_REMOVED lines=268> */
.L_x_2519:
        /* <DEDUP_REMOVED lines=276> */
.L_x_2520:
        /* <DEDUP_REMOVED lines=10> */
[----:B------:R-:W-:Y:S01]  /*e300*/  HFMA2 R24, -RZ, RZ, 0, 0 ;  /* 0x00000000ff187431 */ /* 0x000fe200000001ff */
        /* <DEDUP_REMOVED lines=275> */
.L_x_2522:
        /* <DEDUP_REMOVED lines=276> */
.L_x_2523:
        /* <DEDUP_REMOVED lines=24> */
.L_x_2525:
[----:B------:R-:W-:Y:S05]  /*10700*/  BSYNC.RECONVERGENT B0 ;  /* 0x0000000000007941 */ /* 0x000fea0003800200 */
.L_x_2524:
        /* <DEDUP_REMOVED lines=35> */
.L_x_2527:
[----:B------:R-:W-:Y:S05]  /*10940*/  BSYNC.RECONVERGENT B0 ;  /* 0x0000000000007941 */ /* 0x000fea0003800200 */
.L_x_2526:
        /* <DEDUP_REMOVED lines=35> */
.L_x_2532:
[----:B------:R-:W-:-:S04]  /*10b80*/  IMAD.IADD R7, R19, 0x1, R0 ;  /* 0x0000000113077824 */ /* 0x000fc800078e0200 */
[----:B---3--:R-:W-:-:S05]  /*10b90*/  IMAD.WIDE.U32 R6, R7, 0x2, R2 ;  /* 0x0000000207067825 */ /* 0x008fca00078e0002 */
[----:B------:R-:W2:Y:S04]  /*10ba0*/  LDG.E.U8 R8, desc[UR36][R6.64+0x1] ;  /* 0x0000012406087981 */ /* 0x000ea8000c1e1100 */
[----:B------:R-:W3:Y:S01]  /*10bb0*/  LDG.E.U8 R11, desc[UR36][R6.64] ;  /* 0x00000024060b7981 */ /* 0x000ee2000c1e1100 */
        /* <DEDUP_REMOVED lines=8> */
.L_x_2531:
[----:B------:R-:W-:Y:S05]  /*10c40*/  BRA `(.L_x_2530) ;  /* 0x00000000005c7947 */ /* 0x000fea0003800000 */
.L_x_2529:
[----:B------:R-:W1:Y:S01]  /*10c50*/  LDCU UR7, c[0x0][0x398] ;  /* 0x00007300ff0777ac */ /* 0x000e620008000800 */
[----:B------:R-:W-:Y:S02]  /*10c60*/  PRMT R17, R22, 0x7610, R17 ;  /* 0x0000761016117816 */ /* 0x000fe40000000011 */
[----:B-1----:R-:W-:-:S13]  /*10c70*/  ISETP.GE.U32.AND P1, PT, R23, UR7, PT ;  /* 0x0000000717007c0c */ /* 0x002fda000bf26070 */
[----:B------:R-:W-:Y:S05]  /*10c80*/  @P1 BRA `(.L_x_2530) ;  /* 0x00000000004c1947 */ /* 0x000fea0003800000 */
[----:B------:R-:W1:Y:S01]  /*10c90*/  LDCU UR6, c[0x0][0x374] ;  /* 0x00006e80ff0677ac */ /* 0x000e620008000800 */
[----:B------:R-:W2:Y:S01]  /*10ca0*/  LDC R10, c[0x0][0x360] ;  /* 0x0000d800ff0a7b82 */ /* 0x000ea20000000800 */
[----:B------:R-:W-:Y:S02]  /*10cb0*/  PRMT R17, R22, 0x7610, R17 ;  /* 0x0000761016117816 */ /* 0x000fe40000000011 */
[----:B------:R-:W-:-:S05]  /*10cc0*/  MOV R0, R23 ;  /* 0x0000001700007202 */ /* 0x000fca0000000f00 */
[----:B------:R-:W3:Y:S08]  /*10cd0*/  LDC.64 R2, c[0x0][0x770] ;  /* 0x0001dc00ff027b82 */ /* 0x000ef00000000a00 */
[----:B------:R-:W4:Y:S01]  /*10ce0*/  LDC R11, c[0x0][0x364] ;  /* 0x0000d900ff0b7b82 */ /* 0x000f220000000800 */
[----:B-1----:R-:W-:-:S07]  /*10cf0*/  IMAD R19, R19, UR6, RZ ;  /* 0x0000000613137c24 */ /* 0x002fce000f8e02ff */
.L_x_2533:
[----:B------:R-:W-:-:S05]  /*10d00*/  IADD3 R7, PT, PT, R19, R0, RZ ;  /* 0x0000000013077210 */ /* 0x000fca0007ffe0ff */
[----:B--2---:R-:W-:-:S04]  /*10d10*/  IMAD R7, R7, R10, R18 ;  /* 0x0000000a07077224 */ /* 0x004fc800078e0212 */
[----:B---3--:R-:W-:-:S05]  /*10d20*/  IMAD.WIDE.U32 R6, R7, 0x2, R2 ;  /* 0x0000000207067825 */ /* 0x008fca00078e0002 */
[----:B------:R-:W2:Y:S04]  /*10d30*/  LDG.E.U8 R9, desc[UR36][R6.64] ;  /* 0x0000002406097981 */ /* 0x000ea8000c1e1100 */
[----:B------:R-:W3:Y:S01]  /*10d40*/  LDG.E.U8 R8, desc[UR36][R6.64+0x1] ;  /* 0x0000012406087981 */ /* 0x000ee2000c1e1100 */
[----:B----4-:R-:W-:-:S05]  /*10d50*/  IMAD.IADD R0, R11, 0x1, R0 ;  /* 0x000000010b007824 */ /* 0x010fca00078e0200 */
[----:B------:R-:W-:Y:S02]  /*10d60*/  ISETP.GE.U32.AND P1, PT, R0, UR7, PT ;  /* 0x0000000700007c0c */ /* 0x000fe4000bf26070 */
[----:B--2---:R-:W-:Y:S02]  /*10d70*/  IADD3 R9, PT, PT, R9, R22, RZ ;  /* 0x0000001609097210 */ /* 0x004fe40007ffe0ff */
[----:B---3--:R-:W-:Y:S02]  /*10d80*/  IADD3 R8, PT, PT, R8, R17, RZ ;  /* 0x0000001108087210 */ /* 0x008fe40007ffe0ff */
[----:B------:R-:W-:Y:S02]  /*10d90*/  PRMT R22, R9, 0x7610, R22 ;  /* 0x0000761009167816 */ /* 0x000fe40000000016 */
[----:B------:R-:W-:-:S05]  /*10da0*/  PRMT R17, R8, 0x7610, R17 ;  /* 0x0000761008117816 */ /* 0x000fca0000000011 */
[----:B------:R-:W-:Y:S05]  /*10db0*/  @!P1 BRA `(.L_x_2533) ;  /* 0xfffffffc00d09947 */ /* 0x000fea000383ffff */
.L_x_2530:
[----:B------:R-:W-:Y:S05]  /*10dc0*/  BSYNC.RECONVERGENT B0 ;  /* 0x0000000000007941 */ /* 0x000fea0003800200 */
.L_x_2528:
        /* <DEDUP_REMOVED lines=11> */
.L_x_2537:
[----:B------:R-:W-:Y:S01]  /*10e80*/  USHF.R.U32.HI UR7, URZ, 0x1, UR4 ;  /* 0x00000001ff077899 */ /* 0x000fe20008011604 */
[----:B------:R-:W-:Y:S05]  /*10e90*/  BAR.SYNC.DEFER_BLOCKING 0x0 ;  /* 0x0000000000007b1d */ /* 0x000fea0000010000 */
[----:B------:R-:W-:Y:S01]  /*10ea0*/  VIADD R3, R23, UR7 ;  /* 0x0000000717037c36 */ /* 0x000fe20008000000 */
[----:B------:R-:W-:Y:S04]  /*10eb0*/  BSSY.RECONVERGENT B0, `(.L_x_2535) ;  /* 0x000000f000007945 */ /* 0x000fe80003800200 */
[----:B------:R-:W-:-:S04]  /*10ec0*/  ISETP.GE.U32.AND P1, PT, R3, UR5, PT ;  /* 0x0000000503007c0c */ /* 0x000fc8000bf26070 */
[----:B------:R-:W-:-:S13]  /*10ed0*/  ISETP.GE.U32.OR P1, PT, R23, UR7, P1 ;  /* 0x0000000717007c0c */ /* 0x000fda0008f26470 */
[----:B-1----:R-:W-:Y:S05]  /*10ee0*/  @P1 BRA `(.L_x_2536) ;  /* 0x00000000002c1947 */ /* 0x002fea0003800000 */
[----:B------:R-:W-:-:S05]  /*10ef0*/  IMAD R2, R3, UR6, R18 ;  /* 0x0000000603027c24 */ /* 0x000fca000f8e0212 */
[----:B------:R-:W-:-:S06]  /*10f00*/  LEA R2, R2, UR8, 0x1 ;  /* 0x0000000802027c11 */ /* 0x000fcc000f8e08ff */
        /* <DEDUP_REMOVED lines=9> */
.L_x_2536:
[----:B------:R-:W-:Y:S05]  /*10fa0*/  BSYNC.RECONVERGENT B0 ;  /* 0x0000000000007941 */ /* 0x000fea0003800200 */
.L_x_2535:
[----:B------:R-:W-:-:S03]  /*10fb0*/  UISETP.GT.U32.AND UP0, UPT, UR4, 0x3, UPT ;  /* 0x000000030400788c */ /* 0x000fc6000bf04070 */
[----:B------:R-:W-:-:S06]  /*10fc0*/  UMOV UR4, UR7 ;  /* 0x0000000700047c82 */ /* 0x000fcc0008000000 */
[----:B------:R-:W-:Y:S05]  /*10fd0*/  BRA.U UP0, `(.L_x_2537) ;  /* 0xfffffffd00a87547 */ /* 0x000fea000b83ffff */
.L_x_2534:
        /* <DEDUP_REMOVED lines=12> */
.L_x_2542:
[----:B------:R-:W-:Y:S01]  /*110a0*/  USHF.R.U32.HI UR7, URZ, 0x1, UR5 ;  /* 0x00000001ff077899 */ /* 0x000fe20008011605 */
[----:B------:R-:W-:Y:S05]  /*110b0*/  BAR.SYNC.DEFER_BLOCKING 0x0 ;  /* 0x0000000000007b1d */ /* 0x000fea0000010000 */
[----:B------:R-:W-:Y:S01]  /*110c0*/  VIADD R2, R18, UR7 ;  /* 0x0000000712027c36 */ /* 0x000fe20008000000 */
[----:B------:R-:W-:Y:S04]  /*110d0*/  BSSY.RECONVERGENT B0, `(.L_x_2540) ;  /* 0x000000e000007945 */ /* 0x000fe80003800200 */
[----:B------:R-:W-:-:S04]  /*110e0*/  ISETP.GE.U32.AND P1, PT, R2, UR6, PT ;  /* 0x0000000602007c0c */ /* 0x000fc8000bf26070 */
[----:B------:R-:W-:-:S13]  /*110f0*/  ISETP.GE.U32.OR P1, PT, R18, UR7, P1 ;  /* 0x0000000712007c0c */ /* 0x000fda0008f26470 */
[----:B---3--:R-:W-:Y:S05]  /*11100*/  @P1 BRA `(.L_x_2541) ;  /* 0x0000000000281947 */ /* 0x008fea0003800000 */
[----:B------:R-:W-:-:S09]  /*11110*/  ULOP3.LUT UR8, UR5, 0x7fe, URZ, 0xc0, !UPT ;  /* 0x000007fe05087892 */ /* 0x000fd2000f8ec0ff */
[----:B------:R-:W2:Y:S02]  /*11120*/  LDS.U16 R2, [R0+UR8] ;  /* 0x0000000800027984 */ /* 0x000ea40008000400 */
[C---:B--2---:R-:W-:Y:S02]  /*11130*/  PRMT R3, R2.reuse, 0x7770, RZ ;  /* 0x0000777002037816 */ /* 0x044fe400000000ff */
[----:B------:R-:W-:Y:S02]  /*11140*/  PRMT R2, R2, 0x7771, RZ ;  /* 0x0000777102027816 */ /* 0x000fe400000000ff */
[----:B------:R-:W-:Y:S02]  /*11150*/  IADD3 R3, PT, PT, R22, R3, RZ ;  /* 0x0000000316037210 */ /* 0x000fe40007ffe0ff */
[----:B------:R-:W-:Y:S02]  /*11160*/  IADD3 R2, PT, PT, R17, R2, RZ ;  /* 0x0000000211027210 */ /* 0x000fe40007ffe0ff */
[----:B------:R-:W-:-:S02]  /*11170*/  PRMT R22, R3, 0x7610, R22 ;  /* 0x0000761003167816 */ /* 0x000fc40000000016 */
[C---:B-1----:R-:W-:Y:S02]  /*11180*/  PRMT R7, R2.reuse, 0x7604, R3 ;  /* 0x0000760402077816 */ /* 0x042fe40000000003 */
[----:B------:R-:W-:-:S03]  /*11190*/  PRMT R17, R2, 0x7610, R17 ;  /* 0x0000761002117816 */ /* 0x000fc60000000011 */
[----:B------:R3:W-:Y:S04]  /*111a0*/  STS.U16 [R0], R7 ;  /* 0x0000000700007388 */ /* 0x0007e80000000400 */
.L_x_2541:
[----:B------:R-:W-:Y:S05]  /*111b0*/  BSYNC.RECONVERGENT B0 ;  /* 0x0000000000007941 */ /* 0x000fea0003800200 */
.L_x_2540:
[----:B------:R-:W-:-:S03]  /*111c0*/  UISETP.GT.U32.AND UP0, UPT, UR5, 0x7f, UPT ;  /* 0x0000007f0500788c */ /* 0x000fc6000bf04070 */
[----:B------:R-:W-:-:S06]  /*111d0*/  UMOV UR5, UR7 ;  /* 0x0000000700057c82 */ /* 0x000fcc0008000000 */
[----:B------:R-:W-:Y:S05]  /*111e0*/  BRA.U UP0, `(.L_x_2542) ;  /* 0xfffffffd00ac7547 */ /* 0x000fea000b83ffff */
.L_x_2539:
[----:B------:R-:W-:Y:S01]  /*111f0*/  BAR.SYNC.DEFER_BLOCKING 0x0 ;  /* 0x0000000000007b1d */ /* 0x000fe20000010000 */
[----:B------:R-:W-:-:S09]  /*11200*/  UISETP.GE.U32.AND UP0, UPT, UR4, 0x2, UPT ;  /* 0x000000020400788c */ /* 0x000fd2000bf06070 */
[----:B------:R-:W-:Y:S05]  /*11210*/  BRA.U !UP0, `(.L_x_2538) ;  /* 0x00000001082c7547 */ /* 0x000fea000b800000 */
[----:B-123--:R-:W-:-:S07]  /*11220*/  IMAD.MOV.U32 R0, RZ, RZ, 0x1 ;  /* 0x00000001ff007424 */ /* 0x00efce00078e00ff */
.L_x_2543:
[----:B------:R-:W-:Y:S02]  /*11230*/  LOP3.LUT R7, R17, 0xff, RZ, 0xc0, !PT ;  /* 0x000000ff11077812 */ /* 0x000fe400078ec0ff */
[----:B------:R-:W-:-:S03]  /*11240*/  LOP3.LUT R3, R22, 0xff, RZ, 0xc0, !PT ;  /* 0x000000ff16037812 */ /* 0x000fc600078ec0ff */
        /* <DEDUP_REMOVED lines=8> */
.L_x_2538:
        /* <DEDUP_REMOVED lines=43> */
.L_x_2545:
        /* <DEDUP_REMOVED lines=28> */
.L_x_2546:
[----:B------:R-:W2:Y:S02]  /*11740*/  LDCU.64 UR4, c[0x0][0x758] ;  /* 0x0000eb00ff0477ac */ /* 0x000ea40008000a00 */
[----:B--2---:R-:W-:-:S05]  /*11750*/  IADD3 R16, P0, PT, R16, UR4, RZ ;  /* 0x0000000410107c10 */ /* 0x004fca000ff1e0ff */
[----:B------:R-:W-:-:S05]  /*11760*/  IMAD.X R17, RZ, RZ, UR5, P0 ;  /* 0x00000005ff117e24 */ /* 0x000fca00080e06ff */
[----:B------:R-:W-:Y:S01]  /*11770*/  STG.E.U8 desc[UR36][R16.64], R19 ;  /* 0x0000001310007986 */ /* 0x000fe2000c101124 */
[----:B------:R-:W-:Y:S05]  /*11780*/  EXIT ;  /* 0x000000000000794d */ /* 0x000fea0003800000 */
.L_x_2544:
        /* <DEDUP_REMOVED lines=11> */
.L_x_2547:
        /* <DEDUP_REMOVED lines=21> */
.L_x_2549:
        /* <DEDUP_REMOVED lines=28> */
.L_x_2550:
[----:B------:R-:W1:Y:S02]  /*11b50*/  LDCU.64 UR4, c[0x0][0x758] ;  /* 0x0000eb00ff0477ac */ /* 0x000e640008000a00 */
[----:B-1----:R-:W-:-:S04]  /*11b60*/  IADD3 R16, P0, PT, R16, UR4, RZ ;  /* 0x0000000410107c10 */ /* 0x002fc8000ff1e0ff */
[----:B------:R-:W-:-:S05]  /*11b70*/  IADD3.X R17, PT, PT, RZ, UR5, RZ, P0, !PT ;  /* 0x00000005ff117c10 */ /* 0x000fca00087fe4ff */
[----:B------:R-:W-:Y:S01]  /*11b80*/  STG.E.U8 desc[UR36][R16.64], R19 ;  /* 0x0000001310007986 */ /* 0x000fe2000c101124 */
[----:B------:R-:W-:Y:S05]  /*11b90*/  EXIT ;  /* 0x000000000000794d */ /* 0x000fea0003800000 */
.L_x_2548:
[----:B------:R-:W-:Y:S04]  /*11ba0*/  STG.E.U8 desc[UR36][R4.64], R22 ;  /* 0x0000001604007986 */ /* 0x000fe8000c101124 */
[----:B------:R-:W-:Y:S01]  /*11bb0*/  STG.E.U8 desc[UR36][R4.64+0x1], R17 ;  /* 0x0000011104007986 */ /* 0x000fe2000c101124 */
[----:B------:R-:W-:Y:S05]  /*11bc0*/  EXIT ;  /* 0x000000000000794d */ /* 0x000fea0003800000 */
.L_x_2521:
        /* <DEDUP_REMOVED lines=52> */
.L_x_2552:
        /* <DEDUP_REMOVED lines=28> */
.L_x_2553:
[----:B------:R-:W1:Y:S02]  /*120d0*/  LDCU.64 UR4, c[0x0][0x758] ;  /* 0x0000eb00ff0477ac */ /* 0x000e640008000a00 */
[----:B-1----:R-:W-:-:S04]  /*120e0*/  IADD3 R16, P0, PT, R16, UR4, RZ ;  /* 0x0000000410107c10 */ /* 0x002fc8000ff1e0ff */
[----:B------:R-:W-:-:S05]  /*120f0*/  IADD3.X R17, PT, PT, RZ, UR5, RZ, P0, !PT ;  /* 0x00000005ff117c10 */ /* 0x000fca00087fe4ff */
[----:B------:R-:W-:Y:S01]  /*12100*/  STG.E.U8 desc[UR36][R16.64], R19 ;  /* 0x0000001310007986 */ /* 0x000fe2000c101124 */
[----:B------:R-:W-:Y:S05]  /*12110*/  EXIT ;  /* 0x000000000000794d */ /* 0x000fea0003800000 */
.L_x_2551:
        /* <DEDUP_REMOVED lines=11> */
.L_x_2554:
        /* <DEDUP_REMOVED lines=21> */
.L_x_2556:
        /* <DEDUP_REMOVED lines=28> */
.L_x_2557:
[----:B------:R-:W1:Y:S02]  /*124e0*/  LDCU.64 UR4, c[0x0][0x758] ;  /* 0x0000eb00ff0477ac */ /* 0x000e640008000a00 */
[----:B-1----:R-:W-:-:S04]  /*124f0*/  IADD3 R16, P0, PT, R16, UR4, RZ ;  /* 0x0000000410107c10 */ /* 0x002fc8000ff1e0ff */
[----:B------:R-:W-:-:S05]  /*12500*/  IADD3.X R17, PT, PT, RZ, UR5, RZ, P0, !PT ;  /* 0x00000005ff117c10 */ /* 0x000fca00087fe4ff */
[----:B------:R-:W-:Y:S01]  /*12510*/  STG.E.U8 desc[UR36][R16.64], R19 ;  /* 0x0000001310007986 */ /* 0x000fe2000c101124 */
[----:B------:R-:W-:Y:S05]  /*12520*/  EXIT ;  /* 0x000000000000794d */ /* 0x000fea0003800000 */
.L_x_2555:
[----:B------:R-:W-:Y:S04]  /*12530*/  STG.E.U8 desc[UR36][R4.64], R17 ;  /* 0x0000001104007986 */ /* 0x000fe8000c101124 */
[----:B------:R-:W-:Y:S01]  /*12540*/  STG.E.U8 desc[UR36][R4.64+0x1], R22 ;  /* 0x0000011604007986 */ /* 0x000fe2000c101124 */
[----:B------:R-:W-:Y:S05]  /*12550*/  EXIT ;  /* 0x000000000000794d */ /* 0x000fea0003800000 */
.L_x_2558:
        /* <DEDUP_REMOVED lines=10> */
.L_x_7287:


//--------------------- .text._ZN2at6native13reduce_kernelILi128ELi4ENS0_8ReduceOpIhNS0_7MeanOpsIhhhhEEjhLi4ELi4EEEEEvT1_ --------------------------
	.section	.text._ZN2at6native13reduce_kernelILi128ELi4ENS0_8ReduceOpIhNS0_7MeanOpsIhhhhEEjhLi4ELi4EEEEEvT1_,"ax",@progbits
	.align	128
        .global         _ZN2at6native13reduce_kernelILi128ELi4ENS0_8ReduceOpIhNS0_7MeanOpsIhhhhEEjhLi4ELi4EEEEEvT1_
        .type           _ZN2at6native13reduce_kernelILi128ELi4ENS0_8ReduceOpIhNS0_7MeanOpsIhhhhEEjhLi4ELi4EEEEEvT1_,@function
        .size           _ZN2at6native13reduce_kernelILi128ELi4ENS0_8ReduceOpIhNS0_7MeanOpsIhhhhEEjhLi4ELi4EEEEEvT1_,(.L_x_7288 - _ZN2at6native13reduce_kernelILi128ELi4ENS0_8ReduceOpIhNS0_7MeanOpsIhhhhEEjhLi4ELi4EEEEEvT1_)
        .other          _ZN2at6native13reduce_kernelILi128ELi4ENS0_8ReduceOpIhNS0_7MeanOpsIhhhhEEjhLi4ELi4EEEEEvT1_,@"STO_CUDA_ENTRY STV_DEFAULT"
_ZN2at6native13reduce_kernelILi128ELi4ENS0_8ReduceOpIhNS0_7MeanOpsIhhhhEEjhLi4ELi4EEEEEvT1_:
.text._ZN2at6native13reduce_kernelILi128ELi4ENS0_8ReduceOpIhNS0_7MeanOpsIhhhhEEjhLi4ELi4EEEEEvT1_:
        /* <DEDUP_REMOVED lines=296> */
.L_x_2559:
        /* <DEDUP_REMOVED lines=31> */
.L_x_2563:
        /* <DEDUP_REMOVED lines=30> */
.L_x_2567:
[----:B------:R-:W-:Y:S05]  /*1650*/  BSYNC.RECONVERGENT B1 ;  /* 0x0000000000017941 */ /* 0x000fea0003800200 */
.L_x_2566:
[----:B------:R-:W0:Y:S01]  /*1660*/  LDC R0, c[0x0][0x388] ;  /* 0x0000e200ff007b82 */ /* 0x000e220000000800 */
[----:B------:R-:W-:-:S05]  /*1670*/  IADD3 R24, P0, PT, R9, 0x4, RZ ;  /* 0x0000000409187810 */ /* 0x000fca0007f1e0ff */
[----:B------:R-:W-:Y:S01]  /*1680*/  IMAD.X R25, RZ, RZ, R25, P0 ;  /* 0x000000ffff197224 */ /* 0x000fe200000e0619 */
[----:B0-----:R-:W-:-:S07]  /*1690*/  IADD3 R0, PT, PT, R7, -0x4, R0 ;  /* 0xfffffffc07007810 */ /* 0x001fce0007ffe000 */
.L_x_2565:
[----:B------:R-:W-:Y:S05]  /*16a0*/  BSYNC.RECONVERGENT B0 ;  /* 0x0000000000007941 */ /* 0x000fea0003800200 */
.L_x_2564:
        /* <DEDUP_REMOVED lines=18> */
.L_x_2570:
        /* <DEDUP_REMOVED lines=15> */
.L_x_2569:
[----:B------:R-:W-:Y:S05]  /*18c0*/  BSYNC.RECONVERGENT B0 ;  /* 0x0000000000007941 */ /* 0x000fea0003800200 */
.L_x_2568:
        /* <DEDUP_REMOVED lines=10> */
.L_x_2572:
[----:B------:R-:W-:Y:S05]  /*1970*/  BSYNC.RECONVERGENT B0 ;  /* 0x0000000000007941 */ /* 0x000fea0003800200 */
.L_x_2571:
[----:B------:R-:W-:Y:S02]  /*1980*/  IADD3 R6, PT, PT, R9, R8, R6 ;  /* 0x0000000809067210 */ /* 0x000fe40007ffe006 */
[----:B------:R-:W-:Y:S02]  /*1990*/  PRMT R24, RZ, 0x7610, R24 ;  /* 0x00007610ff187816 */ /* 0x000fe40000000018 */
[----:B------:R-:W-:Y:S01]  /*19a0*/  PRMT R23, RZ, 0x7610, R23 ;  /* 0x00007610ff177816 */ /* 0x000fe20000000017 */
[----:B------:R-:W-:Y:S01]  /*19b0*/  IMAD.IADD R6, R6, 0x1, R3 ;  /* 0x0000000106067824 */ /* 0x000fe200078e0203 */
[----:B------:R-:W-:-:S04]  /*19c0*/  PRMT R27, RZ, 0x7610, R27 ;  /* 0x00007610ff1b7816 */ /* 0x000fc8000000001b */
[----:B------:R-:W-:Y:S01]  /*19d0*/  PRMT R29, R6, 0x7610, R29 ;  /* 0x00007610061d7816 */ /* 0x000fe2000000001d */
[----:B------:R-:W-:Y:S06]  /*19e0*/  BRA `(.L_x_2561) ;  /* 0x000000a800b07947 */ /* 0x000fec0003800000 */
.L_x_2562:
        /* <DEDUP_REMOVED lines=43> */
.L_x_2577:
        /* <DEDUP_REMOVED lines=56> */
.L_x_2576:
[----:B------:R-:W-:Y:S02]  /*2020*/  PRMT R31, R43, 0x7610, R31 ;  /* 0x000076102b1f7816 */ /* 0x000fe4000000001f */
[----:B------:R-:W-:Y:S02]  /*2030*/  PRMT R30, R42, 0x7610, R30 ;  /* 0x000076102a1e7816 */ /* 0x000fe4000000001e */
[----:B------:R-:W-:Y:S02]  /*2040*/  PRMT R42, R38, 0x7610, R42 ;  /* 0x00007610262a7816 */ /* 0x000fe4000000002a */
[----:B------:R-:W-:Y:S02]  /*2050*/  PRMT R43, R39, 0x7610, R43 ;  /* 0x00007610272b7816 */ /* 0x000fe4000000002b */
[----:B------:R-:W-:Y:S02]  /*2060*/  PRMT R38, R4, 0x7610, R38 ;  /* 0x0000761004267816 */ /* 0x000fe40000000026 */
[----:B------:R-:W-:-:S07]  /*2070*/  PRMT R39, R5, 0x7610, R39 ;  /* 0x0000761005277816 */ /* 0x000fce0000000027 */
.L_x_2575:
[----:B------:R-:W-:Y:S05]  /*2080*/  BSYNC.RECONVERGENT B0 ;  /* 0x0000000000007941 */ /* 0x000fea0003800200 */
.L_x_2574:
        /* <DEDUP_REMOVED lines=48> */
.L_x_2579:
[----:B------:R-:W-:Y:S05]  /*2390*/  BSYNC.RECONVERGENT B0 ;  /* 0x0000000000007941 */ /* 0x000fea0003800200 */
.L_x_2578:
        /* <DEDUP_REMOVED lines=30> */
.L_x_2581:
[----:B------:R-:W-:Y:S05]  /*2580*/  BSYNC.RECONVERGENT B0 ;  /* 0x0000000000007941 */ /* 0x000fea0003800200 */
.L_x_2580:
        /* <DEDUP_REMOVED lines=13> */
.L_x_2573:
        /* <DEDUP_REMOVED lines=41> */
.L_x_2586:
        /* <DEDUP_REMOVED lines=60> */
.L_x_2585:
[----:B------:R-:W-:Y:S02]  /*2cb0*/  PRMT R33, R45, 0x7610, R33 ;  /* 0x000076102d217816 */ /* 0x000fe40000000021 */
[----:B------:R-:W-:Y:S02]  /*2cc0*/  PRMT R42, R38, 0x7610, R42 ;  /* 0x00007610262a7816 */ /* 0x000fe4000000002a */
[----:B------:R-:W-:Y:S02]  /*2cd0*/  PRMT R38, R4, 0x7610, R38 ;  /* 0x0000761004267816 */ /* 0x000fe40000000026 */
[----:B------:R-:W-:-:S07]  /*2ce0*/  PRMT R45, R5, 0x7610, R45 ;  /* 0x00007610052d7816 */ /* 0x000fce000000002d */
.L_x_2584:
[----:B------:R-:W-:Y:S05]  /*2cf0*/  BSYNC.RECONVERGENT B0 ;  /* 0x0000000000007941 */ /* 0x000fea0003800200 */
.L_x_2583:
        /* <DEDUP_REMOVED lines=52> */
.L_x_2588:
[----:B------:R-:W-:Y:S05]  /*3040*/  BSYNC.RECONVERGENT B0 ;  /* 0x0000000000007941 */ /* 0x000fea0003800200 */
.L_x_2587:
        /* <DEDUP_REMOVED lines=32> */
.L_x_2590:
[----:B------:R-:W-:Y:S05]  /*3250*/  BSYNC.RECONVERGENT B0 ;  /* 0x0000000000007941 */ /* 0x000fea0003800200 */
.L_x_2589:
        /* <DEDUP_REMOVED lines=13> */
.L_x_2582:
        /* <DEDUP_REMOVED lines=49> */
.L_x_2598:
        /* <DEDUP_REMOVED lines=313> */
.L_x_2594:
        /* <DEDUP_REMOVED lines=245> */
.L_x_2595:
        /* <DEDUP_REMOVED lines=244> */
.L_x_2596:
        /* <DEDUP_REMOVED lines=244> */
.L_x_2597:
        /* <DEDUP_REMOVED lines=8> */
.L_x_2593:
        /* <DEDUP_REMOVED lines=23> */
.L_x_2592:
[----:B0-----:R-:W-:Y:S05]  /*7990*/  BSYNC.RECONVERGENT B0 ;  /* 0x0000000000007941 */ /* 0x001fea0003800200 */
.L_x_2591:
        /* <DEDUP_REMOVED lines=283> */
.L_x_2602:
[----:B------:R-:W-:Y:S01]  /*8b50*/  SHF.R.U32.HI R26, RZ, 0x2, R26 ;  /* 0x00000002ff1a7819 */ /* 0x000fe2000001161a */
[----:B------:R-:W-:-:S07]  /*8b60*/  IMAD.MOV.U32 R27, RZ, RZ, RZ ;  /* 0x000000ffff1b7224 */ /* 0x000fce00078e00ff */
.L_x_2601:
        /* <DEDUP_REMOVED lines=288> */
.L_x_2604:
[----:B------:R-:W-:Y:S02]  /*9d70*/  SHF.R.U32.HI R26, RZ, 0x2, R34 ;  /* 0x00000002ff1a7819 */ /* 0x000fe40000011622 */
[----:B------:R-:W-:-:S07]  /*9d80*/  MOV R27, RZ ;  /* 0x000000ff001b7202 */ /* 0x000fce0000000f00 */
.L_x_2603:
        /* <DEDUP_REMOVED lines=285> */
.L_x_2606:
[----:B------:R-:W-:Y:S02]  /*af60*/  SHF.R.U32.HI R26, RZ, 0x2, R38 ;  /* 0x00000002ff1a7819 */ /* 0x000fe40000011626 */
[----:B------:R-:W-:-:S07]  /*af70*/  MOV R27, RZ ;  /* 0x000000ff001b7202 */ /* 0x000fce0000000f00 */
.L_x_2605:
        /* <DEDUP_REMOVED lines=285> */
.L_x_2608:
[----:B------:R-:W-:Y:S02]  /*c150*/  SHF.R.U32.HI R26, RZ, 0x2, R26 ;  /* 0x00000002ff1a7819 */ /* 0x000fe4000001161a */
[----:B------:R-:W-:-:S07]  /*c160*/  MOV R27, RZ ;  /* 0x000000ff001b7202 */ /* 0x000fce0000000f00 */
.L_x_2607:
[----:B------:R-:W-:-:S04]  /*c170*/  LEA R22, P0, R26, R48, 0x2 ;  /* 0x000000301a167211 */ /* 0x000fc800078010ff */
[----:B------:R-:W-:-:S05]  /*c180*/  LEA.HI.X R23, R26, R21, R27, 0x2, P0 ;  /* 0x000000151a177211 */ /* 0x000fca00000f141b */
[----:B------:R-:W2:Y:S02]  /*c190*/  LDG.E R22, desc[UR36][R22.64] ;  /* 0x0000002416167981 */ /* 0x000ea4000c1e1900 */
[C---:B--2---:R-:W-:Y:S02]  /*c1a0*/  PRMT R44, R22.reuse, 0x7770, RZ ;  /* 0x00007770162c7816 */ /* 0x044fe400000000ff */
[C---:B------:R-:W-:Y:S02]  /*c1b0*/  PRMT R29, R22.reuse, 0x7771, RZ ;  /* 0x00007771161d7816 */ /* 0x040fe400000000ff */
[C---:B------:R-:W-:Y:S02]  /*c1c0*/  PRMT R46, R22.reuse, 0x7772, RZ ;  /* 0x00007772162e7816 */ /* 0x040fe400000000ff */
[----:B------:R-:W-:-:S07]  /*c1d0*/  PRMT R49, R22, 0x7773, RZ ;  /* 0x0000777316317816 */ /* 0x000fce00000000ff */
.L_x_2600:
[----:B------:R-:W-:Y:S05]  /*c1e0*/  BSYNC.RECONVERGENT B0 ;  /* 0x0000000000007941 */ /* 0x000fea0003800200 */
.L_x_2599:
        /* <DEDUP_REMOVED lines=31> */
.L_x_2610:
[----:B------:R-:W-:Y:S05]  /*c3e0*/  BSYNC.RECONVERGENT B0 ;  /* 0x0000000000007941 */ /* 0x000fea0003800200 */
.L_x_2609:
        /* <DEDUP_REMOVED lines=12> */
.L_x_2561:
[----:B------:R-:W-:Y:S05]  /*c4b0*/  BSYNC.RECONVERGENT B6 ;  /* 0x0000000000067941 */ /* 0x000fea0003800200 */
.L_x_2560:
        /* <DEDUP_REMOVED lines=22> */
.L_x_2614:
        /* <DEDUP_REMOVED lines=32> */
.L_x_2613:
[----:B------:R-:W-:Y:S05]  /*c820*/  BSYNC.RECONVERGENT B0 ;  /* 0x0000000000007941 */ /* 0x000fea0003800200 */
.L_x_2612:
[----:B------:R-:W-:Y:S01]  /*c830*/  IMAD.MOV.U32 R4, RZ, RZ, R14 ;  /* 0x000000ffff047224 */ /* 0x000fe200078e000e */
[----:B------:R-:W-:Y:S06]  /*c840*/  @P1 BRA `(.L_x_2614) ;  /* 0xfffffffc00741947 */ /* 0x000fec000383ffff */
.L_x_2611:
        /* <DEDUP_REMOVED lines=25> */
.L_x_2619:
        /* <DEDUP_REMOVED lines=31> */
.L_x_2618:
[----:B------:R-:W-:Y:S05]  /*cbd0*/  BSYNC.RECONVERGENT B0 ;  /* 0x0000000000007941 */ /* 0x000fea0003800200 */
.L_x_2617:
[----:B-1----:R-:W-:Y:S01]  /*cbe0*/  IMAD.MOV.U32 R4, RZ, RZ, R11 ;  /* 0x000000ffff047224 */ /* 0x002fe200078e000b */
[----:B------:R-:W-:Y:S06]  /*cbf0*/  @P1 BRA `(.L_x_2619) ;  /* 0xfffffffc00781947 */ /* 0x000fec000383ffff */
.L_x_2616:
[----:B------:R-:W-:Y:S01]  /*cc00*/  ISETP.GE.U32.AND P0, PT, R0, 0x2, PT ;  /* 0x000000020000780c */ /* 0x000fe20003f06070 */
[----:B------:R-:W-:Y:S05]  /*cc10*/  WARPSYNC.ALL ;  /* 0x0000000000007948 */ /* 0x000fea0003800000 */
[----:B------:R-:W-:Y:S07]  /*cc20*/  BAR.SYNC.DEFER_BLOCKING 0x0 ;  /* 0x0000000000007b1d */ /* 0x000fee0000010000 */
[----:B------:R-:W-:Y:S05]  /*cc30*/  @!P0 BRA `(.L_x_2615) ;  /* 0x0000000000448947 */ /* 0x000fea0003800000 */
[----:B-1----:R-:W-:-:S07]  /*cc40*/  HFMA2 R3, -RZ, RZ, 0, 5.9604644775390625e-08 ;  /* 0x00000001ff037431 */ /* 0x002fce00000001ff */
.L_x_2620:
[----:B------:R-:W-:Y:S02]  /*cc50*/  LOP3.LUT R10, R24, 0xff, RZ, 0xc0, !PT ;  /* 0x000000ff180a7812 */ /* 0x000fe400078ec0ff */
[----:B------:R-:W-:Y:S02]  /*cc60*/  LOP3.LUT R4, R29, 0xff, RZ, 0xc0, !PT ;  /* 0x000000ff1d047812 */ /* 0x000fe400078ec0ff */
[----:B------:R-:W-:Y:S01]  /*cc70*/  LOP3.LUT R6, R27, 0xff, RZ, 0xc0, !PT ;  /* 0x000000ff1b067812 */ /* 0x000fe200078ec0ff */
[----:B------:R-:W1:Y:S01]  /*cc80*/  SHFL.DOWN PT, R5, R10, R3, 0x1f ;  /* 0x08001f030a057589 */ /* 0x000e6200000e0000 */
[----:B------:R-:W-:-:S03]  /*cc90*/  LOP3.LUT R8, R23, 0xff, RZ, 0xc0, !PT ;  /* 0x000000ff17087812 */ /* 0x000fc600078ec0ff */
[----:B------:R-:W2:Y:S04]  /*cca0*/  SHFL.DOWN PT, R4, R4, R3, 0x1f ;  /* 0x08001f0304047589 */ /* 0x000ea800000e0000 */
[----:B------:R-:W3:Y:S04]  /*ccb0*/  SHFL.DOWN PT, R6, R6, R3, 0x1f ;  /* 0x08001f0306067589 */ /* 0x000ee800000e0000 */
[----:B------:R4:W5:Y:S02]  /*ccc0*/  SHFL.DOWN PT, R8, R8, R3, 0x1f ;  /* 0x08001f0308087589 */ /* 0x00096400000e0000 */
[----:B----4-:R-:W-:-:S02]  /*ccd0*/  IMAD.SHL.U32 R3, R3, 0x2, RZ ;  /* 0x0000000203037824 */ /* 0x010fc400078e00ff */
[----:B-1----:R-:W-:-:S03]  /*cce0*/  IMAD.IADD R5, R5, 0x1, R24 ;  /* 0x0000000105057824 */ /* 0x002fc600078e0218 */
[----:B------:R-:W-:Y:S02]  /*ccf0*/  ISETP.GE.AND P0, PT, R3, R0, PT ;  /* 0x000000000300720c */ /* 0x000fe40003f06270 */
[----:B--2---:R-:W-:Y:S02]  /*cd00*/  IADD3 R29, PT, PT, R4, R29, RZ ;  /* 0x0000001d041d7210 */ /* 0x004fe40007ffe0ff */
[----:B------:R-:W-:Y:S01]  /*cd10*/  PRMT R24, R5, 0x7610, R24 ;  /* 0x0000761005187816 */ /* 0x000fe20000000018 */
[----:B---3--:R-:W-:Y:S01]  /*cd20*/  IMAD.IADD R27, R6, 0x1, R27 ;  /* 0x00000001061b7824 */ /* 0x008fe200078e021b */
[----:B-----5:R-:W-:-:S07]  /*cd30*/  IADD3 R23, PT, PT, R8, R23, RZ ;  /* 0x0000001708177210 */ /* 0x020fce0007ffe0ff */
[----:B------:R-:W-:Y:S05]  /*cd40*/  @!P0 BRA `(.L_x_2620) ;  /* 0xfffffffc00c08947 */ /* 0x000fea000383ffff */
.L_x_2615:
[----:B------:R-:W3:Y:S01]  /*cd50*/  LDCU UR9, c[0x0][0x558] ;  /* 0x0000ab00ff0977ac */ /* 0x000ee20008000800 */
[----:B------:R-:W-:Y:S01]  /*cd60*/  MOV R31, RZ ;  /* 0x000000ff001f7202 */ /* 0x000fe20000000f00 */
        /* <DEDUP_REMOVED lines=9> */
[----:B----4-:R-:W-:-:S04]  /*ce00*/  IMAD R0, R17, UR8, R0 ;  /* 0x0000000811007c24 */ /* 0x010fc8000f8e0200 */
        /* <DEDUP_REMOVED lines=275> */
.L_x_2621:
        /* <DEDUP_REMOVED lines=276> */
.L_x_2622:
        /* <DEDUP_REMOVED lines=276> */
.L_x_2623:
        /* <DEDUP_REMOVED lines=276> */
.L_x_2624:
        /* <DEDUP_REMOVED lines=286> */
.L_x_2626:
        /* <DEDUP_REMOVED lines=276> */
.L_x_2627:
        /* <DEDUP_REMOVED lines=276> */
.L_x_2628:
        /* <DEDUP_REMOVED lines=276> */
.L_x_2629:
        /* <DEDUP_REMOVED lines=26> */
.L_x_2631:
[----:B------:R-:W-:Y:S05]  /*15a40*/  BSYNC.RECONVERGENT B0 ;  /* 0x0000000000007941 */ /* 0x000fea0003800200 */
.L_x_2630:
        /* <DEDUP_REMOVED lines=35> */
.L_x_2633:
[----:B------:R-:W-:Y:S05]  /*15c80*/  BSYNC.RECONVERGENT B0 ;  /* 0x0000000000007941 */ /* 0x000fea0003800200 */
.L_x_2632:
        /* <DEDUP_REMOVED lines=20> */
[----:B---3--:R-:W-:-:S08]  /*15dd0*/  MOV R31, UR5 ;  /* 0x00000005001f7c02 */ /* 0x008fd00008000f00 */
        /* <DEDUP_REMOVED lines=17> */
.L_x_2638:
[----:B------:R-:W1:Y:S01]  /*15ef0*/  LDC.64 R2, c[0x0][0x770] ;  /* 0x0001dc00ff027b82 */ /* 0x000e620000000a00 */
[----:B------:R-:W-:-:S04]  /*15f00*/  IMAD.IADD R9, R17, 0x1, R0 ;  /* 0x0000000111097824 */ /* 0x000fc800078e0200 */
[----:B-1----:R-:W-:-:S05]  /*15f10*/  IMAD.WIDE.U32 R2, R9, 0x4, R2 ;  /* 0x0000000409027825 */ /* 0x002fca00078e0002 */
[----:B------:R-:W2:Y:S04]  /*15f20*/  LDG.E.U8 R6, desc[UR36][R2.64] ;  /* 0x0000002402067981 */ /* 0x000ea8000c1e1100 */
[----:B------:R-:W3:Y:S04]  /*15f30*/  LDG.E.U8 R10, desc[UR36][R2.64+0x2] ;  /* 0x00000224020a7981 */ /* 0x000ee8000c1e1100 */
[----:B------:R-:W4:Y:S04]  /*15f40*/  LDG.E.U8 R8, desc[UR36][R2.64+0x1] ;  /* 0x0000012402087981 */ /* 0x000f28000c1e1100 */
[----:B------:R-:W5:Y:S01]  /*15f50*/  LDG.E.U8 R12, desc[UR36][R2.64+0x3] ;  /* 0x00000324020c7981 */ /* 0x000f62000c1e1100 */
[----:B------:R-:W-:-:S04]  /*15f60*/  IADD3 R0, PT, PT, R7, R0, RZ ;  /* 0x0000000007007210 */ /* 0x000fc80007ffe0ff */
        /* <DEDUP_REMOVED lines=11> */
.L_x_2637:
[----:B------:R-:W-:Y:S05]  /*16020*/  BRA `(.L_x_2636) ;  /* 0x0000000000847947 */ /* 0x000fea0003800000 */
.L_x_2635:
        /* <DEDUP_REMOVED lines=8> */
[C---:B------:R-:W-:Y:S01]  /*160b0*/  PRMT R29, R31.reuse, 0x7610, R29 ;  /* 0x000076101f1d7816 */ /* 0x040fe2000000001d */
[----:B------:R-:W-:Y:S01]  /*160c0*/  IMAD.MOV.U32 R0, RZ, RZ, R19 ;  /* 0x000000ffff007224 */ /* 0x000fe200078e0013 */
[C---:B------:R-:W-:Y:S02]  /*160d0*/  PRMT R23, R31.reuse, 0x7610, R23 ;  /* 0x000076101f177816 */ /* 0x040fe40000000017 */
[----:B------:R-:W-:-:S03]  /*160e0*/  PRMT R27, R31, 0x7610, R27 ;  /* 0x000076101f1b7816 */ /* 0x000fc6000000001b */
[----:B------:R-:W3:Y:S08]  /*160f0*/  LDC.64 R2, c[0x0][0x770] ;  /* 0x0001dc00ff027b82 */ /* 0x000ef00000000a00 */
[----:B------:R-:W4:Y:S01]  /*16100*/  LDC R11, c[0x0][0x364] ;  /* 0x0000d900ff0b7b82 */ /* 0x000f220000000800 */
[----:B-1----:R-:W-:-:S07]  /*16110*/  IMAD R17, R17, UR5, RZ ;  /* 0x0000000511117c24 */ /* 0x002fce000f8e02ff */
.L_x_2639:
[----:B------:R-:W-:-:S05]  /*16120*/  IADD3 R7, PT, PT, R17, R0, RZ ;  /* 0x0000000011077210 */ /* 0x000fca0007ffe0ff */
        /* <DEDUP_REMOVED lines=17> */
.L_x_2636:
[----:B------:R-:W-:Y:S05]  /*16240*/  BSYNC.RECONVERGENT B0 ;  /* 0x0000000000007941 */ /* 0x000fea0003800200 */
.L_x_2634:
        /* <DEDUP_REMOVED lines=17> */
.L_x_2643:
[----:B------:R-:W-:Y:S01]  /*16360*/  USHF.R.U32.HI UR7, URZ, 0x1, UR4 ;  /* 0x00000001ff077899 */ /* 0x000fe20008011604 */
[----:B------:R-:W-:Y:S05]  /*16370*/  BAR.SYNC.DEFER_BLOCKING 0x0 ;  /* 0x0000000000007b1d */ /* 0x000fea0000010000 */
[----:B-1----:R-:W-:Y:S01]  /*16380*/  IADD3 R3, PT, PT, R19, UR7, RZ ;  /* 0x0000000713037c10 */ /* 0x002fe2000fffe0ff */
[----:B------:R-:W-:Y:S03]  /*16390*/  BSSY.RECONVERGENT B0, `(.L_x_2641) ;  /* 0x000001b000007945 */ /* 0x000fe60003800200 */
        /* <DEDUP_REMOVED lines=10> */
[----:B------:R-:W-:Y:S02]  /*16440*/  PRMT R6, R2, 0x7770, RZ ;  /* 0x0000777002067816 */ /* 0x000fe400000000ff */
[----:B------:R-:W-:-:S02]  /*16450*/  IADD3 R12, PT, PT, R27, R12, RZ ;  /* 0x0000000c1b0c7210 */ /* 0x000fc40007ffe0ff */
[----:B------:R-:W-:Y:S02]  /*16460*/  IADD3 R8, PT, PT, R29, R8, RZ ;  /* 0x000000081d087210 */ /* 0x000fe40007ffe0ff */
[----:B------:R-:W-:Y:S02]  /*16470*/  IADD3 R6, PT, PT, R31, R6, RZ ;  /* 0x000000061f067210 */ /* 0x000fe40007ffe0ff */
[----:B------:R-:W-:Y:S02]  /*16480*/  LOP3.LUT R3, R12, 0xffff, RZ, 0xc0, !PT ;  /* 0x0000ffff0c037812 */ /* 0x000fe400078ec0ff */
[----:B------:R-:W-:Y:S02]  /*16490*/  LOP3.LUT R14, R10, 0xffff, RZ, 0xc0, !PT ;  /* 0x0000ffff0a0e7812 */ /* 0x000fe400078ec0ff */
[----:B------:R-:W-:Y:S02]  /*164a0*/  LOP3.LUT R2, R8, 0xffff, RZ, 0xc0, !PT ;  /* 0x0000ffff08027812 */ /* 0x000fe400078ec0ff */
[----:B------:R-:W-:-:S02]  /*164b0*/  LOP3.LUT R7, R6, 0xffff, RZ, 0xc0, !PT ;  /* 0x0000ffff06077812 */ /* 0x000fc400078ec0ff */
[----:B------:R-:W-:Y:S02]  /*164c0*/  PRMT R3, R14, 0x3340, R3 ;  /* 0x000033400e037816 */ /* 0x000fe40000000003 */
[----:B------:R-:W-:Y:S02]  /*164d0*/  PRMT R2, R7, 0x3340, R2 ;  /* 0x0000334007027816 */ /* 0x000fe40000000002 */
[----:B------:R-:W-:Y:S02]  /*164e0*/  PRMT R31, R6, 0x7610, R31 ;  /* 0x00007610061f7816 */ /* 0x000fe4000000001f */
[----:B------:R-:W-:Y:S02]  /*164f0*/  PRMT R3, R2, 0x5410, R3 ;  /* 0x0000541002037816 */ /* 0x000fe40000000003 */
[----:B------:R-:W-:Y:S02]  /*16500*/  PRMT R29, R8, 0x7610, R29 ;  /* 0x00007610081d7816 */ /* 0x000fe4000000001d */
[----:B------:R-:W-:Y:S01]  /*16510*/  PRMT R23, R10, 0x7610, R23 ;  /* 0x000076100a177816 */ /* 0x000fe20000000017 */
[----:B------:R1:W-:Y:S01]  /*16520*/  STS [R0], R3 ;  /* 0x0000000300007388 */ /* 0x0003e20000000800 */
[----:B------:R-:W-:-:S07]  /*16530*/  PRMT R27, R12, 0x7610, R27 ;  /* 0x000076100c1b7816 */ /* 0x000fce000000001b */
.L_x_2642:
[----:B------:R-:W-:Y:S05]  /*16540*/  BSYNC.RECONVERGENT B0 ;  /* 0x0000000000007941 */ /* 0x000fea0003800200 */
.L_x_2641:
[----:B------:R-:W-:-:S03]  /*16550*/  UISETP.GT.U32.AND UP0, UPT, UR4, 0x3, UPT ;  /* 0x000000030400788c */ /* 0x000fc6000bf04070 */
[----:B------:R-:W-:-:S06]  /*16560*/  UMOV UR4, UR7 ;  /* 0x0000000700047c82 */ /* 0x000fcc0008000000 */
[----:B------:R-:W-:Y:S05]  /*16570*/  BRA.U UP0, `(.L_x_2643) ;  /* 0xfffffffd00787547 */ /* 0x000fea000b83ffff */
.L_x_2640:
        /* <DEDUP_REMOVED lines=17> */
[----:B------:R-:W-:-:S07]  /*16690*/  IMAD.U32 R2, RZ, RZ, UR5 ;  /* 0x00000005ff027e24 */ /* 0x000fce000f8e00ff */
.L_x_2648:
[----:B------:R-:W-:Y:S01]  /*166a0*/  SHF.R.U32.HI R9, RZ, 0x1, R2 ;  /* 0x00000001ff097819 */ /* 0x000fe20000011602 */
[----:B------:R-:W-:Y:S01]  /*166b0*/  BAR.SYNC.DEFER_BLOCKING 0x0 ;  /* 0x0000000000007b1d */ /* 0x000fe20000010000 */
[----:B------:R-:W-:Y:S02]  /*166c0*/  ISETP.GT.U32.AND P2, PT, R2, 0x7f, PT ;  /* 0x0000007f0200780c */ /* 0x000fe40003f44070 */
[----:B-1----:R-:W-:-:S03]  /*166d0*/  IADD3 R3, PT, PT, R9, R16, RZ ;  /* 0x0000001009037210 */ /* 0x002fc60007ffe0ff */
[----:B------:R-:W-:Y:S01]  /*166e0*/  BSSY.RECONVERGENT B0, `(.L_x_2646) ;  /* 0x000001a000007945 */ /* 0x000fe20003800200 */
        /* <DEDUP_REMOVED lines=25> */
.L_x_2647:
[----:B------:R-:W-:Y:S05]  /*16880*/  BSYNC.RECONVERGENT B0 ;  /* 0x0000000000007941 */ /* 0x000fea0003800200 */
.L_x_2646:
[----:B------:R-:W-:Y:S01]  /*16890*/  MOV R2, R9 ;  /* 0x0000000900027202 */ /* 0x000fe20000000f00 */
[----:B------:R-:W-:Y:S06]  /*168a0*/  @P2 BRA `(.L_x_2648) ;  /* 0xfffffffc007c2947 */ /* 0x000fec000383ffff */
.L_x_2645:
[----:B------:R-:W-:Y:S01]  /*168b0*/  BAR.SYNC.DEFER_BLOCKING 0x0 ;  /* 0x0000000000007b1d */ /* 0x000fe20000010000 */
[----:B------:R-:W-:-:S09]  /*168c0*/  UISETP.GE.U32.AND UP0, UPT, UR4, 0x2, UPT ;  /* 0x000000020400788c */ /* 0x000fd2000bf06070 */
[----:B------:R-:W-:Y:S05]  /*168d0*/  BRA.U !UP0, `(.L_x_2644) ;  /* 0x0000000108507547 */ /* 0x000fea000b800000 */
[----:B-12---:R-:W-:-:S07]  /*168e0*/  HFMA2 R0, -RZ, RZ, 0, 5.9604644775390625e-08 ;  /* 0x00000001ff007431 */ /* 0x006fce00000001ff */
.L_x_2649:
        /* <DEDUP_REMOVED lines=19> */
.L_x_2644:
        /* <DEDUP_REMOVED lines=55> */
.L_x_2651:
        /* <DEDUP_REMOVED lines=26> */
.L_x_2652:
        /* <DEDUP_REMOVED lines=26> */
.L_x_2653:
        /* <DEDUP_REMOVED lines=28> */
.L_x_2654:
[----:B------:R-:W2:Y:S02]  /*17290*/  LDCU.64 UR4, c[0x0][0x758] ;  /* 0x0000eb00ff0477ac */ /* 0x000ea40008000a00 */
[----:B--2---:R-:W-:-:S04]  /*172a0*/  IADD3 R18, P0, PT, R18, UR4, RZ ;  /* 0x0000000412127c10 */ /* 0x004fc8000ff1e0ff */
[----:B------:R-:W-:-:S05]  /*172b0*/  IADD3.X R19, PT, PT, RZ, UR5, RZ, P0, !PT ;  /* 0x00000005ff137c10 */ /* 0x000fca00087fe4ff */
[----:B------:R-:W-:Y:S01]  /*172c0*/  STG.E.U8 desc[UR36][R18.64], R17 ;  /* 0x0000001112007986 */ /* 0x000fe2000c101124 */
[----:B------:R-:W-:Y:S05]  /*172d0*/  EXIT ;  /* 0x000000000000794d */ /* 0x000fea0003800000 */
.L_x_2650:
        /* <DEDUP_REMOVED lines=17> */
.L_x_2655:
        /* <DEDUP_REMOVED lines=21> */
.L_x_2657:
        /* <DEDUP_REMOVED lines=26> */
.L_x_2658:
        /* <DEDUP_REMOVED lines=26> */
.L_x_2659:
        /* <DEDUP_REMOVED lines=28> */
.L_x_2660:
[----:B------:R-:W2:Y:S02]  /*17a40*/  LDCU.64 UR4, c[0x0][0x758] ;  /* 0x0000eb00ff0477ac */ /* 0x000ea40008000a00 */
[----:B--2---:R-:W-:-:S05]  /*17a50*/  IADD3 R18, P0, PT, R18, UR4, RZ ;  /* 0x0000000412127c10 */ /* 0x004fca000ff1e0ff */
[----:B------:R-:W-:-:S05]  /*17a60*/  IMAD.X R19, RZ, RZ, UR5, P0 ;  /* 0x00000005ff137e24 */ /* 0x000fca00080e06ff */
[----:B------:R-:W-:Y:S01]  /*17a70*/  STG.E.U8 desc[UR36][R18.64], R17 ;  /* 0x0000001112007986 */ /* 0x000fe2000c101124 */
[----:B------:R-:W-:Y:S05]  /*17a80*/  EXIT ;  /* 0x000000000000794d */ /* 0x000fea0003800000 */
.L_x_2656:
[----:B------:R-:W-:Y:S04]  /*17a90*/  STG.E.U8 desc[UR36][R4.64], R31 ;  /* 0x0000001f04007986 */ /* 0x000fe8000c101124 */
[----:B------:R-:W-:Y:S04]  /*17aa0*/  STG.E.U8 desc[UR36][R4.64+0x1], R29 ;  /* 0x0000011d04007986 */ /* 0x000fe8000c101124 */
[----:B------:R-:W-:Y:S04]  /*17ab0*/  STG.E.U8 desc[UR36][R4.64+0x2], R23 ;  /* 0x0000021704007986 */ /* 0x000fe8000c101124 */
[----:B------:R-:W-:Y:S01]  /*17ac0*/  STG.E.U8 desc[UR36][R4.64+0x3], R27 ;  /* 0x0000031b04007986 */ /* 0x000fe2000c101124 */
[----:B------:R-:W-:Y:S05]  /*17ad0*/  EXIT ;  /* 0x000000000000794d */ /* 0x000fea0003800000 */
.L_x_2625:
        /* <DEDUP_REMOVED lines=64> */
.L_x_2662:
        /* <DEDUP_REMOVED lines=26> */
.L_x_2663:
        /* <DEDUP_REMOVED lines=26> */
.L_x_2664:
        /* <DEDUP_REMOVED lines=28> */
.L_x_2665:
[----:B------:R-:W1:Y:S02]  /*183e0*/  LDCU.64 UR4, c[0x0][0x758] ;  /* 0x0000eb00ff0477ac */ /* 0x000e640008000a00 */
[----:B-1----:R-:W-:-:S05]  /*183f0*/  IADD3 R18, P0, PT, R18, UR4, RZ ;  /* 0x0000000412127c10 */ /* 0x002fca000ff1e0ff */
[----:B------:R-:W-:-:S05]  /*18400*/  IMAD.X R19, RZ, RZ, UR5, P0 ;  /* 0x00000005ff137e24 */ /* 0x000fca00080e06ff */
[----:B------:R-:W-:Y:S01]  /*18410*/  STG.E.U8 desc[UR36][R18.64], R17 ;  /* 0x0000001112007986 */ /* 0x000fe2000c101124 */
[----:B------:R-:W-:Y:S05]  /*18420*/  EXIT ;  /* 0x000000000000794d */ /* 0x000fea0003800000 */
.L_x_2661:
        /* <DEDUP_REMOVED lines=17> */
.L_x_2666:
        /* <DEDUP_REMOVED lines=21> */
.L_x_2668:
        /* <DEDUP_REMOVED lines=26> */
.L_x_2669:
        /* <DEDUP_REMOVED lines=26> */
.L_x_2670:
        /* <DEDUP_REMOVED lines=28> */
.L_x_2671:
[----:B------:R-:W1:Y:S02]  /*18b90*/  LDCU.64 UR4, c[0x0][0x758] ;  /* 0x0000eb00ff0477ac */ /* 0x000e640008000a00 */
[----:B-1----:R-:W-:-:S04]  /*18ba0*/  IADD3 R18, P0, PT, R18, UR4, RZ ;  /* 0x0000000412127c10 */ /* 0x002fc8000ff1e0ff */
[----:B------:R-:W-:-:S05]  /*18bb0*/  IADD3.X R19, PT, PT, RZ, UR5, RZ, P0, !PT ;  /* 0x00000005ff137c10 */ /* 0x000fca00087fe4ff */
[----:B------:R-:W-:Y:S01]  /*18bc0*/  STG.E.U8 desc[UR36][R18.64], R17 ;  /* 0x0000001112007986 */ /* 0x000fe2000c101124 */
[----:B------:R-:W-:Y:S05]  /*18bd0*/  EXIT ;  /* 0x000000000000794d */ /* 0x000fea0003800000 */
.L_x_2667:
[----:B------:R-:W-:Y:S04]  /*18be0*/  STG.E.U8 desc[UR36][R4.64], R29 ;  /* 0x0000001d04007986 */ /* 0x000fe8000c101124 */
[----:B------:R-:W-:Y:S04]  /*18bf0*/  STG.E.U8 desc[UR36][R4.64+0x1], R27 ;  /* 0x0000011b04007986 */ /* 0x000fe8000c101124 */
[----:B------:R-:W-:Y:S04]  /*18c00*/  STG.E.U8 desc[UR36][R4.64+0x2], R23 ;  /* 0x0000021704007986 */ /* 0x000fe8000c101124 */
[----:B------:R-:W-:Y:S01]  /*18c10*/  STG.E.U8 desc[UR36][R4.64+0x3], R24 ;  /* 0x0000031804007986 */ /* 0x000fe2000c101124 */
[----:B------:R-:W-:Y:S05]  /*18c20*/  EXIT ;  /* 0x000000000000794d */ /* 0x000fea0003800000 */
.L_x_2672:
        /* <DEDUP_REMOVED lines=13> */
.L_x_7288:


//--------------------- .text._ZN2at6native13reduce_kernelILi512ELi1ENS0_8ReduceOpIN3c108BFloat16ENS0_7MeanOpsIS4_fffEEjfLi4ELi8EEEEEvT1_ --------------------------
	.section	.text._ZN2at6native13reduce_kernelILi512ELi1ENS0_8ReduceOpIN3c108BFloat16ENS0_7MeanOpsIS4_fffEEjfLi4ELi8EEEEEvT1_,"ax",@progbits
	.align	128
        .global         _ZN2at6native13reduce_kernelILi512ELi1ENS0_8ReduceOpIN3c108BFloat16ENS0_7MeanOpsIS4_fffEEjfLi4ELi8EEEEEvT1_
        .type           _ZN2at6native13reduce_kernelILi512ELi1ENS0_8ReduceOpIN3c108BFloat16ENS0_7MeanOpsIS4_fffEEjfLi4ELi8EEEEEvT1_,@function
        .size           _ZN2at6native13reduce_kernelILi512ELi1ENS0_8ReduceOpIN3c108BFloat16ENS0_7MeanOpsIS4_fffEEjfLi4ELi8EEEEEvT1_,(.L_x_7289 - _ZN2at6native13reduce_kernelILi512ELi1ENS0_8ReduceOpIN3c108BFloat16ENS0_7MeanOpsIS4_fffEEjfLi4ELi8EEEEEvT1_)
        .other          _ZN2at6native13reduce_kernelILi512ELi1ENS0_8ReduceOpIN3c108BFloat16ENS0_7MeanOpsIS4_fffEEjfLi4ELi8EEEEEvT1_,@"STO_CUDA_ENTRY STV_DEFAULT"
_ZN2at6native13reduce_kernelILi512ELi1ENS0_8ReduceOpIN3c108BFloat16ENS0_7MeanOpsIS4_fffEEjfLi4ELi8EEEEEvT1_:
.text._ZN2at6native13reduce_kernelILi512ELi1ENS0_8ReduceOpIN3c108BFloat16ENS0_7MeanOpsIS4_fffEEjfLi4ELi8EEEEEvT1_:
        /* <DEDUP_REMOVED lines=295> */
.L_x_2673:
        /* <DEDUP_REMOVED lines=42> */
[----:B------:R-:W2:Y:S02]  /*1510*/  LDG.E.U16 R4, desc[UR36][R4.64] ;  /* 0x0000002404047981 */ /* 0x000ea4000c1e1500 */
[----:B--2---:R-:W-:-:S04]  /*1520*/  IMAD.U32 R9, R4, 0x10000, RZ ;  /* 0x0001000004097824 */ /* 0x004fc800078e00ff */
[----:B0-----:R-:W-:-:S07]  /*1530*/  FADD.FTZ R9, R9, UR4 ;  /* 0x0000000409097e21 */ /* 0x001fce0008010000 */
.L_x_2680:
[----:B------:R-:W-:Y:S05]  /*1540*/  BSYNC.RECONVERGENT B2 ;  /* 0x0000000000027941 */ /* 0x000fea0003800200 */
.L_x_2679:
[----:B------:R-:W-:Y:S02]  /*1550*/  IADD3 R2, P0, PT, R2, 0x10, RZ ;  /* 0x0000001002027810 */ /* 0x000fe40007f1e0ff */
[----:B------:R-:W-:Y:S02]  /*1560*/  IADD3 R10, PT, PT, R11, -0x8, R24 ;  /* 0xfffffff80b0a7810 */ /* 0x000fe40007ffe018 */
[----:B------:R-:W-:-:S09]  /*1570*/  IADD3.X R3, PT, PT, RZ, R3, RZ, P0, !PT ;  /* 0x00000003ff037210 */ /* 0x000fd200007fe4ff */
.L_x_2678:
[----:B------:R-:W-:Y:S05]  /*1580*/  BSYNC.RECONVERGENT B1 ;  /* 0x0000000000017941 */ /* 0x000fea0003800200 */
.L_x_2677:
        /* <DEDUP_REMOVED lines=14> */
[-C--:B------:R-:W-:Y:S01]  /*1670*/  MOV R13, R12.reuse ;  /* 0x0000000c000d7202 */ /* 0x080fe20000000f00 */
[----:B------:R-:W-:Y:S01]  /*1680*/  IMAD.MOV.U32 R11, RZ, RZ, R12 ;  /* 0x000000ffff0b7224 */ /* 0x000fe200078e000c */
[-C--:B------:R-:W-:Y:S02]  /*1690*/  MOV R14, R12.reuse ;  /* 0x0000000c000e7202 */ /* 0x080fe40000000f00 */
[-C--:B------:R-:W-:Y:S02]  /*16a0*/  MOV R15, R12.reuse ;  /* 0x0000000c000f7202 */ /* 0x080fe40000000f00 */
[----:B------:R-:W-:-:S07]  /*16b0*/  MOV R18, R12 ;  /* 0x0000000c00127202 */ /* 0x000fce0000000f00 */
.L_x_2683:
[C---:B------:R-:W-:Y:S01]  /*16c0*/  IMAD.WIDE.U32 R4, R21.reuse, 0x10, R2 ;  /* 0x0000001015047825 */ /* 0x040fe200078e0002 */
[----:B------:R-:W0:Y:S05]  /*16d0*/  LDCU UR4, c[0x0][0x394] ;  /* 0x00007280ff0477ac */ /* 0x000e2a0008000800 */
[----:B------:R-:W2:Y:S01]  /*16e0*/  LDG.E.128 R4, desc[UR36][R4.64] ;  /* 0x0000002404047981 */ /* 0x000ea2000c1e1d00 */
[----:B0-----:R-:W-:-:S05]  /*16f0*/  VIADD R21, R21, UR4 ;  /* 0x0000000415157c36 */ /* 0x001fca0008000000 */
[----:B------:R-:W-:-:S04]  /*1700*/  LEA R23, R21, 0x7, 0x3 ;  /* 0x0000000715177811 */ /* 0x000fc800078e18ff */
[----:B------:R-:W-:Y:S02]  /*1710*/  ISETP.GE.U32.AND P1, PT, R23, R10, PT ;  /* 0x0000000a1700720c */ /* 0x000fe40003f26070 */
[----:B--2---:R-:W-:Y:S01]  /*1720*/  PRMT R19, R7, 0x7632, R19 ;  /* 0x0000763207137816 */ /* 0x004fe20000000013 */
[----:B------:R-:W-:Y:S01]  /*1730*/  IMAD.U32 R22, R5, 0x10000, RZ ;  /* 0x0001000005167824 */ /* 0x000fe200078e00ff */
[----:B------:R-:W-:Y:S02]  /*1740*/  SHF.L.U32 R24, R7, 0x10, RZ ;  /* 0x0000001007187819 */ /* 0x000fe400000006ff */
[----:B------:R-:W-:Y:S01]  /*1750*/  PRMT R7, R6, 0x7632, R7 ;  /* 0x0000763206077816 */ /* 0x000fe20000000007 */
[----:B------:R-:W-:Y:S01]  /*1760*/  FADD.FTZ R15, R22, R15 ;  /* 0x0000000f160f7221 */ /* 0x000fe20000010000 */
[----:B------:R-:W-:Y:S01]  /*1770*/  SHF.L.U32 R23, R6, 0x10, RZ ;  /* 0x0000001006177819 */ /* 0x000fe200000006ff */
[----:B------:R-:W-:Y:S01]  /*1780*/  FADD.FTZ R13, R24, R13 ;  /* 0x0000000d180d7221 */ /* 0x000fe20000010000 */
[----:B------:R-:W-:Y:S01]  /*1790*/  PRMT R6, R5, 0x7632, R6 ;  /* 0x0000763205067816 */ /* 0x000fe20000000006 */
[----:B------:R-:W-:Y:S01]  /*17a0*/  IMAD.U32 R7, R7, 0x10000, RZ ;  /* 0x0001000007077824 */ /* 0x000fe200078e00ff */
[C---:B------:R-:W-:Y:S01]  /*17b0*/  PRMT R20, R4.reuse, 0x7632, R20 ;  /* 0x0000763204147816 */ /* 0x040fe20000000014 */
[----:B------:R-:W-:Y:S01]  /*17c0*/  FADD.FTZ R14, R23, R14 ;  /* 0x0000000e170e7221 */ /* 0x000fe20000010000 */
[----:B------:R-:W-:Y:S01]  /*17d0*/  SHF.L.U32 R4, R4, 0x10, RZ ;  /* 0x0000001004047819 */ /* 0x000fe200000006ff */
[----:B------:R-:W-:Y:S01]  /*17e0*/  FADD.FTZ R12, R7, R12 ;  /* 0x0000000c070c7221 */ /* 0x000fe20000010000 */
[----:B------:R-:W-:-:S02]  /*17f0*/  SHF.L.U32 R19, R19, 0x10, RZ ;  /* 0x0000001013137819 */ /* 0x000fc400000006ff */
[----:B------:R-:W-:Y:S01]  /*1800*/  SHF.L.U32 R6, R6, 0x10, RZ ;  /* 0x0000001006067819 */ /* 0x000fe200000006ff */
[----:B------:R-:W-:Y:S01]  /*1810*/  FADD.FTZ R9, R4, R9 ;  /* 0x0000000904097221 */ /* 0x000fe20000010000 */
[----:B------:R-:W-:Y:S01]  /*1820*/  SHF.L.U32 R5, R20, 0x10, RZ ;  /* 0x0000001014057819 */ /* 0x000fe200000006ff */
[----:B------:R-:W-:Y:S02]  /*1830*/  FADD.FTZ R8, R19, R8 ;  /* 0x0000000813087221 */ /* 0x000fe40000010000 */
[----:B------:R-:W-:Y:S02]  /*1840*/  FADD.FTZ R11, R6, R11 ;  /* 0x0000000b060b7221 */ /* 0x000fe40000010000 */
[----:B------:R-:W-:Y:S01]  /*1850*/  FADD.FTZ R18, R5, R18 ;  /* 0x0000001205127221 */ /* 0x000fe20000010000 */
[----:B------:R-:W-:Y:S06]  /*1860*/  @!P1 BRA `(.L_x_2683) ;  /* 0xfffffffc00949947 */ /* 0x000fec000383ffff */
.L_x_2682:
[----:B------:R-:W-:Y:S05]  /*1870*/  BSYNC.RECONVERGENT B1 ;  /* 0x0000000000017941 */ /* 0x000fea0003800200 */
.L_x_2681:
        /* <DEDUP_REMOVED lines=8> */
[----:B--2---:R-:W-:-:S05]  /*1900*/  SHF.L.U32 R0, R2, 0x10, RZ ;  /* 0x0000001002007819 */ /* 0x004fca00000006ff */
[----:B------:R-:W-:-:S07]  /*1910*/  FADD.FTZ R9, R9, R0 ;  /* 0x0000000009097221 */ /* 0x000fce0000010000 */
.L_x_2685:
[----:B------:R-:W-:Y:S05]  /*1920*/  BSYNC.RECONVERGENT B1 ;  /* 0x0000000000017941 */ /* 0x000fea0003800200 */
.L_x_2684:
[----:B------:R-:W-:-:S04]  /*1930*/  FADD.FTZ R18, R18, R9 ;  /* 0x0000000912127221 */ /* 0x000fc80000010000 */
[----:B------:R-:W-:-:S04]  /*1940*/  FADD.FTZ R18, R18, R15 ;  /* 0x0000000f12127221 */ /* 0x000fc80000010000 */
[----:B------:R-:W-:-:S04]  /*1950*/  FADD.FTZ R11, R18, R11 ;  /* 0x0000000b120b7221 */ /* 0x000fc80000010000 */
[----:B------:R-:W-:-:S04]  /*1960*/  FADD.FTZ R11, R11, R14 ;  /* 0x0000000e0b0b7221 */ /* 0x000fc80000010000 */
[----:B------:R-:W-:-:S04]  /*1970*/  FADD.FTZ R12, R11, R12 ;  /* 0x0000000c0b0c7221 */ /* 0x000fc80000010000 */
[----:B------:R-:W-:-:S04]  /*1980*/  FADD.FTZ R9, R12, R13 ;  /* 0x0000000d0c097221 */ /* 0x000fc80000010000 */
[----:B------:R-:W-:Y:S01]  /*1990*/  FADD.FTZ R9, R9, R8 ;  /* 0x0000000809097221 */ /* 0x000fe20000010000 */
[----:B------:R-:W-:Y:S06]  /*19a0*/  BRA `(.L_x_2675) ;  /* 0x00000094005c7947 */ /* 0x000fec0003800000 */
.L_x_2676:
        /* <DEDUP_REMOVED lines=18> */
.L_x_2690:
[C---:B------:R-:W-:Y:S01]  /*1ad0*/  IADD3 R15, PT, PT, R21.reuse, R0, RZ ;  /* 0x00000000150f7210 */ /* 0x040fe20007ffe0ff */
        /* <DEDUP_REMOVED lines=12> */
[----:B------:R-:W-:Y:S02]  /*1ba0*/  ISETP.GE.U32.AND P0, PT, R23, R24, PT ;  /* 0x000000181700720c */ /* 0x000fe40003f06070 */
[----:B--2---:R-:W-:Y:S01]  /*1bb0*/  SHF.L.U32 R23, R12, 0x10, RZ ;  /* 0x000000100c177819 */ /* 0x004fe200000006ff */
[----:B---3--:R-:W-:Y:S01]  /*1bc0*/  IMAD.U32 R6, R14, 0x10000, RZ ;  /* 0x000100000e067824 */ /* 0x008fe200078e00ff */
[----:B----4-:R-:W-:Y:S02]  /*1bd0*/  SHF.L.U32 R8, R18, 0x10, RZ ;  /* 0x0000001012087819 */ /* 0x010fe400000006ff */
[----:B-----5:R-:W-:Y:S01]  /*1be0*/  SHF.L.U32 R20, R10, 0x10, RZ ;  /* 0x000000100a147819 */ /* 0x020fe200000006ff */
[----:B------:R-:W-:Y:S01]  /*1bf0*/  FADD.FTZ R4, R23, R4 ;  /* 0x0000000417047221 */ /* 0x000fe20000010000 */
[----:B------:R-:W-:Y:S01]  /*1c00*/  FADD.FTZ R7, R6, R7 ;  /* 0x0000000706077221 */ /* 0x000fe20000010000 */
[----:B------:R-:W-:Y:S02]  /*1c10*/  FADD.FTZ R5, R8, R5 ;  /* 0x0000000508057221 */ /* 0x000fe40000010000 */
[----:B------:R-:W-:-:S02]  /*1c20*/  FADD.FTZ R9, R20, R9 ;  /* 0x0000000914097221 */ /* 0x000fc40000010000 */
[----:B------:R-:W-:Y:S05]  /*1c30*/  @!P0 BRA `(.L_x_2690) ;  /* 0xfffffffc00a48947 */ /* 0x000fea000383ffff */
[----:B------:R-:W-:Y:S05]  /*1c40*/  BSYNC.RECONVERGENT B2 ;  /* 0x0000000000027941 */ /* 0x000fea0003800200 */
.L_x_2689:
[----:B------:R-:W-:-:S07]  /*1c50*/  PRMT R6, R10, 0x7610, R6 ;  /* 0x000076100a067816 */ /* 0x000fce0000000006 */
.L_x_2688:
[----:B------:R-:W-:Y:S05]  /*1c60*/  BSYNC.RECONVERGENT B1 ;  /* 0x0000000000017941 */ /* 0x000fea0003800200 */
.L_x_2687:
        /* <DEDUP_REMOVED lines=13> */
[C---:B------:R-:W-:Y:S01]  /*1d40*/  IADD3 R15, PT, PT, R13.reuse, R0, RZ ;  /* 0x000000000d0f7210 */ /* 0x040fe20007ffe0ff */
[----:B------:R-:W-:-:S03]  /*1d50*/  IMAD.WIDE.U32 R10, R13, 0x2, R2 ;  /* 0x000000020d0a7825 */ /* 0x000fc600078e0002 */
[C---:B------:R-:W-:Y:S02]  /*1d60*/  ISETP.GE.U32.AND P1, PT, R15.reuse, R24, PT ;  /* 0x000000180f00720c */ /* 0x040fe40003f26070 */
[----:B------:R0:W5:Y:S11]  /*1d70*/  LDG.E.U16 R18, desc[UR36][R10.64] ;  /* 0x000000240a127981 */ /* 0x000176000c1e1500 */
[----:B------:R-:W-:-:S05]  /*1d80*/  @!P1 IMAD.WIDE.U32 R2, R15, 0x2, R2 ;  /* 0x000000020f029825 */ /* 0x000fca00078e0002 */
[----:B------:R0:W5:Y:S02]  /*1d90*/  @!P1 LDG.E.U16 R6, desc[UR36][R2.64] ;  /* 0x0000002402069981 */ /* 0x000164000c1e1500 */
.L_x_2692:
[----:B------:R-:W-:Y:S05]  /*1da0*/  BSYNC.RECONVERGENT B1 ;  /* 0x0000000000017941 */ /* 0x000fea0003800200 */
.L_x_2691:
[----:B------:R-:W-:Y:S04]  /*1db0*/  BSSY.RECONVERGENT B1, `(.L_x_2693) ;  /* 0x0000012000017945 */ /* 0x000fe80003800200 */
[----:B------:R-:W-:Y:S05]  /*1dc0*/  @P0 BRA `(.L_x_2694) ;  /* 0x0000000000400947 */ /* 0x000fea0003800000 */
[----:B------:R-:W-:Y:S01]  /*1dd0*/  IMAD.IADD R21, R21, 0x1, R0 ;  /* 0x0000000115157824 */ /* 0x000fe200078e0200 */
[----:B0----5:R-:W-:-:S04]  /*1de0*/  SHF.L.U32 R3, R12, 0x10, RZ ;  /* 0x000000100c037819 */ /* 0x021fc800000006ff */
[----:B------:R-:W-:Y:S01]  /*1df0*/  ISETP.GE.U32.AND P0, PT, R21, R24, PT ;  /* 0x000000181500720c */ /* 0x000fe20003f06070 */
[----:B------:R-:W-:-:S12]  /*1e00*/  FADD.FTZ R4, R4, R3 ;  /* 0x0000000304047221 */ /* 0x000fd80000010000 */
[----:B------:R-:W-:Y:S05]  /*1e10*/  @P0 BRA `(.L_x_2694) ;  /* 0x00000000002c0947 */ /* 0x000fea0003800000 */
[----:B------:R-:W-:Y:S01]  /*1e20*/  IADD3 R3, PT, PT, R21, R0, RZ ;  /* 0x0000000015037210 */ /* 0x000fe20007ffe0ff */
[----:B------:R-:W-:-:S03]  /*1e30*/  IMAD.U32 R14, R14, 0x10000, RZ ;  /* 0x000100000e0e7824 */ /* 0x000fc600078e00ff */
[----:B------:R-:W-:Y:S01]  /*1e40*/  ISETP.GE.U32.AND P0, PT, R3, R24, PT ;  /* 0x000000180300720c */ /* 0x000fe20003f06070 */
[----:B------:R-:W-:-:S12]  /*1e50*/  FADD.FTZ R7, R7, R14 ;  /* 0x0000000e07077221 */ /* 0x000fd80000010000 */
[----:B------:R-:W-:Y:S05]  /*1e60*/  @P0 BRA `(.L_x_2694) ;  /* 0x0000000000180947 */ /* 0x000fea0003800000 */
[----:B------:R-:W-:Y:S02]  /*1e70*/  IADD3 R3, PT, PT, R3, R0, RZ ;  /* 0x0000000003037210 */ /* 0x000fe40007ffe0ff */
[----:B------:R-:W-:Y:S02]  /*1e80*/  SHF.L.U32 R18, R18, 0x10, RZ ;  /* 0x0000001012127819 */ /* 0x000fe400000006ff */
[----:B------:R-:W-:-:S03]  /*1e90*/  ISETP.GE.U32.AND P0, PT, R3, R24, PT ;  /* 0x000000180300720c */ /* 0x000fc60003f06070 */
[----:B------:R-:W-:-:S10]  /*1ea0*/  FADD.FTZ R5, R5, R18 ;  /* 0x0000001205057221 */ /* 0x000fd40000010000 */
[----:B------:R-:W-:-:S04]  /*1eb0*/  @!P0 IMAD.U32 R6, R6, 0x10000, RZ ;  /* 0x0001000006068824 */ /* 0x000fc800078e00ff */
[----:B------:R-:W-:-:S07]  /*1ec0*/  @!P0 FADD.FTZ R9, R9, R6 ;  /* 0x0000000609098221 */ /* 0x000fce0000010000 */
.L_x_2694:
[----:B------:R-:W-:Y:S05]  /*1ed0*/  BSYNC.RECONVERGENT B1 ;  /* 0x0000000000017941 */ /* 0x000fea0003800200 */
.L_x_2693:
[----:B------:R-:W-:-:S04]  /*1ee0*/  FADD.FTZ R4, R4, R7 ;  /* 0x0000000704047221 */ /* 0x000fc80000010000 */
[----:B------:R-:W-:-:S04]  /*1ef0*/  FADD.FTZ R4, R4, R5 ;  /* 0x0000000504047221 */ /* 0x000fc80000010000 */
[----:B------:R-:W-:Y:S01]  /*1f00*/  FADD.FTZ R9, R4, R9 ;  /* 0x0000000904097221 */ /* 0x000fe20000010000 */
[----:B------:R-:W-:Y:S06]  /*1f10*/  BRA `(.L_x_2675) ;  /* 0x0000009000007947 */ /* 0x000fec0003800000 */
.L_x_2686:
[----:B------:R-:W-:-:S13]  /*1f20*/  ISETP.NE.AND P0, PT, R6, 0x1, PT ;  /* 0x000000010600780c */ /* 0x000fda0003f05270 */
        /* <DEDUP_REMOVED lines=11> */
[-C--:B------:R-:W-:Y:S02]  /*1fe0*/  MOV R7, R6.reuse ;  /* 0x0000000600077202 */ /* 0x080fe40000000f00 */
[----:B------:R-:W-:-:S07]  /*1ff0*/  MOV R8, R6 ;  /* 0x0000000600087202 */ /* 0x000fce0000000f00 */
.L_x_2699:
[----:B------:R-:W-:Y:S02]  /*2000*/  IMAD.IADD R11, R21, 0x1, R4 ;  /* 0x00000001150b7824 */ /* 0x000fe400078e0204 */
[----:B------:R-:W-:-:S03]  /*2010*/  IMAD R19, R0, R21, RZ ;  /* 0x0000001500137224 */ /* 0x000fc600078e02ff */
[-C--:B------:R-:W-:Y:S01]  /*2020*/  IADD3 R13, PT, PT, R11, R4.reuse, RZ ;  /* 0x000000040b0d7210 */ /* 0x080fe20007ffe0ff */
[----:B------:R-:W-:Y:S02]  /*2030*/  IMAD R11, R0, R11, RZ ;  /* 0x0000000b000b7224 */ /* 0x000fe400078e02ff */
[----:B------:R-:W-:Y:S01]  /*2040*/  IMAD.WIDE.U32 R18, R19, 0x2, R2 ;  /* 0x0000000213127825 */ /* 0x000fe200078e0002 */
[----:B------:R-:W-:-:S03]  /*2050*/  IADD3 R9, PT, PT, R13, R4, RZ ;  /* 0x000000040d097210 */ /* 0x000fc60007ffe0ff */
[C---:B------:R-:W-:Y:S02]  /*2060*/  IMAD R13, R0.reuse, R13, RZ ;  /* 0x0000000d000d7224 */ /* 0x040fe400078e02ff */
[----:B------:R-:W-:Y:S01]  /*2070*/  IMAD R15, R0, R9, RZ ;  /* 0x00000009000f7224 */ /* 0x000fe200078e02ff */
[----:B------:R-:W2:Y:S01]  /*2080*/  LDG.E.U16 R18, desc[UR36][R18.64] ;  /* 0x0000002412127981 */ /* 0x000ea2000c1e1500 */
[----:B------:R-:W-:-:S04]  /*2090*/  IMAD.WIDE.U32 R10, R11, 0x2, R2 ;  /* 0x000000020b0a7825 */ /* 0x000fc800078e0002 */
[--C-:B------:R-:W-:Y:S02]  /*20a0*/  IMAD.WIDE.U32 R14, R15, 0x2, R2.reuse ;  /* 0x000000020f0e7825 */ /* 0x100fe400078e0002 */
[----:B------:R-:W3:Y:S02]  /*20b0*/  LDG.E.U16 R10, desc[UR36][R10.64] ;  /* 0x000000240a0a7981 */ /* 0x000ee4000c1e1500 */
[----:B------:R-:W-:Y:S02]  /*20c0*/  IMAD.WIDE.U32 R12, R13, 0x2, R2 ;  /* 0x000000020d0c7825 */ /* 0x000fe400078e0002 */
[----:B------:R-:W4:Y:S04]  /*20d0*/  LDG.E.U16 R15, desc[UR36][R14.64] ;  /* 0x000000240e0f7981 */ /* 0x000f28000c1e1500 */
[----:B------:R-:W5:Y:S01]  /*20e0*/  LDG.E.U16 R12, desc[UR36][R12.64] ;  /* 0x000000240c0c7981 */ /* 0x000f62000c1e1500 */
[----:B------:R-:W-:-:S04]  /*20f0*/  IMAD.IADD R21, R9, 0x1, R4 ;  /* 0x0000000109157824 */ /* 0x000fc800078e0204 */
[----:B------:R-:W-:-:S05]  /*2100*/  IMAD R9, R4, 0x3, R21 ;  /* 0x0000000304097824 */ /* 0x000fca00078e0215 */
[----:B------:R-:W-:Y:S02]  /*2110*/  ISETP.GE.U32.AND P0, PT, R9, R24, PT ;  /* 0x000000180900720c */ /* 0x000fe40003f06070 */
[----:B--2---:R-:W-:Y:S02]  /*2120*/  SHF.L.U32 R9, R18, 0x10, RZ ;  /* 0x0000001012097819 */ /* 0x004fe400000006ff */
[----:B---3--:R-:W-:Y:S02]  /*2130*/  SHF.L.U32 R20, R10, 0x10, RZ ;  /* 0x000000100a147819 */ /* 0x008fe400000006ff */
[----:B----4-:R-:W-:Y:S01]  /*2140*/  SHF.L.U32 R22, R15, 0x10, RZ ;  /* 0x000000100f167819 */ /* 0x010fe200000006ff */
[----:B-----5:R-:W-:Y:S02]  /*2150*/  IMAD.U32 R23, R12, 0x10000, RZ ;  /* 0x000100000c177824 */ /* 0x020fe400078e00ff */
[----:B------:R-:W-:Y:S01]  /*2160*/  FADD.FTZ R8, R9, R8 ;  /* 0x0000000809087221 */ /* 0x000fe20000010000 */
[----:B------:R-:W-:Y:S01]  /*2170*/  FADD.FTZ R7, R20, R7 ;  /* 0x0000000714077221 */ /* 0x000fe20000010000 */
[----:B------:R-:W-:Y:S01]  /*2180*/  FADD.FTZ R5, R22, R5 ;  /* 0x0000000516057221 */ /* 0x000fe20000010000 */
[----:B------:R-:W-:Y:S01]  /*2190*/  FADD.FTZ R6, R23, R6 ;  /* 0x0000000617067221 */ /* 0x000fe20000010000 */
[----:B------:R-:W-:Y:S06]  /*21a0*/  @!P0 BRA `(.L_x_2699) ;  /* 0xfffffffc00948947 */ /* 0x000fec000383ffff */
[----:B------:R-:W-:Y:S05]  /*21b0*/  BSYNC.RECONVERGENT B2 ;  /* 0x0000000000027941 */ /* 0x000fea0003800200 */
.L_x_2698:
[----:B------:R-:W-:Y:S02]  /*21c0*/  PRMT R14, R18, 0x7610, R14 ;  /* 0x00007610120e7816 */ /* 0x000fe4000000000e */
[----:B------:R-:W-:Y:S02]  /*21d0*/  PRMT R13, R10, 0x7610, R13 ;  /* 0x000076100a0d7816 */ /* 0x000fe4000000000d */
[----:B------:R-:W-:-:S07]  /*21e0*/  PRMT R9, R15, 0x7610, R9 ;  /* 0x000076100f097816 */ /* 0x000fce0000000009 */
.L_x_2697:
[----:B------:R-:W-:Y:S05]  /*21f0*/  BSYNC.RECONVERGENT B1 ;  /* 0x0000000000017941 */ /* 0x000fea0003800200 */
.L_x_2696:
[----:B------:R-:W-:Y:S01]  /*2200*/  ISETP.GE.U32.AND P0, PT, R21, R24, PT ;  /* 0x000000181500720c */ /* 0x000fe20003f06070 */
[----:B------:R-:W-:-:S12]  /*2210*/  BSSY.RECONVERGENT B1, `(.L_x_2700) ;  /* 0x0000016000017945 */ /* 0x000fd80003800200 */
[----:B------:R-:W-:Y:S05]  /*2220*/  @P0 BRA `(.L_x_2701) ;  /* 0x0000000000500947 */ /* 0x000fea0003800000 */
[----:B------:R-:W-:-:S04]  /*2230*/  IMAD R15, R0, R21, RZ ;  /* 0x00000015000f7224 */ /* 0x000fc800078e02ff */
[----:B------:R-:W-:-:S06]  /*2240*/  IMAD.WIDE.U32 R14, R15, 0x2, R2 ;  /* 0x000000020f0e7825 */ /* 0x000fcc00078e0002 */
[----:B------:R0:W5:Y:S01]  /*2250*/  LDG.E.U16 R14, desc[UR36][R14.64] ;  /* 0x000000240e0e7981 */ /* 0x000162000c1e1500 */
[----:B------:R-:W-:-:S04]  /*2260*/  IADD3 R19, PT, PT, R21, R4, RZ ;  /* 0x0000000415137210 */ /* 0x000fc80007ffe0ff */
[----:B------:R-:W-:-:S13]  /*2270*/  ISETP.GE.U32.AND P1, PT, R19, R24, PT ;  /* 0x000000181300720c */ /* 0x000fda0003f26070 */
[----:B0-----:R-:W-:Y:S05]  /*2280*/  @P1 BRA `(.L_x_2701) ;  /* 0x0000000000381947 */ /* 0x001fea0003800000 */
[----:B------:R-:W-:-:S04]  /*2290*/  IMAD R11, R0, R19, RZ ;  /* 0x00000013000b7224 */ /* 0x000fc800078e02ff */
[----:B------:R-:W-:-:S05]  /*22a0*/  IMAD.WIDE.U32 R10, R11, 0x2, R2 ;  /* 0x000000020b0a7825 */ /* 0x000fca00078e0002 */
[----:B------:R0:W5:Y:S01]  /*22b0*/  LDG.E.U16 R13, desc[UR36][R10.64] ;  /* 0x000000240a0d7981 */ /* 0x000162000c1e1500 */
[----:B------:R-:W-:-:S05]  /*22c0*/  IMAD.IADD R19, R19, 0x1, R4 ;  /* 0x0000000113137824 */ /* 0x000fca00078e0204 */
[----:B------:R-:W-:-:S13]  /*22d0*/  ISETP.GE.U32.AND P1, PT, R19, R24, PT ;  /* 0x000000181300720c */ /* 0x000fda0003f26070 */
[----:B0-----:R-:W-:Y:S05]  /*22e0*/  @P1 BRA `(.L_x_2701) ;  /* 0x0000000000201947 */ /* 0x001fea0003800000 */
[----:B------:R-:W-:Y:S01]  /*22f0*/  IADD3 R15, PT, PT, R19, R4, RZ ;  /* 0x00000004130f7210 */ /* 0x000fe20007ffe0ff */
[----:B------:R-:W-:-:S03]  /*2300*/  IMAD R11, R0, R19, RZ ;  /* 0x00000013000b7224 */ /* 0x000fc600078e02ff */
[----:B------:R-:W-:Y:S01]  /*2310*/  ISETP.GE.U32.AND P1, PT, R15, R24, PT ;  /* 0x000000180f00720c */ /* 0x000fe20003f26070 */
[----:B------:R-:W-:-:S05]  /*2320*/  IMAD.WIDE.U32 R10, R11, 0x2, R2 ;  /* 0x000000020b0a7825 */ /* 0x000fca00078e0002 */
[----:B------:R0:W5:Y:S07]  /*2330*/  LDG.E.U16 R12, desc[UR36][R10.64] ;  /* 0x000000240a0c7981 */ /* 0x00016e000c1e1500 */
[----:B------:R-:W-:-:S04]  /*2340*/  @!P1 IMAD R15, R0, R15, RZ ;  /* 0x0000000f000f9224 */ /* 0x000fc800078e02ff */
[----:B------:R-:W-:-:S05]  /*2350*/  @!P1 IMAD.WIDE.U32 R2, R15, 0x2, R2 ;  /* 0x000000020f029825 */ /* 0x000fca00078e0002 */
[----:B------:R0:W5:Y:S02]  /*2360*/  @!P1 LDG.E.U16 R9, desc[UR36][R2.64] ;  /* 0x0000002402099981 */ /* 0x000164000c1e1500 */
.L_x_2701:
[----:B------:R-:W-:Y:S05]  /*2370*/  BSYNC.RECONVERGENT B1 ;  /* 0x0000000000017941 */ /* 0x000fea0003800200 */
.L_x_2700:
[----:B------:R-:W-:Y:S04]  /*2380*/  BSSY.RECONVERGENT B1, `(.L_x_2702) ;  /* 0x0000012000017945 */ /* 0x000fe80003800200 */
[----:B------:R-:W-:Y:S05]  /*2390*/  @P0 BRA `(.L_x_2703) ;  /* 0x0000000000400947 */ /* 0x000fea0003800000 */
[----:B------:R-:W-:Y:S01]  /*23a0*/  IADD3 R21, PT, PT, R21, R4, RZ ;  /* 0x0000000415157210 */ /* 0x000fe20007ffe0ff */
[----:B0----5:R-:W-:-:S03]  /*23b0*/  IMAD.U32 R3, R14, 0x10000, RZ ;  /* 0x000100000e037824 */ /* 0x021fc600078e00ff */
[----:B------:R-:W-:Y:S01]  /*23c0*/  ISETP.GE.U32.AND P0, PT, R21, R24, PT ;  /* 0x000000181500720c */ /* 0x000fe20003f06070 */
[----:B------:R-:W-:-:S12]  /*23d0*/  FADD.FTZ R8, R8, R3 ;  /* 0x0000000308087221 */ /* 0x000fd80000010000 */
[----:B------:R-:W-:Y:S05]  /*23e0*/  @P0 BRA `(.L_x_2703) ;  /* 0x00000000002c0947 */ /* 0x000fea0003800000 */
[----:B------:R-:W-:Y:S02]  /*23f0*/  IADD3 R3, PT, PT, R21, R4, RZ ;  /* 0x0000000415037210 */ /* 0x000fe40007ffe0ff */
[----:B------:R-:W-:Y:S02]  /*2400*/  SHF.L.U32 R0, R13, 0x10, RZ ;  /* 0x000000100d007819 */ /* 0x000fe400000006ff */
[----:B------:R-:W-:-:S03]  /*2410*/  ISETP.GE.U32.AND P0, PT, R3, R24, PT ;  /* 0x000000180300720c */ /* 0x000fc60003f06070 */
[----:B------:R-:W-:-:S10]  /*2420*/  FADD.FTZ R7, R7, R0 ;  /* 0x0000000007077221 */ /* 0x000fd40000010000 */
[----:B------:R-:W-:Y:S05]  /*2430*/  @P0 BRA `(.L_x_2703) ;  /* 0x0000000000180947 */ /* 0x000fea0003800000 */
[----:B------:R-:W-:-:S05]  /*2440*/  IMAD.IADD R3, R3, 0x1, R4 ;  /* 0x0000000103037824 */ /* 0x000fca00078e0204 */
[----:B------:R-:W-:Y:S02]  /*2450*/  ISETP.GE.U32.AND P0, PT, R3, R24, PT ;  /* 0x000000180300720c */ /* 0x000fe40003f06070 */
[----:B------:R-:W-:-:S05]  /*2460*/  SHF.L.U32 R3, R12, 0x10, RZ ;  /* 0x000000100c037819 */ /* 0x000fca00000006ff */
[----:B------:R-:W-:-:S06]  /*2470*/  FADD.FTZ R6, R6, R3 ;  /* 0x0000000306067221 */ /* 0x000fcc0000010000 */
[----:B------:R-:W-:-:S05]  /*2480*/  @!P0 SHF.L.U32 R0, R9, 0x10, RZ ;  /* 0x0000001009008819 */ /* 0x000fca00000006ff */
[----:B------:R-:W-:-:S07]  /*2490*/  @!P0 FADD.FTZ R5, R5, R0 ;  /* 0x0000000005058221 */ /* 0x000fce0000010000 */
.L_x_2703:
[----:B------:R-:W-:Y:S05]  /*24a0*/  BSYNC.RECONVERGENT B1 ;  /* 0x0000000000017941 */ /* 0x000fea0003800200 */
.L_x_2702:
[----:B------:R-:W-:-:S04]  /*24b0*/  FADD.FTZ R7, R8, R7 ;  /* 0x0000000708077221 */ /* 0x000fc80000010000 */
[----:B------:R-:W-:-:S04]  /*24c0*/  FADD.FTZ R6, R7, R6 ;  /* 0x0000000607067221 */ /* 0x000fc80000010000 */
[----:B-----5:R-:W-:Y:S01]  /*24d0*/  FADD.FTZ R9, R6, R5 ;  /* 0x0000000506097221 */ /* 0x020fe20000010000 */
[----:B------:R-:W-:Y:S06]  /*24e0*/  BRA `(.L_x_2675) ;  /* 0x00000088008c7947 */ /* 0x000fec0003800000 */
.L_x_2695:
[----:B------:R-:W0:Y:S01]  /*24f0*/  LDCU UR4, c[0x0][0x394] ;  /* 0x00007280ff0477ac */ /* 0x000e220008000800 */
[----:B------:R-:W1:Y:S01]  /*2500*/  LDC R9, c[0x0][0x384] ;  /* 0x0000e100ff097b82 */ /* 0x000e620000000800 */
[----:B------:R-:W-:Y:S01]  /*2510*/  BSSY.RECONVERGENT B1, `(.L_x_2704) ;  /* 0x0000413000017945 */ /* 0x000fe20003800200 */
[----:B0-----:R-:W-:-:S04]  /*2520*/  IMAD.U32 R22, RZ, RZ, UR4 ;  /* 0x00000004ff167e24 */ /* 0x001fc8000f8e00ff */
[----:B------:R-:W-:Y:S01]  /*2530*/  IMAD R3, R22, 0x3, R21 ;  /* 0x0000000316037824 */ /* 0x000fe200078e0215 */
[----:B-1----:R-:W-:Y:S01]  /*2540*/  MOV R20, R9 ;  /* 0x0000000900147202 */ /* 0x002fe20000000f00 */
[----:B------:R-:W-:-:S03]  /*2550*/  IMAD.MOV.U32 R10, RZ, RZ, R9 ;  /* 0x000000ffff0a7224 */ /* 0x000fc600078e0009 */
[----:B------:R-:W-:Y:S02]  /*2560*/  ISETP.GE.U32.AND P0, PT, R3, R24, PT ;  /* 0x000000180300720c */ /* 0x000fe40003f06070 */
[----:B------:R-:W-:-:S11]  /*2570*/  MOV R11, R9 ;  /* 0x00000009000b7202 */ /* 0x000fd60000000f00 */
[----:B------:R-:W-:Y:S05]  /*2580*/  @P0 BRA `(.L_x_2705) ;  /* 0x00000040002c0947 */ /* 0x000fea0003800000 */
[----:B------:R-:W-:-:S13]  /*2590*/  ISETP.NE.AND P0, PT, R6, RZ, PT ;  /* 0x000000ff0600720c */ /* 0x000fda0003f05270 */
[----:B------:R0:W5:Y:S01]  /*25a0*/  @!P0 LDG.E.U16 R3, desc[UR36][R4.64] ;  /* 0x0000002404038981 */ /* 0x000162000c1e1500 */
[----:B------:R-:W-:Y:S01]  /*25b0*/  IADD3 R0, PT, PT, R6, -0x1, RZ ;  /* 0xffffffff06007810 */ /* 0x000fe20007ffe0ff */
[----:B------:R-:W-:Y:S01]  /*25c0*/  IMAD.MOV.U32 R11, RZ, RZ, R9 ;  /* 0x000000ffff0b7224 */ /* 0x000fe200078e0009 */
[-C--:B------:R-:W-:Y:S02]  /*25d0*/  MOV R20, R9.reuse ;  /* 0x0000000900147202 */ /* 0x080fe40000000f00 */
[----:B------:R-:W-:Y:S02]  /*25e0*/  VIMNMX.U32 R0, PT, PT, R0, 0x18, PT ;  /* 0x0000001800007848 */ /* 0x000fe40003fe0000 */
[----:B------:R-:W-:Y:S02]  /*25f0*/  MOV R10, R9 ;  /* 0x00000009000a7202 */ /* 0x000fe40000000f00 */
[----:B------:R-:W-:-:S07]  /*2600*/  IADD3 R2, PT, PT, R0, 0x1, RZ ;  /* 0x0000000100027810 */ /* 0x000fce0007ffe0ff */
.L_x_2711:
[----:B------:R-:W1:Y:S01]  /*2610*/  LDCU UR4, c[0x0][0x394] ;  /* 0x00007280ff0477ac */ /* 0x000e620008000800 */
[C---:B-----5:R-:W-:Y:S02]  /*2620*/  @!P0 PRMT R8, R3.reuse, 0x7610, R8 ;  /* 0x0000761003088816 */ /* 0x060fe40000000008 */
[C---:B------:R-:W-:Y:S02]  /*2630*/  @!P0 PRMT R0, R3.reuse, 0x7610, R0 ;  /* 0x0000761003008816 */ /* 0x040fe40000000000 */
[C---:B------:R-:W-:Y:S02]  /*2640*/  @!P0 PRMT R7, R3.reuse, 0x7610, R7 ;  /* 0x0000761003078816 */ /* 0x040fe40000000007 */
[----:B------:R-:W-:Y:S01]  /*2650*/  @!P0 PRMT R6, R3, 0x7610, R6 ;  /* 0x0000761003068816 */ /* 0x000fe20000000006 */
[----:B0-----:R-:W-:Y:S06]  /*2660*/  @!P0 BRA `(.L_x_2706) ;  /* 0x0000003c00b88947 */ /* 0x001fec0003800000 */
[----:B------:R-:W2:Y:S01]  /*2670*/  LDCU.64 UR30, c[0x0][0x3d0] ;  /* 0x00007a00ff1e77ac */ /* 0x000ea20008000a00 */
[----:B------:R-:W-:Y:S01]  /*2680*/  MOV R7, R21 ;  /* 0x0000001500077202 */ /* 0x000fe20000000f00 */
[----:B------:R-:W-:Y:S01]  /*2690*/  IMAD.MOV.U32 R6, RZ, RZ, RZ ;  /* 0x000000ffff067224 */ /* 0x000fe200078e00ff */
        /* <DEDUP_REMOVED lines=62> */
[----:B------:R-:W2:Y:S01]  /*2a80*/  LDCU UR28, c[0x0][0x3e0] ;  /* 0x00007c00ff1c77ac */ /* 0x000ea20008000800 */
[----:B------:R-:W-:Y:S01]  /*2a90*/  MOV R7, R8 ;  /* 0x0000000800077202 */ /* 0x000fe20000000f00 */
[----:B------:R-:W-:Y:S01]  /*2aa0*/  IMAD.MOV.U32 R6, RZ, RZ, RZ ;  /* 0x000000ffff067224 */ /* 0x000fe200078e00ff */
[----:B------:R-:W-:-:S03]  /*2ab0*/  ISETP.NE.AND P1, PT, R2, 0x2, PT ;  /* 0x000000020200780c */ /* 0x000fc60003f25270 */
[----:B0-----:R-:W-:-:S05]  /*2ac0*/  IMAD.HI.U32 R6, R8, UR33, R6 ;  /* 0x0000002108067c27 */ /* 0x001fca000f8e0006 */
[----:B--2---:R-:W-:Y:S01]  /*2ad0*/  SHF.R.U32.HI R12, RZ, UR28, R6 ;  /* 0x0000001cff0c7c19 */ /* 0x004fe20008011606 */
        /* <DEDUP_REMOVED lines=211> */
[----:B------:R-:W2:Y:S01]  /*3810*/  @P1 LDC.64 R12, c[0x0][0x4f0] ;  /* 0x00013c00ff0c1b82 */ /* 0x000ea20000000a00 */
[----:B0-----:R-:W-:-:S07]  /*3820*/  IMAD.HI.U32 R6, R8, UR53, R6 ;  /* 0x0000003508067c27 */ /* 0x001fce000f8e0006 */
[----:B------:R-:W0:Y:S01]  /*3830*/  @P1 LDC R19, c[0x0][0x4ec] ;  /* 0x00013b00ff131b82 */ /* 0x000e220000000800 */
[----:B------:R-:W-:Y:S01]  /*3840*/  SHF.R.U32.HI R7, RZ, UR26, R6 ;  /* 0x0000001aff077c19 */ /* 0x000fe20008011606 */
[----:B------:R-:W-:-:S03]  /*3850*/  @P1 IMAD.MOV.U32 R6, RZ, RZ, RZ ;  /* 0x000000ffff061224 */ /* 0x000fc600078e00ff */
[----:B------:R-:W-:-:S05]  /*3860*/  IADD3 R15, PT, PT, -R7, RZ, RZ ;  /* 0x000000ff070f7210 */ /* 0x000fca0007ffe1ff */
[----:B------:R-:W-:Y:S02]  /*3870*/  IMAD R15, R15, UR52, R8 ;  /* 0x000000340f0f7c24 */ /* 0x000fe4000f8e0208 */
[----:B------:R-:W3:Y:S02]  /*3880*/  @P1 LDC R8, c[0x0][0x558] ;  /* 0x00015600ff081b82 */ /* 0x000ee40000000800 */
[----:B------:R-:W-:Y:S02]  /*3890*/  IMAD R0, R15, UR27, R0 ;  /* 0x0000001b0f007c24 */ /* 0x000fe4000f8e0200 */
[----:B--2---:R-:W-:-:S05]  /*38a0*/  @P1 IMAD.HI.U32 R12, R7, R12, R6 ;  /* 0x0000000c070c1227 */ /* 0x004fca00078e0006 */
[----:B------:R-:W-:-:S04]  /*38b0*/  @P1 SHF.R.U32.HI R12, RZ, R13, R12 ;  /* 0x0000000dff0c1219 */ /* 0x000fc8000001160c */
[----:B------:R-:W-:-:S05]  /*38c0*/  @P1 IADD3 R6, PT, PT, -R12, RZ, RZ ;  /* 0x000000ff0c061210 */ /* 0x000fca0007ffe1ff */
[----:B0-----:R-:W-:-:S04]  /*38d0*/  @P1 IMAD R7, R6, R19, R7 ;  /* 0x0000001306071224 */ /* 0x001fc800078e0207 */
[----:B---3--:R-:W-:-:S07]  /*38e0*/  @P1 IMAD R0, R7, R8, R0 ;  /* 0x0000000807001224 */ /* 0x008fce00078e0200 */
.L_x_2707:
[----:B------:R-:W-:-:S04]  /*38f0*/  LOP3.LUT R7, R0, 0xfffffffe, RZ, 0xc0, !PT ;  /* 0xfffffffe00077812 */ /* 0x000fc800078ec0ff */
[----:B------:R-:W-:-:S04]  /*3900*/  IADD3 R6, P1, PT, R7, R4, RZ ;  /* 0x0000000407067210 */ /* 0x000fc80007f3e0ff */
[----:B------:R-:W-:-:S05]  /*3910*/  IADD3.X R7, PT, PT, RZ, R5, RZ, P1, !PT ;  /* 0x00000005ff077210 */ /* 0x000fca0000ffe4ff */
[----:B------:R2:W5:Y:S01]  /*3920*/  LDG.E.U16 R6, desc[UR36][R6.64] ;  /* 0x0000002406067981 */ /* 0x000562000c1e1500 */
[----:B------:R-:W-:Y:S02]  /*3930*/  HFMA2 R12, -RZ, RZ, 0, 0 ;  /* 0x00000000ff0c7431 */ /* 0x000fe400000001ff */
[----:B-1----:R-:W-:-:S04]  /*3940*/  VIADD R13, R21, UR4 ;  /* 0x00000004150d7c36 */ /* 0x002fc80008000000 */
[----:B------:R-:W-:-:S05]  /*3950*/  IMAD.HI.U32 R0, R13, UR30, R12 ;  /* 0x0000001e0d007c27 */ /* 0x000fca000f8e000c */
[----:B------:R-:W-:-:S04]  /*3960*/  SHF.R.U32.HI R19, RZ, UR31, R0 ;  /* 0x0000001fff137c19 */ /* 0x000fc80008011600 */
[----:B------:R-:W-:-:S05]  /*3970*/  IADD3 R15, PT, PT, -R19, RZ, RZ ;  /* 0x000000ff130f7210 */ /* 0x000fca0007ffe1ff */
[----:B------:R-:W-:-:S04]  /*3980*/  IMAD R0, R15, UR29, R13 ;  /* 0x0000001d0f007c24 */ /* 0x000fc8000f8e020d */
[----:B------:R-:W-:Y:S01]  /*3990*/  IMAD R0, R0, UR5, RZ ;  /* 0x0000000500007c24 */ /* 0x000fe2000f8e02ff */
[----:B--2---:R-:W-:Y:S06]  /*39a0*/  BRA.U !UP0, `(.L_x_2708) ;  /* 0x0000000d08707547 */ /* 0x004fec000b800000 */
[----:B------:R-:W1:Y:S01]  /*39b0*/  LDCU UR28, c[0x0][0x3e0] ;  /* 0x00007c00ff1c77ac */ /* 0x000e620008000800 */
        /* <DEDUP_REMOVED lines=219> */
.L_x_2708:
[----:B------:R-:W-:Y:S02]  /*4770*/  LOP3.LUT R19, R0, 0xfffffffe, RZ, 0xc0, !PT ;  /* 0xfffffffe00137812 */ /* 0x000fe400078ec0ff */
[----:B------:R-:W-:Y:S02]  /*4780*/  IADD3 R13, PT, PT, R13, UR4, RZ ;  /* 0x000000040d0d7c10 */ /* 0x000fe4000fffe0ff */
[----:B------:R-:W-:Y:S02]  /*4790*/  IADD3 R18, P1, PT, R19, R4, RZ ;  /* 0x0000000413127210 */ /* 0x000fe40007f3e0ff */
[----:B------:R-:W-:-:S03]  /*47a0*/  MOV R12, RZ ;  /* 0x000000ff000c7202 */ /* 0x000fc60000000f00 */
[----:B------:R-:W-:Y:S02]  /*47b0*/  IMAD.X R19, RZ, RZ, R5, P1 ;  /* 0x000000ffff137224 */ /* 0x000fe400008e0605 */
[----:B------:R-:W-:-:S03]  /*47c0*/  IMAD.HI.U32 R0, R13, UR30, R12 ;  /* 0x0000001e0d007c27 */ /* 0x000fc6000f8e000c */
[----:B------:R1:W5:Y:S02]  /*47d0*/  LDG.E.U16 R7, desc[UR36][R18.64] ;  /* 0x0000002412077981 */ /* 0x000364000c1e1500 */
[----:B-1----:R-:W-:-:S05]  /*47e0*/  SHF.R.U32.HI R19, RZ, UR31, R0 ;  /* 0x0000001fff137c19 */ /* 0x002fca0008011600 */
[----:B------:R-:W-:-:S04]  /*47f0*/  IMAD.MOV R15, RZ, RZ, -R19 ;  /* 0x000000ffff0f7224 */ /* 0x000fc800078e0a13 */
[----:B------:R-:W-:-:S04]  /*4800*/  IMAD R0, R15, UR29, R13 ;  /* 0x0000001d0f007c24 */ /* 0x000fc8000f8e020d */
[----:B------:R-:W-:Y:S01]  /*4810*/  IMAD R0, R0, UR5, RZ ;  /* 0x0000000500007c24 */ /* 0x000fe2000f8e02ff */
[----:B------:R-:W-:Y:S06]  /*4820*/  BRA.U !UP0, `(.L_x_2709) ;  /* 0x0000000d086c7547 */ /* 0x000fec000b800000 */
[----:B------:R-:W1:Y:S01]  /*4830*/  LDCU UR28, c[0x0][0x3e0] ;  /* 0x00007c00ff1c77ac */ /* 0x000e620008000800 */
[----:B------:R-:W-:Y:S01]  /*4840*/  HFMA2 R18, -RZ, RZ, 0, 0 ;  /* 0x00000000ff127431 */ /* 0x000fe200000001ff */
[----:B------:R-:W-:-:S04]  /*4850*/  ISETP.NE.AND P1, PT, R2, 0x2, PT ;  /* 0x000000020200780c */ /* 0x000fc80003f25270 */
        /* <DEDUP_REMOVED lines=206> */
[----:B------:R-:W-:Y:S02]  /*5540*/  @P1 MOV R22, RZ ;  /* 0x000000ff00161202 */ /* 0x000fe40000000f00 */
[----:B------:R-:W-:-:S04]  /*5550*/  IMAD.MOV R15, RZ, RZ, -R23 ;  /* 0x000000ffff0f7224 */ /* 0x000fc800078e0a17 */
        /* <DEDUP_REMOVED lines=8> */
.L_x_2709:
[----:B------:R-:W-:-:S04]  /*55e0*/  LOP3.LUT R19, R0, 0xfffffffe, RZ, 0xc0, !PT ;  /* 0xfffffffe00137812 */ /* 0x000fc800078ec0ff */
[----:B------:R-:W-:-:S05]  /*55f0*/  IADD3 R18, P1, PT, R19, R4, RZ ;  /* 0x0000000413127210 */ /* 0x000fca0007f3e0ff */
[----:B------:R-:W-:-:S05]  /*5600*/  IMAD.X R19, RZ, RZ, R5, P1 ;  /* 0x000000ffff137224 */ /* 0x000fca00008e0605 */
[----:B------:R1:W5:Y:S01]  /*5610*/  LDG.E.U16 R0, desc[UR36][R18.64] ;  /* 0x0000002412007981 */ /* 0x000362000c1e1500 */
[----:B------:R-:W-:Y:S02]  /*5620*/  IADD3 R13, PT, PT, R13, UR4, RZ ;  /* 0x000000040d0d7c10 */ /* 0x000fe4000fffe0ff */
[----:B------:R-:W-:-:S05]  /*5630*/  MOV R12, RZ ;  /* 0x000000ff000c7202 */ /* 0x000fca0000000f00 */
[----:B------:R-:W-:-:S05]  /*5640*/  IMAD.HI.U32 R8, R13, UR30, R12 ;  /* 0x0000001e0d087c27 */ /* 0x000fca000f8e000c */
[----:B------:R-:W-:-:S05]  /*5650*/  SHF.R.U32.HI R15, RZ, UR31, R8 ;  /* 0x0000001fff0f7c19 */ /* 0x000fca0008011608 */
[----:B------:R-:W-:-:S04]  /*5660*/  IMAD.MOV R12, RZ, RZ, -R15 ;  /* 0x000000ffff0c7224 */ /* 0x000fc800078e0a0f */
[----:B------:R-:W-:-:S04]  /*5670*/  IMAD R8, R12, UR29, R13 ;  /* 0x0000001d0c087c24 */ /* 0x000fc8000f8e020d */
[----:B------:R-:W-:Y:S01]  /*5680*/  IMAD R8, R8, UR5, RZ ;  /* 0x0000000508087c24 */ /* 0x000fe2000f8e02ff */
[----:B-1----:R-:W-:Y:S06]  /*5690*/  BRA.U !UP0, `(.L_x_2710) ;  /* 0x0000000d089c7547 */ /* 0x002fec000b800000 */
        /* <DEDUP_REMOVED lines=231> */
.L_x_2710:
[----:B------:R-:W-:-:S04]  /*6510*/  LOP3.LUT R13, R8, 0xfffffffe, RZ, 0xc0, !PT ;  /* 0xfffffffe080d7812 */ /* 0x000fc800078ec0ff */
[----:B------:R-:W-:-:S05]  /*6520*/  IADD3 R12, P1, PT, R13, R4, RZ ;  /* 0x000000040d0c7210 */ /* 0x000fca0007f3e0ff */
[----:B------:R-:W-:-:S05]  /*6530*/  IMAD.X R13, RZ, RZ, R5, P1 ;  /* 0x000000ffff0d7224 */ /* 0x000fca00008e0605 */
[----:B------:R2:W5:Y:S03]  /*6540*/  LDG.E.U16 R8, desc[UR36][R12.64] ;  /* 0x000000240c087981 */ /* 0x000566000c1e1500 */
.L_x_2706:
[----:B------:R-:W3:Y:S01]  /*6550*/  LDCU UR5, c[0x0][0x38c] ;  /* 0x00007180ff0577ac */ /* 0x000ee20008000800 */
[----:B-1----:R-:W-:Y:S02]  /*6560*/  MOV R22, UR4 ;  /* 0x0000000400167c02 */ /* 0x002fe40008000f00 */
[----:B--2--5:R-:W-:Y:S02]  /*6570*/  SHF.L.U32 R13, R6, 0x10, RZ ;  /* 0x00000010060d7819 */ /* 0x024fe400000006ff */
[----:B------:R-:W-:Y:S02]  /*6580*/  LEA R21, R22, R21, 0x2 ;  /* 0x0000001516157211 */ /* 0x000fe400078e10ff */
[----:B------:R-:W-:Y:S01]  /*6590*/  SHF.L.U32 R12, R7, 0x10, RZ ;  /* 0x00000010070c7819 */ /* 0x000fe200000006ff */
[----:B------:R-:W-:Y:S01]  /*65a0*/  FADD.FTZ R20, R13, R20 ;  /* 0x000000140d147221 */ /* 0x000fe20000010000 */
[----:B------:R-:W-:Y:S01]  /*65b0*/  SHF.L.U32 R18, R8, 0x10, RZ ;  /* 0x0000001008127819 */ /* 0x000fe200000006ff */
[----:B------:R-:W-:-:S02]  /*65c0*/  IMAD R15, R22, 0x3, R21 ;  /* 0x00000003160f7824 */ /* 0x000fc400078e0215 */
[----:B------:R-:W-:Y:S02]  /*65d0*/  FADD.FTZ R11, R12, R11 ;  /* 0x0000000b0c0b7221 */ /* 0x000fe40000010000 */
[----:B------:R-:W-:Y:S01]  /*65e0*/  FADD.FTZ R9, R18, R9 ;  /* 0x0000000912097221 */ /* 0x000fe20000010000 */
[----:B---3--:R-:W-:-:S05]  /*65f0*/  IMAD.U32 R24, RZ, RZ, UR5 ;  /* 0x00000005ff187e24 */ /* 0x008fca000f8e00ff */
[----:B------:R-:W-:Y:S01]  /*6600*/  ISETP.GE.U32.AND P1, PT, R15, R24, PT ;  /* 0x000000180f00720c */ /* 0x000fe20003f26070 */
[----:B------:R-:W-:-:S04]  /*6610*/  IMAD.U32 R15, R0, 0x10000, RZ ;  /* 0x00010000000f7824 */ /* 0x000fc800078e00ff */
[----:B------:R-:W-:-:S08]  /*6620*/  FADD.FTZ R10, R15, R10 ;  /* 0x0000000a0f0a7221 */ /* 0x000fd00000010000 */
[----:B------:R-:W-:Y:S05]  /*6630*/  @!P1 BRA `(.L_x_2711) ;  /* 0xffffffbc00f49947 */ /* 0x000fea000383ffff */
.L_x_2705:
[----:B0-----:R-:W-:Y:S05]  /*6640*/  BSYNC.RECONVERGENT B1 ;  /* 0x0000000000017941 */ /* 0x001fea0003800200 */
.L_x_2704:
        /* <DEDUP_REMOVED lines=284> */
.L_x_2715:
[----:B------:R-:W-:Y:S01]  /*7810*/  SHF.R.U32.HI R12, RZ, 0x1, R6 ;  /* 0x00000001ff0c7819 */ /* 0x000fe20000011606 */
[----:B------:R-:W-:-:S07]  /*7820*/  IMAD.MOV.U32 R13, RZ, RZ, RZ ;  /* 0x000000ffff0d7224 */ /* 0x000fce00078e00ff */
.L_x_2714:
        /* <DEDUP_REMOVED lines=284> */
.L_x_2717:
[----:B------:R-:W-:Y:S02]  /*89f0*/  SHF.R.U32.HI R18, RZ, 0x1, R7 ;  /* 0x00000001ff127819 */ /* 0x000fe40000011607 */
[----:B------:R-:W-:-:S07]  /*8a00*/  MOV R19, RZ ;  /* 0x000000ff00137202 */ /* 0x000fce0000000f00 */
.L_x_2716:
        /* <DEDUP_REMOVED lines=281> */
.L_x_2719:
[----:B------:R-:W-:Y:S02]  /*9ba0*/  SHF.R.U32.HI R18, RZ, 0x1, R0 ;  /* 0x00000001ff127819 */ /* 0x000fe40000011600 */
[----:B------:R-:W-:-:S07]  /*9bb0*/  MOV R19, RZ ;  /* 0x000000ff00137202 */ /* 0x000fce0000000f00 */
.L_x_2718:
        /* <DEDUP_REMOVED lines=281> */
.L_x_2721:
[----:B------:R-:W-:Y:S02]  /*ad50*/  SHF.R.U32.HI R12, RZ, 0x1, R5 ;  /* 0x00000001ff0c7819 */ /* 0x000fe40000011605 */
[----:B------:R-:W-:-:S07]  /*ad60*/  MOV R13, RZ ;  /* 0x000000ff000d7202 */ /* 0x000fce0000000f00 */
.L_x_2720:
[----:B------:R-:W-:-:S04]  /*ad70*/  LEA R4, P0, R12, R3, 0x1 ;  /* 0x000000030c047211 */ /* 0x000fc800078008ff */
[----:B------:R-:W-:-:S05]  /*ad80*/  LEA.HI.X R5, R12, R2, R13, 0x1, P0 ;  /* 0x000000020c057211 */ /* 0x000fca00000f0c0d */
[----:B------:R0:W5:Y:S04]  /*ad90*/  LDG.E.U16 R8, desc[UR36][R4.64] ;  /* 0x0000002404087981 */ /* 0x000168000c1e1500 */
.L_x_2713:
[----:B------:R-:W-:Y:S05]  /*ada0*/  BSYNC.RECONVERGENT B1 ;  /* 0x0000000000017941 */ /* 0x000fea0003800200 */
.L_x_2712:
[----:B------:R-:W-:Y:S01]  /*adb0*/  ISETP.GE.U32.AND P0, PT, R21, R24, PT ;  /* 0x000000181500720c */ /* 0x000fe20003f06070 */
[----:B------:R-:W-:-:S12]  /*adc0*/  BSSY.RECONVERGENT B1, `(.L_x_2722) ;  /* 0x0000012000017945 */ /* 0x000fd80003800200 */
[----:B------:R-:W-:Y:S05]  /*add0*/  @P0 BRA `(.L_x_2723) ;  /* 0x0000000000400947 */ /* 0x000fea0003800000 */
[----:B------:R-:W-:Y:S02]  /*ade0*/  IADD3 R21, PT, PT, R21, R22, RZ ;  /* 0x0000001615157210 */ /* 0x000fe40007ffe0ff */
[----:B-----5:R-:W-:Y:S02]  /*adf0*/  SHF.L.U32 R3, R6, 0x10, RZ ;  /* 0x0000001006037819 */ /* 0x020fe400000006ff */
[----:B------:R-:W-:-:S03]  /*ae00*/  ISETP.GE.U32.AND P0, PT, R21, R24, PT ;  /* 0x000000181500720c */ /* 0x000fc60003f06070 */
[----:B------:R-:W-:-:S10]  /*ae10*/  FADD.FTZ R20, R20, R3 ;  /* 0x0000000314147221 */ /* 0x000fd40000010000 */
[----:B------:R-:W-:Y:S05]  /*ae20*/  @P0 BRA `(.L_x_2723) ;  /* 0x00000000002c0947 */ /* 0x000fea0003800000 */
[----:B------:R-:W-:Y:S01]  /*ae30*/  IMAD.IADD R3, R21, 0x1, R22 ;  /* 0x0000000115037824 */ /* 0x000fe200078e0216 */
[----:B------:R-:W-:-:S04]  /*ae40*/  SHF.L.U32 R2, R7, 0x10, RZ ;  /* 0x0000001007027819 */ /* 0x000fc800000006ff */
[----:B------:R-:W-:Y:S01]  /*ae50*/  ISETP.GE.U32.AND P0, PT, R3, R24, PT ;  /* 0x000000180300720c */ /* 0x000fe20003f06070 */
[----:B------:R-:W-:-:S12]  /*ae60*/  FADD.FTZ R11, R11, R2 ;  /* 0x000000020b0b7221 */ /* 0x000fd80000010000 */
[----:B------:R-:W-:Y:S05]  /*ae70*/  @P0 BRA `(.L_x_2723) ;  /* 0x0000000000180947 */ /* 0x000fea0003800000 */
[----:B------:R-:W-:-:S04]  /*ae80*/  IADD3 R3, PT, PT, R3, R22, RZ ;  /* 0x0000001603037210 */ /* 0x000fc80007ffe0ff */
[----:B------:R-:W-:Y:S02]  /*ae90*/  ISETP.GE.U32.AND P0, PT, R3, R24, PT ;  /* 0x000000180300720c */ /* 0x000fe40003f06070 */
[----:B------:R-:W-:-:S05]  /*aea0*/  SHF.L.U32 R3, R0, 0x10, RZ ;  /* 0x0000001000037819 */ /* 0x000fca00000006ff */
[----:B------:R-:W-:-:S06]  /*aeb0*/  FADD.FTZ R10, R10, R3 ;  /* 0x000000030a0a7221 */ /* 0x000fcc0000010000 */
[----:B------:R-:W-:-:S04]  /*aec0*/  @!P0 IMAD.U32 R8, R8, 0x10000, RZ ;  /* 0x0001000008088824 */ /* 0x000fc800078e00ff */
[----:B------:R-:W-:-:S07]  /*aed0*/  @!P0 FADD.FTZ R9, R9, R8 ;  /* 0x0000000809098221 */ /* 0x000fce0000010000 */
.L_x_2723:
[----:B------:R-:W-:Y:S05]  /*aee0*/  BSYNC.RECONVERGENT B1 ;  /* 0x0000000000017941 */ /* 0x000fea0003800200 */
.L_x_2722:
[----:B------:R-:W-:-:S04]  /*aef0*/  FADD.FTZ R11, R20, R11 ;  /* 0x0000000b140b7221 */ /* 0x000fc80000010000 */
[----:B------:R-:W-:-:S04]  /*af00*/  FADD.FTZ R10, R11, R10 ;  /* 0x0000000a0b0a7221 */ /* 0x000fc80000010000 */
[----:B------:R-:W-:-:S07]  /*af10*/  FADD.FTZ R9, R10, R9 ;  /* 0x000000090a097221 */ /* 0x000fce0000010000 */
.L_x_2675:
[----:B------:R-:W-:Y:S05]  /*af20*/  BSYNC.RECONVERGENT B0 ;  /* 0x0000000000007941 */ /* 0x000fea0003800200 */
.L_x_2674:
        /* <DEDUP_REMOVED lines=17> */
.L_x_2725:
        /* <DEDUP_REMOVED lines=13> */
.L_x_2724:
        /* <DEDUP_REMOVED lines=18> */
.L_x_2728:
        /* <DEDUP_REMOVED lines=12> */
.L_x_2727:
[----:B------:R-:W-:Y:S01]  /*b2f0*/  BAR.SYNC.DEFER_BLOCKING 0x0 ;  /* 0x0000000000007b1d */ /* 0x000fe20000010000 */
[----:B------:R-:W-:-:S09]  /*b300*/  UISETP.GE.U32.AND UP0, UPT, UR4, 0x2, UPT ;  /* 0x000000020400788c */ /* 0x000fd2000bf06070 */
[----:B------:R-:W-:Y:S05]  /*b310*/  BRA.U !UP0, `(.L_x_2726) ;  /* 0x0000000108187547 */ /* 0x000fea000b800000 */
[----:B-1-34-:R-:W-:-:S07]  /*b320*/  HFMA2 R2, -RZ, RZ, 0, 5.9604644775390625e-08 ;  /* 0x00000001ff027431 */ /* 0x01afce00000001ff */
.L_x_2729:
[----:B------:R1:W3:Y:S02]  /*b330*/  SHFL.DOWN PT, R4, R9, R2, 0x1f ;  /* 0x08001f0209047589 */ /* 0x0002e400000e0000 */
[----:B-1----:R-:W-:-:S04]  /*b340*/  SHF.L.U32 R2, R2, 0x1, RZ ;  /* 0x0000000102027819 */ /* 0x002fc800000006ff */
[----:B------:R-:W-:Y:S01]  /*b350*/  ISETP.GE.AND P0, PT, R2, UR4, PT ;  /* 0x0000000402007c0c */ /* 0x000fe2000bf06270 */
[----:B---3--:R-:W-:-:S12]  /*b360*/  FADD.FTZ R9, R4, R9 ;  /* 0x0000000904097221 */ /* 0x008fd80000010000 */
[----:B------:R-:W-:Y:S05]  /*b370*/  @!P0 BRA `(.L_x_2729) ;  /* 0xfffffffc00ec8947 */ /* 0x000fea000383ffff */
.L_x_2726:
        /* <DEDUP_REMOVED lines=282> */
.L_x_2730:
        /* <DEDUP_REMOVED lines=296> */
.L_x_2732:
        /* <DEDUP_REMOVED lines=24> */
.L_x_2734:
[----:B------:R-:W-:Y:S05]  /*d920*/  BSYNC.RECONVERGENT B0 ;  /* 0x0000000000007941 */ /* 0x000fea0003800200 */
.L_x_2733:
        /* <DEDUP_REMOVED lines=35> */
.L_x_2736:
[----:B------:R-:W-:Y:S05]  /*db60*/  BSYNC.RECONVERGENT B0 ;  /* 0x0000000000007941 */ /* 0x000fea0003800200 */
.L_x_2735:
        /* <DEDUP_REMOVED lines=31> */
.L_x_2741:
        /* <DEDUP_REMOVED lines=8> */
.L_x_2740:
[----:B------:R-:W-:Y:S05]  /*dde0*/  BRA `(.L_x_2739) ;  /* 0x0000000000447947 */ /* 0x000fea0003800000 */
.L_x_2738:
        /* <DEDUP_REMOVED lines=9> */
.L_x_2742:
        /* <DEDUP_REMOVED lines=8> */
.L_x_2739:
[----:B------:R-:W-:Y:S05]  /*df00*/  BSYNC.RECONVERGENT B0 ;  /* 0x0000000000007941 */ /* 0x000fea0003800200 */
.L_x_2737:
        /* <DEDUP_REMOVED lines=12> */
.L_x_2744:
        /* <DEDUP_REMOVED lines=13> */
.L_x_2743:
        /* <DEDUP_REMOVED lines=9> */
.L_x_2747:
        /* <DEDUP_REMOVED lines=12> */
.L_x_2746:
[----:B------:R-:W-:Y:S01]  /*e1f0*/  BAR.SYNC.DEFER_BLOCKING 0x0 ;  /* 0x0000000000007b1d */ /* 0x000fe20000010000 */
[----:B------:R-:W-:-:S09]  /*e200*/  UISETP.GE.U32.AND UP0, UPT, UR4, 0x2, UPT ;  /* 0x000000020400788c */ /* 0x000fd2000bf06070 */
[----:B------:R-:W-:Y:S05]  /*e210*/  BRA.U !UP0, `(.L_x_2745) ;  /* 0x0000000108187547 */ /* 0x000fea000b800000 */
[----:B------:R-:W-:-:S07]  /*e220*/  IMAD.MOV.U32 R0, RZ, RZ, 0x1 ;  /* 0x00000001ff007424 */ /* 0x000fce00078e00ff */
.L_x_2748:
[----:B01----:R0:W1:Y:S02]  /*e230*/  SHFL.DOWN PT, R4, R7, R0, 0x1f ;  /* 0x08001f0007047589 */ /* 0x00306400000e0000 */
[----:B0-----:R-:W-:-:S04]  /*e240*/  SHF.L.U32 R0, R0, 0x1, RZ ;  /* 0x0000000100007819 */ /* 0x001fc800000006ff */
[----:B------:R-:W-:Y:S01]  /*e250*/  ISETP.GE.AND P1, PT, R0, UR4, PT ;  /* 0x0000000400007c0c */ /* 0x000fe2000bf26270 */
[----:B-1----:R-:W-:-:S12]  /*e260*/  FADD.FTZ R7, R4, R7 ;  /* 0x0000000704077221 */ /* 0x002fd80000010000 */
[----:B------:R-:W-:Y:S05]  /*e270*/  @!P1 BRA `(.L_x_2748) ;  /* 0xfffffffc00ec9947 */ /* 0x000fea000383ffff */
.L_x_2745:
        /* <DEDUP_REMOVED lines=15> */
.L_x_2750:
        /* <DEDUP_REMOVED lines=22> */
.L_x_2752:
[----:B------:R-:W2:Y:S02]  /*e4d0*/  LDCU.64 UR4, c[0x0][0x760] ;  /* 0x0000ec00ff0477ac */ /* 0x000ea40008000a00 */
[----:B--2---:R-:W-:-:S05]  /*e4e0*/  IADD3 R16, P0, PT, R16, UR4, RZ ;  /* 0x0000000410107c10 */ /* 0x004fca000ff1e0ff */
[----:B------:R-:W-:-:S05]  /*e4f0*/  IMAD.X R17, RZ, RZ, UR5, P0 ;  /* 0x00000005ff117e24 */ /* 0x000fca00080e06ff */
[----:B------:R-:W-:Y:S01]  /*e500*/  STG.E desc[UR36][R16.64], R19 ;  /* 0x0000001310007986 */ /* 0x000fe2000c101924 */
[----:B------:R-:W-:Y:S05]  /*e510*/  EXIT ;  /* 0x000000000000794d */ /* 0x000fea0003800000 */
.L_x_2751:
[----:B------:R-:W-:Y:S01]  /*e520*/  STG.E desc[UR36][R2.64], R7 ;  /* 0x0000000702007986 */ /* 0x000fe2000c101924 */
[----:B------:R-:W-:Y:S05]  /*e530*/  EXIT ;  /* 0x000000000000794d */ /* 0x000fea0003800000 */
.L_x_2749:
[----:B------:R-:W2:Y:S01]  /*e540*/  LDCU.U8 UR4, c[0x0][0x790] ;  /* 0x0000f200ff0477ac */ /* 0x000ea20008000000 */
[----:B------:R-:W3:Y:S01]  /*e550*/  LDCU.U8 UR5, c[0x0][0x791] ;  /* 0x0000f220ff0577ac */ /* 0x000ee20008000000 */
[----:B--2---:R-:W-:Y:S02]  /*e560*/  UISETP.NE.AND UP0, UPT, UR4, URZ, UPT ;  /* 0x000000ff0400728c */ /* 0x004fe4000bf05270 */
[----:B---3--:R-:W-:-:S07]  /*e570*/  UISETP.NE.AND UP1, UPT, UR5, URZ, UPT ;  /* 0x000000ff0500728c */ /* 0x008fce000bf25270 */
[----:B------:R-:W-:Y:S05]  /*e580*/  BRA.U !UP0, `(.L_x_2753) ;  /* 0x0000000108087547 */ /* 0x000fea000b800000 */
[----:B------:R-:W0:Y:S02]  /*e590*/  LDG.E R0, desc[UR36][R2.64] ;  /* 0x0000002402007981 */ /* 0x000e24000c1e1900 */
[----:B01----:R-:W-:-:S07]  /*e5a0*/  FADD.FTZ R7, R7, R0 ;  /* 0x0000000007077221 */ /* 0x003fce0000010000 */
.L_x_2753:
        /* <DEDUP_REMOVED lines=22> */
.L_x_2755:
[----:B------:R-:W2:Y:S02]  /*e710*/  LDCU.64 UR4, c[0x0][0x760] ;  /* 0x0000ec00ff0477ac */ /* 0x000ea40008000a00 */
[----:B--2---:R-:W-:-:S04]  /*e720*/  IADD3 R16, P0, PT, R16, UR4, RZ ;  /* 0x0000000410107c10 */ /* 0x004fc8000ff1e0ff */
[----:B------:R-:W-:-:S05]  /*e730*/  IADD3.X R17, PT, PT, RZ, UR5, RZ, P0, !PT ;  /* 0x00000005ff117c10 */ /* 0x000fca00087fe4ff */
[----:B------:R-:W-:Y:S01]  /*e740*/  STG.E desc[UR36][R16.64], R19 ;  /* 0x0000001310007986 */ /* 0x000fe2000c101924 */
[----:B------:R-:W-:Y:S05]  /*e750*/  EXIT ;  /* 0x000000000000794d */ /* 0x000fea0003800000 */
.L_x_2754:
[----:B------:R-:W-:Y:S01]  /*e760*/  STG.E desc[UR36][R2.64], R7 ;  /* 0x0000000702007986 */ /* 0x000fe2000c101924 */
[----:B------:R-:W-:Y:S05]  /*e770*/  EXIT ;  /* 0x000000000000794d */ /* 0x000fea0003800000 */
.L_x_2731:
        /* <DEDUP_REMOVED lines=24> */
.L_x_2757:
        /* <DEDUP_REMOVED lines=22> */
.L_x_2759:
[----:B------:R-:W0:Y:S02]  /*ea60*/  LDCU.64 UR4, c[0x0][0x760] ;  /* 0x0000ec00ff0477ac */ /* 0x000e240008000a00 */
[----:B0-----:R-:W-:-:S04]  /*ea70*/  IADD3 R18, P0, PT, R18, UR4, RZ ;  /* 0x0000000412127c10 */ /* 0x001fc8000ff1e0ff */
[----:B------:R-:W-:-:S05]  /*ea80*/  IADD3.X R19, PT, PT, RZ, UR5, RZ, P0, !PT ;  /* 0x00000005ff137c10 */ /* 0x000fca00087fe4ff */
[----:B------:R-:W-:Y:S01]  /*ea90*/  STG.E desc[UR36][R18.64], R17 ;  /* 0x0000001112007986 */ /* 0x000fe2000c101924 */
[----:B------:R-:W-:Y:S05]  /*eaa0*/  EXIT ;  /* 0x000000000000794d */ /* 0x000fea0003800000 */
.L_x_2758:
[----:B------:R-:W-:Y:S01]  /*eab0*/  STG.E desc[UR36][R2.64], R9 ;  /* 0x0000000902007986 */ /* 0x000fe2000c101924 */
[----:B------:R-:W-:Y:S05]  /*eac0*/  EXIT ;  /* 0x000000000000794d */ /* 0x000fea0003800000 */
.L_x_2756:
[----:B------:R-:W0:Y:S01]  /*ead0*/  LDCU.U8 UR4, c[0x0][0x790] ;  /* 0x0000f200ff0477ac */ /* 0x000e220008000000 */
[----:B------:R-:W1:Y:S01]  /*eae0*/  LDCU.U8 UR5, c[0x0][0x791] ;  /* 0x0000f220ff0577ac */ /* 0x000e620008000000 */
[----:B0-----:R-:W-:Y:S02]  /*eaf0*/  UISETP.NE.AND UP0, UPT, UR4, URZ, UPT ;  /* 0x000000ff0400728c */ /* 0x001fe4000bf05270 */
[----:B-1----:R-:W-:-:S07]  /*eb00*/  UISETP.NE.AND UP1, UPT, UR5, URZ, UPT ;  /* 0x000000ff0500728c */ /* 0x002fce000bf25270 */
[----:B------:R-:W-:Y:S05]  /*eb10*/  BRA.U !UP0, `(.L_x_2760) ;  /* 0x0000000108087547 */ /* 0x000fea000b800000 */
[----:B------:R-:W2:Y:S02]  /*eb20*/  LDG.E R0, desc[UR36][R2.64] ;  /* 0x0000002402007981 */ /* 0x000ea4000c1e1900 */
[----:B--2---:R-:W-:-:S07]  /*eb30*/  FADD.FTZ R9, R9, R0 ;  /* 0x0000000009097221 */ /* 0x004fce0000010000 */
.L_x_2760:
        /* <DEDUP_REMOVED lines=22> */
.L_x_2762:
[----:B------:R-:W0:Y:S02]  /*eca0*/  LDCU.64 UR4, c[0x0][0x760] ;  /* 0x0000ec00ff0477ac */ /* 0x000e240008000a00 */
[----:B0-----:R-:W-:-:S04]  /*ecb0*/  IADD3 R18, P0, PT, R18, UR4, RZ ;  /* 0x0000000412127c10 */ /* 0x001fc8000ff1e0ff */
[----:B------:R-:W-:-:S05]  /*ecc0*/  IADD3.X R19, PT, PT, RZ, UR5, RZ, P0, !PT ;  /* 0x00000005ff137c10 */ /* 0x000fca00087fe4ff */
[----:B------:R-:W-:Y:S01]  /*ecd0*/  STG.E desc[UR36][R18.64], R17 ;  /* 0x0000001112007986 */ /* 0x000fe2000c101924 */
[----:B------:R-:W-:Y:S05]  /*ece0*/  EXIT ;  /* 0x000000000000794d */ /* 0x000fea0003800000 */
.L_x_2761:
[----:B------:R-:W-:Y:S01]  /*ecf0*/  STG.E desc[UR36][R2.64], R9 ;  /* 0x0000000902007986 */ /* 0x000fe2000c101924 */
[----:B------:R-:W-:Y:S05]  /*ed00*/  EXIT ;  /* 0x000000000000794d */ /* 0x000fea0003800000 */
.L_x_2763:
        /* <DEDUP_REMOVED lines=15> */
.L_x_7289:


//--------------------- .text._ZN2at6native13reduce_kernelILi256ELi2ENS0_8ReduceOpIN3c108BFloat16ENS0_7MeanOpsIS4_fffEEjfLi4ELi8EEEEEvT1_ --------------------------
	.section	.text._ZN2at6native13reduce_kernelILi256ELi2ENS0_8ReduceOpIN3c108BFloat16ENS0_7MeanOpsIS4_fffEEjfLi4ELi8EEEEEvT1_,"ax",@progbits
	.align	128
        .global         _ZN2at6native13reduce_kernelILi256ELi2ENS0_8ReduceOpIN3c108BFloat16ENS0_7MeanOpsIS4_fffEEjfLi4ELi8EEEEEvT1_
        .type           _ZN2at6native13reduce_kernelILi256ELi2ENS0_8ReduceOpIN3c108BFloat16ENS0_7MeanOpsIS4_fffEEjfLi4ELi8EEEEEvT1_,@function
        .size           _ZN2at6native13reduce_kernelILi256ELi2ENS0_8ReduceOpIN3c108BFloat16ENS0_7MeanOpsIS4_fffEEjfLi4ELi8EEEEEvT1_,(.L_x_7290 - _ZN2at6native13reduce_kernelILi256ELi2ENS0_8ReduceOpIN3c108BFloat16ENS0_7MeanOpsIS4_fffEEjfLi4ELi8EEEEEvT1_)
        .other          _ZN2at6native13reduce_kernelILi256ELi2ENS0_8ReduceOpIN3c108BFloat16ENS0_7MeanOpsIS4_fffEEjfLi4ELi8EEEEEvT1_,@"STO_CUDA_ENTRY STV_DEFAULT"
_ZN2at6native13reduce_kernelILi256ELi2ENS0_8ReduceOpIN3c108BFloat16ENS0_7MeanOpsIS4_fffEEjfLi4ELi8EEEEEvT1_:
.text._ZN2at6native13reduce_kernelILi256ELi2ENS0_8ReduceOpIN3c108BFloat16ENS0_7MeanOpsIS4_fffEEjfLi4ELi8EEEEEvT1_:
        /* <DEDUP_REMOVED lines=296> */
.L_x_2764:
        /* <DEDUP_REMOVED lines=32> */
.L_x_2768:
        /* <DEDUP_REMOVED lines=26> */
[----:B------:R-:W2:Y:S02]  /*1620*/  LDG.E.U16 R4, desc[UR36][R4.64] ;  /* 0x0000002404047981 */ /* 0x000ea4000c1e1500 */
[----:B--2---:R-:W-:-:S05]  /*1630*/  SHF.L.U32 R3, R4, 0x10, RZ ;  /* 0x0000001004037819 */ /* 0x004fca00000006ff */
[----:B0-----:R-:W-:-:S07]  /*1640*/  FADD.FTZ R3, R3, UR4 ;  /* 0x0000000403037e21 */ /* 0x001fce0008010000 */
.L_x_2772:
[----:B------:R-:W-:Y:S05]  /*1650*/  BSYNC.RECONVERGENT B1 ;  /* 0x0000000000017941 */ /* 0x000fea0003800200 */
.L_x_2771:
[----:B------:R-:W0:Y:S01]  /*1660*/  LDC R5, c[0x0][0x38c] ;  /* 0x0000e300ff057b82 */ /* 0x000e220000000800 */
[----:B------:R-:W-:-:S05]  /*1670*/  IADD3 R18, P0, PT, R18, 0x10, RZ ;  /* 0x0000001012127810 */ /* 0x000fca0007f1e0ff */
[----:B------:R-:W-:Y:S01]  /*1680*/  IMAD.X R19, RZ, RZ, R19, P0 ;  /* 0x000000ffff137224 */ /* 0x000fe200000e0613 */
[----:B0-----:R-:W-:-:S07]  /*1690*/  IADD3 R24, PT, PT, R6, -0x8, R5 ;  /* 0xfffffff806187810 */ /* 0x001fce0007ffe005 */
.L_x_2770:
[----:B------:R-:W-:Y:S05]  /*16a0*/  BSYNC.RECONVERGENT B0 ;  /* 0x0000000000007941 */ /* 0x000fea0003800200 */
.L_x_2769:
[----:B------:R-:W0:Y:S01]  /*16b0*/  LDC.64 R4, c[0x0][0x3a0] ;  /* 0x0000e800ff047b82 */ /* 0x000e220000000a00 */
[----:B------:R-:W-:Y:S01]  /*16c0*/  BSSY.RECONVERGENT B0, `(.L_x_2773) ;  /* 0x0000032000007945 */ /* 0x000fe20003800200 */
[-C--:B------:R-:W-:Y:S01]  /*16d0*/  MOV R13, R8.reuse ;  /* 0x00000008000d7202 */ /* 0x080fe20000000f00 */
[----:B------:R-:W-:Y:S01]  /*16e0*/  IMAD.MOV.U32 R10, RZ, RZ, R8 ;  /* 0x000000ffff0a7224 */ /* 0x000fe200078e0008 */
[-C--:B------:R-:W-:Y:S02]  /*16f0*/  MOV R9, R8.reuse ;  /* 0x0000000800097202 */ /* 0x080fe40000000f00 */
[-C--:B------:R-:W-:Y:S02]  /*1700*/  MOV R11, R8.reuse ;  /* 0x00000008000b7202 */ /* 0x080fe40000000f00 */
[----:B------:R-:W1:Y:S01]  /*1710*/  LDC R6, c[0x0][0x3a8] ;  /* 0x0000ea00ff067b82 */ /* 0x000e620000000800 */
[----:B------:R-:W-:Y:S01]  /*1720*/  MOV R12, R8 ;  /* 0x00000008000c7202 */ /* 0x000fe20000000f00 */
        /* <DEDUP_REMOVED lines=11> */
[--C-:B------:R-:W-:Y:S01]  /*17e0*/  IMAD.MOV.U32 R13, RZ, RZ, R8.reuse ;  /* 0x000000ffff0d7224 */ /* 0x100fe200078e0008 */
[-C--:B------:R-:W-:Y:S01]  /*17f0*/  MOV R9, R8.reuse ;  /* 0x0000000800097202 */ /* 0x080fe20000000f00 */
[----:B------:R-:W-:Y:S01]  /*1800*/  IMAD.MOV.U32 R11, RZ, RZ, R8 ;  /* 0x000000ffff0b7224 */ /* 0x000fe200078e0008 */
[-C--:B------:R-:W-:Y:S02]  /*1810*/  MOV R10, R8.reuse ;  /* 0x00000008000a7202 */ /* 0x080fe40000000f00 */
[----:B------:R-:W-:-:S07]  /*1820*/  MOV R12, R8 ;  /* 0x00000008000c7202 */ /* 0x000fce0000000f00 */
.L_x_2775:
[C---:B------:R-:W-:Y:S01]  /*1830*/  IMAD.WIDE.U32 R4, R15.reuse, 0x10, R18 ;  /* 0x000000100f047825 */ /* 0x040fe200078e0012 */
[----:B------:R-:W0:Y:S05]  /*1840*/  LDCU UR4, c[0x0][0x394] ;  /* 0x00007280ff0477ac */ /* 0x000e2a0008000800 */
[----:B------:R-:W2:Y:S01]  /*1850*/  LDG.E.128 R4, desc[UR36][R4.64] ;  /* 0x0000002404047981 */ /* 0x000ea2000c1e1d00 */
[----:B0-----:R-:W-:-:S04]  /*1860*/  IADD3 R15, PT, PT, R15, UR4, RZ ;  /* 0x000000040f0f7c10 */ /* 0x001fc8000fffe0ff */
[----:B------:R-:W-:-:S04]  /*1870*/  LEA R21, R15, 0x7, 0x3 ;  /* 0x000000070f157811 */ /* 0x000fc800078e18ff */
[----:B------:R-:W-:Y:S02]  /*1880*/  ISETP.GE.U32.AND P1, PT, R21, R24, PT ;  /* 0x000000181500720c */ /* 0x000fe40003f26070 */
[C---:B--2---:R-:W-:Y:S01]  /*1890*/  PRMT R14, R7.reuse, 0x7632, R14 ;  /* 0x00007632070e7816 */ /* 0x044fe2000000000e */
[----:B------:R-:W-:Y:S01]  /*18a0*/  IMAD.U32 R28, R7, 0x10000, RZ ;  /* 0x00010000071c7824 */ /* 0x000fe200078e00ff */
[C---:B------:R-:W-:Y:S02]  /*18b0*/  PRMT R7, R6.reuse, 0x7632, R7 ;  /* 0x0000763206077816 */ /* 0x040fe40000000007 */
[----:B------:R-:W-:Y:S01]  /*18c0*/  SHF.L.U32 R26, R6, 0x10, RZ ;  /* 0x00000010061a7819 */ /* 0x000fe200000006ff */
[----:B------:R-:W-:Y:S01]  /*18d0*/  FADD.FTZ R13, R28, R13 ;  /* 0x0000000d1c0d7221 */ /* 0x000fe20000010000 */
[C---:B------:R-:W-:Y:S02]  /*18e0*/  PRMT R6, R5.reuse, 0x7632, R6 ;  /* 0x0000763205067816 */ /* 0x040fe40000000006 */
[----:B------:R-:W-:Y:S01]  /*18f0*/  SHF.L.U32 R20, R5, 0x10, RZ ;  /* 0x0000001005147819 */ /* 0x000fe200000006ff */
[----:B------:R-:W-:Y:S01]  /*1900*/  FADD.FTZ R9, R26, R9 ;  /* 0x000000091a097221 */ /* 0x000fe20000010000 */
[C---:B------:R-:W-:Y:S01]  /*1910*/  PRMT R5, R4.reuse, 0x7632, R5 ;  /* 0x0000763204057816 */ /* 0x040fe20000000005 */
[----:B------:R-:W-:Y:S01]  /*1920*/  IMAD.U32 R4, R4, 0x10000, RZ ;  /* 0x0001000004047824 */ /* 0x000fe200078e00ff */
[----:B------:R-:W-:Y:S01]  /*1930*/  SHF.L.U32 R25, R14, 0x10, RZ ;  /* 0x000000100e197819 */ /* 0x000fe200000006ff */
[----:B------:R-:W-:Y:S01]  /*1940*/  FADD.FTZ R11, R20, R11 ;  /* 0x0000000b140b7221 */ /* 0x000fe20000010000 */
[----:B------:R-:W-:Y:S01]  /*1950*/  SHF.L.U32 R21, R7, 0x10, RZ ;  /* 0x0000001007157819 */ /* 0x000fe200000006ff */
[----:B------:R-:W-:Y:S01]  /*1960*/  IMAD.U32 R7, R6, 0x10000, RZ ;  /* 0x0001000006077824 */ /* 0x000fe200078e00ff */
[----:B------:R-:W-:Y:S01]  /*1970*/  SHF.L.U32 R5, R5, 0x10, RZ ;  /* 0x0000001005057819 */ /* 0x000fe200000006ff */
[----:B------:R-:W-:Y:S01]  /*1980*/  FADD.FTZ R3, R4, R3 ;  /* 0x0000000304037221 */ /* 0x000fe20000010000 */
[----:B------:R-:W-:Y:S01]  /*1990*/  FADD.FTZ R0, R25, R0 ;  /* 0x0000000019007221 */ /* 0x000fe20000010000 */
[----:B------:R-:W-:Y:S01]  /*19a0*/  FADD.FTZ R8, R21, R8 ;  /* 0x0000000815087221 */ /* 0x000fe20000010000 */
[----:B------:R-:W-:Y:S01]  /*19b0*/  FADD.FTZ R10, R7, R10 ;  /* 0x0000000a070a7221 */ /* 0x000fe20000010000 */
[----:B------:R-:W-:Y:S01]  /*19c0*/  FADD.FTZ R12, R5, R12 ;  /* 0x0000000c050c7221 */ /* 0x000fe20000010000 */
[----:B------:R-:W-:Y:S06]  /*19d0*/  @!P1 BRA `(.L_x_2775) ;  /* 0xfffffffc00949947 */ /* 0x000fec000383ffff */
.L_x_2774:
[----:B------:R-:W-:Y:S05]  /*19e0*/  BSYNC.RECONVERGENT B0 ;  /* 0x0000000000007941 */ /* 0x000fea0003800200 */
.L_x_2773:
[----:B------:R-:W-:Y:S04]  /*19f0*/  BSSY.RECONVERGENT B0, `(.L_x_2776) ;  /* 0x000000a000007945 */ /* 0x000fe80003800200 */
[----:B------:R-:W-:Y:S05]  /*1a00*/  @P0 BRA `(.L_x_2777) ;  /* 0x0000000000200947 */ /* 0x000fea0003800000 */
[----:B------:R-:W-:-:S04]  /*1a10*/  LOP3.LUT R4, R24, 0xfffffff8, RZ, 0xc0, !PT ;  /* 0xfffffff818047812 */ /* 0x000fc800078ec0ff */
[----:B------:R-:W-:-:S04]  /*1a20*/  IADD3 R5, PT, PT, R4, R23, RZ ;  /* 0x0000001704057210 */ /* 0x000fc80007ffe0ff */
[----:B------:R-:W-:-:S13]  /*1a30*/  ISETP.GE.U32.AND P0, PT, R5, R24, PT ;  /* 0x000000180500720c */ /* 0x000fda0003f06070 */
[----:B------:R-:W-:Y:S05]  /*1a40*/  @P0 BRA `(.L_x_2777) ;  /* 0x0000000000100947 */ /* 0x000fea0003800000 */
[----:B------:R-:W-:-:S06]  /*1a50*/  IMAD.WIDE R18, R5, 0x2, R18 ;  /* 0x0000000205127825 */ /* 0x000fcc00078e0212 */
[----:B------:R-:W2:Y:S02]  /*1a60*/  LDG.E.U16 R18, desc[UR36][R18.64] ;  /* 0x0000002412127981 */ /* 0x000ea4000c1e1500 */
[----:B--2---:R-:W-:-:S04]  /*1a70*/  IMAD.U32 R4, R18, 0x10000, RZ ;  /* 0x0001000012047824 */ /* 0x004fc800078e00ff */
[----:B------:R-:W-:-:S07]  /*1a80*/  FADD.FTZ R3, R3, R4 ;  /* 0x0000000403037221 */ /* 0x000fce0000010000 */
.L_x_2777:
[----:B------:R-:W-:Y:S05]  /*1a90*/  BSYNC.RECONVERGENT B0 ;  /* 0x0000000000007941 */ /* 0x000fea0003800200 */
.L_x_2776:
[----:B------:R-:W-:Y:S01]  /*1aa0*/  FADD.FTZ R12, R12, R3 ;  /* 0x000000030c0c7221 */ /* 0x000fe20000010000 */
[----:B------:R-:W-:-:S03]  /*1ab0*/  HFMA2 R19, -RZ, RZ, 0, 0 ;  /* 0x00000000ff137431 */ /* 0x000fc600000001ff */
[----:B------:R-:W-:-:S04]  /*1ac0*/  FADD.FTZ R11, R12, R11 ;  /* 0x0000000b0c0b7221 */ /* 0x000fc80000010000 */
[----:B------:R-:W-:-:S04]  /*1ad0*/  FADD.FTZ R10, R11, R10 ;  /* 0x0000000a0b0a7221 */ /* 0x000fc80000010000 */
[----:B------:R-:W-:-:S04]  /*1ae0*/  FADD.FTZ R9, R10, R9 ;  /* 0x000000090a097221 */ /* 0x000fc80000010000 */
[----:B------:R-:W-:-:S04]  /*1af0*/  FADD.FTZ R8, R9, R8 ;  /* 0x0000000809087221 */ /* 0x000fc80000010000 */
[----:B------:R-:W-:-:S04]  /*1b00*/  FADD.FTZ R13, R8, R13 ;  /* 0x0000000d080d7221 */ /* 0x000fc80000010000 */
[----:B------:R-:W-:Y:S01]  /*1b10*/  FADD.FTZ R18, R13, R0 ;  /* 0x000000000d127221 */ /* 0x000fe20000010000 */
[----:B------:R-:W-:Y:S06]  /*1b20*/  BRA `(.L_x_2766) ;  /* 0x0000009c00687947 */ /* 0x000fec0003800000 */
.L_x_2767:
        /* <DEDUP_REMOVED lines=26> */
.L_x_2782:
        /* <DEDUP_REMOVED lines=8> */
[----:B------:R1:W2:Y:S01]  /*1d50*/  LDG.E R20, desc[UR36][R20.64] ;  /* 0x0000002414147981 */ /* 0x0002a2000c1e1900 */
[----:B------:R-:W-:Y:S01]  /*1d60*/  LOP3.LUT R5, R5, 0xfffffffc, RZ, 0xc0, !PT ;  /* 0xfffffffc05057812 */ /* 0x000fe200078ec0ff */
[----:B------:R-:W-:Y:S01]  /*1d70*/  IMAD.WIDE.U32 R24, R25, 0x4, R18 ;  /* 0x0000000419187825 */ /* 0x000fe200078e0012 */
[----:B------:R-:W-:-:S02]  /*1d80*/  SHF.R.U32.HI R7, RZ, 0x1, R27 ;  /* 0x00000001ff077819 */ /* 0x000fc4000001161b */
[----:B------:R-:W-:Y:S02]  /*1d90*/  LOP3.LUT R29, R4, 0x1, RZ, 0xc0, !PT ;  /* 0x00000001041d7812 */ /* 0x000fe400078ec0ff */
[----:B------:R-:W-:Y:S01]  /*1da0*/  IADD3 R4, P0, PT, R18, R5, RZ ;  /* 0x0000000512047210 */ /* 0x000fe20007f1e0ff */
[----:B------:R-:W-:Y:S01]  /*1db0*/  IMAD.WIDE.U32 R6, R7, 0x4, R18 ;  /* 0x0000000407067825 */ /* 0x000fe200078e0012 */
[----:B------:R-:W3:Y:S02]  /*1dc0*/  LDG.E R24, desc[UR36][R24.64] ;  /* 0x0000002418187981 */ /* 0x000ee4000c1e1900 */
[----:B------:R-:W-:-:S03]  /*1dd0*/  IADD3.X R5, PT, PT, R19, R29, RZ, P0, !PT ;  /* 0x0000001d13057210 */ /* 0x000fc600007fe4ff */
[----:B------:R-:W4:Y:S04]  /*1de0*/  LDG.E R6, desc[UR36][R6.64] ;  /* 0x0000002406067981 */ /* 0x000f28000c1e1900 */
[----:B------:R-:W5:Y:S01]  /*1df0*/  LDG.E R4, desc[UR36][R4.64] ;  /* 0x0000002404047981 */ /* 0x000f62000c1e1900 */
[----:B-1----:R-:W-:-:S05]  /*1e00*/  IADD3 R21, PT, PT, R27, R8, RZ ;  /* 0x000000081b157210 */ /* 0x002fca0007ffe0ff */
[----:B------:R-:W-:-:S05]  /*1e10*/  IMAD R31, R8, 0x3, R21 ;  /* 0x00000003081f7824 */ /* 0x000fca00078e0215 */
[----:B------:R-:W-:Y:S01]  /*1e20*/  ISETP.GE.U32.AND P0, PT, R31, R0, PT ;  /* 0x000000001f00720c */ /* 0x000fe20003f06070 */
[C---:B--2---:R-:W-:Y:S01]  /*1e30*/  IMAD.U32 R28, R20.reuse, 0x10000, RZ ;  /* 0x00010000141c7824 */ /* 0x044fe200078e00ff */
[----:B------:R-:W-:-:S03]  /*1e40*/  PRMT R26, R20, 0x7632, R26 ;  /* 0x00007632141a7816 */ /* 0x000fc6000000001a */
[----:B------:R-:W-:Y:S01]  /*1e50*/  FADD.FTZ R9, R28, R9 ;  /* 0x000000091c097221 */ /* 0x000fe20000010000 */
[----:B------:R-:W-:Y:S02]  /*1e60*/  SHF.L.U32 R27, R26, 0x10, RZ ;  /* 0x000000101a1b7819 */ /* 0x000fe400000006ff */
[----:B---3--:R-:W-:Y:S02]  /*1e70*/  PRMT R25, R24, 0x7632, R25 ;  /* 0x0000763218197816 */ /* 0x008fe40000000019 */
[----:B----4-:R-:W-:Y:S02]  /*1e80*/  PRMT R7, R6, 0x7632, R7 ;  /* 0x0000763206077816 */ /* 0x010fe40000000007 */
[----:B-----5:R-:W-:Y:S01]  /*1e90*/  PRMT R5, R4, 0x7632, R5 ;  /* 0x0000763204057816 */ /* 0x020fe20000000005 */
[----:B------:R-:W-:Y:S01]  /*1ea0*/  IMAD.U32 R26, R25, 0x10000, RZ ;  /* 0x00010000191a7824 */ /* 0x000fe200078e00ff */
[----:B------:R-:W-:Y:S01]  /*1eb0*/  SHF.L.U32 R29, R24, 0x10, RZ ;  /* 0x00000010181d7819 */ /* 0x000fe200000006ff */
[----:B------:R-:W-:Y:S01]  /*1ec0*/  IMAD.U32 R30, R6, 0x10000, RZ ;  /* 0x00010000061e7824 */ /* 0x000fe200078e00ff */
[----:B------:R-:W-:-:S02]  /*1ed0*/  SHF.L.U32 R28, R4, 0x10, RZ ;  /* 0x00000010041c7819 */ /* 0x000fc400000006ff */
[----:B------:R-:W-:Y:S02]  /*1ee0*/  SHF.L.U32 R5, R5, 0x10, RZ ;  /* 0x0000001005057819 */ /* 0x000fe400000006ff */
[----:B------:R-:W-:Y:S01]  /*1ef0*/  SHF.L.U32 R32, R7, 0x10, RZ ;  /* 0x0000001007207819 */ /* 0x000fe200000006ff */
        /* <DEDUP_REMOVED lines=9> */
.L_x_2781:
[C---:B------:R-:W-:Y:S02]  /*1f90*/  PRMT R28, R20.reuse, 0x7610, R28 ;  /* 0x00007610141c7816 */ /* 0x040fe4000000001c */
[----:B------:R-:W-:Y:S02]  /*1fa0*/  PRMT R27, R20, 0x7632, R27 ;  /* 0x00007632141b7816 */ /* 0x000fe4000000001b */
[C---:B------:R-:W-:Y:S02]  /*1fb0*/  PRMT R25, R24.reuse, 0x7610, R25 ;  /* 0x0000761018197816 */ /* 0x040fe40000000019 */
[----:B------:R-:W-:Y:S02]  /*1fc0*/  PRMT R24, R24, 0x7632, R24 ;  /* 0x0000763218187816 */ /* 0x000fe40000000018 */
[C---:B------:R-:W-:Y:S02]  /*1fd0*/  PRMT R26, R4.reuse, 0x7610, R26 ;  /* 0x00007610041a7816 */ /* 0x040fe4000000001a */
[----:B------:R-:W-:-:S02]  /*1fe0*/  PRMT R20, R4, 0x7632, R20 ;  /* 0x0000763204147816 */ /* 0x000fc40000000014 */
[----:B------:R-:W-:-:S07]  /*1ff0*/  PRMT R7, R6, 0x7632, R7 ;  /* 0x0000763206077816 */ /* 0x000fce0000000007 */
.L_x_2780:
[----:B------:R-:W-:Y:S05]  /*2000*/  BSYNC.RECONVERGENT B0 ;  /* 0x0000000000007941 */ /* 0x000fea0003800200 */
.L_x_2779:
[----:B------:R-:W-:Y:S01]  /*2010*/  ISETP.GE.U32.AND P0, PT, R21, R0, PT ;  /* 0x000000001500720c */ /* 0x000fe20003f06070 */
[----:B------:R-:W-:-:S12]  /*2020*/  BSSY.RECONVERGENT B0, `(.L_x_2783) ;  /* 0x000001e000007945 */ /* 0x000fd80003800200 */
        /* <DEDUP_REMOVED lines=17> */
[----:B------:R-:W-:Y:S02]  /*2140*/  IADD3 R31, PT, PT, R29, R8, RZ ;  /* 0x000000081d1f7210 */ /* 0x000fe40007ffe0ff */
[----:B------:R-:W-:Y:S02]  /*2150*/  SHF.R.U32.HI R5, RZ, 0x1, R29 ;  /* 0x00000001ff057819 */ /* 0x000fe4000001161d */
[----:B------:R-:W-:-:S03]  /*2160*/  ISETP.GE.U32.AND P1, PT, R31, R0, PT ;  /* 0x000000001f00720c */ /* 0x000fc60003f26070 */
[----:B------:R-:W-:-:S06]  /*2170*/  IMAD.WIDE.U32 R4, R5, 0x4, R18 ;  /* 0x0000000405047825 */ /* 0x000fcc00078e0012 */
[----:B------:R-:W2:Y:S04]  /*2180*/  LDG.E R4, desc[UR36][R4.64] ;  /* 0x0000002404047981 */ /* 0x000ea8000c1e1900 */
[----:B------:R-:W-:-:S05]  /*2190*/  @!P1 SHF.R.U32.HI R29, RZ, 0x1, R31 ;  /* 0x00000001ff1d9819 */ /* 0x000fca000001161f */
[----:B------:R-:W-:-:S06]  /*21a0*/  @!P1 IMAD.WIDE.U32 R18, R29, 0x4, R18 ;  /* 0x000000041d129825 */ /* 0x000fcc00078e0012 */
[----:B------:R-:W3:Y:S01]  /*21b0*/  @!P1 LDG.E R18, desc[UR36][R18.64] ;  /* 0x0000002412129981 */ /* 0x000ee2000c1e1900 */
[C---:B--2---:R-:W-:Y:S02]  /*21c0*/  PRMT R26, R4.reuse, 0x7610, R26 ;  /* 0x00007610041a7816 */ /* 0x044fe4000000001a */
[----:B------:R-:W-:Y:S02]  /*21d0*/  PRMT R20, R4, 0x7632, R20 ;  /* 0x0000763204147816 */ /* 0x000fe40000000014 */
[C---:B---3--:R-:W-:Y:S02]  /*21e0*/  @!P1 PRMT R6, R18.reuse, 0x7610, R6 ;  /* 0x0000761012069816 */ /* 0x048fe40000000006 */
[----:B------:R-:W-:-:S07]  /*21f0*/  @!P1 PRMT R7, R18, 0x7632, R7 ;  /* 0x0000763212079816 */ /* 0x000fce0000000007 */
.L_x_2784:
[----:B------:R-:W-:Y:S05]  /*2200*/  BSYNC.RECONVERGENT B0 ;  /* 0x0000000000007941 */ /* 0x000fea0003800200 */
.L_x_2783:
[----:B------:R-:W-:Y:S04]  /*2210*/  BSSY.RECONVERGENT B0, `(.L_x_2785) ;  /* 0x000001a000007945 */ /* 0x000fe80003800200 */
[----:B------:R-:W-:Y:S05]  /*2220*/  @P0 BRA `(.L_x_2786) ;  /* 0x0000000000600947 */ /* 0x000fea0003800000 */
[----:B------:R-:W-:Y:S01]  /*2230*/  IADD3 R5, PT, PT, R21, R8, RZ ;  /* 0x0000000815057210 */ /* 0x000fe20007ffe0ff */
[----:B------:R-:W-:Y:S01]  /*2240*/  IMAD.U32 R28, R28, 0x10000, RZ ;  /* 0x000100001c1c7824 */ /* 0x000fe200078e00ff */
[----:B------:R-:W-:Y:S02]  /*2250*/  SHF.L.U32 R27, R27, 0x10, RZ ;  /* 0x000000101b1b7819 */ /* 0x000fe400000006ff */
[----:B------:R-:W-:Y:S01]  /*2260*/  ISETP.GE.U32.AND P0, PT, R5, R0, PT ;  /* 0x000000000500720c */ /* 0x000fe20003f06070 */
[----:B------:R-:W-:Y:S02]  /*2270*/  FADD.FTZ R9, R9, R28 ;  /* 0x0000001c09097221 */ /* 0x000fe40000010000 */
[----:B------:R-:W-:-:S10]  /*2280*/  FADD.FTZ R10, R10, R27 ;  /* 0x0000001b0a0a7221 */ /* 0x000fd40000010000 */
        /* <DEDUP_REMOVED lines=9> */
[----:B------:R-:W-:-:S03]  /*2320*/  IMAD.U32 R26, R26, 0x10000, RZ ;  /* 0x000100001a1a7824 */ /* 0x000fc600078e00ff */
[----:B------:R-:W-:Y:S01]  /*2330*/  ISETP.GE.U32.AND P0, PT, R5, R0, PT ;  /* 0x000000000500720c */ /* 0x000fe20003f06070 */
[----:B------:R-:W-:Y:S01]  /*2340*/  FADD.FTZ R13, R13, R26 ;  /* 0x0000001a0d0d7221 */ /* 0x000fe20000010000 */
[----:B------:R-:W-:-:S05]  /*2350*/  SHF.L.U32 R5, R20, 0x10, RZ ;  /* 0x0000001014057819 */ /* 0x000fca00000006ff */
[----:B------:R-:W-:-:S06]  /*2360*/  FADD.FTZ R14, R14, R5 ;  /* 0x000000050e0e7221 */ /* 0x000fcc0000010000 */
[----:B------:R-:W-:Y:S01]  /*2370*/  @!P0 SHF.L.U32 R6, R6, 0x10, RZ ;  /* 0x0000001006068819 */ /* 0x000fe200000006ff */
[----:B------:R-:W-:-:S04]  /*2380*/  @!P0 IMAD.U32 R0, R7, 0x10000, RZ ;  /* 0x0001000007008824 */ /* 0x000fc800078e00ff */
[----:B------:R-:W-:Y:S01]  /*2390*/  @!P0 FADD.FTZ R15, R15, R6 ;  /* 0x000000060f0f8221 */ /* 0x000fe20000010000 */
[----:B------:R-:W-:-:S07]  /*23a0*/  @!P0 FADD.FTZ R3, R3, R0 ;  /* 0x0000000003038221 */ /* 0x000fce0000010000 */
.L_x_2786:
[----:B------:R-:W-:Y:S05]  /*23b0*/  BSYNC.RECONVERGENT B0 ;  /* 0x0000000000007941 */ /* 0x000fea0003800200 */
.L_x_2785:
[----:B------:R-:W-:Y:S01]  /*23c0*/  FADD.FTZ R12, R9, R12 ;  /* 0x0000000c090c7221 */ /* 0x000fe20000010000 */
[----:B------:R-:W-:-:S03]  /*23d0*/  FADD.FTZ R11, R10, R11 ;  /* 0x0000000b0a0b7221 */ /* 0x000fc60000010000 */
[----:B------:R-:W-:Y:S01]  /*23e0*/  FADD.FTZ R12, R12, R13 ;  /* 0x0000000d0c0c7221 */ /* 0x000fe20000010000 */
[----:B------:R-:W-:-:S03]  /*23f0*/  FADD.FTZ R14, R11, R14 ;  /* 0x0000000e0b0e7221 */ /* 0x000fc60000010000 */
[----:B------:R-:W-:Y:S01]  /*2400*/  FADD.FTZ R18, R12, R15 ;  /* 0x0000000f0c127221 */ /* 0x000fe20000010000 */
[----:B------:R-:W-:Y:S01]  /*2410*/  FADD.FTZ R19, R14, R3 ;  /* 0x000000030e137221 */ /* 0x000fe20000010000 */
[----:B------:R-:W-:Y:S06]  /*2420*/  BRA `(.L_x_2766) ;  /* 0x0000009400287947 */ /* 0x000fec0003800000 */
.L_x_2778:
        /* <DEDUP_REMOVED lines=23> */
.L_x_2791:
[----:B------:R-:W-:Y:S02]  /*25a0*/  IMAD R4, R24, R25, RZ ;  /* 0x0000001918047224 */ /* 0x000fe400078e02ff */
[----:B------:R-:W-:-:S03]  /*25b0*/  IMAD.IADD R25, R25, 0x1, R8 ;  /* 0x0000000119197824 */ /* 0x000fc600078e0208 */
[----:B------:R-:W-:Y:S01]  /*25c0*/  SHF.R.U32.HI R27, RZ, 0x1, R4 ;  /* 0x00000001ff1b7819 */ /* 0x000fe20000011604 */
[----:B------:R-:W-:Y:S01]  /*25d0*/  IMAD R4, R24, R25, RZ ;  /* 0x0000001918047224 */ /* 0x000fe200078e02ff */
[----:B------:R-:W-:-:S03]  /*25e0*/  IADD3 R5, PT, PT, R25, R8, RZ ;  /* 0x0000000819057210 */ /* 0x000fc60007ffe0ff */
[----:B------:R-:W-:Y:S01]  /*25f0*/  IMAD.WIDE.U32 R26, R27, 0x4, R18 ;  /* 0x000000041b1a7825 */ /* 0x000fe200078e0012 */
[----:B------:R-:W-:Y:S02]  /*2600*/  IADD3 R25, PT, PT, R5, R8, RZ ;  /* 0x0000000805197210 */ /* 0x000fe40007ffe0ff */
[----:B------:R-:W-:Y:S01]  /*2610*/  SHF.R.U32.HI R11, RZ, 0x1, R4 ;  /* 0x00000001ff0b7819 */ /* 0x000fe20000011604 */
[C---:B------:R-:W-:Y:S02]  /*2620*/  IMAD R5, R24.reuse, R5, RZ ;  /* 0x0000000518057224 */ /* 0x040fe400078e02ff */
[----:B------:R-:W-:Y:S01]  /*2630*/  IMAD R4, R24, R25, RZ ;  /* 0x0000001918047224 */ /* 0x000fe200078e02ff */
[----:B------:R-:W2:Y:S01]  /*2640*/  LDG.E R26, desc[UR36][R26.64] ;  /* 0x000000241a1a7981 */ /* 0x000ea2000c1e1900 */
[----:B------:R-:W-:Y:S01]  /*2650*/  IMAD.WIDE.U32 R10, R11, 0x4, R18 ;  /* 0x000000040b0a7825 */ /* 0x000fe200078e0012 */
[----:B------:R-:W-:Y:S02]  /*2660*/  SHF.R.U32.HI R5, RZ, 0x1, R5 ;  /* 0x00000001ff057819 */ /* 0x000fe40000011605 */
[----:B------:R-:W-:-:S03]  /*2670*/  SHF.R.U32.HI R7, RZ, 0x1, R4 ;  /* 0x00000001ff077819 */ /* 0x000fc60000011604 */
[--C-:B------:R-:W-:Y:S01]  /*2680*/  IMAD.WIDE.U32 R4, R5, 0x4, R18.reuse ;  /* 0x0000000405047825 */ /* 0x100fe200078e0012 */
[----:B------:R-:W3:Y:S03]  /*2690*/  LDG.E R10, desc[UR36][R10.64] ;  /* 0x000000240a0a7981 */ /* 0x000ee6000c1e1900 */
[----:B------:R-:W-:Y:S02]  /*26a0*/  IMAD.WIDE.U32 R6, R7, 0x4, R18 ;  /* 0x0000000407067825 */ /* 0x000fe400078e0012 */
[----:B------:R-:W4:Y:S04]  /*26b0*/  LDG.E R4, desc[UR36][R4.64] ;  /* 0x0000002404047981 */ /* 0x000f28000c1e1900 */
[----:B------:R-:W5:Y:S01]  /*26c0*/  LDG.E R6, desc[UR36][R6.64] ;  /* 0x0000002406067981 */ /* 0x000f62000c1e1900 */
[----:B------:R-:W-:-:S04]  /*26d0*/  IMAD.IADD R25, R25, 0x1, R8 ;  /* 0x0000000119197824 */ /* 0x000fc800078e0208 */
[----:B------:R-:W-:-:S05]  /*26e0*/  IMAD R31, R8, 0x3, R25 ;  /* 0x00000003081f7824 */ /* 0x000fca00078e0219 */
[----:B------:R-:W-:Y:S02]  /*26f0*/  ISETP.GE.U32.AND P0, PT, R31, R0, PT ;  /* 0x000000001f00720c */ /* 0x000fe40003f06070 */
[C---:B--2---:R-:W-:Y:S02]  /*2700*/  SHF.L.U32 R30, R26.reuse, 0x10, RZ ;  /* 0x000000101a1e7819 */ /* 0x044fe400000006ff */
[----:B------:R-:W-:-:S03]  /*2710*/  PRMT R28, R26, 0x7632, R28 ;  /* 0x000076321a1c7816 */ /* 0x000fc6000000001c */
[----:B------:R-:W-:Y:S01]  /*2720*/  FADD.FTZ R9, R30, R9 ;  /* 0x000000091e097221 */ /* 0x000fe20000010000 */
[----:B------:R-:W-:Y:S02]  /*2730*/  SHF.L.U32 R27, R28, 0x10, RZ ;  /* 0x000000101c1b7819 */ /* 0x000fe400000006ff */
[C---:B---3--:R-:W-:Y:S01]  /*2740*/  PRMT R11, R10.reuse, 0x7632, R11 ;  /* 0x000076320a0b7816 */ /* 0x048fe2000000000b */
[----:B------:R-:W-:Y:S02]  /*2750*/  IMAD.U32 R29, R10, 0x10000, RZ ;  /* 0x000100000a1d7824 */ /* 0x000fe400078e00ff */
[----:B------:R-:W-:Y:S01]  /*2760*/  FADD.FTZ R12, R27, R12 ;  /* 0x0000000c1b0c7221 */ /* 0x000fe20000010000 */
[----:B------:R-:W-:Y:S01]  /*2770*/  SHF.L.U32 R28, R11, 0x10, RZ ;  /* 0x000000100b1c7819 */ /* 0x000fe200000006ff */
[----:B------:R-:W-:Y:S01]  /*2780*/  FADD.FTZ R14, R29, R14 ;  /* 0x0000000e1d0e7221 */ /* 0x000fe20000010000 */
[C---:B----4-:R-:W-:Y:S02]  /*2790*/  PRMT R5, R4.reuse, 0x7632, R5 ;  /* 0x0000763204057816 */ /* 0x050fe40000000005 */
[----:B------:R-:W-:Y:S01]  /*27a0*/  SHF.L.U32 R30, R4, 0x10, RZ ;  /* 0x00000010041e7819 */ /* 0x000fe200000006ff */
[----:B------:R-:W-:Y:S01]  /*27b0*/  FADD.FTZ R13, R28, R13 ;  /* 0x0000000d1c0d7221 */ /* 0x000fe20000010000 */
[C---:B-----5:R-:W-:Y:S01]  /*27c0*/  PRMT R7, R6.reuse, 0x7632, R7 ;  /* 0x0000763206077816 */ /* 0x060fe20000000007 */
[----:B------:R-:W-:Y:S01]  /*27d0*/  IMAD.U32 R5, R5, 0x10000, RZ ;  /* 0x0001000005057824 */ /* 0x000fe200078e00ff */
[----:B------:R-:W-:Y:S01]  /*27e0*/  SHF.L.U32 R32, R6, 0x10, RZ ;  /* 0x0000001006207819 */ /* 0x000fe200000006ff */
[----:B------:R-:W-:Y:S01]  /*27f0*/  FADD.FTZ R15, R30, R15 ;  /* 0x0000000f1e0f7221 */ /* 0x000fe20000010000 */
[----:B------:R-:W-:Y:S01]  /*2800*/  SHF.L.U32 R34, R7, 0x10, RZ ;  /* 0x0000001007227819 */ /* 0x000fe200000006ff */
[----:B------:R-:W-:-:S02]  /*2810*/  FADD.FTZ R20, R5, R20 ;  /* 0x0000001405147221 */ /* 0x000fc40000010000 */
[----:B------:R-:W-:Y:S02]  /*2820*/  FADD.FTZ R21, R32, R21 ;  /* 0x0000001520157221 */ /* 0x000fe40000010000 */
[----:B------:R-:W-:Y:S01]  /*2830*/  FADD.FTZ R3, R34, R3 ;  /* 0x0000000322037221 */ /* 0x000fe20000010000 */
[----:B------:R-:W-:Y:S06]  /*2840*/  @!P0 BRA `(.L_x_2791) ;  /* 0xfffffffc00548947 */ /* 0x000fec000383ffff */
[----:B------:R-:W-:Y:S05]  /*2850*/  BSYNC.RECONVERGENT B1 ;  /* 0x0000000000017941 */ /* 0x000fea0003800200 */
.L_x_2790:
[C---:B------:R-:W-:Y:S02]  /*2860*/  PRMT R29, R26.reuse, 0x7610, R29 ;  /* 0x000076101a1d7816 */ /* 0x040fe4000000001d */
[----:B------:R-:W-:Y:S02]  /*2870*/  PRMT R28, R26, 0x7632, R28 ;  /* 0x000076321a1c7816 */ /* 0x000fe4000000001c */
[C---:B------:R-:W-:Y:S02]  /*2880*/  PRMT R26, R10.reuse, 0x7610, R26 ;  /* 0x000076100a1a7816 */ /* 0x040fe4000000001a */
[----:B------:R-:W-:Y:S02]  /*2890*/  PRMT R10, R10, 0x7632, R10 ;  /* 0x000076320a0a7816 */ /* 0x000fe4000000000a */
[C---:B------:R-:W-:Y:S02]  /*28a0*/  PRMT R27, R4.reuse, 0x7610, R27 ;  /* 0x00007610041b7816 */ /* 0x040fe4000000001b */
[----:B------:R-:W-:-:S02]  /*28b0*/  PRMT R11, R4, 0x7632, R11 ;  /* 0x00007632040b7816 */ /* 0x000fc4000000000b */
[----:B------:R-:W-:-:S07]  /*28c0*/  PRMT R7, R6, 0x7632, R7 ;  /* 0x0000763206077816 */ /* 0x000fce0000000007 */
.L_x_2789:
[----:B------:R-:W-:Y:S05]  /*28d0*/  BSYNC.RECONVERGENT B0 ;  /* 0x0000000000007941 */ /* 0x000fea0003800200 */
.L_x_2788:
[----:B------:R-:W-:Y:S01]  /*28e0*/  ISETP.GE.U32.AND P0, PT, R25, R0, PT ;  /* 0x000000001900720c */ /* 0x000fe20003f06070 */
[----:B------:R-:W-:-:S12]  /*28f0*/  BSSY.RECONVERGENT B0, `(.L_x_2792) ;  /* 0x0000022000007945 */ /* 0x000fd80003800200 */
        /* <DEDUP_REMOVED lines=33> */
.L_x_2793:
[----:B------:R-:W-:Y:S05]  /*2b10*/  BSYNC.RECONVERGENT B0 ;  /* 0x0000000000007941 */ /* 0x000fea0003800200 */
.L_x_2792:
[----:B------:R-:W-:Y:S04]  /*2b20*/  BSSY.RECONVERGENT B0, `(.L_x_2794) ;  /* 0x000001a000007945 */ /* 0x000fe80003800200 */
[----:B------:R-:W-:Y:S05]  /*2b30*/  @P0 BRA `(.L_x_2795) ;  /* 0x0000000000600947 */ /* 0x000fea0003800000 */
[----:B------:R-:W-:Y:S01]  /*2b40*/  IMAD.IADD R19, R25, 0x1, R8 ;  /* 0x0000000119137824 */ /* 0x000fe200078e0208 */
[----:B------:R-:W-:Y:S02]  /*2b50*/  SHF.L.U32 R4, R29, 0x10, RZ ;  /* 0x000000101d047819 */ /* 0x000fe400000006ff */
[----:B------:R-:W-:Y:S02]  /*2b60*/  SHF.L.U32 R5, R28, 0x10, RZ ;  /* 0x000000101c057819 */ /* 0x000fe400000006ff */
[----:B------:R-:W-:Y:S01]  /*2b70*/  ISETP.GE.U32.AND P0, PT, R19, R0, PT ;  /* 0x000000001300720c */ /* 0x000fe20003f06070 */
[----:B------:R-:W-:Y:S02]  /*2b80*/  FADD.FTZ R9, R9, R4 ;  /* 0x0000000409097221 */ /* 0x000fe40000010000 */
[----:B------:R-:W-:-:S10]  /*2b90*/  FADD.FTZ R12, R12, R5 ;  /* 0x000000050c0c7221 */ /* 0x000fd40000010000 */
        /* <DEDUP_REMOVED lines=9> */
[----:B------:R-:W-:-:S04]  /*2c30*/  SHF.L.U32 R11, R11, 0x10, RZ ;  /* 0x000000100b0b7819 */ /* 0x000fc800000006ff */
        /* <DEDUP_REMOVED lines=8> */
.L_x_2795:
[----:B------:R-:W-:Y:S05]  /*2cc0*/  BSYNC.RECONVERGENT B0 ;  /* 0x0000000000007941 */ /* 0x000fea0003800200 */
.L_x_2794:
[----:B------:R-:W-:Y:S01]  /*2cd0*/  FADD.FTZ R14, R9, R14 ;  /* 0x0000000e090e7221 */ /* 0x000fe20000010000 */
[----:B------:R-:W-:-:S03]  /*2ce0*/  FADD.FTZ R13, R12, R13 ;  /* 0x0000000d0c0d7221 */ /* 0x000fc60000010000 */
[----:B------:R-:W-:Y:S01]  /*2cf0*/  FADD.FTZ R14, R14, R15 ;  /* 0x0000000f0e0e7221 */ /* 0x000fe20000010000 */
[----:B------:R-:W-:-:S03]  /*2d00*/  FADD.FTZ R20, R13, R20 ;  /* 0x000000140d147221 */ /* 0x000fc60000010000 */
[----:B------:R-:W-:Y:S01]  /*2d10*/  FADD.FTZ R18, R14, R21 ;  /* 0x000000150e127221 */ /* 0x000fe20000010000 */
[----:B------:R-:W-:Y:S01]  /*2d20*/  FADD.FTZ R19, R20, R3 ;  /* 0x0000000314137221 */ /* 0x000fe20000010000 */
[----:B------:R-:W-:Y:S06]  /*2d30*/  BRA `(.L_x_2766) ;  /* 0x0000008800e47947 */ /* 0x000fec0003800000 */
.L_x_2787:
[----:B------:R-:W1:Y:S01]  /*2d40*/  LDCU UR4, c[0x0][0x394] ;  /* 0x00007280ff0477ac */ /* 0x000e620008000800 */
[----:B------:R-:W2:Y:S01]  /*2d50*/  LDC R5, c[0x0][0x384] ;  /* 0x0000e100ff057b82 */ /* 0x000ea20000000800 */
[----:B------:R-:W-:Y:S01]  /*2d60*/  BSSY.RECONVERGENT B0, `(.L_x_2796) ;  /* 0x0000415000007945 */ /* 0x000fe20003800200 */
[----:B------:R-:W-:Y:S01]  /*2d70*/  IMAD.MOV.U32 R4, RZ, RZ, R21 ;  /* 0x000000ffff047224 */ /* 0x000fe200078e0015 */
[----:B-1----:R-:W-:-:S05]  /*2d80*/  MOV R3, UR4 ;  /* 0x0000000400037c02 */ /* 0x002fca0008000f00 */
[----:B------:R-:W-:Y:S01]  /*2d90*/  IMAD R7, R3, 0x3, R21 ;  /* 0x0000000303077824 */ /* 0x000fe200078e0215 */
[-C--:B--2---:R-:W-:Y:S01]  /*2da0*/  MOV R6, R5.reuse ;  /* 0x0000000500067202 */ /* 0x084fe20000000f00 */
[--C-:B------:R-:W-:Y:S01]  /*2db0*/  IMAD.MOV.U32 R8, RZ, RZ, R5.reuse ;  /* 0x000000ffff087224 */ /* 0x100fe200078e0005 */
[-C--:B------:R-:W-:Y:S01]  /*2dc0*/  MOV R11, R5.reuse ;  /* 0x00000005000b7202 */ /* 0x080fe20000000f00 */
[----:B------:R-:W-:Y:S01]  /*2dd0*/  IMAD.MOV.U32 R10, RZ, RZ, R5 ;  /* 0x000000ffff0a7224 */ /* 0x000fe200078e0005 */
[----:B------:R-:W-:Y:S02]  /*2de0*/  ISETP.GE.U32.AND P0, PT, R7, R0, PT ;  /* 0x000000000700720c */ /* 0x000fe40003f06070 */
[-C--:B------:R-:W-:Y:S02]  /*2df0*/  MOV R7, R5.reuse ;  /* 0x0000000500077202 */ /* 0x080fe40000000f00 */
[-C--:B------:R-:W-:Y:S02]  /*2e00*/  MOV R12, R5.reuse ;  /* 0x00000005000c7202 */ /* 0x080fe40000000f00 */
[----:B------:R-:W-:-:S07]  /*2e10*/  MOV R9, R5 ;  /* 0x0000000500097202 */ /* 0x000fce0000000f00 */
[----:B------:R-:W-:Y:S05]  /*2e20*/  @P0 BRA `(.L_x_2797) ;  /* 0x0000004000200947 */ /* 0x000fea0003800000 */
[----:B------:R-:W-:-:S13]  /*2e30*/  ISETP.NE.AND P0, PT, R14, RZ, PT ;  /* 0x000000ff0e00720c */ /* 0x000fda0003f05270 */
[----:B------:R1:W5:Y:S01]  /*2e40*/  @!P0 LDG.E R13, desc[UR36][R18.64] ;  /* 0x00000024120d8981 */ /* 0x000362000c1e1900 */
        /* <DEDUP_REMOVED lines=10> */
.L_x_2803:
        /* <DEDUP_REMOVED lines=287> */
[----:B------:R-:W-:-:S04]  /*40e0*/  IMAD.MOV R3, RZ, RZ, -R21 ;  /* 0x000000ffff037224 */ /* 0x000fc800078e0a15 */
[----:B------:R-:W-:Y:S02]  /*40f0*/  IMAD R3, R3, UR52, R28 ;  /* 0x0000003403037c24 */ /* 0x000fe4000f8e021c */
[----:B--2---:R-:W-:-:S04]  /*4100*/  @P1 IMAD.HI.U32 R14, R21, R14, R20 ;  /* 0x0000000e150e1227 */ /* 0x004fc800078e0014 */
[----:B------:R-:W-:Y:S01]  /*4110*/  IMAD R0, R3, UR27, R0 ;  /* 0x0000001b03007c24 */ /* 0x000fe2000f8e0200 */
[----:B------:R-:W-:-:S04]  /*4120*/  @P1 SHF.R.U32.HI R14, RZ, R15, R14 ;  /* 0x0000000fff0e1219 */ /* 0x000fc8000001160e */
[----:B------:R-:W-:-:S05]  /*4130*/  @P1 IADD3 R15, PT, PT, -R14, RZ, RZ ;  /* 0x000000ff0e0f1210 */ /* 0x000fca0007ffe1ff */
[----:B0-----:R-:W-:-:S04]  /*4140*/  @P1 IMAD R21, R15, R26, R21 ;  /* 0x0000001a0f151224 */ /* 0x001fc800078e0215 */
[----:B---3--:R-:W-:-:S07]  /*4150*/  @P1 IMAD R0, R21, R27, R0 ;  /* 0x0000001b15001224 */ /* 0x008fce00078e0200 */
.L_x_2799:
[----:B------:R-:W-:-:S04]  /*4160*/  LOP3.LUT R15, R0, 0xfffffffc, RZ, 0xc0, !PT ;  /* 0xfffffffc000f7812 */ /* 0x000fc800078ec0ff */
[----:B------:R-:W-:-:S04]  /*4170*/  IADD3 R14, P1, PT, R15, R18, RZ ;  /* 0x000000120f0e7210 */ /* 0x000fc80007f3e0ff */
[----:B------:R-:W-:-:S05]  /*4180*/  IADD3.X R15, PT, PT, RZ, R19, RZ, P1, !PT ;  /* 0x00000013ff0f7210 */ /* 0x000fca0000ffe4ff */
[----:B------:R2:W3:Y:S01]  /*4190*/  LDG.E R14, desc[UR36][R14.64] ;  /* 0x000000240e0e7981 */ /* 0x0004e2000c1e1900 */
[----:B------:R-:W-:Y:S01]  /*41a0*/  MOV R26, RZ ;  /* 0x000000ff001a7202 */ /* 0x000fe20000000f00 */
[----:B-1----:R-:W-:-:S04]  /*41b0*/  VIADD R27, R4, UR4 ;  /* 0x00000004041b7c36 */ /* 0x002fc80008000000 */
        /* <DEDUP_REMOVED lines=226> */
.L_x_2800:
[----:B------:R-:W-:-:S04]  /*4fe0*/  LOP3.LUT R15, R0, 0xfffffffc, RZ, 0xc0, !PT ;  /* 0xfffffffc000f7812 */ /* 0x000fc800078ec0ff */
[----:B------:R-:W-:-:S05]  /*4ff0*/  IADD3 R14, P1, PT, R15, R18, RZ ;  /* 0x000000120f0e7210 */ /* 0x000fca0007f3e0ff */
[----:B------:R-:W-:-:S05]  /*5000*/  IMAD.X R15, RZ, RZ, R19, P1 ;  /* 0x000000ffff0f7224 */ /* 0x000fca00008e0613 */
[----:B------:R1:W2:Y:S01]  /*5010*/  LDG.E R14, desc[UR36][R14.64] ;  /* 0x000000240e0e7981 */ /* 0x0002a2000c1e1900 */
[----:B------:R-:W-:Y:S02]  /*5020*/  IADD3 R27, PT, PT, R27, UR4, RZ ;  /* 0x000000041b1b7c10 */ /* 0x000fe4000fffe0ff */
[----:B------:R-:W-:-:S05]  /*5030*/  MOV R26, RZ ;  /* 0x000000ff001a7202 */ /* 0x000fca0000000f00 */
[----:B------:R-:W-:-:S05]  /*5040*/  IMAD.HI.U32 R0, R27, UR30, R26 ;  /* 0x0000001e1b007c27 */ /* 0x000fca000f8e001a */
[----:B-1----:R-:W-:-:S05]  /*5050*/  SHF.R.U32.HI R15, RZ, UR31, R0 ;  /* 0x0000001fff0f7c19 */ /* 0x002fca0008011600 */
[----:B------:R-:W-:-:S04]  /*5060*/  IMAD.MOV R3, RZ, RZ, -R15 ;  /* 0x000000ffff037224 */ /* 0x000fc800078e0a0f */
[----:B------:R-:W-:-:S04]  /*5070*/  IMAD R0, R3, UR29, R27 ;  /* 0x0000001d03007c24 */ /* 0x000fc8000f8e021b */
[----:B------:R-:W-:Y:S01]  /*5080*/  IMAD R0, R0, UR5, RZ ;  /* 0x0000000500007c24 */ /* 0x000fe2000f8e02ff */
[C---:B--2---:R-:W-:Y:S02]  /*5090*/  PRMT R30, R14.reuse, 0x7610, R30 ;  /* 0x000076100e1e7816 */ /* 0x044fe4000000001e */
[----:B------:R-:W-:Y:S01]  /*50a0*/  PRMT R31, R14, 0x7632, R31 ;  /* 0x000076320e1f7816 */ /* 0x000fe2000000001f */
[----:B------:R-:W-:Y:S06]  /*50b0*/  BRA.U !UP0, `(.L_x_2801) ;  /* 0x0000000d08687547 */ /* 0x000fec000b800000 */
        /* <DEDUP_REMOVED lines=218> */
.L_x_2801:
[----:B------:R-:W-:-:S04]  /*5e60*/  LOP3.LUT R15, R0, 0xfffffffc, RZ, 0xc0, !PT ;  /* 0xfffffffc000f7812 */ /* 0x000fc800078ec0ff */
[----:B------:R-:W-:-:S04]  /*5e70*/  IADD3 R14, P1, PT, R15, R18, RZ ;  /* 0x000000120f0e7210 */ /* 0x000fc80007f3e0ff */
[----:B------:R-:W-:-:S05]  /*5e80*/  IADD3.X R15, PT, PT, RZ, R19, RZ, P1, !PT ;  /* 0x00000013ff0f7210 */ /* 0x000fca0000ffe4ff */
        /* <DEDUP_REMOVED lines=229> */
.L_x_2802:
[----:B------:R-:W-:-:S04]  /*6ce0*/  LOP3.LUT R15, R0, 0xfffffffc, RZ, 0xc0, !PT ;  /* 0xfffffffc000f7812 */ /* 0x000fc800078ec0ff */
[----:B------:R-:W-:-:S04]  /*6cf0*/  IADD3 R14, P1, PT, R15, R18, RZ ;  /* 0x000000120f0e7210 */ /* 0x000fc80007f3e0ff */
[----:B------:R-:W-:-:S05]  /*6d00*/  IADD3.X R15, PT, PT, RZ, R19, RZ, P1, !PT ;  /* 0x00000013ff0f7210 */ /* 0x000fca0000ffe4ff */
[----:B------:R-:W2:Y:S02]  /*6d10*/  LDG.E R14, desc[UR36][R14.64] ;  /* 0x000000240e0e7981 */ /* 0x000ea4000c1e1900 */
[C---:B--2---:R-:W-:Y:S02]  /*6d20*/  PRMT R33, R14.reuse, 0x7610, R33 ;  /* 0x000076100e217816 */ /* 0x044fe40000000021 */
[----:B------:R-:W-:-:S07]  /*6d30*/  PRMT R32, R14, 0x7632, R32 ;  /* 0x000076320e207816 */ /* 0x000fce0000000020 */
.L_x_2798:
[----:B------:R-:W2:Y:S01]  /*6d40*/  LDCU UR5, c[0x0][0x38c] ;  /* 0x00007180ff0577ac */ /* 0x000ea20008000800 */
[----:B-1----:R-:W-:Y:S01]  /*6d50*/  IMAD.U32 R3, RZ, RZ, UR4 ;  /* 0x00000004ff037e24 */ /* 0x002fe2000f8e00ff */
[----:B------:R-:W-:Y:S01]  /*6d60*/  SHF.L.U32 R14, R28, 0x10, RZ ;  /* 0x000000101c0e7819 */ /* 0x000fe200000006ff */
[----:B------:R-:W-:Y:S01]  /*6d70*/  IMAD.U32 R15, R29, 0x10000, RZ ;  /* 0x000100001d0f7824 */ /* 0x000fe200078e00ff */
[----:B------:R-:W-:Y:S02]  /*6d80*/  SHF.L.U32 R21, R30, 0x10, RZ ;  /* 0x000000101e157819 */ /* 0x000fe400000006ff */
[----:B------:R-:W-:Y:S01]  /*6d90*/  LEA R4, R3, R4, 0x2 ;  /* 0x0000000403047211 */ /* 0x000fe200078e10ff */
[----:B------:R-:W-:Y:S01]  /*6da0*/  FADD.FTZ R10, R15, R10 ;  /* 0x0000000a0f0a7221 */ /* 0x000fe20000010000 */
[----:B------:R-:W-:Y:S01]  /*6db0*/  FADD.FTZ R9, R14, R9 ;  /* 0x000000090e097221 */ /* 0x000fe20000010000 */
[----:B------:R-:W-:Y:S01]  /*6dc0*/  FADD.FTZ R12, R21, R12 ;  /* 0x0000000c150c7221 */ /* 0x000fe20000010000 */
[----:B------:R-:W-:Y:S01]  /*6dd0*/  SHF.L.U32 R15, R26, 0x10, RZ ;  /* 0x000000101a0f7819 */ /* 0x000fe200000006ff */
[----:B------:R-:W-:Y:S01]  /*6de0*/  IMAD R27, R3, 0x3, R4 ;  /* 0x00000003031b7824 */ /* 0x000fe200078e0204 */
[----:B------:R-:W-:Y:S01]  /*6df0*/  SHF.L.U32 R20, R34, 0x10, RZ ;  /* 0x0000001022147819 */ /* 0x000fe200000006ff */
[----:B------:R-:W-:Y:S01]  /*6e00*/  IMAD.U32 R14, R31, 0x10000, RZ ;  /* 0x000100001f0e7824 */ /* 0x000fe200078e00ff */
[----:B------:R-:W-:Y:S01]  /*6e10*/  SHF.L.U32 R36, R32, 0x10, RZ ;  /* 0x0000001020247819 */ /* 0x000fe200000006ff */
[----:B------:R-:W-:-:S02]  /*6e20*/  IMAD.U32 R21, R33, 0x10000, RZ ;  /* 0x0001000021157824 */ /* 0x000fc400078e00ff */
[----:B------:R-:W-:Y:S01]  /*6e30*/  FADD.FTZ R8, R15, R8 ;  /* 0x000000080f087221 */ /* 0x000fe20000010000 */
[----:B------:R-:W-:Y:S01]  /*6e40*/  FADD.FTZ R11, R14, R11 ;  /* 0x0000000b0e0b7221 */ /* 0x000fe20000010000 */
[----:B--2---:R-:W-:Y:S01]  /*6e50*/  MOV R0, UR5 ;  /* 0x0000000500007c02 */ /* 0x004fe20008000f00 */
[----:B------:R-:W-:Y:S01]  /*6e60*/  FADD.FTZ R7, R20, R7 ;  /* 0x0000000714077221 */ /* 0x000fe20000010000 */
[----:B------:R-:W-:Y:S01]  /*6e70*/  FADD.FTZ R6, R21, R6 ;  /* 0x0000000615067221 */ /* 0x000fe20000010000 */
[----:B------:R-:W-:Y:S01]  /*6e80*/  FADD.FTZ R5, R36, R5 ;  /* 0x0000000524057221 */ /* 0x000fe20000010000 */
[----:B------:R-:W-:-:S13]  /*6e90*/  ISETP.GE.U32.AND P1, PT, R27, R0, PT ;  /* 0x000000001b00720c */ /* 0x000fda0003f26070 */
[----:B------:R-:W-:Y:S05]  /*6ea0*/  @!P1 BRA `(.L_x_2803) ;  /* 0xffffffc000109947 */ /* 0x000fea000383ffff */
.L_x_2797:
[----:B0-----:R-:W-:Y:S05]  /*6eb0*/  BSYNC.RECONVERGENT B0 ;  /* 0x0000000000007941 */ /* 0x001fea0003800200 */
.L_x_2796:
        /* <DEDUP_REMOVED lines=285> */
.L_x_2807:
[----:B------:R-:W-:Y:S02]  /*8090*/  SHF.R.U32.HI R20, RZ, 0x2, R20 ;  /* 0x00000002ff147819 */ /* 0x000fe40000011614 */
[----:B------:R-:W-:-:S07]  /*80a0*/  MOV R21, RZ ;  /* 0x000000ff00157202 */ /* 0x000fce0000000f00 */
.L_x_2806:
        /* <DEDUP_REMOVED lines=286> */
.L_x_2809:
[----:B------:R-:W-:Y:S01]  /*9290*/  SHF.R.U32.HI R30, RZ, 0x2, R30 ;  /* 0x00000002ff1e7819 */ /* 0x000fe2000001161e */
[----:B------:R-:W-:-:S07]  /*92a0*/  IMAD.MOV.U32 R31, RZ, RZ, RZ ;  /* 0x000000ffff1f7224 */ /* 0x000fce00078e00ff */
.L_x_2808:
        /* <DEDUP_REMOVED lines=283> */
.L_x_2811:
[----:B------:R-:W-:Y:S02]  /*a460*/  SHF.R.U32.HI R20, RZ, 0x2, R13 ;  /* 0x00000002ff147819 */ /* 0x000fe4000001160d */
[----:B------:R-:W-:-:S07]  /*a470*/  MOV R21, RZ ;  /* 0x000000ff00157202 */ /* 0x000fce0000000f00 */
.L_x_2810:
        /* <DEDUP_REMOVED lines=283> */
.L_x_2813:
[----:B------:R-:W-:Y:S02]  /*b630*/  SHF.R.U32.HI R20, RZ, 0x2, R20 ;  /* 0x00000002ff147819 */ /* 0x000fe40000011614 */
[----:B------:R-:W-:-:S07]  /*b640*/  MOV R21, RZ ;  /* 0x000000ff00157202 */ /* 0x000fce0000000f00 */
.L_x_2812:
[----:B------:R-:W-:-:S04]  /*b650*/  LEA R14, P0, R20, R25, 0x2 ;  /* 0x00000019140e7211 */ /* 0x000fc800078010ff */
[----:B------:R-:W-:-:S05]  /*b660*/  LEA.HI.X R15, R20, R24, R21, 0x2, P0 ;  /* 0x00000018140f7211 */ /* 0x000fca00000f1415 */
[----:B------:R-:W2:Y:S02]  /*b670*/  LDG.E R14, desc[UR36][R14.64] ;  /* 0x000000240e0e7981 */ /* 0x000ea4000c1e1900 */
[C---:B--2---:R-:W-:Y:S02]  /*b680*/  PRMT R33, R14.reuse, 0x7610, R33 ;  /* 0x000076100e217816 */ /* 0x044fe40000000021 */
[----:B------:R-:W-:-:S07]  /*b690*/  PRMT R32, R14, 0x7632, R32 ;  /* 0x000076320e207816 */ /* 0x000fce0000000020 */
.L_x_2805:
[----:B------:R-:W-:Y:S05]  /*b6a0*/  BSYNC.RECONVERGENT B0 ;  /* 0x0000000000007941 */ /* 0x000fea0003800200 */
.L_x_2804:
[----:B------:R-:W-:Y:S01]  /*b6b0*/  ISETP.GE.U32.AND P0, PT, R4, R0, PT ;  /* 0x000000000400720c */ /* 0x000fe20003f06070 */
[----:B------:R-:W-:-:S12]  /*b6c0*/  BSSY.RECONVERGENT B0, `(.L_x_2814) ;  /* 0x000001a000007945 */ /* 0x000fd80003800200 */
        /* <DEDUP_REMOVED lines=21> */
[----:B------:R-:W-:Y:S01]  /*b820*/  @!P0 SHF.L.U32 R32, R32, 0x10, RZ ;  /* 0x0000001020208819 */ /* 0x000fe200000006ff */
[----:B------:R-:W-:-:S04]  /*b830*/  @!P0 IMAD.U32 R33, R33, 0x10000, RZ ;  /* 0x0001000021218824 */ /* 0x000fc800078e00ff */
[----:B------:R-:W-:Y:S01]  /*b840*/  @!P0 FADD.FTZ R6, R6, R33 ;  /* 0x0000002106068221 */ /* 0x000fe20000010000 */
[----:B------:R-:W-:-:S07]  /*b850*/  @!P0 FADD.FTZ R5, R5, R32 ;  /* 0x0000002005058221 */ /* 0x000fce0000010000 */
.L_x_2815:
[----:B------:R-:W-:Y:S05]  /*b860*/  BSYNC.RECONVERGENT B0 ;  /* 0x0000000000007941 */ /* 0x000fea0003800200 */
.L_x_2814:
[----:B------:R-:W-:Y:S01]  /*b870*/  FADD.FTZ R9, R12, R9 ;  /* 0x000000090c097221 */ /* 0x000fe20000010000 */
[----:B------:R-:W-:-:S03]  /*b880*/  FADD.FTZ R10, R11, R10 ;  /* 0x0000000a0b0a7221 */ /* 0x000fc60000010000 */
[----:B------:R-:W-:Y:S01]  /*b890*/  FADD.FTZ R9, R9, R8 ;  /* 0x0000000809097221 */ /* 0x000fe20000010000 */
[----:B------:R-:W-:-:S03]  /*b8a0*/  FADD.FTZ R10, R10, R7 ;  /* 0x000000070a0a7221 */ /* 0x000fc60000010000 */
[----:B------:R-:W-:Y:S01]  /*b8b0*/  FADD.FTZ R18, R9, R6 ;  /* 0x0000000609127221 */ /* 0x000fe20000010000 */
[----:B------:R-:W-:-:S07]  /*b8c0*/  FADD.FTZ R19, R10, R5 ;  /* 0x000000050a137221 */ /* 0x000fce0000010000 */
.L_x_2766:
[----:B------:R-:W-:Y:S05]  /*b8d0*/  BSYNC.RECONVERGENT B6 ;  /* 0x0000000000067941 */ /* 0x000fea0003800200 */
.L_x_2765:
        /* <DEDUP_REMOVED lines=15> */
.L_x_2817:
        /* <DEDUP_REMOVED lines=9> */
[----:B-1----:R-:W-:Y:S01]  /*ba60*/  @!P0 FADD.FTZ R18, R18, R6 ;  /* 0x0000000612128221 */ /* 0x002fe20000010000 */
[----:B------:R-:W-:-:S05]  /*ba70*/  @!P0 FADD.FTZ R19, R19, R7 ;  /* 0x0000000713138221 */ /* 0x000fca0000010000 */
[----:B------:R2:W-:Y:S01]  /*ba80*/  @!P0 STS.64 [R0], R18 ;  /* 0x0000001200008388 */ /* 0x0005e20000000a00 */
[----:B------:R-:W-:Y:S02]  /*ba90*/  ISETP.GT.U32.AND P0, PT, R4, 0x3, PT ;  /* 0x000000030400780c */ /* 0x000fe40003f04070 */
[----:B------:R-:W-:-:S11]  /*baa0*/  MOV R4, R9 ;  /* 0x0000000900047202 */ /* 0x000fd60000000f00 */
[----:B--2---:R-:W-:Y:S05]  /*bab0*/  @P0 BRA `(.L_x_2817) ;  /* 0xfffffffc00c40947 */ /* 0x004fea000383ffff */
.L_x_2816:
        /* <DEDUP_REMOVED lines=14> */
[----:B------:R-:W-:-:S04]  /*bba0*/  IMAD.MOV.U32 R0, RZ, RZ, 0x20 ;  /* 0x00000020ff007424 */ /* 0x000fc800078e00ff */
[----:B------:R1:W-:Y:S01]  /*bbb0*/  STS.64 [R3], R18 ;  /* 0x0000001203007388 */ /* 0x0003e20000000a00 */
[----:B------:R-:W-:Y:S05]  /*bbc0*/  @!P0 BRA `(.L_x_2819) ;  /* 0x00000000003c8947 */ /* 0x000fea0003800000 */
[----:B------:R-:W-:-:S07]  /*bbd0*/  MOV R4, R8 ;  /* 0x0000000800047202 */ /* 0x000fce0000000f00 */
.L_x_2820:
[----:B------:R-:W-:Y:S01]  /*bbe0*/  SHF.R.U32.HI R10, RZ, 0x1, R4 ;  /* 0x00000001ff0a7819 */ /* 0x000fe20000011604 */
[----:B------:R-:W-:Y:S05]  /*bbf0*/  WARPSYNC.ALL ;  /* 0x0000000000007948 */ /* 0x000fea0003800000 */
[----:B------:R-:W-:Y:S01]  /*bc00*/  IADD3 R5, PT, PT, R10, R23, RZ ;  /* 0x000000170a057210 */ /* 0x000fe20007ffe0ff */
[----:B------:R-:W-:Y:S03]  /*bc10*/  BAR.SYNC.DEFER_BLOCKING 0x0 ;  /* 0x0000000000007b1d */ /* 0x000fe60000010000 */
[----:B------:R-:W-:-:S04]  /*bc20*/  ISETP.GE.U32.AND P0, PT, R5, R8, PT ;  /* 0x000000080500720c */ /* 0x000fc80003f06070 */
[----:B------:R-:W-:-:S13]  /*bc30*/  ISETP.GE.U32.OR P0, PT, R23, R10, P0 ;  /* 0x0000000a1700720c */ /* 0x000fda0000706470 */
[----:B------:R-:W-:-:S05]  /*bc40*/  @!P0 IMAD R5, R10, 0x8, R3 ;  /* 0x000000080a058824 */ /* 0x000fca00078e0203 */
[----:B------:R-:W1:Y:S02]  /*bc50*/  @!P0 LDS.64 R6, [R5] ;  /* 0x0000000005068984 */ /* 0x000e640000000a00 */
[----:B-1----:R-:W-:Y:S01]  /*bc60*/  @!P0 FADD.FTZ R18, R18, R6 ;  /* 0x0000000612128221 */ /* 0x002fe20000010000 */
[----:B------:R-:W-:-:S05]  /*bc70*/  @!P0 FADD.FTZ R19, R19, R7 ;  /* 0x0000000713138221 */ /* 0x000fca0000010000 */
[----:B------:R2:W-:Y:S01]  /*bc80*/  @!P0 STS.64 [R3], R18 ;  /* 0x0000001203008388 */ /* 0x0005e20000000a00 */
[----:B------:R-:W-:Y:S02]  /*bc90*/  ISETP.GT.U32.AND P0, PT, R4, 0x7f, PT ;  /* 0x0000007f0400780c */ /* 0x000fe40003f04070 */
[----:B------:R-:W-:-:S11]  /*bca0*/  MOV R4, R10 ;  /* 0x0000000a00047202 */ /* 0x000fd60000000f00 */
[----:B--2---:R-:W-:Y:S05]  /*bcb0*/  @P0 BRA `(.L_x_2820) ;  /* 0xfffffffc00c80947 */ /* 0x004fea000383ffff */
.L_x_2819:
[----:B------:R-:W-:Y:S01]  /*bcc0*/  ISETP.GE.U32.AND P0, PT, R0, 0x2, PT ;  /* 0x000000020000780c */ /* 0x000fe20003f06070 */
[----:B------:R-:W-:Y:S05]  /*bcd0*/  WARPSYNC.ALL ;  /* 0x0000000000007948 */ /* 0x000fea0003800000 */
[----:B------:R-:W-:Y:S07]  /*bce0*/  BAR.SYNC.DEFER_BLOCKING 0x0 ;  /* 0x0000000000007b1d */ /* 0x000fee0000010000 */
[----:B------:R-:W-:Y:S05]  /*bcf0*/  @!P0 BRA `(.L_x_2818) ;  /* 0x0000000000208947 */ /* 0x000fea0003800000 */
[----:B-1----:R-:W-:-:S07]  /*bd00*/  HFMA2 R3, -RZ, RZ, 0, 5.9604644775390625e-08 ;  /* 0x00000001ff037431 */ /* 0x002fce00000001ff */
.L_x_2821:
[----:B------:R-:W1:Y:S04]  /*bd10*/  SHFL.DOWN PT, R5, R18, R3, 0x1f ;  /* 0x08001f0312057589 */ /* 0x000e6800000e0000 */
[----:B------:R2:W3:Y:S02]  /*bd20*/  SHFL.DOWN PT, R4, R19, R3, 0x1f ;  /* 0x08001f0313047589 */ /* 0x0004e400000e0000 */
[----:B--2---:R-:W-:-:S05]  /*bd30*/  IMAD.SHL.U32 R3, R3, 0x2, RZ ;  /* 0x0000000203037824 */ /* 0x004fca00078e00ff */
[----:B------:R-:W-:Y:S01]  /*bd40*/  ISETP.GE.AND P0, PT, R3, R0, PT ;  /* 0x000000000300720c */ /* 0x000fe20003f06270 */
[----:B-1----:R-:W-:Y:S01]  /*bd50*/  FADD.FTZ R18, R5, R18 ;  /* 0x0000001205127221 */ /* 0x002fe20000010000 */
[----:B---3--:R-:W-:-:S11]  /*bd60*/  FADD.FTZ R19, R4, R19 ;  /* 0x0000001304137221 */ /* 0x008fd60000010000 */
[----:B------:R-:W-:Y:S05]  /*bd70*/  @!P0 BRA `(.L_x_2821) ;  /* 0xfffffffc00e48947 */ /* 0x000fea000383ffff */
.L_x_2818:
[----:B------:R-:W2:Y:S01]  /*bd80*/  LDCU UR6, c[0x0][0x55c] ;  /* 0x0000ab80ff0677ac */ /* 0x000ea20008000800 */
[----:B------:R-:W-:Y:S01]  /*bd90*/  MOV R25, RZ ;  /* 0x000000ff00197202 */ /* 0x000fe20000000f00 */
[----:B--2---:R-:W-:-:S04]  /*bda0*/  UIADD3 UR5, UPT, UPT, UR6, -0x1, URZ ;  /* 0xffffffff06057890 */ /* 0x004fc8000fffe0ff */
[----:B------:R-:W-:-:S04]  /*bdb0*/  UISETP.LT.U32.AND UP0, UPT, UR5, 0x18, UPT ;  /* 0x000000180500788c */ /* 0x000fc8000bf01070 */
[----:B------:R-:W-:Y:S02]  /*bdc0*/  USEL UR4, UR5, 0x18, UP0 ;  /* 0x0000001805047887 */ /* 0x000fe40008000000 */
[----:B------:R-:W-:Y:S02]  /*bdd0*/  UISETP.NE.AND UP0, UPT, UR6, URZ, UPT ;  /* 0x000000ff0600728c */ /* 0x000fe4000bf05270 */
[----:B------:R-:W-:-:S07]  /*bde0*/  UIADD3 UR4, UPT, UPT, UR4, 0x1, URZ ;  /* 0x0000000104047890 */ /* 0x000fce000fffe0ff */
[----:B------:R-:W-:Y:S05]  /*bdf0*/  BRA.U !UP0, `(.L_x_2822) ;  /* 0x0000001108487547 */ /* 0x000fea000b800000 */
[----:B------:R-:W2:Y:S01]  /*be00*/  LDCU.64 UR8, c[0x0][0x560] ;  /* 0x0000ac00ff0877ac */ /* 0x000ea20008000a00 */
[----:B------:R-:W-:Y:S02]  /*be10*/  HFMA2 R4, -RZ, RZ, 0, 0 ;  /* 0x00000000ff047431 */ /* 0x000fe400000001ff */
        /* <DEDUP_REMOVED lines=272> */
.L_x_2822:
        /* <DEDUP_REMOVED lines=276> */
.L_x_2823:
        /* <DEDUP_REMOVED lines=292> */
.L_x_2825:
        /* <DEDUP_REMOVED lines=276> */
.L_x_2826:
        /* <DEDUP_REMOVED lines=24> */
.L_x_2828:
[----:B------:R-:W-:Y:S05]  /*10560*/  BSYNC.RECONVERGENT B0 ;  /* 0x0000000000007941 */ /* 0x000fea0003800200 */
.L_x_2827:
        /* <DEDUP_REMOVED lines=35> */
.L_x_2830:
[----:B------:R-:W-:Y:S05]  /*107a0*/  BSYNC.RECONVERGENT B0 ;  /* 0x0000000000007941 */ /* 0x000fea0003800200 */
.L_x_2829:
        /* <DEDUP_REMOVED lines=35> */
.L_x_2835:
        /* <DEDUP_REMOVED lines=10> */
.L_x_2834:
[----:B------:R-:W-:Y:S05]  /*10a80*/  BRA `(.L_x_2833) ;  /* 0x0000000000547947 */ /* 0x000fea0003800000 */
.L_x_2832:
        /* <DEDUP_REMOVED lines=11> */
.L_x_2836:
        /* <DEDUP_REMOVED lines=10> */
.L_x_2833:
[----:B------:R-:W-:Y:S05]  /*10be0*/  BSYNC.RECONVERGENT B0 ;  /* 0x0000000000007941 */ /* 0x000fea0003800200 */
.L_x_2831:
        /* <DEDUP_REMOVED lines=12> */
.L_x_2838:
        /* <DEDUP_REMOVED lines=14> */
.L_x_2837:
        /* <DEDUP_REMOVED lines=9> */
.L_x_2841:
        /* <DEDUP_REMOVED lines=13> */
.L_x_2840:
[----:B------:R-:W-:Y:S01]  /*10ef0*/  BAR.SYNC.DEFER_BLOCKING 0x0 ;  /* 0x0000000000007b1d */ /* 0x000fe20000010000 */
[----:B------:R-:W-:-:S09]  /*10f00*/  UISETP.GE.U32.AND UP0, UPT, UR4, 0x2, UPT ;  /* 0x000000020400788c */ /* 0x000fd2000bf06070 */
[----:B------:R-:W-:Y:S05]  /*10f10*/  BRA.U !UP0, `(.L_x_2839) ;  /* 0x0000000108207547 */ /* 0x000fea000b800000 */
[----:B-123--:R-:W-:-:S07]  /*10f20*/  HFMA2 R0, -RZ, RZ, 0, 5.9604644775390625e-08 ;  /* 0x00000001ff007431 */ /* 0x00efce00000001ff */
.L_x_2842:
[----:B------:R-:W1:Y:S04]  /*10f30*/  SHFL.DOWN PT, R3, R18, R0, 0x1f ;  /* 0x08001f0012037589 */ /* 0x000e6800000e0000 */
[----:B------:R2:W3:Y:S02]  /*10f40*/  SHFL.DOWN PT, R2, R19, R0, 0x1f ;  /* 0x08001f0013027589 */ /* 0x0004e400000e0000 */
[----:B--2---:R-:W-:-:S04]  /*10f50*/  SHF.L.U32 R0, R0, 0x1, RZ ;  /* 0x0000000100007819 */ /* 0x004fc800000006ff */
[----:B------:R-:W-:Y:S01]  /*10f60*/  ISETP.GE.AND P1, PT, R0, UR4, PT ;  /* 0x0000000400007c0c */ /* 0x000fe2000bf26270 */
[----:B-1----:R-:W-:Y:S01]  /*10f70*/  FADD.FTZ R18, R3, R18 ;  /* 0x0000001203127221 */ /* 0x002fe20000010000 */
[----:B---3--:R-:W-:-:S11]  /*10f80*/  FADD.FTZ R19, R2, R19 ;  /* 0x0000001302137221 */ /* 0x008fd60000010000 */
[----:B------:R-:W-:Y:S05]  /*10f90*/  @!P1 BRA `(.L_x_2842) ;  /* 0xfffffffc00e49947 */ /* 0x000fea000383ffff */
.L_x_2839:
        /* <DEDUP_REMOVED lines=40> */
.L_x_2844:
        /* <DEDUP_REMOVED lines=26> */
.L_x_2845:
[----:B------:R-:W2:Y:S02]  /*113c0*/  LDCU.64 UR4, c[0x0][0x760] ;  /* 0x0000ec00ff0477ac */ /* 0x000ea40008000a00 */
[----:B--2---:R-:W-:-:S04]  /*113d0*/  IADD3 R16, P0, PT, R16, UR4, RZ ;  /* 0x0000000410107c10 */ /* 0x004fc8000ff1e0ff */
[----:B------:R-:W-:-:S05]  /*113e0*/  IADD3.X R17, PT, PT, RZ, UR5, RZ, P0, !PT ;  /* 0x00000005ff117c10 */ /* 0x000fca00087fe4ff */
[----:B------:R-:W-:Y:S01]  /*113f0*/  STG.E desc[UR36][R16.64], R19 ;  /* 0x0000001310007986 */ /* 0x000fe2000c101924 */
[----:B------:R-:W-:Y:S05]  /*11400*/  EXIT ;  /* 0x000000000000794d */ /* 0x000fea0003800000 */
.L_x_2843:
        /* <DEDUP_REMOVED lines=9> */
.L_x_2846:
        /* <DEDUP_REMOVED lines=20> */
.L_x_2848:
        /* <DEDUP_REMOVED lines=26> */
.L_x_2849:
[----:B------:R-:W1:Y:S02]  /*11780*/  LDCU.64 UR4, c[0x0][0x760] ;  /* 0x0000ec00ff0477ac */ /* 0x000e640008000a00 */
[----:B-1----:R-:W-:-:S04]  /*11790*/  IADD3 R16, P0, PT, R16, UR4, RZ ;  /* 0x0000000410107c10 */ /* 0x002fc8000ff1e0ff */
[----:B------:R-:W-:-:S05]  /*117a0*/  IADD3.X R17, PT, PT, RZ, UR5, RZ, P0, !PT ;  /* 0x00000005ff117c10 */ /* 0x000fca00087fe4ff */
[----:B------:R-:W-:Y:S01]  /*117b0*/  STG.E desc[UR36][R16.64], R19 ;  /* 0x0000001310007986 */ /* 0x000fe2000c101924 */
[----:B------:R-:W-:Y:S05]  /*117c0*/  EXIT ;  /* 0x000000000000794d */ /* 0x000fea0003800000 */
.L_x_2847:
[----:B------:R-:W-:Y:S04]  /*117d0*/  STG.E desc[UR36][R4.64], R18 ;  /* 0x0000001204007986 */ /* 0x000fe8000c101924 */
[----:B------:R-:W-:Y:S01]  /*117e0*/  STG.E desc[UR36][R4.64+0x4], R19 ;  /* 0x0000041304007986 */ /* 0x000fe2000c101924 */
[----:B------:R-:W-:Y:S05]  /*117f0*/  EXIT ;  /* 0x000000000000794d */ /* 0x000fea0003800000 */
.L_x_2824:
        /* <DEDUP_REMOVED lines=49> */
.L_x_2851:
        /* <DEDUP_REMOVED lines=26> */
.L_x_2852:
[----:B------:R-:W1:Y:S02]  /*11cb0*/  LDCU.64 UR4, c[0x0][0x760] ;  /* 0x0000ec00ff0477ac */ /* 0x000e640008000a00 */
[----:B-1----:R-:W-:-:S04]  /*11cc0*/  IADD3 R24, P0, PT, R24, UR4, RZ ;  /* 0x0000000418187c10 */ /* 0x002fc8000ff1e0ff */
[----:B------:R-:W-:-:S05]  /*11cd0*/  IADD3.X R25, PT, PT, RZ, UR5, RZ, P0, !PT ;  /* 0x00000005ff197c10 */ /* 0x000fca00087fe4ff */
[----:B------:R-:W-:Y:S01]  /*11ce0*/  STG.E desc[UR36][R24.64], R19 ;  /* 0x0000001318007986 */ /* 0x000fe2000c101924 */
[----:B------:R-:W-:Y:S05]  /*11cf0*/  EXIT ;  /* 0x000000000000794d */ /* 0x000fea0003800000 */
.L_x_2850:
        /* <DEDUP_REMOVED lines=9> */
.L_x_2853:
        /* <DEDUP_REMOVED lines=20> */
.L_x_2855:
        /* <DEDUP_REMOVED lines=26> */
.L_x_2856:
[----:B------:R-:W1:Y:S02]  /*12070*/  LDCU.64 UR4, c[0x0][0x760] ;  /* 0x0000ec00ff0477ac */ /* 0x000e640008000a00 */
[----:B-1----:R-:W-:-:S04]  /*12080*/  IADD3 R24, P0, PT, R24, UR4, RZ ;  /* 0x0000000418187c10 */ /* 0x002fc8000ff1e0ff */
[----:B------:R-:W-:-:S05]  /*12090*/  IADD3.X R25, PT, PT, RZ, UR5, RZ, P0, !PT ;  /* 0x00000005ff197c10 */ /* 0x000fca00087fe4ff */
[----:B------:R-:W-:Y:S01]  /*120a0*/  STG.E desc[UR36][R24.64], R19 ;  /* 0x0000001318007986 */ /* 0x000fe2000c101924 */
[----:B------:R-:W-:Y:S05]  /*120b0*/  EXIT ;  /* 0x000000000000794d */ /* 0x000fea0003800000 */
.L_x_2854:
[----:B------:R-:W-:Y:S04]  /*120c0*/  STG.E desc[UR36][R4.64], R18 ;  /* 0x0000001204007986 */ /* 0x000fe8000c101924 */
[----:B------:R-:W-:Y:S01]  /*120d0*/  STG.E desc[UR36][R4.64+0x4], R19 ;  /* 0x0000041304007986 */ /* 0x000fe2000c101924 */
[----:B------:R-:W-:Y:S05]  /*120e0*/  EXIT ;  /* 0x000000000000794d */ /* 0x000fea0003800000 */
.L_x_2857:
        /* <DEDUP_REMOVED lines=9> */
.L_x_7290:


//--------------------- .text._ZN2at6native13reduce_kernelILi128ELi4ENS0_8ReduceOpIN3c108BFloat16ENS0_7MeanOpsIS4_fffEEjfLi4ELi8EEEEEvT1_ --------------------------
	.section	.text._ZN2at6native13reduce_kernelILi128ELi4ENS0_8ReduceOpIN3c108BFloat16ENS0_7MeanOpsIS4_fffEEjfLi4ELi8EEEEEvT1_,"ax",@progbits
	.align	128
        .global         _ZN2at6native13reduce_kernelILi128ELi4ENS0_8ReduceOpIN3c108BFloat16ENS0_7MeanOpsIS4_fffEEjfLi4ELi8EEEEEvT1_
        .type           _ZN2at6native13reduce_kernelILi128ELi4ENS0_8ReduceOpIN3c108BFloat16ENS0_7MeanOpsIS4_fffEEjfLi4ELi8EEEEEvT1_,@function
        .size           _ZN2at6native13reduce_kernelILi128ELi4ENS0_8ReduceOpIN3c108BFloat16ENS0_7MeanOpsIS4_fffEEjfLi4ELi8EEEEEvT1_,(.L_x_7291 - _ZN2at6native13reduce_kernelILi128ELi4ENS0_8ReduceOpIN3c108BFloat16ENS0_7MeanOpsIS4_fffEEjfLi4ELi8EEEEEvT1_)
        .other          _ZN2at6native13reduce_kernelILi128ELi4ENS0_8ReduceOpIN3c108BFloat16ENS0_7MeanOpsIS4_fffEEjfLi4ELi8EEEEEvT1_,@"STO_CUDA_ENTRY STV_DEFAULT"
_ZN2at6native13reduce_kernelILi128ELi4ENS0_8ReduceOpIN3c108BFloat16ENS0_7MeanOpsIS4_fffEEjfLi4ELi8EEEEEvT1_:
.text._ZN2at6native13reduce_kernelILi128ELi4ENS0_8ReduceOpIN3c108BFloat16ENS0_7MeanOpsIS4_fffEEjfLi4ELi8EEEEEvT1_:
[----:B------:R-:W0:Y:S01]  /*0000*/  LDC R1, c[0x0][0x37c] ;  /* 0x0000df00ff017b82 */ /* 0x000e220000000800 */
[----:B------:R-:W1:Y:S01]  /*0010*/  S2R R17, SR_TID.X ;  /* 0x0000000000117919 */ /* 0x000e620000002100 */
[----:B------:R-:W1:Y:S01]  /*0020*/  LDCU.128 UR8, c[0x0][0x3a0] ;  /* 0x00007400ff0877ac */ /* 0x000e620008000c00 */
        /* <DEDUP_REMOVED lines=293> */
.L_x_2858:
        /* <DEDUP_REMOVED lines=18> */
[----:B------:R2:W3:Y:S01]  /*13a0*/  LDC.64 R14, c[0x4][R0] ;  /* 0x01000000000e7b82 */ /* 0x0004e20000000a00 */
[----:B------:R-:W4:Y:S01]  /*13b0*/  LDCU.64 UR8, c[0x4][0x578] ;  /* 0x0100af00ff0877ac */ /* 0x000f220008000a00 */
[----:B------:R-:W-:Y:S01]  /*13c0*/  IMAD.MOV.U32 R13, RZ, RZ, RZ ;  /* 0x000000ffff0d7224 */ /* 0x000fe200078e00ff */
[----:B------:R-:W5:Y:S01]  /*13d0*/  LDCU.64 UR10, c[0x4][0x260] ;  /* 0x01004c00ff0a77ac */ /* 0x000f620008000a00 */
[----:B------:R-:W0:Y:S01]  /*13e0*/  LDCU UR4, c[0x0][0x38c] ;  /* 0x00007180ff0477ac */ /* 0x000e220008000800 */
[----:B-1----:R-:W-:Y:S02]  /*13f0*/  MOV R4, UR6 ;  /* 0x0000000600047c02 */ /* 0x002fe40008000f00 */
[----:B------:R-:W-:Y:S01]  /*1400*/  MOV R5, UR7 ;  /* 0x0000000700057c02 */ /* 0x000fe20008000f00 */
[----:B----4-:R-:W-:Y:S01]  /*1410*/  IMAD.U32 R6, RZ, RZ, UR8 ;  /* 0x00000008ff067e24 */ /* 0x010fe2000f8e00ff */
[----:B------:R-:W-:-:S02]  /*1420*/  MOV R7, UR9 ;  /* 0x0000000900077c02 */ /* 0x000fc40008000f00 */
[----:B-----5:R-:W-:Y:S01]  /*1430*/  MOV R10, UR10 ;  /* 0x0000000a000a7c02 */ /* 0x020fe20008000f00 */
[----:B------:R-:W-:Y:S01]  /*1440*/  IMAD.U32 R11, RZ, RZ, UR11 ;  /* 0x0000000bff0b7e24 */ /* 0x000fe2000f8e00ff */
[----:B0-2---:R-:W-:-:S07]  /*1450*/  MOV R18, UR4 ;  /* 0x0000000400127c02 */ /* 0x005fce0008000f00 */
[----:B------:R-:W-:-:S07]  /*1460*/  LEPC R20, `(.L_x_2862) ;  /* 0x000000001014794e */ /* 0x000fce0000000000 */
[----:B---3--:R-:W-:Y:S05]  /*1470*/  CALL.ABS.NOINC R14 ;  /* 0x000000000e007343 */ /* 0x008fea0003c00000 */
.L_x_2862:
        /* <DEDUP_REMOVED lines=29> */
.L_x_2866:
[----:B------:R-:W-:Y:S05]  /*1650*/  BSYNC.RECONVERGENT B1 ;  /* 0x0000000000017941 */ /* 0x000fea0003800200 */
.L_x_2865:
[----:B------:R-:W0:Y:S01]  /*1660*/  LDC R5, c[0x0][0x38c] ;  /* 0x0000e300ff057b82 */ /* 0x000e220000000800 */
[----:B------:R-:W-:-:S05]  /*1670*/  IADD3 R24, P0, PT, R24, 0x10, RZ ;  /* 0x0000001018187810 */ /* 0x000fca0007f1e0ff */
[----:B------:R-:W-:Y:S01]  /*1680*/  IMAD.X R25, RZ, RZ, R25, P0 ;  /* 0x000000ffff197224 */ /* 0x000fe200000e0619 */
[----:B0-----:R-:W-:-:S07]  /*1690*/  IADD3 R18, PT, PT, R6, -0x8, R5 ;  /* 0xfffffff806127810 */ /* 0x001fce0007ffe005 */
.L_x_2864:
[----:B------:R-:W-:Y:S05]  /*16a0*/  BSYNC.RECONVERGENT B0 ;  /* 0x0000000000007941 */ /* 0x000fea0003800200 */
.L_x_2863:
        /* <DEDUP_REMOVED lines=24> */
.L_x_2869:
        /* <DEDUP_REMOVED lines=27> */
.L_x_2868:
[----:B------:R-:W-:Y:S05]  /*19e0*/  BSYNC.RECONVERGENT B0 ;  /* 0x0000000000007941 */ /* 0x000fea0003800200 */
.L_x_2867:
        /* <DEDUP_REMOVED lines=10> */
.L_x_2871:
[----:B------:R-:W-:Y:S05]  /*1a90*/  BSYNC.RECONVERGENT B0 ;  /* 0x0000000000007941 */ /* 0x000fea0003800200 */
.L_x_2870:
[----:B------:R-:W-:Y:S01]  /*1aa0*/  FADD.FTZ R14, R14, R3 ;  /* 0x000000030e0e7221 */ /* 0x000fe20000010000 */
[----:B------:R-:W-:Y:S01]  /*1ab0*/  HFMA2 R25, -RZ, RZ, 0, 0 ;  /* 0x00000000ff197431 */ /* 0x000fe200000001ff */
[----:B------:R-:W-:Y:S02]  /*1ac0*/  CS2R R26, SRZ ;  /* 0x00000000001a7805 */ /* 0x000fe4000001ff00 */
[----:B------:R-:W-:-:S04]  /*1ad0*/  FADD.FTZ R13, R14, R13 ;  /* 0x0000000d0e0d7221 */ /* 0x000fc80000010000 */
[----:B------:R-:W-:-:S04]  /*1ae0*/  FADD.FTZ R12, R13, R12 ;  /* 0x0000000c0d0c7221 */ /* 0x000fc80000010000 */
[----:B------:R-:W-:-:S04]  /*1af0*/  FADD.FTZ R11, R12, R11 ;  /* 0x0000000b0c0b7221 */ /* 0x000fc80000010000 */
[----:B------:R-:W-:-:S04]  /*1b00*/  FADD.FTZ R11, R11, R10 ;  /* 0x0000000a0b0b7221 */ /* 0x000fc80000010000 */
[----:B------:R-:W-:-:S04]  /*1b10*/  FADD.FTZ R11, R11, R8 ;  /* 0x000000080b0b7221 */ /* 0x000fc80000010000 */
[----:B------:R-:W-:Y:S01]  /*1b20*/  FADD.FTZ R24, R11, R0 ;  /* 0x000000000b187221 */ /* 0x000fe20000010000 */
[----:B------:R-:W-:Y:S06]  /*1b30*/  BRA `(.L_x_2860) ;  /* 0x000000ac00307947 */ /* 0x000fec0003800000 */
.L_x_2861:
        /* <DEDUP_REMOVED lines=42> */
.L_x_2876:
[----:B------:R-:W-:Y:S02]  /*1de0*/  SHF.R.U32.HI R21, RZ, 0x2, R4 ;  /* 0x00000002ff157819 */ /* 0x000fe40000011604 */
[----:B------:R-:W-:-:S03]  /*1df0*/  IADD3 R4, PT, PT, R4, R3, RZ ;  /* 0x0000000304047210 */ /* 0x000fc60007ffe0ff */
[----:B------:R-:W-:Y:S01]  /*1e00*/  IMAD.WIDE.U32 R20, R21, 0x8, R24 ;  /* 0x0000000815147825 */ /* 0x000fe200078e0018 */
[----:B------:R-:W-:Y:S02]  /*1e10*/  SHF.R.U32.HI R29, RZ, 0x2, R4 ;  /* 0x00000002ff1d7819 */ /* 0x000fe40000011604 */
[----:B------:R-:W-:-:S03]  /*1e20*/  IADD3 R4, PT, PT, R4, R3, RZ ;  /* 0x0000000304047210 */ /* 0x000fc60007ffe0ff */
[----:B------:R-:W2:Y:S01]  /*1e30*/  LDG.E.64 R20, desc[UR36][R20.64] ;  /* 0x0000002414147981 */ /* 0x000ea2000c1e1b00 */
[----:B------:R-:W-:Y:S01]  /*1e40*/  IMAD.WIDE.U32 R28, R29, 0x8, R24 ;  /* 0x000000081d1c7825 */ /* 0x000fe200078e0018 */
[----:B------:R-:W-:-:S03]  /*1e50*/  SHF.R.U32.HI R33, RZ, 0x2, R4 ;  /* 0x00000002ff217819 */ /* 0x000fc60000011604 */
[----:B------:R-:W-:Y:S02]  /*1e60*/  IMAD.IADD R4, R4, 0x1, R3 ;  /* 0x0000000104047824 */ /* 0x000fe400078e0203 */
[----:B------:R-:W-:Y:S01]  /*1e70*/  IMAD.WIDE.U32 R32, R33, 0x8, R24 ;  /* 0x0000000821207825 */ /* 0x000fe200078e0018 */
[----:B------:R-:W3:Y:S02]  /*1e80*/  LDG.E.64 R28, desc[UR36][R28.64] ;  /* 0x000000241c1c7981 */ /* 0x000ee4000c1e1b00 */
[----:B------:R-:W-:-:S03]  /*1e90*/  SHF.R.U32.HI R35, RZ, 0x2, R4 ;  /* 0x00000002ff237819 */ /* 0x000fc60000011604 */
[----:B------:R-:W4:Y:S02]  /*1ea0*/  LDG.E.64 R32, desc[UR36][R32.64] ;  /* 0x0000002420207981 */ /* 0x000f24000c1e1b00 */
[----:B------:R-:W-:-:S06]  /*1eb0*/  IMAD.WIDE.U32 R34, R35, 0x8, R24 ;  /* 0x0000000823227825 */ /* 0x000fcc00078e0018 */
[----:B------:R-:W5:Y:S01]  /*1ec0*/  LDG.E.64 R34, desc[UR36][R34.64] ;  /* 0x0000002422227981 */ /* 0x000f62000c1e1b00 */
[----:B------:R-:W-:-:S05]  /*1ed0*/  IADD3 R4, PT, PT, R4, R3, RZ ;  /* 0x0000000304047210 */ /* 0x000fca0007ffe0ff */
[----:B------:R-:W-:-:S05]  /*1ee0*/  IMAD R43, R3, 0x3, R4 ;  /* 0x00000003032b7824 */ /* 0x000fca00078e0204 */
[----:B------:R-:W-:Y:S02]  /*1ef0*/  ISETP.GE.U32.AND P0, PT, R43, R30, PT ;  /* 0x0000001e2b00720c */ /* 0x000fe40003f06070 */
[C---:B--2---:R-:W-:Y:S01]  /*1f00*/  PRMT R36, R20.reuse, 0x7632, R36 ;  /* 0x0000763214247816 */ /* 0x044fe20000000024 */
[----:B------:R-:W-:Y:S01]  /*1f10*/  IMAD.U32 R41, R21, 0x10000, RZ ;  /* 0x0001000015297824 */ /* 0x000fe200078e00ff */
[----:B------:R-:W-:Y:S02]  /*1f20*/  SHF.L.U32 R39, R20, 0x10, RZ ;  /* 0x0000001014277819 */ /* 0x000fe400000006ff */
[----:B------:R-:W-:Y:S01]  /*1f30*/  SHF.L.U32 R36, R36, 0x10, RZ ;  /* 0x0000001024247819 */ /* 0x000fe200000006ff */
[----:B------:R-:W-:Y:S01]  /*1f40*/  FADD.FTZ R18, R41, R18 ;  /* 0x0000001229127221 */ /* 0x000fe20000010000 */
[----:B------:R-:W-:Y:S01]  /*1f50*/  PRMT R37, R21, 0x7632, R37 ;  /* 0x0000763215257816 */ /* 0x000fe20000000025 */
[----:B------:R-:W-:Y:S01]  /*1f60*/  FADD.FTZ R14, R39, R14 ;  /* 0x0000000e270e7221 */ /* 0x000fe20000010000 */
[----:B---3--:R-:W-:-:S02]  /*1f70*/  IMAD.U32 R40, R28, 0x10000, RZ ;  /* 0x000100001c287824 */ /* 0x008fc400078e00ff */
[----:B------:R-:W-:Y:S01]  /*1f80*/  FADD.FTZ R15, R36, R15 ;  /* 0x0000000f240f7221 */ /* 0x000fe20000010000 */
[----:B------:R-:W-:Y:S02]  /*1f90*/  PRMT R36, R28, 0x7632, R36 ;  /* 0x000076321c247816 */ /* 0x000fe40000000024 */
[----:B------:R-:W-:Y:S01]  /*1fa0*/  SHF.L.U32 R38, R37, 0x10, RZ ;  /* 0x0000001025267819 */ /* 0x000fe200000006ff */
[----:B------:R-:W-:Y:S01]  /*1fb0*/  FADD.FTZ R13, R40, R13 ;  /* 0x0000000d280d7221 */ /* 0x000fe20000010000 */
[----:B------:R-:W-:Y:S02]  /*1fc0*/  SHF.L.U32 R39, R36, 0x10, RZ ;  /* 0x0000001024277819 */ /* 0x000fe400000006ff */
[----:B----4-:R-:W-:Y:S01]  /*1fd0*/  PRMT R36, R32, 0x7632, R36 ;  /* 0x0000763220247816 */ /* 0x010fe20000000024 */
[----:B------:R-:W-:Y:S01]  /*1fe0*/  FADD.FTZ R31, R38, R31 ;  /* 0x0000001f261f7221 */ /* 0x000fe20000010000 */
[----:B------:R-:W-:Y:S01]  /*1ff0*/  PRMT R37, R29, 0x7632, R37 ;  /* 0x000076321d257816 */ /* 0x000fe20000000025 */
[----:B------:R-:W-:Y:S01]  /*2000*/  FADD.FTZ R12, R39, R12 ;  /* 0x0000000c270c7221 */ /* 0x000fe20000010000 */
[----:B------:R-:W-:Y:S01]  /*2010*/  SHF.L.U32 R38, R32, 0x10, RZ ;  /* 0x0000001020267819 */ /* 0x000fe200000006ff */
[----:B------:R-:W-:Y:S01]  /*2020*/  IMAD.U32 R39, R36, 0x10000, RZ ;  /* 0x0001000024277824 */ /* 0x000fe200078e00ff */
[----:B------:R-:W-:Y:S01]  /*2030*/  PRMT R36, R33, 0x7632, R36 ;  /* 0x0000763221247816 */ /* 0x000fe20000000024 */
[----:B------:R-:W-:Y:S01]  /*2040*/  IMAD.U32 R37, R37, 0x10000, RZ ;  /* 0x0001000025257824 */ /* 0x000fe200078e00ff */
[----:B------:R-:W-:Y:S01]  /*2050*/  SHF.L.U32 R42, R29, 0x10, RZ ;  /* 0x000000101d2a7819 */ /* 0x000fe200000006ff */
[----:B------:R-:W-:Y:S01]  /*2060*/  FADD.FTZ R8, R39, R8 ;  /* 0x0000000827087221 */ /* 0x000fe20000010000 */
[----:B------:R-:W-:Y:S01]  /*2070*/  SHF.L.U32 R39, R36, 0x10, RZ ;  /* 0x0000001024277819 */ /* 0x000fe200000006ff */
[----:B------:R-:W-:Y:S01]  /*2080*/  FADD.FTZ R10, R37, R10 ;  /* 0x0000000a250a7221 */ /* 0x000fe20000010000 */
[----:B-----5:R-:W-:Y:S01]  /*2090*/  PRMT R36, R34, 0x7632, R36 ;  /* 0x0000763222247816 */ /* 0x020fe20000000024 */
[----:B------:R-:W-:Y:S01]  /*20a0*/  FADD.FTZ R9, R38, R9 ;  /* 0x0000000926097221 */ /* 0x000fe20000010000 */
[C---:B------:R-:W-:Y:S01]  /*20b0*/  PRMT R37, R35.reuse, 0x7632, R37 ;  /* 0x0000763223257816 */ /* 0x040fe20000000025 */
[----:B------:R-:W-:Y:S01]  /*20c0*/  IMAD.U32 R43, R35, 0x10000, RZ ;  /* 0x00010000232b7824 */ /* 0x000fe200078e00ff */
[----:B------:R-:W-:Y:S01]  /*20d0*/  SHF.L.U32 R41, R36, 0x10, RZ ;  /* 0x0000001024297819 */ /* 0x000fe200000006ff */
[----:B------:R-:W-:Y:S01]  /*20e0*/  FADD.FTZ R11, R42, R11 ;  /* 0x0000000b2a0b7221 */ /* 0x000fe20000010000 */
[----:B------:R-:W-:Y:S01]  /*20f0*/  SHF.L.U32 R40, R33, 0x10, RZ ;  /* 0x0000001021287819 */ /* 0x000fe200000006ff */
[----:B------:R-:W-:Y:S01]  /*2100*/  FADD.FTZ R6, R39, R6 ;  /* 0x0000000627067221 */ /* 0x000fe20000010000 */
[----:B------:R-:W-:Y:S01]  /*2110*/  SHF.L.U32 R38, R34, 0x10, RZ ;  /* 0x0000001022267819 */ /* 0x000fe200000006ff */
[----:B------:R-:W-:Y:S01]  /*2120*/  FADD.FTZ R26, R43, R26 ;  /* 0x0000001a2b1a7221 */ /* 0x000fe20000010000 */
[----:B------:R-:W-:Y:S01]  /*2130*/  SHF.L.U32 R36, R37, 0x10, RZ ;  /* 0x0000001025247819 */ /* 0x000fe200000006ff */
[----:B------:R-:W-:Y:S01]  /*2140*/  FADD.FTZ R7, R40, R7 ;  /* 0x0000000728077221 */ /* 0x000fe20000010000 */
[----:B------:R-:W-:Y:S01]  /*2150*/  FADD.FTZ R0, R41, R0 ;  /* 0x0000000029007221 */ /* 0x000fe20000010000 */
[----:B------:R-:W-:-:S02]  /*2160*/  FADD.FTZ R5, R38, R5 ;  /* 0x0000000526057221 */ /* 0x000fc40000010000 */
[----:B------:R-:W-:Y:S01]  /*2170*/  FADD.FTZ R27, R36, R27 ;  /* 0x0000001b241b7221 */ /* 0x000fe20000010000 */
[----:B------:R-:W-:Y:S06]  /*2180*/  @!P0 BRA `(.L_x_2876) ;  /* 0xfffffffc00148947 */ /* 0x000fec000383ffff */
[----:B------:R-:W-:Y:S05]  /*2190*/  BSYNC.RECONVERGENT B1 ;  /* 0x0000000000017941 */ /* 0x000fea0003800200 */
.L_x_2875:
[C---:B------:R-:W-:Y:S02]  /*21a0*/  PRMT R41, R29.reuse, 0x7610, R41 ;  /* 0x000076101d297816 */ /* 0x040fe40000000029 */
[----:B------:R-:W-:Y:S02]  /*21b0*/  PRMT R42, R29, 0x7632, R42 ;  /* 0x000076321d2a7816 */ /* 0x000fe4000000002a */
[C---:B------:R-:W-:Y:S02]  /*21c0*/  PRMT R43, R32.reuse, 0x7610, R43 ;  /* 0x00007610202b7816 */ /* 0x040fe4000000002b */
[----:B------:R-:W-:Y:S02]  /*21d0*/  PRMT R44, R32, 0x7632, R44 ;  /* 0x00007632202c7816 */ /* 0x000fe4000000002c */
[----:B------:R-:W-:Y:S02]  /*21e0*/  PRMT R29, R34, 0x7610, R29 ;  /* 0x00007610221d7816 */ /* 0x000fe4000000001d */
[----:B------:R-:W-:-:S02]  /*21f0*/  PRMT R32, R35, 0x7610, R32 ;  /* 0x0000761023207816 */ /* 0x000fc40000000020 */
        /* <DEDUP_REMOVED lines=8> */
.L_x_2874:
[----:B------:R-:W-:Y:S05]  /*2280*/  BSYNC.RECONVERGENT B0 ;  /* 0x0000000000007941 */ /* 0x000fea0003800200 */
.L_x_2873:
        /* <DEDUP_REMOVED lines=23> */
[----:B------:R-:W-:Y:S02]  /*2400*/  IADD3 R21, PT, PT, R46, R3, RZ ;  /* 0x000000032e157210 */ /* 0x000fe40007ffe0ff */
[----:B------:R-:W-:Y:S02]  /*2410*/  SHF.R.U32.HI R33, RZ, 0x2, R46 ;  /* 0x00000002ff217819 */ /* 0x000fe4000001162e */
        /* <DEDUP_REMOVED lines=14> */
.L_x_2878:
[----:B------:R-:W-:Y:S05]  /*2500*/  BSYNC.RECONVERGENT B0 ;  /* 0x0000000000007941 */ /* 0x000fea0003800200 */
.L_x_2877:
[----:B------:R-:W-:Y:S04]  /*2510*/  BSSY.RECONVERGENT B0, `(.L_x_2879) ;  /* 0x000002a000007945 */ /* 0x000fe80003800200 */
[----:B------:R-:W-:Y:S05]  /*2520*/  @P0 BRA `(.L_x_2880) ;  /* 0x0000000000a00947 */ /* 0x000fea0003800000 */
[----:B------:R-:W-:Y:S01]  /*2530*/  IMAD.IADD R24, R4, 0x1, R3 ;  /* 0x0000000104187824 */ /* 0x000fe200078e0203 */
[----:B------:R-:W-:Y:S01]  /*2540*/  SHF.L.U32 R21, R36, 0x10, RZ ;  /* 0x0000001024157819 */ /* 0x000fe200000006ff */
[----:B------:R-:W-:Y:S01]  /*2550*/  IMAD.U32 R25, R38, 0x10000, RZ ;  /* 0x0001000026197824 */ /* 0x000fe200078e00ff */
[----:B------:R-:W-:Y:S02]  /*2560*/  SHF.L.U32 R4, R37, 0x10, RZ ;  /* 0x0000001025047819 */ /* 0x000fe400000006ff */
[----:B------:R-:W-:Y:S01]  /*2570*/  ISETP.GE.U32.AND P0, PT, R24, R30, PT ;  /* 0x0000001e1800720c */ /* 0x000fe20003f06070 */
[----:B------:R-:W-:Y:S01]  /*2580*/  FADD.FTZ R14, R14, R21 ;  /* 0x000000150e0e7221 */ /* 0x000fe20000010000 */
[----:B------:R-:W-:Y:S01]  /*2590*/  SHF.L.U32 R20, R39, 0x10, RZ ;  /* 0x0000001027147819 */ /* 0x000fe200000006ff */
[----:B------:R-:W-:Y:S01]  /*25a0*/  FADD.FTZ R15, R15, R4 ;  /* 0x000000040f0f7221 */ /* 0x000fe20000010000 */
[----:B------:R-:W-:-:S03]  /*25b0*/  FADD.FTZ R18, R18, R25 ;  /* 0x0000001912127221 */ /* 0x000fc60000010000 */
[----:B------:R-:W-:-:S06]  /*25c0*/  FADD.FTZ R31, R31, R20 ;  /* 0x000000141f1f7221 */ /* 0x000fcc0000010000 */
[----:B------:R-:W-:Y:S05]  /*25d0*/  @P0 BRA `(.L_x_2880) ;  /* 0x0000000000740947 */ /* 0x000fea0003800000 */
[----:B------:R-:W-:Y:S01]  /*25e0*/  IADD3 R20, PT, PT, R24, R3, RZ ;  /* 0x0000000318147210 */ /* 0x000fe20007ffe0ff */
[----:B------:R-:W-:Y:S01]  /*25f0*/  IMAD.U32 R28, R28, 0x10000, RZ ;  /* 0x000100001c1c7824 */ /* 0x000fe200078e00ff */
[----:B------:R-:W-:Y:S01]  /*2600*/  SHF.L.U32 R21, R40, 0x10, RZ ;  /* 0x0000001028157819 */ /* 0x000fe200000006ff */
[----:B------:R-:W-:Y:S01]  /*2610*/  IMAD.U32 R25, R42, 0x10000, RZ ;  /* 0x000100002a197824 */ /* 0x000fe200078e00ff */
[----:B------:R-:W-:Y:S01]  /*2620*/  ISETP.GE.U32.AND P0, PT, R20, R30, PT ;  /* 0x0000001e1400720c */ /* 0x000fe20003f06070 */
[----:B------:R-:W-:Y:S01]  /*2630*/  FADD.FTZ R13, R13, R28 ;  /* 0x0000001c0d0d7221 */ /* 0x000fe20000010000 */
[----:B------:R-:W-:Y:S01]  /*2640*/  SHF.L.U32 R4, R41, 0x10, RZ ;  /* 0x0000001029047819 */ /* 0x000fe200000006ff */
[----:B------:R-:W-:Y:S01]  /*2650*/  FADD.FTZ R12, R12, R21 ;  /* 0x000000150c0c7221 */ /* 0x000fe20000010000 */
[----:B------:R-:W-:-:S03]  /*2660*/  FADD.FTZ R10, R10, R25 ;  /* 0x000000190a0a7221 */ /* 0x000fc60000010000 */
[----:B------:R-:W-:-:S06]  /*2670*/  FADD.FTZ R11, R11, R4 ;  /* 0x000000040b0b7221 */ /* 0x000fcc0000010000 */
[----:B------:R-:W-:Y:S05]  /*2680*/  @P0 BRA `(.L_x_2880) ;  /* 0x0000000000480947 */ /* 0x000fea0003800000 */
[----:B------:R-:W-:Y:S02]  /*2690*/  IADD3 R3, PT, PT, R20, R3, RZ ;  /* 0x0000000314037210 */ /* 0x000fe40007ffe0ff */
[----:B------:R-:W-:Y:S02]  /*26a0*/  SHF.L.U32 R4, R43, 0x10, RZ ;  /* 0x000000102b047819 */ /* 0x000fe400000006ff */
[----:B------:R-:W-:Y:S01]  /*26b0*/  ISETP.GE.U32.AND P0, PT, R3, R30, PT ;  /* 0x0000001e0300720c */ /* 0x000fe20003f06070 */
[----:B------:R-:W-:Y:S01]  /*26c0*/  IMAD.U32 R3, R44, 0x10000, RZ ;  /* 0x000100002c037824 */ /* 0x000fe200078e00ff */
[----:B------:R-:W-:Y:S01]  /*26d0*/  SHF.L.U32 R20, R33, 0x10, RZ ;  /* 0x0000001021147819 */ /* 0x000fe200000006ff */
[----:B------:R-:W-:Y:S01]  /*26e0*/  FADD.FTZ R9, R9, R4 ;  /* 0x0000000409097221 */ /* 0x000fe20000010000 */
[----:B------:R-:W-:Y:S01]  /*26f0*/  SHF.L.U32 R45, R45, 0x10, RZ ;  /* 0x000000102d2d7819 */ /* 0x000fe200000006ff */
[----:B------:R-:W-:Y:S02]  /*2700*/  FADD.FTZ R8, R8, R3 ;  /* 0x0000000308087221 */ /* 0x000fe40000010000 */
[----:B------:R-:W-:-:S02]  /*2710*/  FADD.FTZ R7, R7, R20 ;  /* 0x0000001407077221 */ /* 0x000fc40000010000 */
[----:B------:R-:W-:-:S04]  /*2720*/  FADD.FTZ R6, R6, R45 ;  /* 0x0000002d06067221 */ /* 0x000fc80000010000 */
[----:B------:R-:W-:Y:S01]  /*2730*/  @!P0 SHF.L.U32 R3, R34, 0x10, RZ ;  /* 0x0000001022038819 */ /* 0x000fe200000006ff */
[----:B------:R-:W-:Y:S01]  /*2740*/  @!P0 IMAD.U32 R4, R29, 0x10000, RZ ;  /* 0x000100001d048824 */ /* 0x000fe200078e00ff */
[----:B------:R-:W-:Y:S01]  /*2750*/  @!P0 SHF.L.U32 R21, R32, 0x10, RZ ;  /* 0x0000001020158819 */ /* 0x000fe200000006ff */
[----:B------:R-:W-:Y:S02]  /*2760*/  @!P0 IMAD.U32 R20, R35, 0x10000, RZ ;  /* 0x0001000023148824 */ /* 0x000fe400078e00ff */
[----:B------:R-:W-:Y:S01]  /*2770*/  @!P0 FADD.FTZ R5, R5, R4 ;  /* 0x0000000405058221 */ /* 0x000fe20000010000 */
[----:B------:R-:W-:Y:S01]  /*2780*/  @!P0 FADD.FTZ R0, R0, R3 ;  /* 0x0000000300008221 */ /* 0x000fe20000010000 */
[----:B------:R-:W-:Y:S01]  /*2790*/  @!P0 FADD.FTZ R26, R26, R21 ;  /* 0x000000151a1a8221 */ /* 0x000fe20000010000 */
[----:B------:R-:W-:-:S07]  /*27a0*/  @!P0 FADD.FTZ R27, R27, R20 ;  /* 0x000000141b1b8221 */ /* 0x000fce0000010000 */
.L_x_2880:
[----:B------:R-:W-:Y:S05]  /*27b0*/  BSYNC.RECONVERGENT B0 ;  /* 0x0000000000007941 */ /* 0x000fea0003800200 */
.L_x_2879:
        /* <DEDUP_REMOVED lines=13> */
.L_x_2872:
[----:B------:R-:W-:-:S13]  /*2890*/  ISETP.NE.AND P0, PT, R5, 0x1, PT ;  /* 0x000000010500780c */ /* 0x000fda0003f05270 */
        /* <DEDUP_REMOVED lines=36> */
[----:B------:R-:W-:-:S07]  /*2ae0*/  MOV R18, R0 ;  /* 0x0000000000127202 */ /* 0x000fce0000000f00 */
.L_x_2885:
        /* <DEDUP_REMOVED lines=8> */
[----:B------:R-:W2:Y:S01]  /*2b70*/  LDG.E.64 R20, desc[UR36][R20.64] ;  /* 0x0000002414147981 */ /* 0x000ea2000c1e1b00 */
[----:B------:R-:W-:Y:S01]  /*2b80*/  IMAD.WIDE.U32 R28, R29, 0x8, R24 ;  /* 0x000000081d1c7825 */ /* 0x000fe200078e0018 */
[----:B------:R-:W-:Y:S02]  /*2b90*/  IADD3 R4, PT, PT, R4, R3, RZ ;  /* 0x0000000304047210 */ /* 0x000fe40007ffe0ff */
[----:B------:R-:W-:-:S03]  /*2ba0*/  SHF.R.U32.HI R33, RZ, 0x2, R32 ;  /* 0x00000002ff217819 */ /* 0x000fc60000011620 */
[----:B------:R-:W3:Y:S01]  /*2bb0*/  LDG.E.64 R28, desc[UR36][R28.64] ;  /* 0x000000241c1c7981 */ /* 0x000ee2000c1e1b00 */
[----:B------:R-:W-:Y:S02]  /*2bc0*/  IMAD R34, R41, R4, RZ ;  /* 0x0000000429227224 */ /* 0x000fe400078e02ff */
[----:B------:R-:W-:-:S03]  /*2bd0*/  IMAD.WIDE.U32 R32, R33, 0x8, R24 ;  /* 0x0000000821207825 */ /* 0x000fc600078e0018 */
[----:B------:R-:W-:-:S03]  /*2be0*/  SHF.R.U32.HI R35, RZ, 0x2, R34 ;  /* 0x00000002ff237819 */ /* 0x000fc60000011622 */
[----:B------:R-:W4:Y:S02]  /*2bf0*/  LDG.E.64 R32, desc[UR36][R32.64] ;  /* 0x0000002420207981 */ /* 0x000f24000c1e1b00 */
[----:B------:R-:W-:-:S06]  /*2c00*/  IMAD.WIDE.U32 R34, R35, 0x8, R24 ;  /* 0x0000000823227825 */ /* 0x000fcc00078e0018 */
[----:B------:R-:W5:Y:S01]  /*2c10*/  LDG.E.64 R34, desc[UR36][R34.64] ;  /* 0x0000002422227981 */ /* 0x000f62000c1e1b00 */
[----:B------:R-:W-:-:S04]  /*2c20*/  IMAD.IADD R4, R4, 0x1, R3 ;  /* 0x0000000104047824 */ /* 0x000fc800078e0203 */
[----:B------:R-:W-:-:S05]  /*2c30*/  IMAD R45, R3, 0x3, R4 ;  /* 0x00000003032d7824 */ /* 0x000fca00078e0204 */
[----:B------:R-:W-:Y:S02]  /*2c40*/  ISETP.GE.U32.AND P0, PT, R45, R30, PT ;  /* 0x0000001e2d00720c */ /* 0x000fe40003f06070 */
[C---:B--2---:R-:W-:Y:S02]  /*2c50*/  PRMT R36, R20.reuse, 0x7632, R36 ;  /* 0x0000763214247816 */ /* 0x044fe40000000024 */
[----:B------:R-:W-:Y:S02]  /*2c60*/  SHF.L.U32 R39, R20, 0x10, RZ ;  /* 0x0000001014277819 */ /* 0x000fe400000006ff */
[C---:B------:R-:W-:Y:S01]  /*2c70*/  PRMT R37, R21.reuse, 0x7632, R37 ;  /* 0x0000763215257816 */ /* 0x040fe20000000025 */
[----:B------:R-:W-:Y:S01]  /*2c80*/  IMAD.U32 R36, R36, 0x10000, RZ ;  /* 0x0001000024247824 */ /* 0x000fe200078e00ff */
[----:B------:R-:W-:Y:S01]  /*2c90*/  SHF.L.U32 R43, R21, 0x10, RZ ;  /* 0x00000010152b7819 */ /* 0x000fe200000006ff */
[----:B------:R-:W-:Y:S01]  /*2ca0*/  FADD.FTZ R18, R39, R18 ;  /* 0x0000001227127221 */ /* 0x000fe20000010000 */
[----:B------:R-:W-:Y:S01]  /*2cb0*/  SHF.L.U32 R38, R37, 0x10, RZ ;  /* 0x0000001025267819 */ /* 0x000fe200000006ff */
[----:B------:R-:W-:Y:S01]  /*2cc0*/  FADD.FTZ R31, R36, R31 ;  /* 0x0000001f241f7221 */ /* 0x000fe20000010000 */
[----:B---3--:R-:W-:Y:S01]  /*2cd0*/  PRMT R36, R28, 0x7632, R36 ;  /* 0x000076321c247816 */ /* 0x008fe20000000024 */
[----:B------:R-:W-:Y:S01]  /*2ce0*/  FADD.FTZ R14, R43, R14 ;  /* 0x0000000e2b0e7221 */ /* 0x000fe20000010000 */
[C---:B------:R-:W-:Y:S01]  /*2cf0*/  PRMT R37, R29.reuse, 0x7632, R37 ;  /* 0x000076321d257816 */ /* 0x040fe20000000025 */
[----:B------:R-:W-:Y:S01]  /*2d00*/  FADD.FTZ R15, R38, R15 ;  /* 0x0000000f260f7221 */ /* 0x000fe20000010000 */
[----:B------:R-:W-:Y:S01]  /*2d10*/  SHF.L.U32 R39, R36, 0x10, RZ ;  /* 0x0000001024277819 */ /* 0x000fe200000006ff */
[----:B------:R-:W-:Y:S01]  /*2d20*/  IMAD.U32 R42, R29, 0x10000, RZ ;  /* 0x000100001d2a7824 */ /* 0x000fe200078e00ff */
[C---:B----4-:R-:W-:Y:S01]  /*2d30*/  PRMT R36, R32.reuse, 0x7632, R36 ;  /* 0x0000763220247816 */ /* 0x050fe20000000024 */
[----:B------:R-:W-:Y:S01]  /*2d40*/  IMAD.U32 R38, R32, 0x10000, RZ ;  /* 0x0001000020267824 */ /* 0x000fe200078e00ff */
[----:B------:R-:W-:Y:S01]  /*2d50*/  SHF.L.U32 R37, R37, 0x10, RZ ;  /* 0x0000001025257819 */ /* 0x000fe200000006ff */
[----:B------:R-:W-:Y:S01]  /*2d60*/  FADD.FTZ R12, R39, R12 ;  /* 0x0000000c270c7221 */ /* 0x000fe20000010000 */
[----:B------:R-:W-:Y:S01]  /*2d70*/  SHF.L.U32 R39, R36, 0x10, RZ ;  /* 0x0000001024277819 */ /* 0x000fe200000006ff */
[----:B------:R-:W-:Y:S01]  /*2d80*/  FADD.FTZ R9, R38, R9 ;  /* 0x0000000926097221 */ /* 0x000fe20000010000 */
[----:B------:R-:W-:Y:S01]  /*2d90*/  PRMT R36, R33, 0x7632, R36 ;  /* 0x0000763221247816 */ /* 0x000fe20000000024 */
[----:B------:R-:W-:Y:S01]  /*2da0*/  FADD.FTZ R10, R37, R10 ;  /* 0x0000000a250a7221 */ /* 0x000fe20000010000 */
[----:B------:R-:W-:Y:S01]  /*2db0*/  SHF.L.U32 R40, R28, 0x10, RZ ;  /* 0x000000101c287819 */ /* 0x000fe200000006ff */
[----:B------:R-:W-:Y:S01]  /*2dc0*/  FADD.FTZ R8, R39, R8 ;  /* 0x0000000827087221 */ /* 0x000fe20000010000 */
[----:B-----5:R-:W-:Y:S01]  /*2dd0*/  PRMT R37, R35, 0x7632, R37 ;  /* 0x0000763223257816 */ /* 0x020fe20000000025 */
[----:B------:R-:W-:Y:S01]  /*2de0*/  IMAD.U32 R39, R36, 0x10000, RZ ;  /* 0x0001000024277824 */ /* 0x000fe200078e00ff */
[----:B------:R-:W-:Y:S01]  /*2df0*/  PRMT R36, R34, 0x7632, R36 ;  /* 0x0000763222247816 */ /* 0x000fe20000000024 */
[----:B------:R-:W-:Y:S01]  /*2e00*/  FADD.FTZ R13, R40, R13 ;  /* 0x0000000d280d7221 */ /* 0x000fe20000010000 */
[----:B------:R-:W-:Y:S01]  /*2e10*/  SHF.L.U32 R40, R33, 0x10, RZ ;  /* 0x0000001021287819 */ /* 0x000fe200000006ff */
[----:B------:R-:W-:Y:S01]  /*2e20*/  FADD.FTZ R11, R42, R11 ;  /* 0x0000000b2a0b7221 */ /* 0x000fe20000010000 */
[----:B------:R-:W-:Y:S01]  /*2e30*/  SHF.L.U32 R38, R34, 0x10, RZ ;  /* 0x0000001022267819 */ /* 0x000fe200000006ff */
[----:B------:R-:W-:Y:S01]  /*2e40*/  IMAD.U32 R43, R36, 0x10000, RZ ;  /* 0x00010000242b7824 */ /* 0x000fe200078e00ff */
[----:B------:R-:W-:Y:S01]  /*2e50*/  SHF.L.U32 R45, R35, 0x10, RZ ;  /* 0x00000010232d7819 */ /* 0x000fe200000006ff */
[----:B------:R-:W-:Y:S01]  /*2e60*/  FADD.FTZ R7, R40, R7 ;  /* 0x0000000728077221 */ /* 0x000fe20000010000 */
[----:B------:R-:W-:Y:S01]  /*2e70*/  SHF.L.U32 R36, R37, 0x10, RZ ;  /* 0x0000001025247819 */ /* 0x000fe200000006ff */
[----:B------:R-:W-:Y:S01]  /*2e80*/  FADD.FTZ R6, R39, R6 ;  /* 0x0000000627067221 */ /* 0x000fe20000010000 */
[----:B------:R-:W-:Y:S01]  /*2e90*/  FADD.FTZ R5, R38, R5 ;  /* 0x0000000526057221 */ /* 0x000fe20000010000 */
[----:B------:R-:W-:Y:S01]  /*2ea0*/  FADD.FTZ R26, R45, R26 ;  /* 0x0000001a2d1a7221 */ /* 0x000fe20000010000 */
[----:B------:R-:W-:Y:S01]  /*2eb0*/  FADD.FTZ R0, R43, R0 ;  /* 0x000000002b007221 */ /* 0x000fe20000010000 */
[----:B------:R-:W-:Y:S01]  /*2ec0*/  FADD.FTZ R27, R36, R27 ;  /* 0x0000001b241b7221 */ /* 0x000fe20000010000 */
[----:B------:R-:W-:Y:S06]  /*2ed0*/  @!P0 BRA `(.L_x_2885) ;  /* 0xfffffffc00048947 */ /* 0x000fec000383ffff */
[----:B------:R-:W-:Y:S05]  /*2ee0*/  BSYNC.RECONVERGENT B1 ;  /* 0x0000000000017941 */ /* 0x000fea0003800200 */
.L_x_2884:
        /* <DEDUP_REMOVED lines=14> */
.L_x_2883:
[----:B------:R-:W-:Y:S05]  /*2fd0*/  BSYNC.RECONVERGENT B0 ;  /* 0x0000000000007941 */ /* 0x000fea0003800200 */
.L_x_2882:
[----:B------:R-:W-:Y:S01]  /*2fe0*/  ISETP.GE.U32.AND P0, PT, R4, R30, PT ;  /* 0x0000001e0400720c */ /* 0x000fe20003f06070 */
[----:B------:R-:W-:-:S12]  /*2ff0*/  BSSY.RECONVERGENT B0, `(.L_x_2886) ;  /* 0x000002a000007945 */ /* 0x000fd80003800200 */
        /* <DEDUP_REMOVED lines=12> */
[----:B------:R-:W-:-:S05]  /*30c0*/  IMAD R20, R41, R48, RZ ;  /* 0x0000003029147224 */ /* 0x000fca00078e02ff */
        /* <DEDUP_REMOVED lines=10> */
[----:B------:R-:W-:-:S04]  /*3170*/  IADD3 R20, PT, PT, R48, R3, RZ ;  /* 0x0000000330147210 */ /* 0x000fc80007ffe0ff */
        /* <DEDUP_REMOVED lines=17> */
.L_x_2887:
[----:B------:R-:W-:Y:S05]  /*3290*/  BSYNC.RECONVERGENT B0 ;  /* 0x0000000000007941 */ /* 0x000fea0003800200 */
.L_x_2886:
[----:B------:R-:W-:Y:S04]  /*32a0*/  BSSY.RECONVERGENT B0, `(.L_x_2888) ;  /* 0x000002a000007945 */ /* 0x000fe80003800200 */
        /* <DEDUP_REMOVED lines=14> */
[----:B------:R-:W-:Y:S02]  /*3390*/  SHF.L.U32 R28, R28, 0x10, RZ ;  /* 0x000000101c1c7819 */ /* 0x000fe400000006ff */
[----:B------:R-:W-:Y:S01]  /*33a0*/  ISETP.GE.U32.AND P0, PT, R20, R30, PT ;  /* 0x0000001e1400720c */ /* 0x000fe20003f06070 */
[----:B------:R-:W-:Y:S01]  /*33b0*/  FADD.FTZ R12, R12, R21 ;  /* 0x000000150c0c7221 */ /* 0x000fe20000010000 */
[----:B------:R-:W-:Y:S01]  /*33c0*/  SHF.L.U32 R4, R29, 0x10, RZ ;  /* 0x000000101d047819 */ /* 0x000fe200000006ff */
[----:B------:R-:W-:Y:S01]  /*33d0*/  FADD.FTZ R13, R13, R28 ;  /* 0x0000001c0d0d7221 */ /* 0x000fe20000010000 */
[----:B------:R-:W-:-:S03]  /*33e0*/  SHF.L.U32 R25, R42, 0x10, RZ ;  /* 0x000000102a197819 */ /* 0x000fc600000006ff */
[----:B------:R-:W-:Y:S02]  /*33f0*/  FADD.FTZ R11, R11, R4 ;  /* 0x000000040b0b7221 */ /* 0x000fe40000010000 */
[----:B------:R-:W-:-:S04]  /*3400*/  FADD.FTZ R10, R10, R25 ;  /* 0x000000190a0a7221 */ /* 0x000fc80000010000 */
[----:B------:R-:W-:Y:S05]  /*3410*/  @P0 BRA `(.L_x_2889) ;  /* 0x0000000000480947 */ /* 0x000fea0003800000 */
[----:B------:R-:W-:Y:S01]  /*3420*/  IMAD.IADD R3, R20, 0x1, R3 ;  /* 0x0000000114037824 */ /* 0x000fe200078e0203 */
[----:B------:R-:W-:Y:S01]  /*3430*/  SHF.L.U32 R4, R43, 0x10, RZ ;  /* 0x000000102b047819 */ /* 0x000fe200000006ff */
[----:B------:R-:W-:-:S03]  /*3440*/  IMAD.U32 R20, R45, 0x10000, RZ ;  /* 0x000100002d147824 */ /* 0x000fc600078e00ff */
[----:B------:R-:W-:Y:S01]  /*3450*/  ISETP.GE.U32.AND P0, PT, R3, R30, PT ;  /* 0x0000001e0300720c */ /* 0x000fe20003f06070 */
[----:B------:R-:W-:Y:S01]  /*3460*/  FADD.FTZ R9, R9, R4 ;  /* 0x0000000409097221 */ /* 0x000fe20000010000 */
[----:B------:R-:W-:Y:S01]  /*3470*/  SHF.L.U32 R3, R44, 0x10, RZ ;  /* 0x000000102c037819 */ /* 0x000fe200000006ff */
[----:B------:R-:W-:-:S04]  /*3480*/  FADD.FTZ R7, R7, R20 ;  /* 0x0000001407077221 */ /* 0x000fc80000010000 */
[----:B------:R-:W-:Y:S01]  /*3490*/  FADD.FTZ R8, R8, R3 ;  /* 0x0000000308087221 */ /* 0x000fe20000010000 */
[----:B------:R-:W-:-:S05]  /*34a0*/  SHF.L.U32 R3, R46, 0x10, RZ ;  /* 0x000000102e037819 */ /* 0x000fca00000006ff */
[----:B------:R-:W-:Y:S01]  /*34b0*/  @!P0 SHF.L.U32 R32, R32, 0x10, RZ ;  /* 0x0000001020208819 */ /* 0x000fe200000006ff */
[----:B------:R-:W-:Y:S01]  /*34c0*/  @!P0 IMAD.U32 R21, R34, 0x10000, RZ ;  /* 0x0001000022158824 */ /* 0x000fe200078e00ff */
[----:B------:R-:W-:Y:S01]  /*34d0*/  @!P0 SHF.L.U32 R33, R33, 0x10, RZ ;  /* 0x0000001021218819 */ /* 0x000fe200000006ff */
[----:B------:R-:W-:Y:S01]  /*34e0*/  FADD.FTZ R6, R6, R3 ;  /* 0x0000000306067221 */ /* 0x000fe20000010000 */
[----:B------:R-:W-:Y:S01]  /*34f0*/  @!P0 SHF.L.U32 R4, R35, 0x10, RZ ;  /* 0x0000001023048819 */ /* 0x000fe200000006ff */
[----:B------:R-:W-:Y:S01]  /*3500*/  @!P0 FADD.FTZ R5, R5, R32 ;  /* 0x0000002005058221 */ /* 0x000fe20000010000 */
[----:B------:R-:W-:Y:S01]  /*3510*/  @!P0 FADD.FTZ R0, R0, R21 ;  /* 0x0000001500008221 */ /* 0x000fe20000010000 */
[----:B------:R-:W-:Y:S02]  /*3520*/  @!P0 FADD.FTZ R26, R26, R33 ;  /* 0x000000211a1a8221 */ /* 0x000fe40000010000 */
[----:B------:R-:W-:-:S07]  /*3530*/  @!P0 FADD.FTZ R27, R27, R4 ;  /* 0x000000041b1b8221 */ /* 0x000fce0000010000 */
.L_x_2889:
[----:B------:R-:W-:Y:S05]  /*3540*/  BSYNC.RECONVERGENT B0 ;  /* 0x0000000000007941 */ /* 0x000fea0003800200 */
.L_x_2888:
        /* <DEDUP_REMOVED lines=13> */
.L_x_2881:
[----:B------:R-:W1:Y:S01]  /*3620*/  LDCU UR4, c[0x0][0x394] ;  /* 0x00007280ff0477ac */ /* 0x000e620008000800 */
[----:B------:R-:W2:Y:S01]  /*3630*/  LDC R0, c[0x0][0x384] ;  /* 0x0000e100ff007b82 */ /* 0x000ea20000000800 */
[----:B------:R-:W-:Y:S01]  /*3640*/  BSSY.RECONVERGENT B0, `(.L_x_2890) ;  /* 0x000045a000007945 */ /* 0x000fe20003800200 */
[----:B------:R-:W-:Y:S01]  /*3650*/  MOV R33, R4 ;  /* 0x0000000400217202 */ /* 0x000fe20000000f00 */
        /* <DEDUP_REMOVED lines=17> */
[----:B------:R-:W-:Y:S01]  /*3770*/  MOV R6, R0 ;  /* 0x0000000000067202 */ /* 0x000fe20000000f00 */
[----:B------:R-:W-:Y:S06]  /*3780*/  @P0 BRA `(.L_x_2891) ;  /* 0x0000004400140947 */ /* 0x000fec0003800000 */
[----:B------:R-:W-:-:S13]  /*3790*/  ISETP.NE.AND P0, PT, R5, RZ, PT ;  /* 0x000000ff0500720c */ /* 0x000fda0003f05270 */
[----:B------:R1:W5:Y:S01]  /*37a0*/  @!P0 LDG.E.64 R28, desc[UR36][R24.64] ;  /* 0x00000024181c8981 */ /* 0x000362000c1e1b00 */
        /* <DEDUP_REMOVED lines=18> */
.L_x_2897:
        /* <DEDUP_REMOVED lines=313> */
.L_x_2893:
[----:B------:R-:W-:-:S04]  /*4c60*/  LOP3.LUT R31, R32, 0xfffffff8, RZ, 0xc0, !PT ;  /* 0xfffffff8201f7812 */ /* 0x000fc800078ec0ff */
[----:B------:R-:W-:-:S04]  /*4c70*/  IADD3 R30, P2, PT, R31, R24, RZ ;  /* 0x000000181f1e7210 */ /* 0x000fc80007f5e0ff */
[----:B------:R-:W-:-:S06]  /*4c80*/  IADD3.X R31, PT, PT, RZ, R25, RZ, P2, !PT ;  /* 0x00000019ff1f7210 */ /* 0x000fcc00017fe4ff */
[----:B------:R-:W2:Y:S01]  /*4c90*/  LDG.E.64 R30, desc[UR36][R30.64] ;  /* 0x000000241e1e7981 */ /* 0x000ea2000c1e1b00 */
[----:B------:R-:W-:Y:S01]  /*4ca0*/  MOV R42, RZ ;  /* 0x000000ff002a7202 */ /* 0x000fe20000000f00 */
[----:B------:R-:W-:-:S04]  /*4cb0*/  VIADD R43, R33, UR4 ;  /* 0x00000004212b7c36 */ /* 0x000fc80008000000 */
        /* <DEDUP_REMOVED lines=228> */
.L_x_2894:
[----:B------:R-:W-:-:S04]  /*5b00*/  LOP3.LUT R31, R37, 0xfffffff8, RZ, 0xc0, !PT ;  /* 0xfffffff8251f7812 */ /* 0x000fc800078ec0ff */
[----:B------:R-:W-:-:S05]  /*5b10*/  IADD3 R30, P2, PT, R31, R24, RZ ;  /* 0x000000181f1e7210 */ /* 0x000fca0007f5e0ff */
[----:B------:R-:W-:-:S06]  /*5b20*/  IMAD.X R31, RZ, RZ, R25, P2 ;  /* 0x000000ffff1f7224 */ /* 0x000fcc00010e0619 */
[----:B------:R-:W2:Y:S01]  /*5b30*/  LDG.E.64 R30, desc[UR36][R30.64] ;  /* 0x000000241e1e7981 */ /* 0x000ea2000c1e1b00 */
[----:B------:R-:W-:Y:S02]  /*5b40*/  IADD3 R43, PT, PT, R43, UR4, RZ ;  /* 0x000000042b2b7c10 */ /* 0x000fe4000fffe0ff */
[----:B------:R-:W-:-:S05]  /*5b50*/  MOV R42, RZ ;  /* 0x000000ff002a7202 */ /* 0x000fca0000000f00 */
        /* <DEDUP_REMOVED lines=228> */
.L_x_2895:
[----:B------:R-:W-:-:S04]  /*69a0*/  LOP3.LUT R31, R41, 0xfffffff8, RZ, 0xc0, !PT ;  /* 0xfffffff8291f7812 */ /* 0x000fc800078ec0ff */
[----:B------:R-:W-:-:S04]  /*69b0*/  IADD3 R30, P2, PT, R31, R24, RZ ;  /* 0x000000181f1e7210 */ /* 0x000fc80007f5e0ff */
[----:B------:R-:W-:-:S06]  /*69c0*/  IADD3.X R31, PT, PT, RZ, R25, RZ, P2, !PT ;  /* 0x00000019ff1f7210 */ /* 0x000fcc00017fe4ff */
        /* <DEDUP_REMOVED lines=232> */
[----:B------:R-:W-:Y:S02]  /*7850*/  @P1 MOV R48, RZ ;  /* 0x000000ff00301202 */ /* 0x000fe40000000f00 */
[----:B------:R-:W-:-:S03]  /*7860*/  IADD3 R44, PT, PT, -R49, RZ, RZ ;  /* 0x000000ff312c7210 */ /* 0x000fc60007ffe1ff */
[----:B------:R-:W2:Y:S02]  /*7870*/  @P1 LDC R51, c[0x0][0x558] ;  /* 0x00015600ff331b82 */ /* 0x000ea40000000800 */
[----:B------:R-:W-:Y:S02]  /*7880*/  IMAD R47, R44, UR6, R47 ;  /* 0x000000062c2f7c24 */ /* 0x000fe4000f8e022f */
[----:B-1----:R-:W-:-:S04]  /*7890*/  @P1 IMAD.HI.U32 R30, R49, R30, R48 ;  /* 0x0000001e311e1227 */ /* 0x002fc800078e0030 */
[----:B------:R-:W-:Y:S01]  /*78a0*/  IMAD R42, R47, UR28, R42 ;  /* 0x0000001c2f2a7c24 */ /* 0x000fe2000f8e022a */
[----:B------:R-:W-:-:S05]  /*78b0*/  @P1 SHF.R.U32.HI R30, RZ, R31, R30 ;  /* 0x0000001fff1e1219 */ /* 0x000fca000001161e */
[----:B------:R-:W-:-:S04]  /*78c0*/  @P1 IMAD.MOV R48, RZ, RZ, -R30 ;  /* 0x000000ffff301224 */ /* 0x000fc800078e0a1e */
[----:B0-----:R-:W-:-:S04]  /*78d0*/  @P1 IMAD R53, R53, R48, R49 ;  /* 0x0000003035351224 */ /* 0x001fc800078e0231 */
[----:B--2---:R-:W-:-:S07]  /*78e0*/  @P1 IMAD R42, R53, R51, R42 ;  /* 0x00000033352a1224 */ /* 0x004fce00078e022a */
.L_x_2896:
[----:B------:R-:W-:-:S04]  /*78f0*/  LOP3.LUT R31, R42, 0xfffffff8, RZ, 0xc0, !PT ;  /* 0xfffffff82a1f7812 */ /* 0x000fc800078ec0ff */
[----:B------:R-:W-:-:S04]  /*7900*/  IADD3 R30, P1, PT, R31, R24, RZ ;  /* 0x000000181f1e7210 */ /* 0x000fc80007f3e0ff */
[----:B------:R-:W-:-:S06]  /*7910*/  IADD3.X R31, PT, PT, RZ, R25, RZ, P1, !PT ;  /* 0x00000019ff1f7210 */ /* 0x000fcc0000ffe4ff */
[----:B------:R-:W2:Y:S02]  /*7920*/  LDG.E.64 R30, desc[UR36][R30.64] ;  /* 0x000000241e1e7981 */ /* 0x000ea4000c1e1b00 */
[C---:B--2---:R-:W-:Y:S02]  /*7930*/  PRMT R49, R30.reuse, 0x7610, R49 ;  /* 0x000076101e317816 */ /* 0x044fe40000000031 */
[----:B------:R-:W-:Y:S02]  /*7940*/  PRMT R44, R30, 0x7632, R44 ;  /* 0x000076321e2c7816 */ /* 0x000fe4000000002c */
[C---:B------:R-:W-:Y:S02]  /*7950*/  PRMT R48, R31.reuse, 0x7610, R48 ;  /* 0x000076101f307816 */ /* 0x040fe40000000030 */
[----:B------:R-:W-:-:S07]  /*7960*/  PRMT R47, R31, 0x7632, R47 ;  /* 0x000076321f2f7816 */ /* 0x000fce000000002f */
.L_x_2892:
[----:B------:R-:W1:Y:S01]  /*7970*/  LDCU UR5, c[0x0][0x38c] ;  /* 0x00007180ff0577ac */ /* 0x000e620008000800 */
[----:B------:R-:W-:Y:S01]  /*7980*/  SHF.L.U32 R42, R35, 0x10, RZ ;  /* 0x00000010232a7819 */ /* 0x000fe200000006ff */
[----:B------:R-:W-:Y:S01]  /*7990*/  IMAD.U32 R30, R32, 0x10000, RZ ;  /* 0x00010000201e7824 */ /* 0x000fe200078e00ff */
[----:B------:R-:W-:Y:S02]  /*79a0*/  SHF.L.U32 R31, R34, 0x10, RZ ;  /* 0x00000010221f7819 */ /* 0x000fe400000006ff */
[----:B------:R-:W-:Y:S01]  /*79b0*/  SHF.L.U32 R51, R36, 0x10, RZ ;  /* 0x0000001024337819 */ /* 0x000fe200000006ff */
[----:B------:R-:W-:Y:S01]  /*79c0*/  FADD.FTZ R9, R42, R9 ;  /* 0x000000092a097221 */ /* 0x000fe20000010000 */
[----:B------:R-:W-:Y:S01]  /*79d0*/  MOV R42, UR4 ;  /* 0x00000004002a7c02 */ /* 0x000fe20008000f00 */
[----:B------:R-:W-:Y:S01]  /*79e0*/  FADD.FTZ R7, R30, R7 ;  /* 0x000000071e077221 */ /* 0x000fe20000010000 */
[----:B------:R-:W-:Y:S02]  /*79f0*/  IMAD.U32 R30, R38, 0x10000, RZ ;  /* 0x00010000261e7824 */ /* 0x000fe400078e00ff */
[----:B------:R-:W-:Y:S01]  /*7a00*/  FADD.FTZ R6, R31, R6 ;  /* 0x000000061f067221 */ /* 0x000fe20000010000 */
[----:B------:R-:W-:Y:S01]  /*7a10*/  LEA R33, R42, R33, 0x2 ;  /* 0x000000212a217211 */ /* 0x000fe200078e10ff */
[----:B------:R-:W-:Y:S01]  /*7a20*/  FADD.FTZ R8, R51, R8 ;  /* 0x0000000833087221 */ /* 0x000fe20000010000 */
[----:B------:R-:W-:Y:S01]  /*7a30*/  FADD.FTZ R11, R30, R11 ;  /* 0x0000000b1e0b7221 */ /* 0x000fe20000010000 */
[----:B------:R-:W-:Y:S01]  /*7a40*/  SHF.L.U32 R50, R40, 0x10, RZ ;  /* 0x0000001028327819 */ /* 0x000fe200000006ff */
[----:B------:R-:W-:Y:S01]  /*7a50*/  IMAD.U32 R51, R39, 0x10000, RZ ;  /* 0x0001000027337824 */ /* 0x000fe200078e00ff */
[----:B------:R-:W-:Y:S01]  /*7a60*/  SHF.L.U32 R31, R37, 0x10, RZ ;  /* 0x00000010251f7819 */ /* 0x000fe200000006ff */
[----:B------:R-:W-:Y:S01]  /*7a70*/  IMAD R53, R42, 0x3, R33 ;  /* 0x000000032a357824 */ /* 0x000fe200078e0221 */
[----:B------:R-:W-:Y:S01]  /*7a80*/  SHF.L.U32 R52, R47, 0x10, RZ ;  /* 0x000000102f347819 */ /* 0x000fe200000006ff */
[----:B-1----:R-:W-:-:S02]  /*7a90*/  IMAD.U32 R30, RZ, RZ, UR5 ;  /* 0x00000005ff1e7e24 */ /* 0x002fc4000f8e00ff */
[----:B------:R-:W-:Y:S01]  /*7aa0*/  FADD.FTZ R13, R50, R13 ;  /* 0x0000000d320d7221 */ /* 0x000fe20000010000 */
[----:B------:R-:W-:Y:S01]  /*7ab0*/  FADD.FTZ R10, R31, R10 ;  /* 0x0000000a1f0a7221 */ /* 0x000fe20000010000 */
[----:B------:R-:W-:Y:S01]  /*7ac0*/  FADD.FTZ R12, R51, R12 ;  /* 0x0000000c330c7221 */ /* 0x000fe20000010000 */
[----:B------:R-:W-:Y:S01]  /*7ad0*/  SHF.L.U32 R50, R41, 0x10, RZ ;  /* 0x0000001029327819 */ /* 0x000fe200000006ff */
[----:B------:R-:W-:Y:S01]  /*7ae0*/  IMAD.U32 R31, R43, 0x10000, RZ ;  /* 0x000100002b1f7824 */ /* 0x000fe200078e00ff */
[----:B------:R-:W-:Y:S01]  /*7af0*/  ISETP.GE.U32.AND P1, PT, R53, R30, PT ;  /* 0x0000001e3500720c */ /* 0x000fe20003f26070 */
[----:B------:R-:W-:Y:S01]  /*7b00*/  FADD.FTZ R27, R52, R27 ;  /* 0x0000001b341b7221 */ /* 0x000fe20000010000 */
[----:B------:R-:W-:Y:S01]  /*7b10*/  SHF.L.U32 R51, R46, 0x10, RZ ;  /* 0x000000102e337819 */ /* 0x000fe200000006ff */
[----:B------:R-:W-:Y:S01]  /*7b20*/  FADD.FTZ R14, R31, R14 ;  /* 0x0000000e1f0e7221 */ /* 0x000fe20000010000 */
[----:B------:R-:W-:Y:S01]  /*7b30*/  FADD.FTZ R15, R50, R15 ;  /* 0x0000000f320f7221 */ /* 0x000fe20000010000 */
[----:B------:R-:W-:-:S02]  /*7b40*/  SHF.L.U32 R31, R45, 0x10, RZ ;  /* 0x000000102d1f7819 */ /* 0x000fc400000006ff */
[----:B------:R-:W-:Y:S01]  /*7b50*/  FADD.FTZ R18, R51, R18 ;  /* 0x0000001233127221 */ /* 0x000fe20000010000 */
[----:B------:R-:W-:Y:S01]  /*7b60*/  SHF.L.U32 R50, R49, 0x10, RZ ;  /* 0x0000001031327819 */ /* 0x000fe200000006ff */
[----:B------:R-:W-:Y:S01]  /*7b70*/  IMAD.U32 R51, R44, 0x10000, RZ ;  /* 0x000100002c337824 */ /* 0x000fe200078e00ff */
[----:B------:R-:W-:Y:S01]  /*7b80*/  SHF.L.U32 R53, R48, 0x10, RZ ;  /* 0x0000001030357819 */ /* 0x000fe200000006ff */
[----:B------:R-:W-:Y:S02]  /*7b90*/  FADD.FTZ R20, R31, R20 ;  /* 0x000000141f147221 */ /* 0x000fe40000010000 */
[----:B------:R-:W-:Y:S01]  /*7ba0*/  FADD.FTZ R21, R50, R21 ;  /* 0x0000001532157221 */ /* 0x000fe20000010000 */
[----:B------:R-:W-:Y:S01]  /*7bb0*/  FADD.FTZ R0, R51, R0 ;  /* 0x0000000033007221 */ /* 0x000fe20000010000 */
[----:B------:R-:W-:Y:S01]  /*7bc0*/  FADD.FTZ R26, R53, R26 ;  /* 0x0000001a351a7221 */ /* 0x000fe20000010000 */
[----:B------:R-:W-:Y:S06]  /*7bd0*/  @!P1 BRA `(.L_x_2897) ;  /* 0xffffffbc003c9947 */ /* 0x000fec000383ffff */
.L_x_2891:
[----:B0-----:R-:W-:Y:S05]  /*7be0*/  BSYNC.RECONVERGENT B0 ;  /* 0x0000000000007941 */ /* 0x001fea0003800200 */
.L_x_2890:
[----:B------:R-:W-:Y:S01]  /*7bf0*/  ISETP.GE.U32.AND P0, PT, R33, R30, PT ;  /* 0x0000001e2100720c */ /* 0x000fe20003f06070 */
[----:B------:R-:W-:Y:S01]  /*7c00*/  BSSY.RECONVERGENT B0, `(.L_x_2898) ;  /* 0x0000487000007945 */ /* 0x000fe20003800200 */
[----:B------:R-:W-:Y:S02]  /*7c10*/  PRMT R28, R44, 0x7610, R28 ;  /* 0x000076102c1c7816 */ /* 0x000fe4000000001c */
[----:B------:R-:W-:Y:S02]  /*7c20*/  PRMT R31, R49, 0x7610, R31 ;  /* 0x00007610311f7816 */ /* 0x000fe4000000001f */
[----:B------:R-:W-:Y:S02]  /*7c30*/  PRMT R44, R48, 0x7610, R44 ;  /* 0x00007610302c7816 */ /* 0x000fe4000000002c */
[----:B------:R-:W-:-:S05]  /*7c40*/  PRMT R29, R47, 0x7610, R29 ;  /* 0x000076102f1d7816 */ /* 0x000fca000000001d */
[----:B------:R-:W-:Y:S05]  /*7c50*/  @P0 BRA `(.L_x_2899) ;  /* 0x0000004800040947 */ /* 0x000fea0003800000 */
[----:B------:R-:W0:Y:S02]  /*7c60*/  LDC R4, c[0x0][0x3c8] ;  /* 0x0000f200ff047b82 */ /* 0x000e240000000800 */
[C---:B0-----:R-:W-:Y:S01]  /*7c70*/  ISETP.NE.AND P0, PT, R4.reuse, RZ, PT ;  /* 0x000000ff0400720c */ /* 0x041fe20003f05270 */
[----:B------:R-:W-:Y:S01]  /*7c80*/  VIADD R48, R4, 0xffffffff ;  /* 0xffffffff04307836 */ /* 0x000fe20000000000 */
[----:B------:R-:W-:-:S04]  /*7c90*/  CS2R R4, SRZ ;  /* 0x0000000000047805 */ /* 0x000fc8000001ff00 */
[----:B------:R-:W-:-:S04]  /*7ca0*/  VIMNMX.U32 R47, PT, PT, R48, 0x18, PT ;  /* 0x00000018302f7848 */ /* 0x000fc80003fe0000 */
[----:B------:R-:W-:-:S03]  /*7cb0*/  IADD3 R47, PT, PT, R47, 0x1, RZ ;  /* 0x000000012f2f7810 */ /* 0x000fc60007ffe0ff */
[----:B------:R-:W-:Y:S05]  /*7cc0*/  @!P0 BRA `(.L_x_2900) ;  /* 0x00000010004c8947 */ /* 0x000fea0003800000 */
        /* <DEDUP_REMOVED lines=273> */
.L_x_2901:
[----:B------:R-:W-:Y:S02]  /*8de0*/  SHF.R.U32.HI R4, RZ, 0x3, R32 ;  /* 0x00000003ff047819 */ /* 0x000fe40000011620 */
[----:B------:R-:W-:-:S07]  /*8df0*/  MOV R5, RZ ;  /* 0x000000ff00057202 */ /* 0x000fce0000000f00 */
.L_x_2900:
[----:B------:R-:W0:Y:S02]  /*8e00*/  LDCU.64 UR4, c[0x0][0x758] ;  /* 0x0000eb00ff0477ac */ /* 0x000e240008000a00 */
[----:B0-----:R-:W-:-:S04]  /*8e10*/  IADD3 R49, P1, PT, R3, UR4, RZ ;  /* 0x0000000403317c10 */ /* 0x001fc8000ff3e0ff */
[----:B------:R-:W-:Y:S02]  /*8e20*/  IADD3.X R3, PT, PT, RZ, UR5, RZ, P1, !PT ;  /* 0x00000005ff037c10 */ /* 0x000fe40008ffe4ff */
[----:B------:R-:W-:-:S04]  /*8e30*/  LEA R24, P1, R4, R49, 0x3 ;  /* 0x0000003104187211 */ /* 0x000fc800078218ff */
[----:B------:R-:W-:-:S05]  /*8e40*/  LEA.HI.X R25, R4, R3, R5, 0x3, P1 ;  /* 0x0000000304197211 */ /* 0x000fca00008f1c05 */
        /* <DEDUP_REMOVED lines=283> */
.L_x_2903:
[----:B------:R-:W-:Y:S01]  /*a000*/  SHF.R.U32.HI R4, RZ, 0x3, R37 ;  /* 0x00000003ff047819 */ /* 0x000fe20000011625 */
[----:B------:R-:W-:-:S07]  /*a010*/  IMAD.MOV.U32 R5, RZ, RZ, RZ ;  /* 0x000000ffff057224 */ /* 0x000fce00078e00ff */
.L_x_2902:
        /* <DEDUP_REMOVED lines=285> */
.L_x_2905:
[----:B------:R-:W-:Y:S02]  /*b1f0*/  SHF.R.U32.HI R50, RZ, 0x3, R41 ;  /* 0x00000003ff327819 */ /* 0x000fe40000011629 */
[----:B------:R-:W-:-:S07]  /*b200*/  MOV R51, RZ ;  /* 0x000000ff00337202 */ /* 0x000fce0000000f00 */
.L_x_2904:
        /* <DEDUP_REMOVED lines=285> */
.L_x_2907:
[----:B------:R-:W-:Y:S02]  /*c3e0*/  SHF.R.U32.HI R28, RZ, 0x3, R28 ;  /* 0x00000003ff1c7819 */ /* 0x000fe4000001161c */
[----:B------:R-:W-:-:S07]  /*c3f0*/  MOV R29, RZ ;  /* 0x000000ff001d7202 */ /* 0x000fce0000000f00 */
.L_x_2906:
[----:B------:R-:W-:-:S04]  /*c400*/  LEA R4, P0, R28, R49, 0x3 ;  /* 0x000000311c047211 */ /* 0x000fc800078018ff */
[----:B------:R-:W-:-:S05]  /*c410*/  LEA.HI.X R5, R28, R3, R29, 0x3, P0 ;  /* 0x000000031c057211 */ /* 0x000fca00000f1c1d */
[----:B------:R-:W2:Y:S02]  /*c420*/  LDG.E.64 R28, desc[UR36][R4.64] ;  /* 0x00000024041c7981 */ /* 0x000ea4000c1e1b00 */
[C---:B--2---:R-:W-:Y:S02]  /*c430*/  PRMT R31, R28.reuse, 0x7610, R31 ;  /* 0x000076101c1f7816 */ /* 0x044fe4000000001f */
[C---:B------:R-:W-:Y:S02]  /*c440*/  PRMT R44, R29.reuse, 0x7610, R44 ;  /* 0x000076101d2c7816 */ /* 0x040fe4000000002c */
[----:B------:R-:W-:Y:S02]  /*c450*/  PRMT R28, R28, 0x7632, R28 ;  /* 0x000076321c1c7816 */ /* 0x000fe4000000001c */
[----:B------:R-:W-:-:S07]  /*c460*/  PRMT R29, R29, 0x7632, R29 ;  /* 0x000076321d1d7816 */ /* 0x000fce000000001d */
.L_x_2899:
[----:B------:R-:W-:Y:S05]  /*c470*/  BSYNC.RECONVERGENT B0 ;  /* 0x0000000000007941 */ /* 0x000fea0003800200 */
.L_x_2898:
[----:B------:R-:W-:Y:S01]  /*c480*/  ISETP.GE.U32.AND P0, PT, R33, R30, PT ;  /* 0x0000001e2100720c */ /* 0x000fe20003f06070 */
[----:B------:R-:W-:-:S12]  /*c490*/  BSSY.RECONVERGENT B0, `(.L_x_2908) ;  /* 0x000002a000007945 */ /* 0x000fd80003800200 */
        /* <DEDUP_REMOVED lines=33> */
[----:B------:R-:W-:Y:S01]  /*c6b0*/  @!P0 SHF.L.U32 R4, R31, 0x10, RZ ;  /* 0x000000101f048819 */ /* 0x000fe200000006ff */
[----:B------:R-:W-:Y:S01]  /*c6c0*/  @!P0 IMAD.U32 R3, R28, 0x10000, RZ ;  /* 0x000100001c038824 */ /* 0x000fe200078e00ff */
[----:B------:R-:W-:Y:S02]  /*c6d0*/  @!P0 SHF.L.U32 R5, R44, 0x10, RZ ;  /* 0x000000102c058819 */ /* 0x000fe400000006ff */
[----:B------:R-:W-:Y:S01]  /*c6e0*/  @!P0 SHF.L.U32 R24, R29, 0x10, RZ ;  /* 0x000000101d188819 */ /* 0x000fe200000006ff */
[----:B------:R-:W-:Y:S01]  /*c6f0*/  @!P0 FADD.FTZ R21, R21, R4 ;  /* 0x0000000415158221 */ /* 0x000fe20000010000 */
[----:B------:R-:W-:Y:S01]  /*c700*/  @!P0 FADD.FTZ R0, R0, R3 ;  /* 0x0000000300008221 */ /* 0x000fe20000010000 */
[----:B------:R-:W-:Y:S02]  /*c710*/  @!P0 FADD.FTZ R26, R26, R5 ;  /* 0x000000051a1a8221 */ /* 0x000fe40000010000 */
[----:B------:R-:W-:-:S07]  /*c720*/  @!P0 FADD.FTZ R27, R27, R24 ;  /* 0x000000181b1b8221 */ /* 0x000fce0000010000 */
.L_x_2909:
[----:B------:R-:W-:Y:S05]  /*c730*/  BSYNC.RECONVERGENT B0 ;  /* 0x0000000000007941 */ /* 0x000fea0003800200 */
.L_x_2908:
        /* <DEDUP_REMOVED lines=12> */
.L_x_2860:
[----:B------:R-:W-:Y:S05]  /*c800*/  BSYNC.RECONVERGENT B6 ;  /* 0x0000000000067941 */ /* 0x000fea0003800200 */
.L_x_2859:
        /* <DEDUP_REMOVED lines=12> */
[----:B------:R1:W-:Y:S05]  /*c8d0*/  STS.128 [R0], R24 ;  /* 0x0000001800007388 */ /* 0x0003ea0000000c00 */
[----:B------:R-:W-:Y:S05]  /*c8e0*/  @!P0 BRA `(.L_x_2910) ;  /* 0x0000000000488947 */ /* 0x000fea0003800000 */
[----:B------:R-:W-:-:S07]  /*c8f0*/  MOV R8, R9 ;  /* 0x0000000900087202 */ /* 0x000fce0000000f00 */
.L_x_2911:
        /* <DEDUP_REMOVED lines=8> */
[----:B------:R-:W1:Y:S02]  /*c980*/  @!P0 LDS.128 R4, [R4] ;  /* 0x0000000004048984 */ /* 0x000e640000000c00 */
[----:B-12---:R-:W-:Y:S01]  /*c990*/  @!P0 FADD.FTZ R24, R24, R4 ;  /* 0x0000000418188221 */ /* 0x006fe20000010000 */
[----:B------:R-:W-:Y:S01]  /*c9a0*/  @!P0 FADD.FTZ R25, R25, R5 ;  /* 0x0000000519198221 */ /* 0x000fe20000010000 */
[----:B------:R-:W-:Y:S01]  /*c9b0*/  @!P0 FADD.FTZ R26, R26, R6 ;  /* 0x000000061a1a8221 */ /* 0x000fe20000010000 */
[----:B------:R-:W-:-:S05]  /*c9c0*/  @!P0 FADD.FTZ R27, R27, R7 ;  /* 0x000000071b1b8221 */ /* 0x000fca0000010000 */
[----:B------:R2:W-:Y:S01]  /*c9d0*/  @!P0 STS.128 [R0], R24 ;  /* 0x0000001800008388 */ /* 0x0005e20000000c00 */
[----:B------:R-:W-:Y:S01]  /*c9e0*/  ISETP.GT.U32.AND P0, PT, R8, 0x3, PT ;  /* 0x000000030800780c */ /* 0x000fe20003f04070 */
[----:B------:R-:W-:-:S12]  /*c9f0*/  IMAD.MOV.U32 R8, RZ, RZ, R11 ;  /* 0x000000ffff087224 */ /* 0x000fd800078e000b */
[----:B------:R-:W-:Y:S05]  /*ca00*/  @P0 BRA `(.L_x_2911) ;  /* 0xfffffffc00bc0947 */ /* 0x000fea000383ffff */
.L_x_2910:
        /* <DEDUP_REMOVED lines=15> */
[----:B------:R1:W-:Y:S01]  /*cb00*/  STS.128 [R3], R24 ;  /* 0x0000001803007388 */ /* 0x0003e20000000c00 */
[----:B------:R-:W-:Y:S05]  /*cb10*/  @!P0 BRA `(.L_x_2913) ;  /* 0x0000000000448947 */ /* 0x000fea0003800000 */
[----:B------:R-:W-:-:S07]  /*cb20*/  MOV R4, R6 ;  /* 0x0000000600047202 */ /* 0x000fce0000000f00 */
.L_x_2914:
[----:B------:R-:W-:Y:S01]  /*cb30*/  SHF.R.U32.HI R12, RZ, 0x1, R4 ;  /* 0x00000001ff0c7819 */ /* 0x000fe20000011604 */
[----:B------:R-:W-:Y:S05]  /*cb40*/  WARPSYNC.ALL ;  /* 0x0000000000007948 */ /* 0x000fea0003800000 */
[----:B------:R-:W-:Y:S01]  /*cb50*/  IMAD.IADD R5, R12, 0x1, R17 ;  /* 0x000000010c057824 */ /* 0x000fe200078e0211 */
[----:B------:R-:W-:Y:S04]  /*cb60*/  BAR.SYNC.DEFER_BLOCKING 0x0 ;  /* 0x0000000000007b1d */ /* 0x000fe80000010000 */
[----:B------:R-:W-:-:S04]  /*cb70*/  ISETP.GE.U32.AND P0, PT, R5, R6, PT ;  /* 0x000000060500720c */ /* 0x000fc80003f06070 */
[----:B------:R-:W-:-:S13]  /*cb80*/  ISETP.GE.U32.OR P0, PT, R17, R12, P0 ;  /* 0x0000000c1100720c */ /* 0x000fda0000706470 */
[----:B------:R-:W-:-:S05]  /*cb90*/  @!P0 LEA R5, R12, R3, 0x4 ;  /* 0x000000030c058211 */ /* 0x000fca00078e20ff */
[----:B------:R-:W1:Y:S02]  /*cba0*/  @!P0 LDS.128 R8, [R5] ;  /* 0x0000000005088984 */ /* 0x000e640000000c00 */
[----:B-12---:R-:W-:Y:S01]  /*cbb0*/  @!P0 FADD.FTZ R24, R24, R8 ;  /* 0x0000000818188221 */ /* 0x006fe20000010000 */
[----:B------:R-:W-:Y:S01]  /*cbc0*/  @!P0 FADD.FTZ R25, R25, R9 ;  /* 0x0000000919198221 */ /* 0x000fe20000010000 */
[----:B------:R-:W-:Y:S01]  /*cbd0*/  @!P0 FADD.FTZ R26, R26, R10 ;  /* 0x0000000a1a1a8221 */ /* 0x000fe20000010000 */
[----:B------:R-:W-:-:S05]  /*cbe0*/  @!P0 FADD.FTZ R27, R27, R11 ;  /* 0x0000000b1b1b8221 */ /* 0x000fca0000010000 */
[----:B------:R2:W-:Y:S01]  /*cbf0*/  @!P0 STS.128 [R3], R24 ;  /* 0x0000001803008388 */ /* 0x0005e20000000c00 */
[----:B------:R-:W-:Y:S02]  /*cc00*/  ISETP.GT.U32.AND P0, PT, R4, 0x7f, PT ;  /* 0x0000007f0400780c */ /* 0x000fe40003f04070 */
[----:B------:R-:W-:-:S11]  /*cc10*/  MOV R4, R12 ;  /* 0x0000000c00047202 */ /* 0x000fd60000000f00 */
[----:B------:R-:W-:Y:S05]  /*cc20*/  @P0 BRA `(.L_x_2914) ;  /* 0xfffffffc00c00947 */ /* 0x000fea000383ffff */
.L_x_2913:
[----:B------:R-:W-:Y:S01]  /*cc30*/  ISETP.GE.U32.AND P0, PT, R0, 0x2, PT ;  /* 0x000000020000780c */ /* 0x000fe20003f06070 */
[----:B------:R-:W-:Y:S05]  /*cc40*/  WARPSYNC.ALL ;  /* 0x0000000000007948 */ /* 0x000fea0003800000 */
[----:B------:R-:W-:Y:S07]  /*cc50*/  BAR.SYNC.DEFER_BLOCKING 0x0 ;  /* 0x0000000000007b1d */ /* 0x000fee0000010000 */
[----:B------:R-:W-:Y:S05]  /*cc60*/  @!P0 BRA `(.L_x_2912) ;  /* 0x0000000000308947 */ /* 0x000fea0003800000 */
[----:B-12---:R-:W-:-:S07]  /*cc70*/  HFMA2 R3, -RZ, RZ, 0, 5.9604644775390625e-08 ;  /* 0x00000001ff037431 */ /* 0x006fce00000001ff */
.L_x_2915:
[----:B------:R-:W1:Y:S04]  /*cc80*/  SHFL.DOWN PT, R5, R24, R3, 0x1f ;  /* 0x08001f0318057589 */ /* 0x000e6800000e0000 */
[----:B------:R-:W2:Y:S04]  /*cc90*/  SHFL.DOWN PT, R4, R25, R3, 0x1f ;  /* 0x08001f0319047589 */ /* 0x000ea800000e0000 */
[----:B------:R-:W3:Y:S04]  /*cca0*/  SHFL.DOWN PT, R7, R26, R3, 0x1f ;  /* 0x08001f031a077589 */ /* 0x000ee800000e0000 */
[----:B------:R4:W5:Y:S02]  /*ccb0*/  SHFL.DOWN PT, R6, R27, R3, 0x1f ;  /* 0x08001f031b067589 */ /* 0x00096400000e0000 */
[----:B----4-:R-:W-:-:S02]  /*ccc0*/  IMAD.SHL.U32 R3, R3, 0x2, RZ ;  /* 0x0000000203037824 */ /* 0x010fc400078e00ff */
[----:B-1----:R-:W-:-:S03]  /*ccd0*/  FADD.FTZ R24, R5, R24 ;  /* 0x0000001805187221 */ /* 0x002fc60000010000 */
[----:B------:R-:W-:Y:S01]  /*cce0*/  ISETP.GE.AND P0, PT, R3, R0, PT ;  /* 0x000000000300720c */ /* 0x000fe20003f06270 */
[----:B--2---:R-:W-:Y:S01]  /*ccf0*/  FADD.FTZ R25, R4, R25 ;  /* 0x0000001904197221 */ /* 0x004fe20000010000 */
[----:B---3--:R-:W-:Y:S01]  /*cd00*/  FADD.FTZ R26, R7, R26 ;  /* 0x0000001a071a7221 */ /* 0x008fe20000010000 */
[----:B-----5:R-:W-:-:S10]  /*cd10*/  FADD.FTZ R27, R6, R27 ;  /* 0x0000001b061b7221 */ /* 0x020fd40000010000 */
[----:B------:R-:W-:Y:S05]  /*cd20*/  @!P0 BRA `(.L_x_2915) ;  /* 0xfffffffc00d48947 */ /* 0x000fea000383ffff */
.L_x_2912:
        /* <DEDUP_REMOVED lines=15> */
[----:B----4-:R-:W-:-:S05]  /*ce20*/  SHF.R.U32.HI R5, RZ, UR7, R4 ;  /* 0x00000007ff057c19 */ /* 0x010fca0008011604 */
[----:B-12---:R-:W-:-:S04]  /*ce30*/  IMAD.MOV R3, RZ, RZ, -R5 ;  /* 0x000000ffff037224 */ /* 0x006fc800078e0a05 */
[----:B------:R-:W-:-:S04]  /*ce40*/  IMAD R3, R3, UR8, R23 ;  /* 0x0000000803037c24 */ /* 0x000fc8000f8e0217 */
[----:B-----5:R-:W-:Y:S01]  /*ce50*/  IMAD R31, R3, UR6, RZ ;  /* 0x00000006031f7c24 */ /* 0x020fe2000f8e02ff */
        /* <DEDUP_REMOVED lines=263> */
.L_x_2916:
[----:B------:R-:W-:Y:S01]  /*ded0*/  MOV R29, RZ ;  /* 0x000000ff001d7202 */ /* 0x000fe20000000f00 */
        /* <DEDUP_REMOVED lines=20> */
[----:B------:R-:W-:-:S05]  /*e020*/  IADD3 R6, PT, PT, -R5, RZ, RZ ;  /* 0x000000ff05067210 */ /* 0x000fca0007ffe1ff */
[----:B----4-:R-:W-:-:S04]  /*e030*/  IMAD R6, R6, UR8, R7 ;  /* 0x0000000806067c24 */ /* 0x010fc8000f8e0207 */
[----:B-----5:R-:W-:Y:S01]  /*e040*/  IMAD R29, R6, UR9, R29 ;  /* 0x00000009061d7c24 */ /* 0x020fe2000f8e021d */
[----:B------:R-:W-:Y:S06]  /*e050*/  BRA.U !UP1, `(.L_x_2917) ;  /* 0x0000000d09ec7547 */ /* 0x000fec000b800000 */
[----:B------:R-:W3:Y:S01]  /*e060*/  LDCU.64 UR8, c[0x0][0x578] ;  /* 0x0000af00ff0877ac */ /* 0x000ee20008000a00 */
[----:B------:R-:W-:Y:S01]  /*e070*/  MOV R4, RZ ;  /* 0x000000ff00047202 */ /* 0x000fe20000000f00 */
[----:B------:R-:W4:Y:S01]  /*e080*/  LDCU UR6, c[0x0][0x580] ;  /* 0x0000b000ff0677ac */ /* 0x000f220008000800 */
[----:B------:R-:W5:Y:S01]  /*e090*/  LDCU UR7, c[0x0][0x69c] ;  /* 0x0000d380ff0777ac */ /* 0x000f620008000800 */
[----:B------:R-:W-:Y:S02]  /*e0a0*/  UISETP.NE.AND UP1, UPT, UR4, 0x3, UPT ;  /* 0x000000030400788c */ /* 0x000fe4000bf25270 */
[----:B---3--:R-:W-:-:S05]  /*e0b0*/  IMAD.HI.U32 R6, R5, UR9, R4 ;  /* 0x0000000905067c27 */ /* 0x008fca000f8e0004 */
[----:B----4-:R-:W-:-:S05]  /*e0c0*/  SHF.R.U32.HI R7, RZ, UR6, R6 ;  /* 0x00000006ff077c19 */ /* 0x010fca0008011606 */
[----:B------:R-:W-:-:S04]  /*e0d0*/  IMAD.MOV R4, RZ, RZ, -R7 ;  /* 0x000000ffff047224 */ /* 0x000fc800078e0a07 */
[----:B------:R-:W-:-:S04]  /*e0e0*/  IMAD R4, R4, UR8, R5 ;  /* 0x0000000804047c24 */ /* 0x000fc8000f8e0205 */
        /* <DEDUP_REMOVED lines=14> */
[----:B------:R-:W-:Y:S01]  /*e1d0*/  HFMA2 R4, -RZ, RZ, 0, 0 ;  /* 0x00000000ff047431 */ /* 0x000fe200000001ff */
        /* <DEDUP_REMOVED lines=218> */
[----:B------:R-:W1:Y:S01]  /*ef80*/  LDCU.64 UR8, c[0x0][0x680] ;  /* 0x0000d000ff0877ac */ /* 0x000e620008000a00 */
[----:B------:R-:W-:Y:S01]  /*ef90*/  MOV R4, RZ ;  /* 0x000000ff00047202 */ /* 0x000fe20000000f00 */
[----:B------:R-:W3:Y:S01]  /*efa0*/  LDCU UR6, c[0x0][0x688] ;  /* 0x0000d100ff0677ac */ /* 0x000ee20008000800 */
[----:B------:R-:W4:Y:S03]  /*efb0*/  LDCU UR7, c[0x0][0x74c] ;  /* 0x0000e980ff0777ac */ /* 0x000f260008000800 */
[----:B-12---:R-:W-:-:S05]  /*efc0*/  IMAD.HI.U32 R0, R5, UR9, R4 ;  /* 0x0000000905007c27 */ /* 0x006fca000f8e0004 */
[----:B---3--:R-:W-:-:S05]  /*efd0*/  SHF.R.U32.HI R0, RZ, UR6, R0 ;  /* 0x00000006ff007c19 */ /* 0x008fca0008011600 */
[----:B------:R-:W-:-:S04]  /*efe0*/  IMAD.MOV R4, RZ, RZ, -R0 ;  /* 0x000000ffff047224 */ /* 0x000fc800078e0a00 */
[----:B------:R-:W-:-:S04]  /*eff0*/  IMAD R4, R4, UR8, R5 ;  /* 0x0000000804047c24 */ /* 0x000fc8000f8e0205 */
[----:B----4-:R-:W-:-:S07]  /*f000*/  IMAD R29, R4, UR7, R29 ;  /* 0x00000007041d7c24 */ /* 0x010fce000f8e021d */
.L_x_2917:
        /* <DEDUP_REMOVED lines=276> */
.L_x_2918:
        /* <DEDUP_REMOVED lines=276> */
.L_x_2919:
        /* <DEDUP_REMOVED lines=292> */
.L_x_2921:
        /* <DEDUP_REMOVED lines=276> */
.L_x_2922:
        /* <DEDUP_REMOVED lines=276> */
.L_x_2923:
        /* <DEDUP_REMOVED lines=276> */
.L_x_2924:
        /* <DEDUP_REMOVED lines=22> */
[----:B------:R1:W-:Y:S04]  /*159f0*/  STG.E desc[UR36][R6.64+0x4], R25 ;  /* 0x0000041906007986 */ /* 0x0003e8000c101924 */
[----:B------:R1:W-:Y:S04]  /*15a00*/  STG.E desc[UR36][R6.64+0x8], R26 ;  /* 0x0000081a06007986 */ /* 0x0003e8000c101924 */
[----:B------:R1:W-:Y:S02]  /*15a10*/  STG.E desc[UR36][R6.64+0xc], R27 ;  /* 0x00000c1b06007986 */ /* 0x0003e4000c101924 */
.L_x_2926:
[----:B------:R-:W-:Y:S05]  /*15a20*/  BSYNC.RECONVERGENT B0 ;  /* 0x0000000000007941 */ /* 0x000fea0003800200 */
.L_x_2925:
        /* <DEDUP_REMOVED lines=35> */
.L_x_2928:
[----:B------:R-:W-:Y:S05]  /*15c60*/  BSYNC.RECONVERGENT B0 ;  /* 0x0000000000007941 */ /* 0x000fea0003800200 */
.L_x_2927:
        /* <DEDUP_REMOVED lines=35> */
[----:B------:R-:W-:Y:S01]  /*15ea0*/  MOV R27, UR9 ;  /* 0x00000009001b7c02 */ /* 0x000fe20008000f00 */
[----:B-1----:R-:W-:Y:S02]  /*15eb0*/  IMAD R3, R16, UR6, RZ ;  /* 0x0000000610037c24 */ /* 0x002fe4000f8e02ff */
[----:B--2---:R-:W-:-:S07]  /*15ec0*/  IMAD R9, R9, UR5, RZ ;  /* 0x0000000509097c24 */ /* 0x004fce000f8e02ff */
.L_x_2933:
[----:B------:R-:W1:Y:S01]  /*15ed0*/  LDC.64 R6, c[0x0][0x778] ;  /* 0x0001de00ff067b82 */ /* 0x000e620000000a00 */
[----:B------:R-:W-:-:S05]  /*15ee0*/  IADD3 R11, PT, PT, R3, R0, RZ ;  /* 0x00000000030b7210 */ /* 0x000fca0007ffe0ff */
[----:B-1----:R-:W-:-:S05]  /*15ef0*/  IMAD.WIDE.U32 R6, R11, 0x10, R6 ;  /* 0x000000100b067825 */ /* 0x002fca00078e0006 */
[----:B------:R-:W2:Y:S04]  /*15f00*/  LDG.E R11, desc[UR36][R6.64] ;  /* 0x00000024060b7981 */ /* 0x000ea8000c1e1900 */
[----:B------:R-:W3:Y:S04]  /*15f10*/  LDG.E R8, desc[UR36][R6.64+0x4] ;  /* 0x0000042406087981 */ /* 0x000ee8000c1e1900 */
[----:B------:R-:W4:Y:S04]  /*15f20*/  LDG.E R13, desc[UR36][R6.64+0x8] ;  /* 0x00000824060d7981 */ /* 0x000f28000c1e1900 */
[----:B------:R-:W5:Y:S01]  /*15f30*/  LDG.E R10, desc[UR36][R6.64+0xc] ;  /* 0x00000c24060a7981 */ /* 0x000f62000c1e1900 */
[----:B------:R-:W-:-:S04]  /*15f40*/  IADD3 R0, PT, PT, R9, R0, RZ ;  /* 0x0000000009007210 */ /* 0x000fc80007ffe0ff */
[----:B------:R-:W-:Y:S01]  /*15f50*/  ISETP.GE.U32.AND P1, PT, R0, UR8, PT ;  /* 0x0000000800007c0c */ /* 0x000fe2000bf26070 */
[----:B--2---:R-:W-:Y:S01]  /*15f60*/  FADD.FTZ R24, R11, R24 ;  /* 0x000000180b187221 */ /* 0x004fe20000010000 */
[----:B---3--:R-:W-:Y:S01]  /*15f70*/  FADD.FTZ R25, R8, R25 ;  /* 0x0000001908197221 */ /* 0x008fe20000010000 */
[----:B----4-:R-:W-:Y:S01]  /*15f80*/  FADD.FTZ R26, R13, R26 ;  /* 0x0000001a0d1a7221 */ /* 0x010fe20000010000 */
[----:B-----5:R-:W-:-:S09]  /*15f90*/  FADD.FTZ R27, R10, R27 ;  /* 0x0000001b0a1b7221 */ /* 0x020fd20000010000 */
[----:B------:R-:W-:Y:S05]  /*15fa0*/  @!P1 BRA `(.L_x_2933) ;  /* 0xfffffffc00c89947 */ /* 0x000fea000383ffff */
[----:B------:R-:W-:Y:S05]  /*15fb0*/  BSYNC.RECONVERGENT B1 ;  /* 0x0000000000017941 */ /* 0x000fea0003800200 */
.L_x_2932:
[----:B------:R-:W-:Y:S05]  /*15fc0*/  BRA `(.L_x_2931) ;  /* 0x0000000000747947 */ /* 0x000fea0003800000 */
.L_x_2930:
        /* <DEDUP_REMOVED lines=11> */
[----:B------:R-:W-:-:S03]  /*16080*/  MOV R27, UR9 ;  /* 0x00000009001b7c02 */ /* 0x000fc60008000f00 */
[----:B------:R-:W3:Y:S08]  /*16090*/  LDC.64 R8, c[0x0][0x778] ;  /* 0x0001de00ff087b82 */ /* 0x000ef00000000a00 */
[----:B------:R-:W4:Y:S01]  /*160a0*/  LDC R14, c[0x0][0x364] ;  /* 0x0000d900ff0e7b82 */ /* 0x000f220000000800 */
[----:B-1----:R-:W-:-:S07]  /*160b0*/  IMAD R16, R16, UR5, RZ ;  /* 0x0000000510107c24 */ /* 0x002fce000f8e02ff */
.L_x_2934:
[----:B------:R-:W-:-:S05]  /*160c0*/  IADD3 R0, PT, PT, R16, R3, RZ ;  /* 0x0000000310007210 */ /* 0x000fca0007ffe0ff */
[----:B--2---:R-:W-:-:S04]  /*160d0*/  IMAD R7, R0, R12, R17 ;  /* 0x0000000c00077224 */ /* 0x004fc800078e0211 */
[----:B---3--:R-:W-:-:S05]  /*160e0*/  IMAD.WIDE.U32 R6, R7, 0x10, R8 ;  /* 0x0000001007067825 */ /* 0x008fca00078e0008 */
[----:B------:R-:W2:Y:S04]  /*160f0*/  LDG.E R11, desc[UR36][R6.64] ;  /* 0x00000024060b7981 */ /* 0x000ea8000c1e1900 */
[----:B------:R-:W3:Y:S04]  /*16100*/  LDG.E R0, desc[UR36][R6.64+0x4] ;  /* 0x0000042406007981 */ /* 0x000ee8000c1e1900 */
[----:B------:R-:W5:Y:S04]  /*16110*/  LDG.E R13, desc[UR36][R6.64+0x8] ;  /* 0x00000824060d7981 */ /* 0x000f68000c1e1900 */
[----:B------:R-:W5:Y:S01]  /*16120*/  LDG.E R10, desc[UR36][R6.64+0xc] ;  /* 0x00000c24060a7981 */ /* 0x000f62000c1e1900 */
[----:B----4-:R-:W-:-:S05]  /*16130*/  IMAD.IADD R3, R14, 0x1, R3 ;  /* 0x000000010e037824 */ /* 0x010fca00078e0203 */
[----:B------:R-:W-:Y:S01]  /*16140*/  ISETP.GE.U32.AND P1, PT, R3, UR6, PT ;  /* 0x0000000603007c0c */ /* 0x000fe2000bf26070 */
[----:B--2---:R-:W-:Y:S01]  /*16150*/  FADD.FTZ R24, R11, R24 ;  /* 0x000000180b187221 */ /* 0x004fe20000010000 */
[----:B---3--:R-:W-:Y:S01]  /*16160*/  FADD.FTZ R25, R0, R25 ;  /* 0x0000001900197221 */ /* 0x008fe20000010000 */
[----:B-----5:R-:W-:Y:S01]  /*16170*/  FADD.FTZ R26, R13, R26 ;  /* 0x0000001a0d1a7221 */ /* 0x020fe20000010000 */
[----:B------:R-:W-:-:S09]  /*16180*/  FADD.FTZ R27, R10, R27 ;  /* 0x0000001b0a1b7221 */ /* 0x000fd20000010000 */
[----:B------:R-:W-:Y:S05]  /*16190*/  @!P1 BRA `(.L_x_2934) ;  /* 0xfffffffc00c89947 */ /* 0x000fea000383ffff */
.L_x_2931:
[----:B------:R-:W-:Y:S05]  /*161a0*/  BSYNC.RECONVERGENT B0 ;  /* 0x0000000000007941 */ /* 0x000fea0003800200 */
.L_x_2929:
        /* <DEDUP_REMOVED lines=12> */
.L_x_2936:
        /* <DEDUP_REMOVED lines=16> */
.L_x_2935:
        /* <DEDUP_REMOVED lines=9> */
.L_x_2939:
        /* <DEDUP_REMOVED lines=15> */
.L_x_2938:
[----:B------:R-:W-:Y:S01]  /*164f0*/  BAR.SYNC.DEFER_BLOCKING 0x0 ;  /* 0x0000000000007b1d */ /* 0x000fe20000010000 */
[----:B------:R-:W-:-:S09]  /*16500*/  UISETP.GE.U32.AND UP0, UPT, UR4, 0x2, UPT ;  /* 0x000000020400788c */ /* 0x000fd2000bf06070 */
[----:B------:R-:W-:Y:S05]  /*16510*/  BRA.U !UP0, `(.L_x_2937) ;  /* 0x0000000108307547 */ /* 0x000fea000b800000 */
[----:B-1234-:R-:W-:-:S07]  /*16520*/  HFMA2 R0, -RZ, RZ, 0, 5.9604644775390625e-08 ;  /* 0x00000001ff007431 */ /* 0x01efce00000001ff */
.L_x_2940:
        /* <DEDUP_REMOVED lines=11> */
.L_x_2937:
        /* <DEDUP_REMOVED lines=15> */
[----:B------:R-:W5:Y:S01]  /*166d0*/  @P0 LDG.E R11, desc[UR36][R8.64] ;  /* 0x00000024080b0981 */ /* 0x000f62000c1e1900 */
[----:B------:R-:W-:-:S03]  /*166e0*/  IADD3.X R3, PT, PT, RZ, UR5, RZ, P1, !PT ;  /* 0x00000005ff037c10 */ /* 0x000fc60008ffe4ff */
[----:B-1234-:R-:W2:Y:S04]  /*166f0*/  @P0 LDG.E R0, desc[UR36][R6.64] ;  /* 0x0000002406000981 */ /* 0x01eea8000c1e1900 */
        /* <DEDUP_REMOVED lines=32> */
.L_x_2942:
[----:B------:R-:W1:Y:S01]  /*16900*/  LDCU.64 UR6, c[0x0][0x760] ;  /* 0x0000ec00ff0677ac */ /* 0x000e620008000a00 */
[----:B------:R-:W0:Y:S01]  /*16910*/  LDCU UR4, c[0x0][0x380] ;  /* 0x00007000ff0477ac */ /* 0x000e220008000800 */
[----:B------:R-:W2:Y:S01]  /*16920*/  LDCU UR5, c[0x0][0x794] ;  /* 0x0000f280ff0577ac */ /* 0x000ea20008000800 */
[----:B-1----:R-:W-:-:S04]  /*16930*/  IADD3 R28, P0, PT, R28, UR6, RZ ;  /* 0x000000061c1c7c10 */ /* 0x002fc8000ff1e0ff */
[----:B------:R-:W-:Y:S01]  /*16940*/  IADD3.X R29, PT, PT, RZ, UR7, RZ, P0, !PT ;  /* 0x00000007ff1d7c10 */ /* 0x000fe200087fe4ff */
[----:B0-----:R-:W-:Y:S01]  /*16950*/  FMUL.FTZ R3, R24, UR4 ;  /* 0x0000000418037c20 */ /* 0x001fe20008410000 */
[----:B--2---:R-:W-:-:S04]  /*16960*/  UISETP.NE.AND UP0, UPT, UR5, 0x1, UPT ;  /* 0x000000010500788c */ /* 0x004fc8000bf05270 */
[----:B------:R0:W-:Y:S05]  /*16970*/  STG.E desc[UR36][R28.64], R3 ;  /* 0x000000031c007986 */ /* 0x0001ea000c101924 */
        /* <DEDUP_REMOVED lines=17> */
.L_x_2943:
[----:B------:R-:W1:Y:S01]  /*16a90*/  LDCU.64 UR4, c[0x0][0x760] ;  /* 0x0000ec00ff0477ac */ /* 0x000e620008000a00 */
[----:B------:R-:W2:Y:S01]  /*16aa0*/  LDCU UR6, c[0x0][0x380] ;  /* 0x00007000ff0677ac */ /* 0x000ea20008000800 */
[----:B-1----:R-:W-:Y:S01]  /*16ab0*/  IADD3 R2, P0, PT, R23, UR4, RZ ;  /* 0x0000000417027c10 */ /* 0x002fe2000ff1e0ff */
[----:B------:R-:W1:Y:S03]  /*16ac0*/  LDCU UR4, c[0x0][0x794] ;  /* 0x0000f280ff0477ac */ /* 0x000e660008000800 */
[----:B0-----:R-:W-:Y:S01]  /*16ad0*/  IADD3.X R3, PT, PT, RZ, UR5, RZ, P0, !PT ;  /* 0x00000005ff037c10 */ /* 0x001fe200087fe4ff */
[----:B--2---:R-:W-:-:S05]  /*16ae0*/  FMUL.FTZ R25, R25, UR6 ;  /* 0x0000000619197c20 */ /* 0x004fca0008410000 */
[----:B------:R0:W-:Y:S01]  /*16af0*/  STG.E desc[UR36][R2.64], R25 ;  /* 0x0000001902007986 */ /* 0x0001e2000c101924 */
[----:B-1----:R-:W-:-:S09]  /*16b00*/  UISETP.NE.AND UP0, UPT, UR4, 0x1, UPT ;  /* 0x000000010400788c */ /* 0x002fd2000bf05270 */
[----:B0-----:R-:W-:Y:S05]  /*16b10*/  BRA.U !UP0, `(.L_x_2944) ;  /* 0x0000000108407547 */ /* 0x001fea000b800000 */
        /* <DEDUP_REMOVED lines=16> */
.L_x_2944:
[----:B------:R-:W0:Y:S01]  /*16c20*/  LDCU.64 UR4, c[0x0][0x760] ;  /* 0x0000ec00ff0477ac */ /* 0x000e220008000a00 */
[----:B------:R-:W1:Y:S01]  /*16c30*/  LDCU UR6, c[0x0][0x380] ;  /* 0x00007000ff0677ac */ /* 0x000e620008000800 */
[----:B0-----:R-:W-:Y:S01]  /*16c40*/  IADD3 R22, P0, PT, R22, UR4, RZ ;  /* 0x0000000416167c10 */ /* 0x001fe2000ff1e0ff */
[----:B------:R-:W0:Y:S03]  /*16c50*/  LDCU UR4, c[0x0][0x794] ;  /* 0x0000f280ff0477ac */ /* 0x000e260008000800 */
[----:B------:R-:W-:Y:S01]  /*16c60*/  IADD3.X R23, PT, PT, RZ, UR5, RZ, P0, !PT ;  /* 0x00000005ff177c10 */ /* 0x000fe200087fe4ff */
[----:B-1----:R-:W-:Y:S01]  /*16c70*/  FMUL.FTZ R3, R26, UR6 ;  /* 0x000000061a037c20 */ /* 0x002fe20008410000 */
[----:B------:R-:W-:-:S04]  /*16c80*/  FMUL.FTZ R27, R27, UR6 ;  /* 0x000000061b1b7c20 */ /* 0x000fc80008410000 */
        /* <DEDUP_REMOVED lines=19> */
.L_x_2945:
[----:B------:R-:W0:Y:S02]  /*16dc0*/  LDCU.64 UR4, c[0x0][0x760] ;  /* 0x0000ec00ff0477ac */ /* 0x000e240008000a00 */
[----:B0-----:R-:W-:-:S04]  /*16dd0*/  IADD3 R18, P0, PT, R18, UR4, RZ ;  /* 0x0000000412127c10 */ /* 0x001fc8000ff1e0ff */
[----:B------:R-:W-:-:S05]  /*16de0*/  IADD3.X R19, PT, PT, RZ, UR5, RZ, P0, !PT ;  /* 0x00000005ff137c10 */ /* 0x000fca00087fe4ff */
[----:B------:R-:W-:Y:S01]  /*16df0*/  STG.E desc[UR36][R18.64], R27 ;  /* 0x0000001b12007986 */ /* 0x000fe2000c101924 */
[----:B------:R-:W-:Y:S05]  /*16e00*/  EXIT ;  /* 0x000000000000794d */ /* 0x000fea0003800000 */
.L_x_2941:
[----:B------:R-:W5:Y:S01]  /*16e10*/  LDCU.U8 UR4, c[0x0][0x790] ;  /* 0x0000f200ff0477ac */ /* 0x000f620008000000 */
[----:B------:R-:W0:Y:S01]  /*16e20*/  LDCU.U8 UR5, c[0x0][0x791] ;  /* 0x0000f220ff0577ac */ /* 0x000e220008000000 */
[----:B-----5:R-:W-:Y:S02]  /*16e30*/  UISETP.NE.AND UP1, UPT, UR4, URZ, UPT ;  /* 0x000000ff0400728c */ /* 0x020fe4000bf25270 */
[----:B0-----:R-:W-:-:S07]  /*16e40*/  UISETP.NE.AND UP0, UPT, UR5, URZ, UPT ;  /* 0x000000ff0500728c */ /* 0x001fce000bf05270 */
[----:B------:R-:W-:Y:S05]  /*16e50*/  BRA.U !UP1, `(.L_x_2946) ;  /* 0x0000000109207547 */ /* 0x000fea000b800000 */
[----:B------:R-:W5:Y:S04]  /*16e60*/  LDG.E R3, desc[UR36][R4.64] ;  /* 0x0000002404037981 */ /* 0x000f68000c1e1900 */
[----:B-1234-:R-:W2:Y:S04]  /*16e70*/  LDG.E R0, desc[UR36][R4.64+0x4] ;  /* 0x0000042404007981 */ /* 0x01eea8000c1e1900 */
[----:B------:R-:W3:Y:S04]  /*16e80*/  LDG.E R7, desc[UR36][R4.64+0x8] ;  /* 0x0000082404077981 */ /* 0x000ee8000c1e1900 */
[----:B------:R-:W4:Y:S01]  /*16e90*/  LDG.E R2, desc[UR36][R4.64+0xc] ;  /* 0x00000c2404027981 */ /* 0x000f22000c1e1900 */
[----:B-----5:R-:W-:Y:S01]  /*16ea0*/  FADD.FTZ R24, R24, R3 ;  /* 0x0000000318187221 */ /* 0x020fe20000010000 */
[----:B--2---:R-:W-:Y:S01]  /*16eb0*/  FADD.FTZ R25, R25, R0 ;  /* 0x0000000019197221 */ /* 0x004fe20000010000 */
[----:B---3--:R-:W-:Y:S01]  /*16ec0*/  FADD.FTZ R26, R26, R7 ;  /* 0x000000071a1a7221 */ /* 0x008fe20000010000 */
[----:B----4-:R-:W-:-:S07]  /*16ed0*/  FADD.FTZ R27, R27, R2 ;  /* 0x000000021b1b7221 */ /* 0x010fce0000010000 */
.L_x_2946:
        /* <DEDUP_REMOVED lines=20> */
.L_x_2948:
[----:B------:R-:W0:Y:S01]  /*17020*/  LDCU.64 UR4, c[0x0][0x760] ;  /* 0x0000ec00ff0477ac */ /* 0x000e220008000a00 */
[----:B------:R-:W5:Y:S01]  /*17030*/  LDCU UR6, c[0x0][0x380] ;  /* 0x00007000ff0677ac */ /* 0x000f620008000800 */
[----:B0-----:R-:W-:Y:S01]  /*17040*/  IADD3 R28, P0, PT, R28, UR4, RZ ;  /* 0x000000041c1c7c10 */ /* 0x001fe2000ff1e0ff */
[----:B------:R-:W0:Y:S03]  /*17050*/  LDCU UR4, c[0x0][0x794] ;  /* 0x0000f280ff0477ac */ /* 0x000e260008000800 */
[----:B------:R-:W-:Y:S01]  /*17060*/  IADD3.X R29, PT, PT, RZ, UR5, RZ, P0, !PT ;  /* 0x00000005ff1d7c10 */ /* 0x000fe200087fe4ff */
[----:B-----5:R-:W-:-:S05]  /*17070*/  FMUL.FTZ R3, R24, UR6 ;  /* 0x0000000618037c20 */ /* 0x020fca0008410000 */
[----:B------:R1:W-:Y:S01]  /*17080*/  STG.E desc[UR36][R28.64], R3 ;  /* 0x000000031c007986 */ /* 0x0003e2000c101924 */
[----:B0-----:R-:W-:-:S09]  /*17090*/  UISETP.NE.AND UP0, UPT, UR4, 0x1, UPT ;  /* 0x000000010400788c */ /* 0x001fd2000bf05270 */
[----:B-1----:R-:W-:Y:S05]  /*170a0*/  BRA.U !UP0, `(.L_x_2949) ;  /* 0x0000000108407547 */ /* 0x002fea000b800000 */
[----:B--234-:R-:W-:Y:S01]  /*170b0*/  MOV R0, 0x0 ;  /* 0x0000000000007802 */ /* 0x01cfe20000000f00 */
        /* <DEDUP_REMOVED lines=15> */
.L_x_2949:
[----:B------:R-:W0:Y:S01]  /*171b0*/  LDCU.64 UR4, c[0x0][0x760] ;  /* 0x0000ec00ff0477ac */ /* 0x000e220008000a00 */
[----:B------:R-:W2:Y:S01]  /*171c0*/  LDCU UR6, c[0x0][0x380] ;  /* 0x00007000ff0677ac */ /* 0x000ea20008000800 */
[----:B0-----:R-:W-:Y:S01]  /*171d0*/  IADD3 R2, P0, PT, R23, UR4, RZ ;  /* 0x0000000417027c10 */ /* 0x001fe2000ff1e0ff */
[----:B------:R-:W0:Y:S03]  /*171e0*/  LDCU UR4, c[0x0][0x794] ;  /* 0x0000f280ff0477ac */ /* 0x000e260008000800 */
[----:B------:R-:W-:Y:S01]  /*171f0*/  IADD3.X R3, PT, PT, RZ, UR5, RZ, P0, !PT ;  /* 0x00000005ff037c10 */ /* 0x000fe200087fe4ff */
[----:B--234-:R-:W-:-:S05]  /*17200*/  FMUL.FTZ R25, R25, UR6 ;  /* 0x0000000619197c20 */ /* 0x01cfca0008410000 */
        /* <DEDUP_REMOVED lines=19> */
.L_x_2950:
        /* <DEDUP_REMOVED lines=26> */
.L_x_2951:
[----:B------:R-:W0:Y:S02]  /*174e0*/  LDCU.64 UR4, c[0x0][0x760] ;  /* 0x0000ec00ff0477ac */ /* 0x000e240008000a00 */
[----:B0-----:R-:W-:-:S04]  /*174f0*/  IADD3 R18, P0, PT, R18, UR4, RZ ;  /* 0x0000000412127c10 */ /* 0x001fc8000ff1e0ff */
[----:B------:R-:W-:-:S05]  /*17500*/  IADD3.X R19, PT, PT, RZ, UR5, RZ, P0, !PT ;  /* 0x00000005ff137c10 */ /* 0x000fca00087fe4ff */
[----:B------:R-:W-:Y:S01]  /*17510*/  STG.E desc[UR36][R18.64], R27 ;  /* 0x0000001b12007986 */ /* 0x000fe2000c101924 */
[----:B------:R-:W-:Y:S05]  /*17520*/  EXIT ;  /* 0x000000000000794d */ /* 0x000fea0003800000 */
.L_x_2947:
[----:B------:R-:W-:Y:S04]  /*17530*/  STG.E desc[UR36][R4.64], R24 ;  /* 0x0000001804007986 */ /* 0x000fe8000c101924 */
[----:B------:R-:W-:Y:S04]  /*17540*/  STG.E desc[UR36][R4.64+0x4], R25 ;  /* 0x0000041904007986 */ /* 0x000fe8000c101924 */
[----:B------:R-:W-:Y:S04]  /*17550*/  STG.E desc[UR36][R4.64+0x8], R26 ;  /* 0x0000081a04007986 */ /* 0x000fe8000c101924 */
[----:B------:R-:W-:Y:S01]  /*17560*/  STG.E desc[UR36][R4.64+0xc], R27 ;  /* 0x00000c1b04007986 */ /* 0x000fe2000c101924 */
[----:B------:R-:W-:Y:S05]  /*17570*/  EXIT ;  /* 0x000000000000794d */ /* 0x000fea0003800000 */
.L_x_2920:
        /* <DEDUP_REMOVED lines=24> */
[----:B------:R-:W2:Y:S01]  /*17700*/  @P0 LDG.E R11, desc[UR36][R8.64] ;  /* 0x00000024080b0981 */ /* 0x000ea2000c1e1900 */
[----:B------:R-:W-:-:S03]  /*17710*/  IADD3.X R3, PT, PT, RZ, UR5, RZ, P1, !PT ;  /* 0x00000005ff037c10 */ /* 0x000fc60008ffe4ff */
[----:B------:R-:W3:Y:S04]  /*17720*/  @P0 LDG.E R0, desc[UR36][R6.64] ;  /* 0x0000002406000981 */ /* 0x000ee8000c1e1900 */
[----:B------:R-:W4:Y:S04]  /*17730*/  @P0 LDG.E R13, desc[UR36][R4.64] ;  /* 0x00000024040d0981 */ /* 0x000f28000c1e1900 */
[----:B------:R-:W5:Y:S01]  /*17740*/  @P0 LDG.E R10, desc[UR36][R2.64] ;  /* 0x00000024020a0981 */ /* 0x000f62000c1e1900 */
[----:B------:R-:W1:Y:S02]  /*17750*/  LDCU.U8 UR4, c[0x0][0x791] ;  /* 0x0000f220ff0477ac */ /* 0x000e640008000000 */
[----:B-1----:R-:W-:Y:S01]  /*17760*/  ISETP.NE.AND P1, PT, RZ, UR4, PT ;  /* 0x00000004ff007c0c */ /* 0x002fe2000bf25270 */
        /* <DEDUP_REMOVED lines=28> */
.L_x_2953:
[----:B------:R-:W1:Y:S01]  /*17930*/  LDCU.64 UR4, c[0x0][0x760] ;  /* 0x0000ec00ff0477ac */ /* 0x000e620008000a00 */
[----:B------:R-:W2:Y:S01]  /*17940*/  LDCU UR6, c[0x0][0x380] ;  /* 0x00007000ff0677ac */ /* 0x000ea20008000800 */
[----:B-1----:R-:W-:Y:S01]  /*17950*/  IADD3 R2, P0, PT, R31, UR4, RZ ;  /* 0x000000041f027c10 */ /* 0x002fe2000ff1e0ff */
[----:B------:R-:W1:Y:S03]  /*17960*/  LDCU UR4, c[0x0][0x794] ;  /* 0x0000f280ff0477ac */ /* 0x000e660008000800 */
[----:B------:R-:W-:Y:S01]  /*17970*/  IADD3.X R3, PT, PT, RZ, UR5, RZ, P0, !PT ;  /* 0x00000005ff037c10 */ /* 0x000fe200087fe4ff */
[----:B--2---:R-:W-:-:S05]  /*17980*/  FMUL.FTZ R5, R24, UR6 ;  /* 0x0000000618057c20 */ /* 0x004fca0008410000 */
        /* <DEDUP_REMOVED lines=19> */
.L_x_2954:
        /* <DEDUP_REMOVED lines=25> */
.L_x_2955:
        /* <DEDUP_REMOVED lines=26> */
.L_x_2956:
[----:B------:R-:W1:Y:S02]  /*17df0*/  LDCU.64 UR4, c[0x0][0x760] ;  /* 0x0000ec00ff0477ac */ /* 0x000e640008000a00 */
[----:B-1----:R-:W-:-:S04]  /*17e00*/  IADD3 R18, P0, PT, R18, UR4, RZ ;  /* 0x0000000412127c10 */ /* 0x002fc8000ff1e0ff */
[----:B------:R-:W-:-:S05]  /*17e10*/  IADD3.X R19, PT, PT, RZ, UR5, RZ, P0, !PT ;  /* 0x00000005ff137c10 */ /* 0x000fca00087fe4ff */
[----:B------:R-:W-:Y:S01]  /*17e20*/  STG.E desc[UR36][R18.64], R27 ;  /* 0x0000001b12007986 */ /* 0x000fe2000c101924 */
[----:B------:R-:W-:Y:S05]  /*17e30*/  EXIT ;  /* 0x000000000000794d */ /* 0x000fea0003800000 */
.L_x_2952:
[----:B------:R-:W1:Y:S01]  /*17e40*/  LDCU.U8 UR4, c[0x0][0x790] ;  /* 0x0000f200ff0477ac */ /* 0x000e620008000000 */
[----:B------:R-:W2:Y:S01]  /*17e50*/  LDCU.U8 UR5, c[0x0][0x791] ;  /* 0x0000f220ff0577ac */ /* 0x000ea20008000000 */
[----:B-1----:R-:W-:Y:S02]  /*17e60*/  UISETP.NE.AND UP0, UPT, UR4, URZ, UPT ;  /* 0x000000ff0400728c */ /* 0x002fe4000bf05270 */
[----:B--2---:R-:W-:-:S07]  /*17e70*/  UISETP.NE.AND UP1, UPT, UR5, URZ, UPT ;  /* 0x000000ff0500728c */ /* 0x004fce000bf25270 */
        /* <DEDUP_REMOVED lines=9> */
.L_x_2957:
        /* <DEDUP_REMOVED lines=20> */
.L_x_2959:
        /* <DEDUP_REMOVED lines=25> */
.L_x_2960:
        /* <DEDUP_REMOVED lines=25> */
.L_x_2961:
        /* <DEDUP_REMOVED lines=26> */
.L_x_2962:
[----:B------:R-:W1:Y:S02]  /*18510*/  LDCU.64 UR4, c[0x0][0x760] ;  /* 0x0000ec00ff0477ac */ /* 0x000e640008000a00 */
[----:B-1----:R-:W-:-:S04]  /*18520*/  IADD3 R18, P0, PT, R18, UR4, RZ ;  /* 0x0000000412127c10 */ /* 0x002fc8000ff1e0ff */
[----:B------:R-:W-:-:S05]  /*18530*/  IADD3.X R19, PT, PT, RZ, UR5, RZ, P0, !PT ;  /* 0x00000005ff137c10 */ /* 0x000fca00087fe4ff */
[----:B------:R-:W-:Y:S01]  /*18540*/  STG.E desc[UR36][R18.64], R27 ;  /* 0x0000001b12007986 */ /* 0x000fe2000c101924 */
[----:B------:R-:W-:Y:S05]  /*18550*/  EXIT ;  /* 0x000000000000794d */ /* 0x000fea0003800000 */
.L_x_2958:
[----:B------:R-:W-:Y:S04]  /*18560*/  STG.E desc[UR36][R4.64], R24 ;  /* 0x0000001804007986 */ /* 0x000fe8000c101924 */
[----:B------:R-:W-:Y:S04]  /*18570*/  STG.E desc[UR36][R4.64+0x4], R25 ;  /* 0x0000041904007986 */ /* 0x000fe8000c101924 */
[----:B------:R-:W-:Y:S04]  /*18580*/  STG.E desc[UR36][R4.64+0x8], R26 ;  /* 0x0000081a04007986 */ /* 0x000fe8000c101924 */
[----:B------:R-:W-:Y:S01]  /*18590*/  STG.E desc[UR36][R4.64+0xc], R27 ;  /* 0x00000c1b04007986 */ /* 0x000fe2000c101924 */
[----:B------:R-:W-:Y:S05]  /*185a0*/  EXIT ;  /* 0x000000000000794d */ /* 0x000fea0003800000 */
.L_x_2963:
        /* <DEDUP_REMOVED lines=13> */
.L_x_7291:


//--------------------- .text._ZN2at6native13reduce_kernelILi512ELi1ENS0_8ReduceOpIN3c108BFloat16ENS0_7MeanOpsIS4_ffS4_EEjS4_Li4ELi8EEEEEvT1_ --------------------------
	.section	.text._ZN2at6native13reduce_kernelILi512ELi1ENS0_8ReduceOpIN3c108BFloat16ENS0_7MeanOpsIS4_ffS4_EEjS4_Li4ELi8EEEEEvT1_,"ax",@progbits
	.align	128
        .global         _ZN2at6native13reduce_kernelILi512ELi1ENS0_8ReduceOpIN3c108BFloat16ENS0_7MeanOpsIS4_ffS4_EEjS4_Li4ELi8EEEEEvT1_
        .type           _ZN2at6native13reduce_kernelILi512ELi1ENS0_8ReduceOpIN3c108BFloat16ENS0_7MeanOpsIS4_ffS4_EEjS4_Li4ELi8EEEEEvT1_,@function
        .size           _ZN2at6native13reduce_kernelILi512ELi1ENS0_8ReduceOpIN3c108BFloat16ENS0_7MeanOpsIS4_ffS4_EEjS4_Li4ELi8EEEEEvT1_,(.L_x_7232 - _ZN2at6native13reduce_kernelILi512ELi1ENS0_8ReduceOpIN3c108BFloat16ENS0_7MeanOpsIS4_ffS4_EEjS4_Li4ELi8EEEEEvT1_)
        .other          _ZN2at6native13reduce_kernelILi512ELi1ENS0_8ReduceOpIN3c108BFloat16ENS0_7MeanOpsIS4_ffS4_EEjS4_Li4ELi8EEEEEvT1_,@"STO_CUDA_ENTRY STV_DEFAULT"
_ZN2at6native13reduce_kernelILi512ELi1ENS0_8ReduceOpIN3c108BFloat16ENS0_7MeanOpsIS4_ffS4_EEjS4_Li4ELi8EEEEEvT1_:
.text._ZN2at6native13reduce_kernelILi512ELi1ENS0_8ReduceOpIN3c108BFloat16ENS0_7MeanOpsIS4_ffS4_EEjS4_Li4ELi8EEEEEvT1_:
        /* <DEDUP_REMOVED lines=295> */
.L_x_2964:
        /* <DEDUP_REMOVED lines=45> */
.L_x_2971:
[----:B------:R-:W-:Y:S05]  /*1540*/  BSYNC.RECONVERGENT B2 ;  /* 0x0000000000027941 */ /* 0x000fea0003800200 */
.L_x_2970:
[----:B------:R-:W-:Y:S02]  /*1550*/  IADD3 R2, P0, PT, R2, 0x10, RZ ;  /* 0x0000001002027810 */ /* 0x000fe40007f1e0ff */
[----:B------:R-:W-:Y:S02]  /*1560*/  IADD3 R10, PT, PT, R11, -0x8, R24 ;  /* 0xfffffff80b0a7810 */ /* 0x000fe40007ffe018 */
[----:B------:R-:W-:-:S09]  /*1570*/  IADD3.X R3, PT, PT, RZ, R3, RZ, P0, !PT ;  /* 0x00000003ff037210 */ /* 0x000fd200007fe4ff */
.L_x_2969:
[----:B------:R-:W-:Y:S05]  /*1580*/  BSYNC.RECONVERGENT B1 ;  /* 0x0000000000017941 */ /* 0x000fea0003800200 */
.L_x_2968:
        /* <DEDUP_REMOVED lines=19> */
.L_x_2974:
        /* <DEDUP_REMOVED lines=27> */
.L_x_2973:
[----:B------:R-:W-:Y:S05]  /*1870*/  BSYNC.RECONVERGENT B1 ;  /* 0x0000000000017941 */ /* 0x000fea0003800200 */
.L_x_2972:
        /* <DEDUP_REMOVED lines=10> */
.L_x_2976:
[----:B------:R-:W-:Y:S05]  /*1920*/  BSYNC.RECONVERGENT B1 ;  /* 0x0000000000017941 */ /* 0x000fea0003800200 */
.L_x_2975:
        /* <DEDUP_REMOVED lines=8> */
.L_x_2967:
        /* <DEDUP_REMOVED lines=18> */
.L_x_2981:
        /* <DEDUP_REMOVED lines=24> */
.L_x_2980:
[----:B------:R-:W-:-:S07]  /*1c50*/  PRMT R6, R10, 0x7610, R6 ;  /* 0x000076100a067816 */ /* 0x000fce0000000006 */
.L_x_2979:
[----:B------:R-:W-:Y:S05]  /*1c60*/  BSYNC.RECONVERGENT B1 ;  /* 0x0000000000017941 */ /* 0x000fea0003800200 */
.L_x_2978:
        /* <DEDUP_REMOVED lines=19> */
.L_x_2983:
[----:B------:R-:W-:Y:S05]  /*1da0*/  BSYNC.RECONVERGENT B1 ;  /* 0x0000000000017941 */ /* 0x000fea0003800200 */
.L_x_2982:
        /* <DEDUP_REMOVED lines=18> */
.L_x_2985:
[----:B------:R-:W-:Y:S05]  /*1ed0*/  BSYNC.RECONVERGENT B1 ;  /* 0x0000000000017941 */ /* 0x000fea0003800200 */
.L_x_2984:
[----:B------:R-:W-:-:S04]  /*1ee0*/  FADD.FTZ R4, R4, R7 ;  /* 0x0000000704047221 */ /* 0x000fc80000010000 */
[----:B------:R-:W-:-:S04]  /*1ef0*/  FADD.FTZ R4, R4, R5 ;  /* 0x0000000504047221 */ /* 0x000fc80000010000 */
[----:B------:R-:W-:Y:S01]  /*1f00*/  FADD.FTZ R9, R4, R9 ;  /* 0x0000000904097221 */ /* 0x000fe20000010000 */
[----:B------:R-:W-:Y:S06]  /*1f10*/  BRA `(.L_x_2966) ;  /* 0x0000009000007947 */ /* 0x000fec0003800000 */
.L_x_2977:
        /* <DEDUP_REMOVED lines=14> */
.L_x_2990:
        /* <DEDUP_REMOVED lines=28> */
.L_x_2989:
[----:B------:R-:W-:Y:S02]  /*21c0*/  PRMT R14, R18, 0x7610, R14 ;  /* 0x00007610120e7816 */ /* 0x000fe4000000000e */
[----:B------:R-:W-:Y:S02]  /*21d0*/  PRMT R13, R10, 0x7610, R13 ;  /* 0x000076100a0d7816 */ /* 0x000fe4000000000d */
[----:B------:R-:W-:-:S07]  /*21e0*/  PRMT R9, R15, 0x7610, R9 ;  /* 0x000076100f097816 */ /* 0x000fce0000000009 */
.L_x_2988:
[----:B------:R-:W-:Y:S05]  /*21f0*/  BSYNC.RECONVERGENT B1 ;  /* 0x0000000000017941 */ /* 0x000fea0003800200 */
.L_x_2987:
        /* <DEDUP_REMOVED lines=23> */
.L_x_2992:
[----:B------:R-:W-:Y:S05]  /*2370*/  BSYNC.RECONVERGENT B1 ;  /* 0x0000000000017941 */ /* 0x000fea0003800200 */
.L_x_2991:
        /* <DEDUP_REMOVED lines=18> */
.L_x_2994:
[----:B------:R-:W-:Y:S05]  /*24a0*/  BSYNC.RECONVERGENT B1 ;  /* 0x0000000000017941 */ /* 0x000fea0003800200 */
.L_x_2993:
[----:B------:R-:W-:-:S04]  /*24b0*/  FADD.FTZ R7, R8, R7 ;  /* 0x0000000708077221 */ /* 0x000fc80000010000 */
[----:B------:R-:W-:-:S04]  /*24c0*/  FADD.FTZ R6, R7, R6 ;  /* 0x0000000607067221 */ /* 0x000fc80000010000 */
[----:B-----5:R-:W-:Y:S01]  /*24d0*/  FADD.FTZ R9, R6, R5 ;  /* 0x0000000506097221 */ /* 0x020fe20000010000 */
[----:B------:R-:W-:Y:S06]  /*24e0*/  BRA `(.L_x_2966) ;  /* 0x00000088008c7947 */ /* 0x000fec0003800000 */
.L_x_2986:
        /* <DEDUP_REMOVED lines=18> */
.L_x_3002:
        /* <DEDUP_REMOVED lines=302> */
.L_x_2998:
        /* <DEDUP_REMOVED lines=232> */
.L_x_2999:
        /* <DEDUP_REMOVED lines=231> */
.L_x_3000:
        /* <DEDUP_REMOVED lines=243> */
.L_x_3001:
[----:B------:R-:W-:-:S04]  /*6510*/  LOP3.LUT R13, R8, 0xfffffffe, RZ, 0xc0, !PT ;  /* 0xfffffffe080d7812 */ /* 0x000fc800078ec0ff */
[----:B------:R-:W-:-:S05]  /*6520*/  IADD3 R12, P1, PT, R13, R4, RZ ;  /* 0x000000040d0c7210 */ /* 0x000fca0007f3e0ff */
[----:B------:R-:W-:-:S05]  /*6530*/  IMAD.X R13, RZ, RZ, R5, P1 ;  /* 0x000000ffff0d7224 */ /* 0x000fca00008e0605 */
[----:B------:R2:W5:Y:S03]  /*6540*/  LDG.E.U16 R8, desc[UR36][R12.64] ;  /* 0x000000240c087981 */ /* 0x000566000c1e1500 */
.L_x_2997:
        /* <DEDUP_REMOVED lines=15> */
.L_x_2996:
[----:B0-----:R-:W-:Y:S05]  /*6640*/  BSYNC.RECONVERGENT B1 ;  /* 0x0000000000017941 */ /* 0x001fea0003800200 */
.L_x_2995:
        /* <DEDUP_REMOVED lines=284> */
.L_x_3006:
[----:B------:R-:W-:Y:S02]  /*7810*/  SHF.R.U32.HI R12, RZ, 0x1, R6 ;  /* 0x00000001ff0c7819 */ /* 0x000fe40000011606 */
[----:B------:R-:W-:-:S07]  /*7820*/  MOV R13, RZ ;  /* 0x000000ff000d7202 */ /* 0x000fce0000000f00 */
.L_x_3005:
[----:B------:R-:W0:Y:S02]  /*7830*/  LDCU.64 UR4, c[0x0][0x758] ;  /* 0x0000eb00ff0477ac */ /* 0x000e240008000a00 */
[----:B0-----:R-:W-:-:S04]  /*7840*/  IADD3 R3, P1, PT, R14, UR4, RZ ;  /* 0x000000040e037c10 */ /* 0x001fc8000ff3e0ff */
[----:B------:R-:W-:Y:S02]  /*7850*/  IADD3.X R2, PT, PT, RZ, UR5, RZ, P1, !PT ;  /* 0x00000005ff027c10 */ /* 0x000fe40008ffe4ff */
        /* <DEDUP_REMOVED lines=281> */
.L_x_3008:
[----:B------:R-:W-:Y:S01]  /*89f0*/  SHF.R.U32.HI R18, RZ, 0x1, R7 ;  /* 0x00000001ff127819 */ /* 0x000fe20000011607 */
[----:B------:R-:W-:-:S07]  /*8a00*/  IMAD.MOV.U32 R19, RZ, RZ, RZ ;  /* 0x000000ffff137224 */ /* 0x000fce00078e00ff */
.L_x_3007:
        /* <DEDUP_REMOVED lines=281> */
.L_x_3010:
[----:B------:R-:W-:Y:S02]  /*9ba0*/  SHF.R.U32.HI R18, RZ, 0x1, R0 ;  /* 0x00000001ff127819 */ /* 0x000fe40000011600 */
[----:B------:R-:W-:-:S07]  /*9bb0*/  MOV R19, RZ ;  /* 0x000000ff00137202 */ /* 0x000fce0000000f00 */
.L_x_3009:
        /* <DEDUP_REMOVED lines=281> */
.L_x_3012:
[----:B------:R-:W-:Y:S02]  /*ad50*/  SHF.R.U32.HI R12, RZ, 0x1, R5 ;  /* 0x00000001ff0c7819 */ /* 0x000fe40000011605 */
[----:B------:R-:W-:-:S07]  /*ad60*/  MOV R13, RZ ;  /* 0x000000ff000d7202 */ /* 0x000fce0000000f00 */
.L_x_3011:
[----:B------:R-:W-:-:S04]  /*ad70*/  LEA R4, P0, R12, R3, 0x1 ;  /* 0x000000030c047211 */ /* 0x000fc800078008ff */
[----:B------:R-:W-:-:S05]  /*ad80*/  LEA.HI.X R5, R12, R2, R13, 0x1, P0 ;  /* 0x000000020c057211 */ /* 0x000fca00000f0c0d */
[----:B------:R0:W5:Y:S04]  /*ad90*/  LDG.E.U16 R8, desc[UR36][R4.64] ;  /* 0x0000002404087981 */ /* 0x000168000c1e1500 */
.L_x_3004:
[----:B------:R-:W-:Y:S05]  /*ada0*/  BSYNC.RECONVERGENT B1 ;  /* 0x0000000000017941 */ /* 0x000fea0003800200 */
.L_x_3003:
[----:B------:R-:W-:Y:S01]  /*adb0*/  ISETP.GE.U32.AND P0, PT, R21, R24, PT ;  /* 0x000000181500720c */ /* 0x000fe20003f06070 */
[----:B------:R-:W-:-:S12]  /*adc0*/  BSSY.RECONVERGENT B1, `(.L_x_3013) ;  /* 0x0000012000017945 */ /* 0x000fd80003800200 */
[----:B------:R-:W-:Y:S05]  /*add0*/  @P0 BRA `(.L_x_3014) ;  /* 0x0000000000400947 */ /* 0x000fea0003800000 */
[----:B------:R-:W-:Y:S01]  /*ade0*/  IMAD.IADD R21, R21, 0x1, R22 ;  /* 0x0000000115157824 */ /* 0x000fe200078e0216 */
[----:B-----5:R-:W-:-:S04]  /*adf0*/  SHF.L.U32 R3, R6, 0x10, RZ ;  /* 0x0000001006037819 */ /* 0x020fc800000006ff */
        /* <DEDUP_REMOVED lines=14> */
.L_x_3014:
[----:B------:R-:W-:Y:S05]  /*aee0*/  BSYNC.RECONVERGENT B1 ;  /* 0x0000000000017941 */ /* 0x000fea0003800200 */
.L_x_3013:
[----:B------:R-:W-:-:S04]  /*aef0*/  FADD.FTZ R11, R20, R11 ;  /* 0x0000000b140b7221 */ /* 0x000fc80000010000 */
[----:B------:R-:W-:-:S04]  /*af00*/  FADD.FTZ R10, R11, R10 ;  /* 0x0000000a0b0a7221 */ /* 0x000fc80000010000 */
[----:B------:R-:W-:-:S07]  /*af10*/  FADD.FTZ R9, R10, R9 ;  /* 0x000000090a097221 */ /* 0x000fce0000010000 */
.L_x_2966:
[----:B------:R-:W-:Y:S05]  /*af20*/  BSYNC.RECONVERGENT B0 ;  /* 0x0000000000007941 */ /* 0x000fea0003800200 */
.L_x_2965:
        /* <DEDUP_REMOVED lines=17> */
.L_x_3016:
        /* <DEDUP_REMOVED lines=9> */
[----:B------:R-:W1:Y:S02]  /*b0d0*/  @!P0 LDS R4, [R4] ;  /* 0x0000000004048984 */ /* 0x000e640000000800 */
[----:B-1-3--:R-:W-:-:S05]  /*b0e0*/  @!P0 FADD.FTZ R9, R9, R4 ;  /* 0x0000000409098221 */ /* 0x00afca0000010000 */
[----:B------:R3:W-:Y:S01]  /*b0f0*/  @!P0 STS [R2], R9 ;  /* 0x0000000902008388 */ /* 0x0007e20000000800 */
[----:B------:R-:W-:Y:S05]  /*b100*/  BRA.U UP0, `(.L_x_3016) ;  /* 0xfffffffd00cc7547 */ /* 0x000fea000b83ffff */
.L_x_3015:
        /* <DEDUP_REMOVED lines=18> */
.L_x_3019:
[----:B------:R-:W-:Y:S01]  /*b230*/  SHF.R.U32.HI R7, RZ, 0x1, R4 ;  /* 0x00000001ff077819 */ /* 0x000fe20000011604 */
[----:B------:R-:W-:Y:S04]  /*b240*/  BAR.SYNC.DEFER_BLOCKING 0x0 ;  /* 0x0000000000007b1d */ /* 0x000fe80000010000 */
[----:B------:R-:W-:-:S05]  /*b250*/  IMAD.IADD R5, R7, 0x1, R0 ;  /* 0x0000000107057824 */ /* 0x000fca00078e0200 */
[----:B------:R-:W-:-:S04]  /*b260*/  ISETP.GE.U32.AND P0, PT, R5, UR5, PT ;  /* 0x0000000505007c0c */ /* 0x000fc8000bf06070 */
[----:B------:R-:W-:-:S13]  /*b270*/  ISETP.GE.U32.OR P0, PT, R0, R7, P0 ;  /* 0x000000070000720c */ /* 0x000fda0000706470 */
[----:B------:R-:W-:-:S05]  /*b280*/  @!P0 LEA R5, R7, R2, 0x2 ;  /* 0x0000000207058211 */ /* 0x000fca00078e10ff */
[----:B------:R-:W4:Y:S02]  /*b290*/  @!P0 LDS R6, [R5] ;  /* 0x0000000005068984 */ /* 0x000f240000000800 */
[----:B----4-:R-:W-:-:S05]  /*b2a0*/  @!P0 FADD.FTZ R9, R9, R6 ;  /* 0x0000000609098221 */ /* 0x010fca0000010000 */
[----:B------:R0:W-:Y:S01]  /*b2b0*/  @!P0 STS [R2], R9 ;  /* 0x0000000902008388 */ /* 0x0001e20000000800 */
[----:B------:R-:W-:Y:S02]  /*b2c0*/  ISETP.GT.U32.AND P0, PT, R4, 0x7f, PT ;  /* 0x0000007f0400780c */ /* 0x000fe40003f04070 */
[----:B------:R-:W-:-:S11]  /*b2d0*/  MOV R4, R7 ;  /* 0x0000000700047202 */ /* 0x000fd60000000f00 */
[----:B0-----:R-:W-:Y:S05]  /*b2e0*/  @P0 BRA `(.L_x_3019) ;  /* 0xfffffffc00d00947 */ /* 0x001fea000383ffff */
.L_x_3018:
[----:B------:R-:W-:Y:S01]  /*b2f0*/  BAR.SYNC.DEFER_BLOCKING 0x0 ;  /* 0x0000000000007b1d */ /* 0x000fe20000010000 */
[----:B------:R-:W-:-:S09]  /*b300*/  UISETP.GE.U32.AND UP0, UPT, UR4, 0x2, UPT ;  /* 0x000000020400788c */ /* 0x000fd2000bf06070 */
[----:B------:R-:W-:Y:S05]  /*b310*/  BRA.U !UP0, `(.L_x_3017) ;  /* 0x0000000108187547 */ /* 0x000fea000b800000 */
[----:B-1-34-:R-:W-:-:S07]  /*b320*/  IMAD.MOV.U32 R2, RZ, RZ, 0x1 ;  /* 0x00000001ff027424 */ /* 0x01afce00078e00ff */
.L_x_3020:
[----:B------:R1:W3:Y:S02]  /*b330*/  SHFL.DOWN PT, R4, R9, R2, 0x1f ;  /* 0x08001f0209047589 */ /* 0x0002e400000e0000 */
[----:B-1----:R-:W-:-:S04]  /*b340*/  SHF.L.U32 R2, R2, 0x1, RZ ;  /* 0x0000000102027819 */ /* 0x002fc800000006ff */
[----:B------:R-:W-:Y:S01]  /*b350*/  ISETP.GE.AND P0, PT, R2, UR4, PT ;  /* 0x0000000402007c0c */ /* 0x000fe2000bf06270 */
[----:B---3--:R-:W-:-:S12]  /*b360*/  FADD.FTZ R9, R4, R9 ;  /* 0x0000000904097221 */ /* 0x008fd80000010000 */
[----:B------:R-:W-:Y:S05]  /*b370*/  @!P0 BRA `(.L_x_3020) ;  /* 0xfffffffc00ec8947 */ /* 0x000fea000383ffff */
.L_x_3017:
[----:B------:R-:W5:Y:S01]  /*b380*/  LDCU UR4, c[0x0][0x55c] ;  /* 0x0000ab80ff0477ac */ /* 0x000f620008000800 */
[----:B------:R-:W-:Y:S01]  /*b390*/  HFMA2 R18, -RZ, RZ, 0, 0 ;  /* 0x00000000ff127431 */ /* 0x000fe200000001ff */
[----:B-----5:R-:W-:-:S09]  /*b3a0*/  UISETP.NE.AND UP0, UPT, UR4, URZ, UPT ;  /* 0x000000ff0400728c */ /* 0x020fd2000bf05270 */
[----:B------:R-:W-:Y:S05]  /*b3b0*/  BRA.U !UP0, `(.L_x_3021) ;  /* 0x0000001108587547 */ /* 0x000fea000b800000 */
[----:B------:R-:W5:Y:S01]  /*b3c0*/  LDCU.64 UR8, c[0x0][0x560] ;  /* 0x0000ac00ff0877ac */ /* 0x000f620008000a00 */
[----:B------:R-:W-:Y:S01]  /*b3d0*/  MOV R5, R17 ;  /* 0x0000001100057202 */ /* 0x000fe20000000f00 */
[----:B------:R-:W-:Y:S01]  /*b3e0*/  IMAD.MOV.U32 R4, RZ, RZ, RZ ;  /* 0x000000ffff047224 */ /* 0x000fe200078e00ff */
[----:B------:R-:W0:Y:S01]  /*b3f0*/  LDCU UR6, c[0x0][0x568] ;  /* 0x0000ad00ff0677ac */ /* 0x000e220008000800 */
[----:B------:R-:W1:Y:S01]  /*b400*/  LDCU UR5, c[0x0][0x68c] ;  /* 0x0000d180ff0577ac */ /* 0x000e620008000800 */
[----:B------:R-:W-:-:S04]  /*b410*/  UIADD3 UR4, UPT, UPT, UR4, -0x1, URZ ;  /* 0xffffffff04047890 */ /* 0x000fc8000fffe0ff */
        /* <DEDUP_REMOVED lines=8> */
[----:B------:R-:W-:Y:S01]  /*b4a0*/  IMAD.MOV.U32 R4, RZ, RZ, RZ ;  /* 0x000000ffff047224 */ /* 0x000fe200078e00ff */
[----:B------:R-:W-:Y:S01]  /*b4b0*/  UISETP.LT.U32.AND UP0, UPT, UR4, 0x18, UPT ;  /* 0x000000180400788c */ /* 0x000fe2000bf01070 */
[----:B------:R-:W1:Y:S03]  /*b4c0*/  LDCU UR8, c[0x0][0x56c] ;  /* 0x0000ad80ff0877ac */ /* 0x000e660008000800 */
[----:B------:R-:W-:Y:S01]  /*b4d0*/  USEL UR4, UR4, 0x18, UP0 ;  /* 0x0000001804047887 */ /* 0x000fe20008000000 */
[----:B------:R-:W5:Y:S03]  /*b4e0*/  LDCU UR5, c[0x0][0x694] ;  /* 0x0000d280ff0577ac */ /* 0x000f660008000800 */
[----:B------:R-:W-:Y:S01]  /*b4f0*/  UIADD3 UR4, UPT, UPT, UR4, 0x1, URZ ;  /* 0x0000000104047890 */ /* 0x000fe2000fffe0ff */
[----:B0-----:R-:W-:-:S03]  /*b500*/  IMAD.HI.U32 R6, R5, UR6, R4 ;  /* 0x0000000605067c27 */ /* 0x001fc6000f8e0004 */
[----:B------:R-:W-:Y:S02]  /*b510*/  UISETP.NE.AND UP0, UPT, UR4, 0x2, UPT ;  /* 0x000000020400788c */ /* 0x000fe4000bf05270 */
[----:B------:R-:W-:-:S04]  /*b520*/  SHF.R.U32.HI R7, RZ, UR7, R6 ;  /* 0x00000007ff077c19 */ /* 0x000fc80008011606 */
[----:B------:R-:W-:-:S05]  /*b530*/  IADD3 R4, PT, PT, -R7, RZ, RZ ;  /* 0x000000ff07047210 */ /* 0x000fca0007ffe1ff */
[----:B-1----:R-:W-:-:S04]  /*b540*/  IMAD R5, R4, UR8, R5 ;  /* 0x0000000804057c24 */ /* 0x002fc8000f8e0205 */
[----:B-----5:R-:W-:Y:S01]  /*b550*/  IMAD R18, R5, UR5, R18 ;  /* 0x0000000505127c24 */ /* 0x020fe2000f8e0212 */
[----:B------:R-:W-:Y:S06]  /*b560*/  BRA.U !UP0, `(.L_x_3021) ;  /* 0x0000000d08ec7547 */ /* 0x000fec000b800000 */
[----:B------:R-:W0:Y:S01]  /*b570*/  LDCU.64 UR8, c[0x0][0x578] ;  /* 0x0000af00ff0877ac */ /* 0x000e220008000a00 */
[----:B------:R-:W-:Y:S01]  /*b580*/  MOV R6, RZ ;  /* 0x000000ff00067202 */ /* 0x000fe20000000f00 */
[----:B------:R-:W1:Y:S01]  /*b590*/  LDCU UR6, c[0x0][0x580] ;  /* 0x0000b000ff0677ac */ /* 0x000e620008000800 */
[----:B------:R-:W5:Y:S01]  /*b5a0*/  LDCU UR5, c[0x0][0x69c] ;  /* 0x0000d380ff0577ac */ /* 0x000f620008000800 */
[----:B------:R-:W-:Y:S02]  /*b5b0*/  UISETP.NE.AND UP0, UPT, UR4, 0x3, UPT ;  /* 0x000000030400788c */ /* 0x000fe4000bf05270 */
[----:B0-----:R-:W-:-:S05]  /*b5c0*/  IMAD.HI.U32 R4, R7, UR9, R6 ;  /* 0x0000000907047c27 */ /* 0x001fca000f8e0006 */
[----:B-1----:R-:W-:-:S05]  /*b5d0*/  SHF.R.U32.HI R5, RZ, UR6, R4 ;  /* 0x00000006ff057c19 */ /* 0x002fca0008011604 */
[----:B------:R-:W-:-:S04]  /*b5e0*/  IMAD.MOV R6, RZ, RZ, -R5 ;  /* 0x000000ffff067224 */ /* 0x000fc800078e0a05 */
[----:B------:R-:W-:-:S04]  /*b5f0*/  IMAD R7, R6, UR8, R7 ;  /* 0x0000000806077c24 */ /* 0x000fc8000f8e0207 */
[----:B-----5:R-:W-:Y:S01]  /*b600*/  IMAD R18, R7, UR5, R18 ;  /* 0x0000000507127c24 */ /* 0x020fe2000f8e0212 */
[----:B------:R-:W-:Y:S06]  /*b610*/  BRA.U !UP0, `(.L_x_3021) ;  /* 0x0000000d08c07547 */ /* 0x000fec000b800000 */
[----:B------:R-:W0:Y:S01]  /*b620*/  LDCU.64 UR6, c[0x0][0x588] ;  /* 0x0000b100ff0677ac */ /* 0x000e220008000a00 */
[----:B------:R-:W-:Y:S01]  /*b630*/  HFMA2 R4, -RZ, RZ, 0, 0 ;  /* 0x00000000ff047431 */ /* 0x000fe200000001ff */
[----:B------:R-:W1:Y:S01]  /*b640*/  LDCU UR8, c[0x0][0x584] ;  /* 0x0000b080ff0877ac */ /* 0x000e620008000800 */
[----:B------:R-:W5:Y:S01]  /*b650*/  LDCU UR5, c[0x0][0x6a4] ;  /* 0x0000d480ff0577ac */ /* 0x000f620008000800 */
[----:B------:R-:W-:Y:S02]  /*b660*/  UISETP.NE.AND UP0, UPT, UR4, 0x4, UPT ;  /* 0x000000040400788c */ /* 0x000fe4000bf05270 */
[----:B0-----:R-:W-:-:S05]  /*b670*/  IMAD.HI.U32 R6, R5, UR6, R4 ;  /* 0x0000000605067c27 */ /* 0x001fca000f8e0004 */
[----:B------:R-:W-:-:S04]  /*b680*/  SHF.R.U32.HI R7, RZ, UR7, R6 ;  /* 0x00000007ff077c19 */ /* 0x000fc80008011606 */
[----:B------:R-:W-:-:S05]  /*b690*/  IADD3 R4, PT, PT, -R7, RZ, RZ ;  /* 0x000000ff07047210 */ /* 0x000fca0007ffe1ff */
[----:B-1----:R-:W-:-:S04]  /*b6a0*/  IMAD R5, R4, UR8, R5 ;  /* 0x0000000804057c24 */ /* 0x002fc8000f8e0205 */
[----:B-----5:R-:W-:Y:S01]  /*b6b0*/  IMAD R18, R5, UR5, R18 ;  /* 0x0000000505127c24 */ /* 0x020fe2000f8e0212 */
[----:B------:R-:W-:Y:S06]  /*b6c0*/  BRA.U !UP0, `(.L_x_3021) ;  /* 0x0000000d08947547 */ /* 0x000fec000b800000 */
[----:B------:R-:W0:Y:S01]  /*b6d0*/  LDCU.64 UR8, c[0x0][0x590] ;  /* 0x0000b200ff0877ac */ /* 0x000e220008000a00 */
[----:B------:R-:W-:Y:S01]  /*b6e0*/  IMAD.MOV.U32 R6, RZ, RZ, RZ ;  /* 0x000000ffff067224 */ /* 0x000fe200078e00ff */
[----:B------:R-:W1:Y:S01]  /*b6f0*/  LDCU UR6, c[0x0][0x598] ;  /* 0x0000b300ff0677ac */ /* 0x000e620008000800 */
[----:B------:R-:W5:Y:S01]  /*b700*/  LDCU UR5, c[0x0][0x6ac] ;  /* 0x0000d580ff0577ac */ /* 0x000f620008000800 */
[----:B------:R-:W-:Y:S01]  /*b710*/  UISETP.NE.AND UP0, UPT, UR4, 0x5, UPT ;  /* 0x000000050400788c */ /* 0x000fe2000bf05270 */
[----:B0-----:R-:W-:-:S05]  /*b720*/  IMAD.HI.U32 R4, R7, UR9, R6 ;  /* 0x0000000907047c27 */ /* 0x001fca000f8e0006 */
[----:B-1----:R-:W-:-:S04]  /*b730*/  SHF.R.U32.HI R5, RZ, UR6, R4 ;  /* 0x00000006ff057c19 */ /* 0x002fc80008011604 */
[----:B------:R-:W-:-:S05]  /*b740*/  IADD3 R6, PT, PT, -R5, RZ, RZ ;  /* 0x000000ff05067210 */ /* 0x000fca0007ffe1ff */
[----:B------:R-:W-:-:S04]  /*b750*/  IMAD R7, R6, UR8, R7 ;  /* 0x0000000806077c24 */ /* 0x000fc8000f8e0207 */
        /* <DEDUP_REMOVED lines=8> */
[----:B------:R-:W-:-:S05]  /*b7e0*/  SHF.R.U32.HI R7, RZ, UR7, R6 ;  /* 0x00000007ff077c19 */ /* 0x000fca0008011606 */
[----:B------:R-:W-:-:S04]  /*b7f0*/  IMAD.MOV R4, RZ, RZ, -R7 ;  /* 0x000000ffff047224 */ /* 0x000fc800078e0a07 */
[----:B-1----:R-:W-:-:S04]  /*b800*/  IMAD R5, R4, UR8, R5 ;  /* 0x0000000804057c24 */ /* 0x002fc8000f8e0205 */
        /* <DEDUP_REMOVED lines=8> */
[----:B-1----:R-:W-:-:S04]  /*b890*/  SHF.R.U32.HI R5, RZ, UR6, R4 ;  /* 0x00000006ff057c19 */ /* 0x002fc80008011604 */
[----:B------:R-:W-:-:S05]  /*b8a0*/  IADD3 R6, PT, PT, -R5, RZ, RZ ;  /* 0x000000ff05067210 */ /* 0x000fca0007ffe1ff */
[----:B------:R-:W-:-:S04]  /*b8b0*/  IMAD R7, R6, UR8, R7 ;  /* 0x0000000806077c24 */ /* 0x000fc8000f8e0207 */
        /* <DEDUP_REMOVED lines=189> */
[----:B------:R-:W3:Y:S01]  /*c490*/  LDCU.64 UR6, c[0x0][0x680] ;  /* 0x0000d000ff0677ac */ /* 0x000ee20008000a00 */
[----:B------:R-:W-:Y:S01]  /*c4a0*/  HFMA2 R6, -RZ, RZ, 0, 0 ;  /* 0x00000000ff067431 */ /* 0x000fe200000001ff */
[----:B------:R-:W0:Y:S01]  /*c4b0*/  LDCU UR5, c[0x0][0x688] ;  /* 0x0000d100ff0577ac */ /* 0x000e220008000800 */
[----:B------:R-:W1:Y:S03]  /*c4c0*/  LDCU UR4, c[0x0][0x74c] ;  /* 0x0000e980ff0477ac */ /* 0x000e660008000800 */
[----:B---34-:R-:W-:-:S05]  /*c4d0*/  IMAD.HI.U32 R2, R7, UR7, R6 ;  /* 0x0000000707027c27 */ /* 0x018fca000f8e0006 */
[----:B0-----:R-:W-:-:S04]  /*c4e0*/  SHF.R.U32.HI R2, RZ, UR5, R2 ;  /* 0x00000005ff027c19 */ /* 0x001fc80008011602 */
[----:B------:R-:W-:-:S05]  /*c4f0*/  IADD3 R5, PT, PT, -R2, RZ, RZ ;  /* 0x000000ff02057210 */ /* 0x000fca0007ffe1ff */
[----:B------:R-:W-:-:S04]  /*c500*/  IMAD R5, R5, UR6, R7 ;  /* 0x0000000605057c24 */ /* 0x000fc8000f8e0207 */
[----:B-1----:R-:W-:-:S07]  /*c510*/  IMAD R18, R5, UR4, R18 ;  /* 0x0000000405127c24 */ /* 0x002fce000f8e0212 */
.L_x_3021:
[----:B------:R-:W5:Y:S01]  /*c520*/  LDCU.64 UR4, c[0x0][0x770] ;  /* 0x0000ee00ff0477ac */ /* 0x000f620008000a00 */
[----:B------:R-:W-:Y:S01]  /*c530*/  CS2R R4, SRZ ;  /* 0x0000000000047805 */ /* 0x000fe2000001ff00 */
[----:B------:R-:W-:Y:S02]  /*c540*/  UPLOP3.LUT UP0, UPT, UPT, UPT, UPT, 0x80, 0x8 ;  /* 0x000000000008789c */ /* 0x000fe40003f0f070 */
[----:B-----5:R-:W-:-:S04]  /*c550*/  UISETP.NE.U32.AND UP1, UPT, UR4, URZ, UPT ;  /* 0x000000ff0400728c */ /* 0x020fc8000bf25070 */
[----:B------:R-:W-:-:S09]  /*c560*/  UISETP.NE.AND.EX UP1, UPT, UR5, URZ, UPT, UP1 ;  /* 0x000000ff0500728c */ /* 0x000fd2000bf25310 */
[----:B------:R-:W-:Y:S05]  /*c570*/  BRA.U !UP1, `(.L_x_3022) ;  /* 0x0000000509387547 */ /* 0x000fea000b800000 */
[----:B------:R-:W-:Y:S01]  /*c580*/  MOV R8, 0x2 ;  /* 0x0000000200087802 */ /* 0x000fe20000000f00 */
[----:B-1-34-:R-:W-:-:S07]  /*c590*/  IMAD.MOV.U32 R2, RZ, RZ, 0x4 ;  /* 0x00000004ff027424 */ /* 0x01afce00078e00ff */
.L_x_3023:
[----:B------:R-:W1:Y:S01]  /*c5a0*/  I2F.U32.RP R6, R2 ;  /* 0x0000000200067306 */ /* 0x000e620000209000 */
[----:B------:R-:W-:-:S07]  /*c5b0*/  MOV R13, R2 ;  /* 0x00000002000d7202 */ /* 0x000fce0000000f00 */
[----:B-1----:R-:W1:Y:S02]  /*c5c0*/  MUFU.RCP R6, R6 ;  /* 0x0000000600067308 */ /* 0x002e640000001000 */
[----:B-1----:R-:W-:Y:S02]  /*c5d0*/  IADD3 R4, PT, PT, R6, 0xffffffe, RZ ;  /* 0x0ffffffe06047810 */ /* 0x002fe40007ffe0ff */
[----:B------:R-:W-:-:S04]  /*c5e0*/  LOP3.LUT R6, RZ, R2, RZ, 0x33, !PT ;  /* 0x00000002ff067212 */ /* 0x000fc800078e33ff */
[----:B------:R1:W3:Y:S02]  /*c5f0*/  F2I.FTZ.U32.TRUNC.NTZ R5, R4 ;  /* 0x0000000400057305 */ /* 0x0002e4000021f000 */
[----:B-1----:R-:W-:Y:S01]  /*c600*/  HFMA2 R4, -RZ, RZ, 0, 0 ;  /* 0x00000000ff047431 */ /* 0x002fe200000001ff */
[----:B---3--:R-:W-:-:S05]  /*c610*/  IADD3 R7, PT, PT, RZ, -R5, RZ ;  /* 0x80000005ff077210 */ /* 0x008fca0007ffe0ff */
[----:B------:R-:W-:-:S04]  /*c620*/  IMAD R7, R7, R2, RZ ;  /* 0x0000000207077224 */ /* 0x000fc800078e02ff */
[----:B------:R-:W-:-:S06]  /*c630*/  IMAD.HI.U32 R5, R5, R7, R4 ;  /* 0x0000000705057227 */ /* 0x000fcc00078e0004 */
[----:B------:R-:W-:-:S04]  /*c640*/  IMAD.HI.U32 R7, R5, R8, RZ ;  /* 0x0000000805077227 */ /* 0x000fc800078e00ff */
[----:B------:R-:W-:-:S04]  /*c650*/  IMAD.MOV R7, RZ, RZ, -R7 ;  /* 0x000000ffff077224 */ /* 0x000fc800078e0a07 */
[----:B------:R-:W-:Y:S02]  /*c660*/  IMAD R7, R2, R7, R8 ;  /* 0x0000000702077224 */ /* 0x000fe400078e0208 */
[----:B------:R-:W-:-:S03]  /*c670*/  IMAD.MOV.U32 R8, RZ, RZ, R13 ;  /* 0x000000ffff087224 */ /* 0x000fc600078e000d */
[----:B------:R-:W-:-:S13]  /*c680*/  ISETP.GE.U32.AND P0, PT, R7, R2, PT ;  /* 0x000000020700720c */ /* 0x000fda0003f06070 */
[-C--:B------:R-:W-:Y:S02]  /*c690*/  @P0 IADD3 R7, PT, PT, R7, -R2.reuse, RZ ;  /* 0x8000000207070210 */ /* 0x080fe40007ffe0ff */
[----:B------:R-:W-:Y:S02]  /*c6a0*/  ISETP.NE.U32.AND P0, PT, R2, RZ, PT ;  /* 0x000000ff0200720c */ /* 0x000fe40003f05070 */
[----:B------:R-:W-:-:S13]  /*c6b0*/  ISETP.GE.U32.AND P1, PT, R7, R2, PT ;  /* 0x000000020700720c */ /* 0x000fda0003f26070 */
[----:B------:R-:W-:-:S04]  /*c6c0*/  @P1 IADD3 R7, PT, PT, R7, -R2, RZ ;  /* 0x8000000207071210 */ /* 0x000fc80007ffe0ff */
[----:B------:R-:W-:-:S04]  /*c6d0*/  SEL R2, R6, R7, !P0 ;  /* 0x0000000706027207 */ /* 0x000fc80004000000 */
[----:B------:R-:W-:-:S13]  /*c6e0*/  ISETP.NE.AND P1, PT, R2, RZ, PT ;  /* 0x000000ff0200720c */ /* 0x000fda0003f25270 */
[----:B------:R-:W-:Y:S05]  /*c6f0*/  @P1 BRA `(.L_x_3023) ;  /* 0xfffffffc00a81947 */ /* 0x000fea000383ffff */
[C---:B------:R-:W-:Y:S01]  /*c700*/  IMAD.HI.U32 R7, R5.reuse, 0x4, RZ ;  /* 0x0000000405077827 */ /* 0x040fe200078e00ff */
[----:B------:R-:W-:Y:S03]  /*c710*/  BSSY.RECONVERGENT B0, `(.L_x_3024) ;  /* 0x000002e000007945 */ /* 0x000fe60003800200 */
[----:B------:R-:W-:Y:S01]  /*c720*/  IMAD.HI.U32 R11, R5, 0x2, RZ ;  /* 0x00000002050b7827 */ /* 0x000fe200078e00ff */
[----:B------:R-:W-:-:S04]  /*c730*/  IADD3 R2, PT, PT, -R7, RZ, RZ ;  /* 0x000000ff07027210 */ /* 0x000fc80007ffe1ff */
[----:B------:R-:W-:Y:S01]  /*c740*/  IADD3 R4, PT, PT, -R11, RZ, RZ ;  /* 0x000000ff0b047210 */ /* 0x000fe20007ffe1ff */
[----:B------:R-:W-:-:S04]  /*c750*/  IMAD R2, R13, R2, 0x4 ;  /* 0x000000040d027424 */ /* 0x000fc800078e0202 */
[----:B------:R-:W-:Y:S01]  /*c760*/  IMAD R4, R13, R4, 0x2 ;  /* 0x000000020d047424 */ /* 0x000fe200078e0204 */
[----:B------:R-:W-:-:S04]  /*c770*/  ISETP.GE.U32.AND P2, PT, R2, R13, PT ;  /* 0x0000000d0200720c */ /* 0x000fc80003f46070 */
[----:B------:R-:W-:-:S09]  /*c780*/  ISETP.GE.U32.AND P1, PT, R4, R13, PT ;  /* 0x0000000d0400720c */ /* 0x000fd20003f26070 */
[----:B------:R-:W-:Y:S01]  /*c790*/  @P2 IADD3 R2, PT, PT, R2, -R13, RZ ;  /* 0x8000000d02022210 */ /* 0x000fe20007ffe0ff */
[----:B------:R-:W-:-:S03]  /*c7a0*/  @P2 VIADD R7, R7, 0x1 ;  /* 0x0000000107072836 */ /* 0x000fc60000000000 */
[-C--:B------:R-:W-:Y:S02]  /*c7b0*/  ISETP.GE.U32.AND P3, PT, R2, R13.reuse, PT ;  /* 0x0000000d0200720c */ /* 0x080fe40003f66070 */
[-C--:B------:R-:W-:Y:S02]  /*c7c0*/  @P1 IADD3 R4, PT, PT, R4, -R13.reuse, RZ ;  /* 0x8000000d04041210 */ /* 0x080fe40007ffe0ff */
[----:B------:R-:W-:Y:S02]  /*c7d0*/  @P1 IADD3 R11, PT, PT, R11, 0x1, RZ ;  /* 0x000000010b0b1810 */ /* 0x000fe40007ffe0ff */
[----:B------:R-:W-:-:S07]  /*c7e0*/  ISETP.GE.U32.AND P2, PT, R4, R13, PT ;  /* 0x0000000d0400720c */ /* 0x000fce0003f46070 */
[----:B------:R-:W-:-:S04]  /*c7f0*/  @P3 IADD3 R7, PT, PT, R7, 0x1, RZ ;  /* 0x0000000107073810 */ /* 0x000fc80007ffe0ff */
[----:B------:R-:W-:Y:S02]  /*c800*/  SEL R5, R6, R7, !P0 ;  /* 0x0000000706057207 */ /* 0x000fe40004000000 */
[----:B------:R-:W-:-:S03]  /*c810*/  @P2 VIADD R11, R11, 0x1 ;  /* 0x000000010b0b2836 */ /* 0x000fc60000000000 */
[----:B------:R-:W-:Y:S02]  /*c820*/  IMAD.WIDE.U32 R4, R5, R18, RZ ;  /* 0x0000001205047225 */ /* 0x000fe400078e00ff */
[----:B------:R-:W-:-:S03]  /*c830*/  SEL R6, R6, R11, !P0 ;  /* 0x0000000b06067207 */ /* 0x000fc60004000000 */
[----:B------:R-:W-:-:S13]  /*c840*/  LOP3.LUT P1, RZ, R5, 0x7, RZ, 0xc0, !PT ;  /* 0x0000000705ff7812 */ /* 0x000fda000782c0ff */
[----:B------:R-:W-:Y:S05]  /*c850*/  @P1 BRA `(.L_x_3025) ;  /* 0x0000000000541947 */ /* 0x000fea0003800000 */
[----:B------:R-:W1:Y:S01]  /*c860*/  I2F.U32.RP R2, R6 ;  /* 0x0000000600027306 */ /* 0x000e620000209000 */
[----:B------:R-:W-:Y:S02]  /*c870*/  IADD3 R5, PT, PT, RZ, -R6, RZ ;  /* 0x80000006ff057210 */ /* 0x000fe40007ffe0ff */
[----:B------:R-:W-:-:S05]  /*c880*/  ISETP.NE.U32.AND P2, PT, R6, RZ, PT ;  /* 0x000000ff0600720c */ /* 0x000fca0003f45070 */
[----:B-1----:R-:W1:Y:S02]  /*c890*/  MUFU.RCP R2, R2 ;  /* 0x0000000200027308 */ /* 0x002e640000001000 */
[----:B-1----:R-:W-:-:S06]  /*c8a0*/  IADD3 R10, PT, PT, R2, 0xffffffe, RZ ;  /* 0x0ffffffe020a7810 */ /* 0x002fcc0007ffe0ff */
[----:B------:R1:W3:Y:S02]  /*c8b0*/  F2I.FTZ.U32.TRUNC.NTZ R11, R10 ;  /* 0x0000000a000b7305 */ /* 0x0002e4000021f000 */
[----:B-1----:R-:W-:Y:S02]  /*c8c0*/  HFMA2 R10, -RZ, RZ, 0, 0 ;  /* 0x00000000ff0a7431 */ /* 0x002fe400000001ff */
[----:B---3--:R-:W-:-:S04]  /*c8d0*/  IMAD R5, R5, R11, RZ ;  /* 0x0000000b05057224 */ /* 0x008fc800078e02ff */
[----:B------:R-:W-:-:S06]  /*c8e0*/  IMAD.HI.U32 R11, R11, R5, R10 ;  /* 0x000000050b0b7227 */ /* 0x000fcc00078e000a */
[----:B------:R-:W-:-:S04]  /*c8f0*/  IMAD.HI.U32 R11, R11, R4, RZ ;  /* 0x000000040b0b7227 */ /* 0x000fc800078e00ff */
[----:B------:R-:W-:-:S04]  /*c900*/  IMAD.MOV R5, RZ, RZ, -R11 ;  /* 0x000000ffff057224 */ /* 0x000fc800078e0a0b */
[----:B------:R-:W-:-:S05]  /*c910*/  IMAD R5, R6, R5, R4 ;  /* 0x0000000506057224 */ /* 0x000fca00078e0204 */
[----:B------:R-:W-:-:S13]  /*c920*/  ISETP.GE.U32.AND P0, PT, R5, R6, PT ;  /* 0x000000060500720c */ /* 0x000fda0003f06070 */
[----:B------:R-:W-:Y:S02]  /*c930*/  @P0 IADD3 R5, PT, PT, -R6, R5, RZ ;  /* 0x0000000506050210 */ /* 0x000fe40007ffe1ff */
[----:B------:R-:W-:Y:S02]  /*c940*/  @P0 IADD3 R11, PT, PT, R11, 0x1, RZ ;  /* 0x000000010b0b0810 */ /* 0x000fe40007ffe0ff */
[----:B------:R-:W-:Y:S02]  /*c950*/  ISETP.GE.U32.AND P1, PT, R5, R6, PT ;  /* 0x000000060500720c */ /* 0x000fe40003f26070 */
[----:B------:R-:W-:-:S11]  /*c960*/  MOV R5, RZ ;  /* 0x000000ff00057202 */ /* 0x000fd60000000f00 */
[----:B------:R-:W-:Y:S02]  /*c970*/  @P1 IADD3 R11, PT, PT, R11, 0x1, RZ ;  /* 0x000000010b0b1810 */ /* 0x000fe40007ffe0ff */
[----:B------:R-:W-:-:S05]  /*c980*/  @!P2 LOP3.LUT R11, RZ, R6, RZ, 0x33, !PT ;  /* 0x00000006ff0ba212 */ /* 0x000fca00078e33ff */
[----:B------:R-:W-:Y:S01]  /*c990*/  IMAD.MOV.U32 R4, RZ, RZ, R11 ;  /* 0x000000ffff047224 */ /* 0x000fe200078e000b */
[----:B------:R-:W-:Y:S06]  /*c9a0*/  BRA `(.L_x_3026) ;  /* 0x0000000000107947 */ /* 0x000fec0003800000 */
.L_x_3025:
[----:B------:R-:W-:-:S07]  /*c9b0*/  MOV R2, 0xc9d0 ;  /* 0x0000c9d000027802 */ /* 0x000fce0000000f00 */
[----:B0-2---:R-:W-:Y:S05]  /*c9c0*/  CALL.REL.NOINC `($__internal_0_$__cuda_sm20_div_u64) ;  /* 0x0000002800187944 */ /* 0x005fea0003c00000 */
[----:B------:R-:W-:Y:S02]  /*c9d0*/  MOV R4, R6 ;  /* 0x0000000600047202 */ /* 0x000fe40000000f00 */
[----:B------:R-:W-:-:S07]  /*c9e0*/  MOV R5, R7 ;  /* 0x0000000700057202 */ /* 0x000fce0000000f00 */
.L_x_3026:
[----:B------:R-:W-:Y:S05]  /*c9f0*/  BSYNC.RECONVERGENT B0 ;  /* 0x0000000000007941 */ /* 0x000fea0003800200 */
.L_x_3024:
[----:B------:R-:W1:Y:S02]  /*ca00*/  LDCU.64 UR4, c[0x0][0x770] ;  /* 0x0000ee00ff0477ac */ /* 0x000e640008000a00 */
[----:B-1----:R-:W-:Y:S02]  /*ca10*/  UISETP.NE.U32.AND UP0, UPT, UR4, URZ, UPT ;  /* 0x000000ff0400728c */ /* 0x002fe4000bf05070 */
[----:B------:R-:W-:Y:S02]  /*ca20*/  IADD3 R4, P0, PT, R4, UR4, RZ ;  /* 0x0000000404047c10 */ /* 0x000fe4000ff1e0ff */
[----:B------:R-:W-:Y:S02]  /*ca30*/  UISETP.NE.AND.EX UP0, UPT, UR5, URZ, UPT, UP0 ;  /* 0x000000ff0500728c */ /* 0x000fe4000bf05300 */
[----:B------:R-:W-:Y:S02]  /*ca40*/  IADD3.X R5, PT, PT, R5, UR5, RZ, P0, !PT ;  /* 0x0000000505057c10 */ /* 0x000fe400087fe4ff */
[----:B------:R-:W-:-:S11]  /*ca50*/  UPLOP3.LUT UP0, UPT, UPT, UPT, UP0, 0x40, 0x4 ;  /* 0x000000000004789c */ /* 0x000fd60003f0e800 */
.L_x_3022:
[----:B------:R-:W5:Y:S02]  /*ca60*/  LDCU UR4, c[0x0][0x3a8] ;  /* 0x00007500ff0477ac */ /* 0x000f640008000800 */
[----:B-----5:R-:W-:-:S09]  /*ca70*/  UISETP.NE.AND UP1, UPT, UR4, URZ, UPT ;  /* 0x000000ff0400728c */ /* 0x020fd2000bf25270 */
[----:B------:R-:W-:Y:S05]  /*ca80*/  BRA.U !UP1, `(.L_x_3027) ;  /* 0x00000021097c7547 */ /* 0x000fea000b800000 */
[----:B-1-34-:R-:W1:Y:S01]  /*ca90*/  S2R R2, SR_CTAID.X ;  /* 0x0000000000027919 */ /* 0x01ae620000002500 */
[----:B------:R-:W3:Y:S01]  /*caa0*/  LDCU UR4, c[0x0][0x55c] ;  /* 0x0000ab80ff0477ac */ /* 0x000ee20008000800 */
[----:B------:R-:W-:Y:S01]  /*cab0*/  IMAD.MOV.U32 R16, RZ, RZ, RZ ;  /* 0x000000ffff107224 */ /* 0x000fe200078e00ff */
[----:B------:R-:W2:Y:S01]  /*cac0*/  LDCU UR5, c[0x0][0x3ac] ;  /* 0x00007580ff0577ac */ /* 0x000ea20008000800 */
[----:B------:R-:W0:Y:S01]  /*cad0*/  LDCU UR6, c[0x0][0x3b0] ;  /* 0x00007600ff0677ac */ /* 0x000e220008000800 */
[----:B------:R-:W1:Y:S01]  /*cae0*/  LDCU UR7, c[0x0][0x398] ;  /* 0x00007300ff0777ac */ /* 0x000e620008000800 */
[----:B---3--:R-:W-:Y:S01]  /*caf0*/  UISETP.NE.AND UP1, UPT, UR4, URZ, UPT ;  /* 0x000000ff0400728c */ /* 0x008fe2000bf25270 */
[----:B--2---:R-:W-:-:S04]  /*cb00*/  IMAD R6, R0, UR5, RZ ;  /* 0x0000000500067c24 */ /* 0x004fc8000f8e02ff */
[----:B0-----:R-:W-:-:S04]  /*cb10*/  IMAD R7, R3, UR6, R6 ;  /* 0x0000000603077c24 */ /* 0x001fc8000f8e0206 */
[----:B-1----:R-:W-:Y:S01]  /*cb20*/  IMAD R7, R2, UR7, R7 ;  /* 0x0000000702077c24 */ /* 0x002fe2000f8e0207 */
        /* <DEDUP_REMOVED lines=278> */
.L_x_3028:
        /* <DEDUP_REMOVED lines=24> */
.L_x_3030:
[----:B------:R-:W-:Y:S05]  /*de10*/  BSYNC.RECONVERGENT B0 ;  /* 0x0000000000007941 */ /* 0x000fea0003800200 */
.L_x_3029:
        /* <DEDUP_REMOVED lines=35> */
.L_x_3032:
[----:B------:R-:W-:Y:S05]  /*e050*/  BSYNC.RECONVERGENT B0 ;  /* 0x0000000000007941 */ /* 0x000fea0003800200 */
.L_x_3031:
        /* <DEDUP_REMOVED lines=18> */
[----:B-1----:R-:W-:-:S08]  /*e180*/  IMAD.U32 R7, RZ, RZ, UR5 ;  /* 0x00000005ff077e24 */ /* 0x002fd0000f8e00ff */
        /* <DEDUP_REMOVED lines=12> */
.L_x_3037:
        /* <DEDUP_REMOVED lines=8> */
.L_x_3036:
[----:B------:R-:W-:Y:S05]  /*e2d0*/  BRA `(.L_x_3035) ;  /* 0x0000000000447947 */ /* 0x000fea0003800000 */
.L_x_3034:
        /* <DEDUP_REMOVED lines=9> */
.L_x_3038:
[----:B------:R-:W-:-:S04]  /*e370*/  IMAD.IADD R11, R2, 0x1, R13 ;  /* 0x00000001020b7824 */ /* 0x000fc800078e020d */
[----:B-1----:R-:W-:-:S04]  /*e380*/  IMAD R11, R11, R6, R0 ;  /* 0x000000060b0b7224 */ /* 0x002fc800078e0200 */
[----:B--2---:R-:W-:-:S06]  /*e390*/  IMAD.WIDE.U32 R10, R11, 0x4, R8 ;  /* 0x000000040b0a7825 */ /* 0x004fcc00078e0008 */
[----:B------:R-:W2:Y:S01]  /*e3a0*/  LDG.E R10, desc[UR36][R10.64] ;  /* 0x000000240a0a7981 */ /* 0x000ea2000c1e1900 */
[----:B---3--:R-:W-:-:S04]  /*e3b0*/  IADD3 R13, PT, PT, R12, R13, RZ ;  /* 0x0000000d0c0d7210 */ /* 0x008fc80007ffe0ff */
[----:B------:R-:W-:Y:S01]  /*e3c0*/  ISETP.GE.U32.AND P1, PT, R13, UR5, PT ;  /* 0x000000050d007c0c */ /* 0x000fe2000bf26070 */
[----:B--2---:R-:W-:-:S12]  /*e3d0*/  FADD.FTZ R7, R10, R7 ;  /* 0x000000070a077221 */ /* 0x004fd80000010000 */
[----:B------:R-:W-:Y:S05]  /*e3e0*/  @!P1 BRA `(.L_x_3038) ;  /* 0xfffffffc00e09947 */ /* 0x000fea000383ffff */
.L_x_3035:
[----:B------:R-:W-:Y:S05]  /*e3f0*/  BSYNC.RECONVERGENT B0 ;  /* 0x0000000000007941 */ /* 0x000fea0003800200 */
.L_x_3033:
        /* <DEDUP_REMOVED lines=12> */
.L_x_3040:
        /* <DEDUP_REMOVED lines=13> */
.L_x_3039:
        /* <DEDUP_REMOVED lines=8> */
[----:B------:R-:W-:-:S07]  /*e610*/  MOV R3, UR5 ;  /* 0x0000000500037c02 */ /* 0x000fce0008000f00 */
.L_x_3043:
[----:B------:R-:W-:Y:S01]  /*e620*/  SHF.R.U32.HI R9, RZ, 0x1, R3 ;  /* 0x00000001ff097819 */ /* 0x000fe20000011603 */
[----:B------:R-:W-:Y:S04]  /*e630*/  BAR.SYNC.DEFER_BLOCKING 0x0 ;  /* 0x0000000000007b1d */ /* 0x000fe80000010000 */
[----:B------:R-:W-:-:S05]  /*e640*/  IMAD.IADD R6, R9, 0x1, R0 ;  /* 0x0000000109067824 */ /* 0x000fca00078e0200 */
        /* <DEDUP_REMOVED lines=9> */
.L_x_3042:
[----:B------:R-:W-:Y:S01]  /*e6e0*/  BAR.SYNC.DEFER_BLOCKING 0x0 ;  /* 0x0000000000007b1d */ /* 0x000fe20000010000 */
[----:B------:R-:W-:-:S09]  /*e6f0*/  UISETP.GE.U32.AND UP1, UPT, UR4, 0x2, UPT ;  /* 0x000000020400788c */ /* 0x000fd2000bf26070 */
[----:B------:R-:W-:Y:S05]  /*e700*/  BRA.U !UP1, `(.L_x_3041) ;  /* 0x0000000109187547 */ /* 0x000fea000b800000 */
[----:B------:R-:W-:-:S07]  /*e710*/  HFMA2 R0, -RZ, RZ, 0, 5.9604644775390625e-08 ;  /* 0x00000001ff007431 */ /* 0x000fce00000001ff */
.L_x_3044:
[----:B01----:R0:W1:Y:S02]  /*e720*/  SHFL.DOWN PT, R2, R7, R0, 0x1f ;  /* 0x08001f0007027589 */ /* 0x00306400000e0000 */
[----:B0-----:R-:W-:-:S05]  /*e730*/  IMAD.SHL.U32 R0, R0, 0x2, RZ ;  /* 0x0000000200007824 */ /* 0x001fca00078e00ff */
[----:B------:R-:W-:Y:S01]  /*e740*/  ISETP.GE.AND P1, PT, R0, UR4, PT ;  /* 0x0000000400007c0c */ /* 0x000fe2000bf26270 */
[----:B-1----:R-:W-:-:S12]  /*e750*/  FADD.FTZ R7, R2, R7 ;  /* 0x0000000702077221 */ /* 0x002fd80000010000 */
[----:B------:R-:W-:Y:S05]  /*e760*/  @!P1 BRA `(.L_x_3044) ;  /* 0xfffffffc00ec9947 */ /* 0x000fea000383ffff */
.L_x_3041:
[----:B------:R-:W-:Y:S05]  /*e770*/  @!P0 EXIT ;  /* 0x000000000000894d */ /* 0x000fea0003800000 */
[----:B------:R-:W-:Y:S05]  /*e780*/  BRA.U !UP0, `(.L_x_3045) ;  /* 0x0000000108a87547 */ /* 0x000fea000b800000 */
[----:B------:R-:W2:Y:S01]  /*e790*/  LDCU.U8 UR6, c[0x0][0x790] ;  /* 0x0000f200ff0677ac */ /* 0x000ea20008000000 */
[----:B------:R-:W0:Y:S01]  /*e7a0*/  LDCU.64 UR4, c[0x0][0x760] ;  /* 0x0000ec00ff0477ac */ /* 0x000e220008000a00 */
[----:B------:R-:W3:Y:S01]  /*e7b0*/  LDCU.U8 UR7, c[0x0][0x791] ;  /* 0x0000f220ff0777ac */ /* 0x000ee20008000000 */
[----:B--2---:R-:W-:Y:S01]  /*e7c0*/  UISETP.NE.AND UP0, UPT, UR6, URZ, UPT ;  /* 0x000000ff0600728c */ /* 0x004fe2000bf05270 */
[----:B01----:R-:W-:-:S04]  /*e7d0*/  IADD3 R2, P0, PT, R16, UR4, RZ ;  /* 0x0000000410027c10 */ /* 0x003fc8000ff1e0ff */
[----:B------:R-:W-:Y:S01]  /*e7e0*/  IADD3.X R3, PT, PT, RZ, UR5, RZ, P0, !PT ;  /* 0x00000005ff037c10 */ /* 0x000fe200087fe4ff */
[----:B---3--:R-:W-:-:S03]  /*e7f0*/  UISETP.NE.AND UP1, UPT, UR7, URZ, UPT ;  /* 0x000000ff0700728c */ /* 0x008fc6000bf25270 */
[----:B------:R-:W-:Y:S08]  /*e800*/  BRA.U !UP0, `(.L_x_3046) ;  /* 0x00000001080c7547 */ /* 0x000ff0000b800000 */
[----:B------:R-:W2:Y:S02]  /*e810*/  LDG.E.U16 R0, desc[UR36][R2.64] ;  /* 0x0000002402007981 */ /* 0x000ea4000c1e1500 */
[----:B--2---:R-:W-:-:S05]  /*e820*/  SHF.L.U32 R0, R0, 0x10, RZ ;  /* 0x0000001000007819 */ /* 0x004fca00000006ff */
[----:B------:R-:W-:-:S07]  /*e830*/  FADD.FTZ R7, R7, R0 ;  /* 0x0000000007077221 */ /* 0x000fce0000010000 */
.L_x_3046:
[----:B------:R-:W-:Y:S05]  /*e840*/  BRA.U !UP1, `(.L_x_3047) ;  /* 0x00000001096c7547 */ /* 0x000fea000b800000 */
[----:B------:R-:W0:Y:S01]  /*e850*/  LDCU UR5, c[0x0][0x794] ;  /* 0x0000f280ff0577ac */ /* 0x000e220008000800 */
[----:B------:R-:W1:Y:S01]  /*e860*/  LDCU UR4, c[0x0][0x380] ;  /* 0x00007000ff0477ac */ /* 0x000e620008000800 */
[----:B0-----:R-:W-:Y:S01]  /*e870*/  UISETP.NE.AND UP0, UPT, UR5, 0x1, UPT ;  /* 0x000000010500788c */ /* 0x001fe2000bf05270 */
[----:B-1----:R-:W-:-:S05]  /*e880*/  FMUL.FTZ R7, R7, UR4 ;  /* 0x0000000407077c20 */ /* 0x002fca0008410000 */
[----:B------:R-:W-:-:S03]  /*e890*/  F2FP.BF16.F32.PACK_AB R18, RZ, R7 ;  /* 0x00000007ff12723e */ /* 0x000fc600000010ff */
[----:B------:R-:W-:Y:S05]  /*e8a0*/  BRA.U !UP0, `(.L_x_3048) ;  /* 0x0000000108407547 */ /* 0x000fea000b800000 */
[----:B------:R-:W-:Y:S01]  /*e8b0*/  MOV R2, 0x0 ;  /* 0x0000000000027802 */ /* 0x000fe20000000f00 */
[----:B------:R-:W0:Y:S01]  /*e8c0*/  LDCU.64 UR4, c[0x4][0x590] ;  /* 0x0100b200ff0477ac */ /* 0x000e220008000a00 */
[----:B------:R-:W-:Y:S01]  /*e8d0*/  HFMA2 R8, -RZ, RZ, 0, 4.4763088226318359375e-05 ;  /* 0x000002efff087431 */ /* 0x000fe200000001ff */
[----:B------:R-:W-:Y:S01]  /*e8e0*/  MOV R12, 0x1 ;  /* 0x00000001000c7802 */ /* 0x000fe20000000f00 */
[----:B------:R-:W-:Y:S01]  /*e8f0*/  HFMA2 R13, -RZ, RZ, 0, 0 ;  /* 0x00000000ff0d7431 */ /* 0x000fe200000001ff */
[----:B------:R-:W1:Y:S01]  /*e900*/  LDCU.64 UR6, c[0x4][0x578] ;  /* 0x0100af00ff0677ac */ /* 0x000e620008000a00 */
[----:B------:R-:W2:Y:S01]  /*e910*/  LDC.64 R2, c[0x4][R2] ;  /* 0x0100000002027b82 */ /* 0x000ea20000000a00 */
[----:B------:R-:W3:Y:S01]  /*e920*/  LDCU.64 UR8, c[0x4][0x238] ;  /* 0x01004700ff0877ac */ /* 0x000ee20008000a00 */
[----:B0-----:R-:W-:Y:S01]  /*e930*/  MOV R4, UR4 ;  /* 0x0000000400047c02 */ /* 0x001fe20008000f00 */
[----:B------:R-:W-:Y:S01]  /*e940*/  IMAD.U32 R5, RZ, RZ, UR5 ;  /* 0x00000005ff057e24 */ /* 0x000fe2000f8e00ff */
[----:B-1----:R-:W-:-:S02]  /*e950*/  MOV R6, UR6 ;  /* 0x0000000600067c02 */ /* 0x002fc40008000f00 */
[----:B------:R-:W-:Y:S02]  /*e960*/  MOV R7, UR7 ;  /* 0x0000000700077c02 */ /* 0x000fe40008000f00 */
[----:B---3--:R-:W-:Y:S01]  /*e970*/  MOV R10, UR8 ;  /* 0x00000008000a7c02 */ /* 0x008fe20008000f00 */
[----:B------:R-:W-:-:S07]  /*e980*/  IMAD.U32 R11, RZ, RZ, UR9 ;  /* 0x00000009ff0b7e24 */ /* 0x000fce000f8e00ff */
[----:B------:R-:W-:-:S07]  /*e990*/  LEPC R20, `(.L_x_3048) ;  /* 0x000000001014794e */ /* 0x000fce0000000000 */
[----:B--2---:R-:W-:Y:S05]  /*e9a0*/  CALL.ABS.NOINC R2 ;  /* 0x0000000002007343 */ /* 0x004fea0003c00000 */
.L_x_3048:
[----:B------:R-:W0:Y:S02]  /*e9b0*/  LDCU.64 UR4, c[0x0][0x760] ;  /* 0x0000ec00ff0477ac */ /* 0x000e240008000a00 */
[----:B0-----:R-:W-:-:S05]  /*e9c0*/  IADD3 R16, P0, PT, R16, UR4, RZ ;  /* 0x0000000410107c10 */ /* 0x001fca000ff1e0ff */
[----:B------:R-:W-:-:S05]  /*e9d0*/  IMAD.X R17, RZ, RZ, UR5, P0 ;  /* 0x00000005ff117e24 */ /* 0x000fca00080e06ff */
[----:B------:R-:W-:Y:S01]  /*e9e0*/  STG.E.U16 desc[UR36][R16.64], R18 ;  /* 0x0000001210007986 */ /* 0x000fe2000c101524 */
[----:B------:R-:W-:Y:S05]  /*e9f0*/  EXIT ;  /* 0x000000000000794d */ /* 0x000fea0003800000 */
.L_x_3047:
[----:B------:R-:W-:-:S05]  /*ea00*/  F2FP.BF16.F32.PACK_AB R7, RZ, R7 ;  /* 0x00000007ff07723e */ /* 0x000fca00000010ff */
[----:B------:R-:W-:Y:S01]  /*ea10*/  STG.E.U16 desc[UR36][R2.64], R7 ;  /* 0x0000000702007986 */ /* 0x000fe2000c101524 */
[----:B------:R-:W-:Y:S05]  /*ea20*/  EXIT ;  /* 0x000000000000794d */ /* 0x000fea0003800000 */
.L_x_3045:
[----:B------:R-:W2:Y:S01]  /*ea30*/  LDCU.U8 UR4, c[0x0][0x790] ;  /* 0x0000f200ff0477ac */ /* 0x000ea20008000000 */
[----:B------:R-:W3:Y:S01]  /*ea40*/  LDCU.U8 UR5, c[0x0][0x791] ;  /* 0x0000f220ff0577ac */ /* 0x000ee20008000000 */
[----:B--2---:R-:W-:Y:S02]  /*ea50*/  UISETP.NE.AND UP0, UPT, UR4, URZ, UPT ;  /* 0x000000ff0400728c */ /* 0x004fe4000bf05270 */
[----:B---3--:R-:W-:-:S07]  /*ea60*/  UISETP.NE.AND UP1, UPT, UR5, URZ, UPT ;  /* 0x000000ff0500728c */ /* 0x008fce000bf25270 */
[----:B------:R-:W-:Y:S05]  /*ea70*/  BRA.U !UP0, `(.L_x_3049) ;  /* 0x0000000108087547 */ /* 0x000fea000b800000 */
[----:B------:R-:W0:Y:S02]  /*ea80*/  LDG.E R0, desc[UR36][R4.64] ;  /* 0x0000002404007981 */ /* 0x000e24000c1e1900 */
[----:B01----:R-:W-:-:S07]  /*ea90*/  FADD.FTZ R7, R7, R0 ;  /* 0x0000000007077221 */ /* 0x003fce0000010000 */
.L_x_3049:
[----:B------:R-:W-:Y:S05]  /*eaa0*/  BRA.U !UP1, `(.L_x_3050) ;  /* 0x00000001096c7547 */ /* 0x000fea000b800000 */
[----:B------:R-:W2:Y:S01]  /*eab0*/  LDCU UR5, c[0x0][0x794] ;  /* 0x0000f280ff0577ac */ /* 0x000ea20008000800 */
[----:B------:R-:W0:Y:S01]  /*eac0*/  LDCU UR4, c[0x0][0x380] ;  /* 0x00007000ff0477ac */ /* 0x000e220008000800 */
[----:B--2---:R-:W-:Y:S01]  /*ead0*/  UISETP.NE.AND UP0, UPT, UR5, 0x1, UPT ;  /* 0x000000010500788c */ /* 0x004fe2000bf05270 */
[----:B01----:R-:W-:-:S05]  /*eae0*/  FMUL.FTZ R7, R7, UR4 ;  /* 0x0000000407077c20 */ /* 0x003fca0008410000 */
[----:B------:R-:W-:-:S03]  /*eaf0*/  F2FP.BF16.F32.PACK_AB R18, RZ, R7 ;  /* 0x00000007ff12723e */ /* 0x000fc600000010ff */
[----:B------:R-:W-:Y:S05]  /*eb00*/  BRA.U !UP0, `(.L_x_3051) ;  /* 0x0000000108407547 */ /* 0x000fea000b800000 */
        /* <DEDUP_REMOVED lines=8> */
[----:B0-----:R-:W-:Y:S02]  /*eb90*/  MOV R4, UR4 ;  /* 0x0000000400047c02 */ /* 0x001fe40008000f00 */
[----:B------:R-:W-:-:S02]  /*eba0*/  MOV R5, UR5 ;  /* 0x0000000500057c02 */ /* 0x000fc40008000f00 */
[----:B-1----:R-:W-:Y:S01]  /*ebb0*/  MOV R6, UR6 ;  /* 0x0000000600067c02 */ /* 0x002fe20008000f00 */
[----:B------:R-:W-:Y:S01]  /*ebc0*/  IMAD.U32 R7, RZ, RZ, UR7 ;  /* 0x00000007ff077e24 */ /* 0x000fe2000f8e00ff */
[----:B---3--:R-:W-:Y:S02]  /*ebd0*/  MOV R10, UR8 ;  /* 0x00000008000a7c02 */ /* 0x008fe40008000f00 */
[----:B------:R-:W-:-:S07]  /*ebe0*/  MOV R11, UR9 ;  /* 0x00000009000b7c02 */ /* 0x000fce0008000f00 */
[----:B------:R-:W-:-:S07]  /*ebf0*/  LEPC R20, `(.L_x_3051) ;  /* 0x000000001014794e */ /* 0x000fce0000000000 */
[----:B--2---:R-:W-:Y:S05]  /*ec00*/  CALL.ABS.NOINC R2 ;  /* 0x0000000002007343 */ /* 0x004fea0003c00000 */
.L_x_3051:
[----:B------:R-:W0:Y:S02]  /*ec10*/  LDCU.64 UR4, c[0x0][0x760] ;  /* 0x0000ec00ff0477ac */ /* 0x000e240008000a00 */
[----:B0-----:R-:W-:-:S04]  /*ec20*/  IADD3 R16, P0, PT, R16, UR4, RZ ;  /* 0x0000000410107c10 */ /* 0x001fc8000ff1e0ff */
[----:B------:R-:W-:-:S05]  /*ec30*/  IADD3.X R17, PT, PT, RZ, UR5, RZ, P0, !PT ;  /* 0x00000005ff117c10 */ /* 0x000fca00087fe4ff */
[----:B------:R-:W-:Y:S01]  /*ec40*/  STG.E.U16 desc[UR36][R16.64], R18 ;  /* 0x0000001210007986 */ /* 0x000fe2000c101524 */
[----:B------:R-:W-:Y:S05]  /*ec50*/  EXIT ;  /* 0x000000000000794d */ /* 0x000fea0003800000 */
.L_x_3050:
[----:B------:R-:W-:Y:S01]  /*ec60*/  STG.E desc[UR36][R4.64], R7 ;  /* 0x0000000704007986 */ /* 0x000fe2000c101924 */
[----:B------:R-:W-:Y:S05]  /*ec70*/  EXIT ;  /* 0x000000000000794d */ /* 0x000fea0003800000 */
.L_x_3027:
[----:B------:R-:W5:Y:S02]  /*ec80*/  LDCU UR4, c[0x0][0x390] ;  /* 0x00007200ff0477ac */ /* 0x000f640008000800 */
[----:B-----5:R-:W-:-:S13]  /*ec90*/  ISETP.GE.AND P0, PT, R17, UR4, PT ;  /* 0x0000000411007c0c */ /* 0x020fda000bf06270 */
[----:B------:R-:W-:Y:S05]  /*eca0*/  @P0 EXIT ;  /* 0x000000000000094d */ /* 0x000fea0003800000 */
[----:B------:R-:W5:Y:S01]  /*ecb0*/  LDCU UR4, c[0x0][0x3a0] ;  /* 0x00007400ff0477ac */ /* 0x000f620008000800 */
[----:B--2---:R-:W-:Y:S02]  /*ecc0*/  ISETP.NE.AND P1, PT, R0, RZ, PT ;  /* 0x000000ff0000720c */ /* 0x004fe40003f25270 */
[----:B-----5:R-:W-:-:S13]  /*ecd0*/  ISETP.NE.AND P0, PT, RZ, UR4, PT ;  /* 0x00000004ff007c0c */ /* 0x020fda000bf05270 */
[----:B------:R-:W-:Y:S05]  /*ece0*/  @P0 EXIT P1 ;  /* 0x000000000000094d */ /* 0x000fea0000800000 */
[----:B------:R-:W2:Y:S01]  /*ecf0*/  LDCU UR4, c[0x0][0x3a4] ;  /* 0x00007480ff0477ac */ /* 0x000ea20008000800 */
[----:B0-----:R-:W-:Y:S02]  /*ed00*/  ISETP.NE.AND P1, PT, R3, RZ, PT ;  /* 0x000000ff0300720c */ /* 0x001fe40003f25270 */
[----:B--2---:R-:W-:-:S13]  /*ed10*/  ISETP.NE.AND P0, PT, RZ, UR4, PT ;  /* 0x00000004ff007c0c */ /* 0x004fda000bf05270 */
[----:B------:R-:W-:Y:S05]  /*ed20*/  @P0 EXIT P1 ;  /* 0x000000000000094d */ /* 0x000fea0000800000 */
[----:B------:R-:W-:Y:S05]  /*ed30*/  BRA.U !UP0, `(.L_x_3052) ;  /* 0x0000000108a87547 */ /* 0x000fea000b800000 */
[----:B------:R-:W0:Y:S01]  /*ed40*/  LDCU.U8 UR6, c[0x0][0x790] ;  /* 0x0000f200ff0677ac */ /* 0x000e220008000000 */
[----:B------:R-:W1:Y:S01]  /*ed50*/  LDCU.64 UR4, c[0x0][0x760] ;  /* 0x0000ec00ff0477ac */ /* 0x000e620008000a00 */
[----:B------:R-:W2:Y:S01]  /*ed60*/  LDCU.U8 UR7, c[0x0][0x791] ;  /* 0x0000f220ff0777ac */ /* 0x000ea20008000000 */
[----:B0-----:R-:W-:Y:S01]  /*ed70*/  UISETP.NE.AND UP0, UPT, UR6, URZ, UPT ;  /* 0x000000ff0600728c */ /* 0x001fe2000bf05270 */
[----:B-1-34-:R-:W-:-:S04]  /*ed80*/  IADD3 R2, P0, PT, R18, UR4, RZ ;  /* 0x0000000412027c10 */ /* 0x01afc8000ff1e0ff */
[----:B------:R-:W-:Y:S01]  /*ed90*/  IADD3.X R3, PT, PT, RZ, UR5, RZ, P0, !PT ;  /* 0x00000005ff037c10 */ /* 0x000fe200087fe4ff */
[----:B--2---:R-:W-:-:S03]  /*eda0*/  UISETP.NE.AND UP1, UPT, UR7, URZ, UPT ;  /* 0x000000ff0700728c */ /* 0x004fc6000bf25270 */
[----:B------:R-:W-:Y:S08]  /*edb0*/  BRA.U !UP0, `(.L_x_3053) ;  /* 0x00000001080c7547 */ /* 0x000ff0000b800000 */
[----:B------:R-:W2:Y:S02]  /*edc0*/  LDG.E.U16 R0, desc[UR36][R2.64] ;  /* 0x0000002402007981 */ /* 0x000ea4000c1e1500 */
[----:B--2---:R-:W-:-:S04]  /*edd0*/  IMAD.U32 R0, R0, 0x10000, RZ ;  /* 0x0001000000007824 */ /* 0x004fc800078e00ff */
[----:B------:R-:W-:-:S07]  /*ede0*/  FADD.FTZ R9, R9, R0 ;  /* 0x0000000009097221 */ /* 0x000fce0000010000 */
.L_x_3053:
        /* <DEDUP_REMOVED lines=23> */
.L_x_3055:
[----:B------:R-:W0:Y:S02]  /*ef60*/  LDCU.64 UR4, c[0x0][0x760] ;  /* 0x0000ec00ff0477ac */ /* 0x000e240008000a00 */
[----:B0-----:R-:W-:-:S04]  /*ef70*/  IADD3 R18, P0, PT, R18, UR4, RZ ;  /* 0x0000000412127c10 */ /* 0x001fc8000ff1e0ff */
[----:B------:R-:W-:-:S05]  /*ef80*/  IADD3.X R19, PT, PT, RZ, UR5, RZ, P0, !PT ;  /* 0x00000005ff137c10 */ /* 0x000fca00087fe4ff */
[----:B------:R-:W-:Y:S01]  /*ef90*/  STG.E.U16 desc[UR36][R18.64], R16 ;  /* 0x0000001012007986 */ /* 0x000fe2000c101524 */
[----:B------:R-:W-:Y:S05]  /*efa0*/  EXIT ;  /* 0x000000000000794d */ /* 0x000fea0003800000 */
.L_x_3054:
[----:B------:R-:W-:-:S05]  /*efb0*/  F2FP.BF16.F32.PACK_AB R9, RZ, R9 ;  /* 0x00000009ff09723e */ /* 0x000fca00000010ff */
[----:B------:R-:W-:Y:S01]  /*efc0*/  STG.E.U16 desc[UR36][R2.64], R9 ;  /* 0x0000000902007986 */ /* 0x000fe2000c101524 */
[----:B------:R-:W-:Y:S05]  /*efd0*/  EXIT ;  /* 0x000000000000794d */ /* 0x000fea0003800000 */
.L_x_3052:
[----:B------:R-:W0:Y:S01]  /*efe0*/  LDCU.U8 UR4, c[0x0][0x790] ;  /* 0x0000f200ff0477ac */ /* 0x000e220008000000 */
[----:B------:R-:W2:Y:S01]  /*eff0*/  LDCU.U8 UR5, c[0x0][0x791] ;  /* 0x0000f220ff0577ac */ /* 0x000ea20008000000 */
[----:B0-----:R-:W-:Y:S02]  /*f000*/  UISETP.NE.AND UP0, UPT, UR4, URZ, UPT ;  /* 0x000000ff0400728c */ /* 0x001fe4000bf05270 */
[----:B--2---:R-:W-:-:S07]  /*f010*/  UISETP.NE.AND UP1, UPT, UR5, URZ, UPT ;  /* 0x000000ff0500728c */ /* 0x004fce000bf25270 */
[----:B------:R-:W-:Y:S05]  /*f020*/  BRA.U !UP0, `(.L_x_3056) ;  /* 0x0000000108087547 */ /* 0x000fea000b800000 */
[----:B------:R-:W1:Y:S02]  /*f030*/  LDG.E R0, desc[UR36][R4.64] ;  /* 0x0000002404007981 */ /* 0x000e64000c1e1900 */
[----:B-1-34-:R-:W-:-:S07]  /*f040*/  FADD.FTZ R9, R9, R0 ;  /* 0x0000000009097221 */ /* 0x01afce0000010000 */
.L_x_3056:
[----:B------:R-:W-:Y:S05]  /*f050*/  BRA.U !UP1, `(.L_x_3057) ;  /* 0x00000001096c7547 */ /* 0x000fea000b800000 */
[----:B------:R-:W0:Y:S01]  /*f060*/  LDCU UR5, c[0x0][0x794] ;  /* 0x0000f280ff0577ac */ /* 0x000e220008000800 */
[----:B------:R-:W1:Y:S01]  /*f070*/  LDCU UR4, c[0x0][0x380] ;  /* 0x00007000ff0477ac */ /* 0x000e620008000800 */
[----:B0-----:R-:W-:Y:S01]  /*f080*/  UISETP.NE.AND UP0, UPT, UR5, 0x1, UPT ;  /* 0x000000010500788c */ /* 0x001fe2000bf05270 */
[----:B-1-34-:R-:W-:-:S05]  /*f090*/  FMUL.FTZ R9, R9, UR4 ;  /* 0x0000000409097c20 */ /* 0x01afca0008410000 */
        /* <DEDUP_REMOVED lines=18> */
.L_x_3058:
[----:B------:R-:W0:Y:S02]  /*f1c0*/  LDCU.64 UR4, c[0x0][0x760] ;  /* 0x0000ec00ff0477ac */ /* 0x000e240008000a00 */
[----:B0-----:R-:W-:-:S05]  /*f1d0*/  IADD3 R18, P0, PT, R18, UR4, RZ ;  /* 0x0000000412127c10 */ /* 0x001fca000ff1e0ff */
[----:B------:R-:W-:-:S05]  /*f1e0*/  IMAD.X R19, RZ, RZ, UR5, P0 ;  /* 0x00000005ff137e24 */ /* 0x000fca00080e06ff */
[----:B------:R-:W-:Y:S01]  /*f1f0*/  STG.E.U16 desc[UR36][R18.64], R16 ;  /* 0x0000001012007986 */ /* 0x000fe2000c101524 */
[----:B------:R-:W-:Y:S05]  /*f200*/  EXIT ;  /* 0x000000000000794d */ /* 0x000fea0003800000 */
.L_x_3057:
[----:B------:R-:W-:Y:S01]  /*f210*/  STG.E desc[UR36][R4.64], R9 ;  /* 0x0000000904007986 */ /* 0x000fe2000c101924 */
[----:B------:R-:W-:Y:S05]  /*f220*/  EXIT ;  /* 0x000000000000794d */ /* 0x000fea0003800000 */
        .weak           $__internal_0_$__cuda_sm20_div_u64
        .type           $__internal_0_$__cuda_sm20_div_u64,@function
        .size           $__internal_0_$__cuda_sm20_div_u64,(.L_x_7232 - $__internal_0_$__cuda_sm20_div_u64)
$__internal_0_$__cuda_sm20_div_u64:
[----:B------:R-:W-:-:S06]  /*f230*/  MOV R7, RZ ;  /* 0x000000ff00077202 */ /* 0x000fcc0000000f00 */
[----:B------:R-:W0:Y:S08]  /*f240*/  I2F.U64.RP R7, R6 ;  /* 0x0000000600077312 */ /* 0x000e300000309000 */
[----:B0-----:R-:W0:Y:S02]  /*f250*/  MUFU.RCP R8, R7 ;  /* 0x0000000700087308 */ /* 0x001e240000001000 */
[----:B0-----:R-:W-:-:S06]  /*f260*/  IADD3 R8, PT, PT, R8, 0x1ffffffe, RZ ;  /* 0x1ffffffe08087810 */ /* 0x001fcc0007ffe0ff */
[----:B------:R-:W0:Y:S02]  /*f270*/  F2I.U64.TRUNC R10, R8 ;  /* 0x00000008000a7311 */ /* 0x000e24000020d800 */
[----:B0-----:R-:W-:-:S04]  /*f280*/  IMAD.WIDE.U32 R12, R10, R6, RZ ;  /* 0x000000060a0c7225 */ /* 0x001fc800078e00ff */
[----:B------:R-:W-:Y:S01]  /*f290*/  IMAD R13, R11, R6, R13 ;  /* 0x000000060b0d7224 */ /* 0x000fe200078e020d */
[----:B------:R-:W-:-:S04]  /*f2a0*/  IADD3 R15, P0, PT, RZ, -R12, RZ ;  /* 0x8000000cff0f7210 */ /* 0x000fc80007f1e0ff */
[----:B------:R-:W-:Y:S01]  /*f2b0*/  IADD3.X R19, PT, PT, RZ, ~R13, RZ, P0, !PT ;  /* 0x8000000dff137210 */ /* 0x000fe200007fe4ff */
[----:B------:R-:W-:-:S04]  /*f2c0*/  IMAD.HI.U32 R12, R10, R15, RZ ;  /* 0x0000000f0a0c7227 */ /* 0x000fc800078e00ff */
[----:B------:R-:W-:Y:S02]  /*f2d0*/  IMAD.MOV.U32 R13, RZ, RZ, R10 ;  /* 0x000000ffff0d7224 */ /* 0x000fe400078e000a */
[-C--:B------:R-:W-:Y:S02]  /*f2e0*/  IMAD R21, R11, R19.reuse, RZ ;  /* 0x000000130b157224 */ /* 0x080fe400078e02ff */
[----:B------:R-:W-:-:S04]  /*f2f0*/  IMAD.WIDE.U32 R12, P0, R10, R19, R12 ;  /* 0x000000130a0c7225 */ /* 0x000fc8000780000c */
[----:B------:R-:W-:-:S04]  /*f300*/  IMAD.HI.U32 R7, R11, R19, RZ ;  /* 0x000000130b077227 */ /* 0x000fc800078e00ff */
[----:B------:R-:W-:Y:S01]  /*f310*/  IMAD.HI.U32 R12, P1, R11, R15, R12 ;  /* 0x0000000f0b0c7227 */ /* 0x000fe2000782000c */
[----:B------:R-:W-:-:S04]  /*f320*/  IADD3.X R7, PT, PT, R7, R11, RZ, P0, !PT ;  /* 0x0000000b07077210 */ /* 0x000fc800007fe4ff */
[----:B------:R-:W-:-:S04]  /*f330*/  IADD3 R13, P2, PT, R21, R12, RZ ;  /* 0x0000000c150d7210 */ /* 0x000fc80007f5e0ff */
[----:B------:R-:W-:Y:S01]  /*f340*/  IADD3.X R7, PT, PT, RZ, RZ, R7, P2, P1 ;  /* 0x000000ffff077210 */ /* 0x000fe200017e2407 */
[----:B------:R-:W-:-:S03]  /*f350*/  IMAD.WIDE.U32 R10, R13, R6, RZ ;  /* 0x000000060d0a7225 */ /* 0x000fc600078e00ff */
[----:B------:R-:W-:Y:S01]  /*f360*/  IADD3 R15, P0, PT, RZ, -R10, RZ ;  /* 0x8000000aff0f7210 */ /* 0x000fe20007f1e0ff */
[----:B------:R-:W-:Y:S02]  /*f370*/  IMAD R10, R7, R6, R11 ;  /* 0x00000006070a7224 */ /* 0x000fe400078e020b */
[----:B------:R-:W-:Y:S02]  /*f380*/  IMAD.MOV.U32 R11, RZ, RZ, RZ ;  /* 0x000000ffff0b7224 */ /* 0x000fe400078e00ff */
[----:B------:R-:W-:Y:S01]  /*f390*/  IMAD.HI.U32 R12, R13, R15, RZ ;  /* 0x0000000f0d0c7227 */ /* 0x000fe200078e00ff */
[----:B------:R-:W-:-:S05]  /*f3a0*/  IADD3.X R10, PT, PT, RZ, ~R10, RZ, P0, !PT ;  /* 0x8000000aff0a7210 */ /* 0x000fca00007fe4ff */
[----:B------:R-:W-:-:S04]  /*f3b0*/  IMAD.WIDE.U32 R12, P0, R13, R10, R12 ;  /* 0x0000000a0d0c7225 */ /* 0x000fc8000780000c */
[C---:B------:R-:W-:Y:S02]  /*f3c0*/  IMAD R8, R7.reuse, R10, RZ ;  /* 0x0000000a07087224 */ /* 0x040fe400078e02ff */
[----:B------:R-:W-:-:S04]  /*f3d0*/  IMAD.HI.U32 R13, P1, R7, R15, R12 ;  /* 0x0000000f070d7227 */ /* 0x000fc8000782000c */
[----:B------:R-:W-:Y:S01]  /*f3e0*/  IMAD.HI.U32 R10, R7, R10, RZ ;  /* 0x0000000a070a7227 */ /* 0x000fe200078e00ff */
[----:B------:R-:W-:-:S04]  /*f3f0*/  IADD3 R13, P2, PT, R8, R13, RZ ;  /* 0x0000000d080d7210 */ /* 0x000fc80007f5e0ff */
[----:B------:R-:W-:Y:S01]  /*f400*/  IADD3.X R7, PT, PT, R10, R7, RZ, P0, !PT ;  /* 0x000000070a077210 */ /* 0x000fe200007fe4ff */
[----:B------:R-:W-:-:S03]  /*f410*/  IMAD.HI.U32 R10, R13, R4, RZ ;  /* 0x000000040d0a7227 */ /* 0x000fc600078e00ff */
[----:B------:R-:W-:Y:S01]  /*f420*/  IADD3.X R7, PT, PT, RZ, RZ, R7, P2, P1 ;  /* 0x000000ffff077210 */ /* 0x000fe200017e2407 */
[----:B------:R-:W-:-:S04]  /*f430*/  IMAD.WIDE.U32 R10, R13, R5, R10 ;  /* 0x000000050d0a7225 */ /* 0x000fc800078e000a */
[C---:B------:R-:W-:Y:S02]  /*f440*/  IMAD R13, R7.reuse, R5, RZ ;  /* 0x00000005070d7224 */ /* 0x040fe400078e02ff */
[----:B------:R-:W-:-:S04]  /*f450*/  IMAD.HI.U32 R10, P0, R7, R4, R10 ;  /* 0x00000004070a7227 */ /* 0x000fc8000780000a */
[----:B------:R-:W-:Y:S01]  /*f460*/  IMAD.HI.U32 R7, R7, R5, RZ ;  /* 0x0000000507077227 */ /* 0x000fe200078e00ff */
[----:B------:R-:W-:-:S04]  /*f470*/  IADD3 R13, P1, PT, R13, R10, RZ ;  /* 0x0000000a0d0d7210 */ /* 0x000fc80007f3e0ff */
[----:B------:R-:W-:Y:S01]  /*f480*/  IADD3.X R7, PT, PT, R7, RZ, RZ, P0, !PT ;  /* 0x000000ff07077210 */ /* 0x000fe200007fe4ff */
[----:B------:R-:W-:-:S03]  /*f490*/  IMAD.WIDE.U32 R10, R13, R6, RZ ;  /* 0x000000060d0a7225 */ /* 0x000fc600078e00ff */
[----:B------:R-:W-:Y:S02]  /*f4a0*/  IADD3.X R7, PT, PT, RZ, R7, RZ, P1, !PT ;  /* 0x00000007ff077210 */ /* 0x000fe40000ffe4ff */
[----:B------:R-:W-:Y:S02]  /*f4b0*/  IADD3 R15, P0, PT, -R10, R4, RZ ;  /* 0x000000040a0f7210 */ /* 0x000fe40007f1e1ff */
[----:B------:R-:W-:Y:S01]  /*f4c0*/  IADD3 R4, P2, PT, R13, 0x1, RZ ;  /* 0x000000010d047810 */ /* 0x000fe20007f5e0ff */
[----:B------:R-:W-:-:S04]  /*f4d0*/  IMAD R11, R7, R6, R11 ;  /* 0x00000006070b7224 */ /* 0x000fc800078e020b */
[----:B------:R-:W-:Y:S01]  /*f4e0*/  IMAD.X R8, RZ, RZ, R7, P2 ;  /* 0x000000ffff087224 */ /* 0x000fe200010e0607 */
[----:B------:R-:W-:Y:S02]  /*f4f0*/  IADD3.X R11, PT, PT, ~R11, R5, RZ, P0, !PT ;  /* 0x000000050b0b7210 */ /* 0x000fe400007fe5ff */
[----:B------:R-:W-:Y:S02]  /*f500*/  ISETP.GE.U32.AND P0, PT, R15, R6, PT ;  /* 0x000000060f00720c */ /* 0x000fe40003f06070 */
[-C--:B------:R-:W-:Y:S02]  /*f510*/  IADD3 R5, P1, PT, -R6, R15.reuse, RZ ;  /* 0x0000000f06057210 */ /* 0x080fe40007f3e1ff */
[C---:B------:R-:W-:Y:S02]  /*f520*/  ISETP.GE.U32.AND.EX P0, PT, R11.reuse, RZ, PT, P0 ;  /* 0x000000ff0b00720c */ /* 0x040fe40003f06100 */
[----:B------:R-:W-:Y:S02]  /*f530*/  IADD3.X R10, PT, PT, R11, -0x1, RZ, P1, !PT ;  /* 0xffffffff0b0a7810 */ /* 0x000fe40000ffe4ff */
[----:B------:R-:W-:-:S02]  /*f540*/  SEL R5, R5, R15, P0 ;  /* 0x0000000f05057207 */ /* 0x000fc40000000000 */
[----:B------:R-:W-:Y:S02]  /*f550*/  SEL R13, R4, R13, P0 ;  /* 0x0000000d040d7207 */ /* 0x000fe40000000000 */
[----:B------:R-:W-:Y:S02]  /*f560*/  SEL R10, R10, R11, P0 ;  /* 0x0000000b0a0a7207 */ /* 0x000fe40000000000 */
[----:B------:R-:W-:Y:S02]  /*f570*/  SEL R8, R8, R7, P0 ;  /* 0x0000000708087207 */ /* 0x000fe40000000000 */
[----:B------:R-:W-:Y:S01]  /*f580*/  ISETP.GE.U32.AND P0, PT, R5, R6, PT ;  /* 0x000000060500720c */ /* 0x000fe20003f06070 */
[----:B------:R-:W-:Y:S01]  /*f590*/  HFMA2 R5, -RZ, RZ, 0, 0 ;  /* 0x00000000ff057431 */ /* 0x000fe200000001ff */
[----:B------:R-:W-:Y:S02]  /*f5a0*/  IADD3 R4, P2, PT, R13, 0x1, RZ ;  /* 0x000000010d047810 */ /* 0x000fe40007f5e0ff */
[----:B------:R-:W-:-:S02]  /*f5b0*/  ISETP.GE.U32.AND.EX P0, PT, R10, RZ, PT, P0 ;  /* 0x000000ff0a00720c */ /* 0x000fc40003f06100 */
[----:B------:R-:W-:Y:S02]  /*f5c0*/  ISETP.NE.U32.AND P1, PT, R6, RZ, PT ;  /* 0x000000ff0600720c */ /* 0x000fe40003f25070 */
[----:B------:R-:W-:Y:S02]  /*f5d0*/  IADD3.X R7, PT, PT, RZ, R8, RZ, P2, !PT ;  /* 0x00000008ff077210 */ /* 0x000fe400017fe4ff */
[----:B------:R-:W-:Y:S02]  /*f5e0*/  SEL R6, R4, R13, P0 ;  /* 0x0000000d04067207 */ /* 0x000fe40000000000 */
[----:B------:R-:W-:Y:S02]  /*f5f0*/  MOV R4, R2 ;  /* 0x0000000200047202 */ /* 0x000fe40000000f00 */
[----:B------:R-:W-:Y:S02]  /*f600*/  ISETP.NE.AND.EX P1, PT, RZ, RZ, PT, P1 ;  /* 0x000000ffff00720c */ /* 0x000fe40003f25310 */
[----:B------:R-:W-:-:S02]  /*f610*/  SEL R7, R7, R8, P0 ;  /* 0x0000000807077207 */ /* 0x000fc40000000000 */
[----:B------:R-:W-:Y:S02]  /*f620*/  SEL R6, R6, 0xffffffff, P1 ;  /* 0xffffffff06067807 */ /* 0x000fe40000800000 */
[----:B------:R-:W-:Y:S01]  /*f630*/  SEL R7, R7, 0xffffffff, P1 ;  /* 0xffffffff07077807 */ /* 0x000fe20000800000 */
[----:B------:R-:W-:Y:S06]  /*f640*/  RET.REL.NODEC R4 `(_ZN2at6native13reduce_kernelILi512ELi1ENS0_8ReduceOpIN3c108BFloat16ENS0_7MeanOpsIS4_ffS4_EEjS4_Li4ELi8EEEEEvT1_) ;  /* 0xffffff08046c7950 */ /* 0x000fec0003c3ffff */
.L_x_3059:
        /* <DEDUP_REMOVED lines=11> */
.L_x_7232:


//--------------------- .text._ZN2at6native13reduce_kernelILi256ELi2ENS0_8ReduceOpIN3c108BFloat16ENS0_7MeanOpsIS4_ffS4_EEjS4_Li4ELi8EEEEEvT1_ --------------------------
	.section	.text._ZN2at6native13reduce_kernelILi256ELi2ENS0_8ReduceOpIN3c108BFloat16ENS0_7MeanOpsIS4_ffS4_EEjS4_Li4ELi8EEEEEvT1_,"ax",@progbits
	.align	128
        .global         _ZN2at6native13reduce_kernelILi256ELi2ENS0_8ReduceOpIN3c108BFloat16ENS0_7MeanOpsIS4_ffS4_EEjS4_Li4ELi8EEEEEvT1_
        .type           _ZN2at6native13reduce_kernelILi256ELi2ENS0_8ReduceOpIN3c108BFloat16ENS0_7MeanOpsIS4_ffS4_EEjS4_Li4ELi8EEEEEvT1_,@function
        .size           _ZN2at6native13reduce_kernelILi256ELi2ENS0_8ReduceOpIN3c108BFloat16ENS0_7MeanOpsIS4_ffS4_EEjS4_Li4ELi8EEEEEvT1_,(.L_x_7233 - _ZN2at6native13reduce_kernelILi256ELi2ENS0_8ReduceOpIN3c108BFloat16ENS0_7MeanOpsIS4_ffS4_EEjS4_Li4ELi8EEEEEvT1_)
        .other          _ZN2at6native13reduce_kernelILi256ELi2ENS0_8ReduceOpIN3c108BFloat16ENS0_7MeanOpsIS4_ffS4_EEjS4_Li4ELi8EEEEEvT1_,@"STO_CUDA_ENTRY STV_DEFAULT"
_ZN2at6native13reduce_kernelILi256ELi2ENS0_8ReduceOpIN3c108BFloat16ENS0_7MeanOpsIS4_ffS4_EEjS4_Li4ELi8EEEEEvT1_:
.text._ZN2at6native13reduce_kernelILi256ELi2ENS0_8ReduceOpIN3c108BFloat16ENS0_7MeanOpsIS4_ffS4_EEjS4_Li4ELi8EEEEEvT1_:
        /* <DEDUP_REMOVED lines=296> */
.L_x_3060:
        /* <DEDUP_REMOVED lines=32> */
.L_x_3064:
        /* <DEDUP_REMOVED lines=26> */
[----:B------:R-:W2:Y:S02]  /*1620*/  LDG.E.U16 R4, desc[UR36][R4.64] ;  /* 0x0000002404047981 */ /* 0x000ea4000c1e1500 */
[----:B--2---:R-:W-:-:S05]  /*1630*/  SHF.L.U32 R3, R4, 0x10, RZ ;  /* 0x0000001004037819 */ /* 0x004fca00000006ff */
[----:B0-----:R-:W-:-:S07]  /*1640*/  FADD.FTZ R3, R3, UR4 ;  /* 0x0000000403037e21 */ /* 0x001fce0008010000 */
.L_x_3068:
[----:B------:R-:W-:Y:S05]  /*1650*/  BSYNC.RECONVERGENT B1 ;  /* 0x0000000000017941 */ /* 0x000fea0003800200 */
.L_x_3067:
[----:B------:R-:W0:Y:S01]  /*1660*/  LDC R5, c[0x0][0x38c] ;  /* 0x0000e300ff057b82 */ /* 0x000e220000000800 */
[----:B------:R-:W-:-:S05]  /*1670*/  IADD3 R18, P0, PT, R18, 0x10, RZ ;  /* 0x0000001012127810 */ /* 0x000fca0007f1e0ff */
[----:B------:R-:W-:Y:S01]  /*1680*/  IMAD.X R19, RZ, RZ, R19, P0 ;  /* 0x000000ffff137224 */ /* 0x000fe200000e0613 */
[----:B0-----:R-:W-:-:S07]  /*1690*/  IADD3 R24, PT, PT, R6, -0x8, R5 ;  /* 0xfffffff806187810 */ /* 0x001fce0007ffe005 */
.L_x_3066:
[----:B------:R-:W-:Y:S05]  /*16a0*/  BSYNC.RECONVERGENT B0 ;  /* 0x0000000000007941 */ /* 0x000fea0003800200 */
.L_x_3065:
[----:B------:R-:W0:Y:S01]  /*16b0*/  LDC.64 R4, c[0x0][0x3a0] ;  /* 0x0000e800ff047b82 */ /* 0x000e220000000a00 */
[----:B------:R-:W-:Y:S01]  /*16c0*/  BSSY.RECONVERGENT B0, `(.L_x_3069) ;  /* 0x0000032000007945 */ /* 0x000fe20003800200 */
[-C--:B------:R-:W-:Y:S01]  /*16d0*/  MOV R13, R8.reuse ;  /* 0x00000008000d7202 */ /* 0x080fe20000000f00 */
[--C-:B------:R-:W-:Y:S01]  /*16e0*/  IMAD.MOV.U32 R9, RZ, RZ, R8.reuse ;  /* 0x000000ffff097224 */ /* 0x100fe200078e0008 */
[-C--:B------:R-:W-:Y:S01]  /*16f0*/  MOV R10, R8.reuse ;  /* 0x00000008000a7202 */ /* 0x080fe20000000f00 */
[----:B------:R-:W-:Y:S01]  /*1700*/  IMAD.MOV.U32 R11, RZ, RZ, R8 ;  /* 0x000000ffff0b7224 */ /* 0x000fe200078e0008 */
[----:B------:R-:W-:Y:S02]  /*1710*/  MOV R12, R8 ;  /* 0x00000008000c7202 */ /* 0x000fe40000000f00 */
        /* <DEDUP_REMOVED lines=14> */
[--C-:B------:R-:W-:Y:S01]  /*1800*/  IMAD.MOV.U32 R10, RZ, RZ, R8.reuse ;  /* 0x000000ffff0a7224 */ /* 0x100fe200078e0008 */
[----:B------:R-:W-:Y:S01]  /*1810*/  MOV R11, R8 ;  /* 0x00000008000b7202 */ /* 0x000fe20000000f00 */
[----:B------:R-:W-:-:S07]  /*1820*/  IMAD.MOV.U32 R12, RZ, RZ, R8 ;  /* 0x000000ffff0c7224 */ /* 0x000fce00078e0008 */
.L_x_3071:
        /* <DEDUP_REMOVED lines=8> */
[C---:B------:R-:W-:Y:S01]  /*18b0*/  PRMT R7, R6.reuse, 0x7632, R7 ;  /* 0x0000763206077816 */ /* 0x040fe20000000007 */
[C---:B------:R-:W-:Y:S01]  /*18c0*/  IMAD.U32 R20, R5.reuse, 0x10000, RZ ;  /* 0x0001000005147824 */ /* 0x040fe200078e00ff */
[----:B------:R-:W-:Y:S01]  /*18d0*/  SHF.L.U32 R26, R6, 0x10, RZ ;  /* 0x00000010061a7819 */ /* 0x000fe200000006ff */
[----:B------:R-:W-:Y:S01]  /*18e0*/  IMAD.U32 R25, R14, 0x10000, RZ ;  /* 0x000100000e197824 */ /* 0x000fe200078e00ff */
[----:B------:R-:W-:Y:S01]  /*18f0*/  PRMT R6, R5, 0x7632, R6 ;  /* 0x0000763205067816 */ /* 0x000fe20000000006 */
[----:B------:R-:W-:Y:S01]  /*1900*/  FADD.FTZ R13, R28, R13 ;  /* 0x0000000d1c0d7221 */ /* 0x000fe20000010000 */
        /* <DEDUP_REMOVED lines=13> */
.L_x_3070:
[----:B------:R-:W-:Y:S05]  /*19e0*/  BSYNC.RECONVERGENT B0 ;  /* 0x0000000000007941 */ /* 0x000fea0003800200 */
.L_x_3069:
        /* <DEDUP_REMOVED lines=10> */
.L_x_3073:
[----:B------:R-:W-:Y:S05]  /*1a90*/  BSYNC.RECONVERGENT B0 ;  /* 0x0000000000007941 */ /* 0x000fea0003800200 */
.L_x_3072:
[----:B------:R-:W-:Y:S01]  /*1aa0*/  FADD.FTZ R12, R12, R3 ;  /* 0x000000030c0c7221 */ /* 0x000fe20000010000 */
[----:B------:R-:W-:-:S03]  /*1ab0*/  IMAD.MOV.U32 R19, RZ, RZ, RZ ;  /* 0x000000ffff137224 */ /* 0x000fc600078e00ff */
[----:B------:R-:W-:-:S04]  /*1ac0*/  FADD.FTZ R11, R12, R11 ;  /* 0x0000000b0c0b7221 */ /* 0x000fc80000010000 */
[----:B------:R-:W-:-:S04]  /*1ad0*/  FADD.FTZ R10, R11, R10 ;  /* 0x0000000a0b0a7221 */ /* 0x000fc80000010000 */
[----:B------:R-:W-:-:S04]  /*1ae0*/  FADD.FTZ R9, R10, R9 ;  /* 0x000000090a097221 */ /* 0x000fc80000010000 */
[----:B------:R-:W-:-:S04]  /*1af0*/  FADD.FTZ R8, R9, R8 ;  /* 0x0000000809087221 */ /* 0x000fc80000010000 */
[----:B------:R-:W-:-:S04]  /*1b00*/  FADD.FTZ R13, R8, R13 ;  /* 0x0000000d080d7221 */ /* 0x000fc80000010000 */
[----:B------:R-:W-:Y:S01]  /*1b10*/  FADD.FTZ R18, R13, R0 ;  /* 0x000000000d127221 */ /* 0x000fe20000010000 */
[----:B------:R-:W-:Y:S06]  /*1b20*/  BRA `(.L_x_3062) ;  /* 0x0000009c00687947 */ /* 0x000fec0003800000 */
.L_x_3063:
        /* <DEDUP_REMOVED lines=26> */
.L_x_3078:
[----:B------:R-:W-:Y:S01]  /*1cd0*/  SHF.R.U32.HI R5, RZ, 0x1, R21 ;  /* 0x00000001ff057819 */ /* 0x000fe20000011615 */
[----:B------:R-:W-:-:S03]  /*1ce0*/  IMAD.IADD R7, R21, 0x1, R8 ;  /* 0x0000000115077824 */ /* 0x000fc600078e0208 */
[C---:B------:R-:W-:Y:S01]  /*1cf0*/  IADD3 R4, PT, PT, R5.reuse, R8, RZ ;  /* 0x0000000805047210 */ /* 0x040fe20007ffe0ff */
[----:B------:R-:W-:Y:S01]  /*1d00*/  IMAD.WIDE.U32 R20, R5, 0x4, R18 ;  /* 0x0000000405147825 */ /* 0x000fe200078e0012 */
[----:B------:R-:W-:Y:S02]  /*1d10*/  LEA R27, R8, R7, 0x1 ;  /* 0x00000007081b7211 */ /* 0x000fe400078e08ff */
[----:B------:R-:W-:Y:S01]  /*1d20*/  SHF.R.U32.HI R25, RZ, 0x1, R7 ;  /* 0x00000001ff197819 */ /* 0x000fe20000011607 */
[----:B------:R-:W-:Y:S01]  /*1d30*/  IMAD.SHL.U32 R5, R4, 0x4, RZ ;  /* 0x0000000404057824 */ /* 0x000fe200078e00ff */
[----:B------:R-:W-:Y:S01]  /*1d40*/  SHF.R.U32.HI R4, RZ, 0x1e, R4 ;  /* 0x0000001eff047819 */ /* 0x000fe20000011604 */
[----:B------:R1:W2:Y:S01]  /*1d50*/  LDG.E R20, desc[UR36][R20.64] ;  /* 0x0000002414147981 */ /* 0x0002a2000c1e1900 */
[----:B------:R-:W-:Y:S01]  /*1d60*/  SHF.R.U32.HI R7, RZ, 0x1, R27 ;  /* 0x00000001ff077819 */ /* 0x000fe2000001161b */
[----:B------:R-:W-:Y:S01]  /*1d70*/  IMAD.WIDE.U32 R24, R25, 0x4, R18 ;  /* 0x0000000419187825 */ /* 0x000fe200078e0012 */
[----:B------:R-:W-:-:S02]  /*1d80*/  LOP3.LUT R5, R5, 0xfffffffc, RZ, 0xc0, !PT ;  /* 0xfffffffc05057812 */ /* 0x000fc400078ec0ff */
[----:B------:R-:W-:Y:S02]  /*1d90*/  LOP3.LUT R29, R4, 0x1, RZ, 0xc0, !PT ;  /* 0x00000001041d7812 */ /* 0x000fe400078ec0ff */
[----:B------:R-:W-:Y:S01]  /*1da0*/  IADD3 R4, P0, PT, R18, R5, RZ ;  /* 0x0000000512047210 */ /* 0x000fe20007f1e0ff */
[----:B------:R-:W-:Y:S01]  /*1db0*/  IMAD.WIDE.U32 R6, R7, 0x4, R18 ;  /* 0x0000000407067825 */ /* 0x000fe200078e0012 */
[----:B------:R-:W3:Y:S03]  /*1dc0*/  LDG.E R24, desc[UR36][R24.64] ;  /* 0x0000002418187981 */ /* 0x000ee6000c1e1900 */
[----:B------:R-:W-:Y:S02]  /*1dd0*/  IMAD.X R5, R19, 0x1, R29, P0 ;  /* 0x0000000113057824 */ /* 0x000fe400000e061d */
[----:B------:R-:W4:Y:S04]  /*1de0*/  LDG.E R6, desc[UR36][R6.64] ;  /* 0x0000002406067981 */ /* 0x000f28000c1e1900 */
[----:B------:R-:W5:Y:S01]  /*1df0*/  LDG.E R4, desc[UR36][R4.64] ;  /* 0x0000002404047981 */ /* 0x000f62000c1e1900 */
[----:B-1----:R-:W-:-:S05]  /*1e00*/  IADD3 R21, PT, PT, R27, R8, RZ ;  /* 0x000000081b157210 */ /* 0x002fca0007ffe0ff */
[----:B------:R-:W-:-:S05]  /*1e10*/  IMAD R31, R8, 0x3, R21 ;  /* 0x00000003081f7824 */ /* 0x000fca00078e0215 */
[----:B------:R-:W-:Y:S02]  /*1e20*/  ISETP.GE.U32.AND P0, PT, R31, R0, PT ;  /* 0x000000001f00720c */ /* 0x000fe40003f06070 */
[C---:B--2---:R-:W-:Y:S01]  /*1e30*/  PRMT R26, R20.reuse, 0x7632, R26 ;  /* 0x00007632141a7816 */ /* 0x044fe2000000001a */
[----:B------:R-:W-:-:S03]  /*1e40*/  IMAD.U32 R28, R20, 0x10000, RZ ;  /* 0x00010000141c7824 */ /* 0x000fc600078e00ff */
[----:B------:R-:W-:Y:S01]  /*1e50*/  SHF.L.U32 R27, R26, 0x10, RZ ;  /* 0x000000101a1b7819 */ /* 0x000fe200000006ff */
[----:B------:R-:W-:Y:S01]  /*1e60*/  FADD.FTZ R9, R28, R9 ;  /* 0x000000091c097221 */ /* 0x000fe20000010000 */
[----:B---3--:R-:W-:Y:S02]  /*1e70*/  PRMT R25, R24, 0x7632, R25 ;  /* 0x0000763218197816 */ /* 0x008fe40000000019 */
[----:B----4-:R-:W-:Y:S02]  /*1e80*/  PRMT R7, R6, 0x7632, R7 ;  /* 0x0000763206077816 */ /* 0x010fe40000000007 */
[----:B-----5:R-:W-:Y:S01]  /*1e90*/  PRMT R5, R4, 0x7632, R5 ;  /* 0x0000763204057816 */ /* 0x020fe20000000005 */
[----:B------:R-:W-:Y:S01]  /*1ea0*/  IMAD.U32 R29, R24, 0x10000, RZ ;  /* 0x00010000181d7824 */ /* 0x000fe200078e00ff */
[----:B------:R-:W-:Y:S01]  /*1eb0*/  SHF.L.U32 R26, R25, 0x10, RZ ;  /* 0x00000010191a7819 */ /* 0x000fe200000006ff */
[----:B------:R-:W-:Y:S01]  /*1ec0*/  IMAD.U32 R28, R4, 0x10000, RZ ;  /* 0x00010000041c7824 */ /* 0x000fe200078e00ff */
        /* <DEDUP_REMOVED lines=12> */
.L_x_3077:
[C---:B------:R-:W-:Y:S02]  /*1f90*/  PRMT R28, R20.reuse, 0x7610, R28 ;  /* 0x00007610141c7816 */ /* 0x040fe4000000001c */
[----:B------:R-:W-:Y:S02]  /*1fa0*/  PRMT R27, R20, 0x7632, R27 ;  /* 0x00007632141b7816 */ /* 0x000fe4000000001b */
[C---:B------:R-:W-:Y:S02]  /*1fb0*/  PRMT R25, R24.reuse, 0x7610, R25 ;  /* 0x0000761018197816 */ /* 0x040fe40000000019 */
[----:B------:R-:W-:Y:S02]  /*1fc0*/  PRMT R24, R24, 0x7632, R24 ;  /* 0x0000763218187816 */ /* 0x000fe40000000018 */
[C---:B------:R-:W-:Y:S02]  /*1fd0*/  PRMT R26, R4.reuse, 0x7610, R26 ;  /* 0x00007610041a7816 */ /* 0x040fe4000000001a */
[----:B------:R-:W-:-:S02]  /*1fe0*/  PRMT R20, R4, 0x7632, R20 ;  /* 0x0000763204147816 */ /* 0x000fc40000000014 */
[----:B------:R-:W-:-:S07]  /*1ff0*/  PRMT R7, R6, 0x7632, R7 ;  /* 0x0000763206077816 */ /* 0x000fce0000000007 */
.L_x_3076:
[----:B------:R-:W-:Y:S05]  /*2000*/  BSYNC.RECONVERGENT B0 ;  /* 0x0000000000007941 */ /* 0x000fea0003800200 */
.L_x_3075:
        /* <DEDUP_REMOVED lines=31> */
.L_x_3080:
[----:B------:R-:W-:Y:S05]  /*2200*/  BSYNC.RECONVERGENT B0 ;  /* 0x0000000000007941 */ /* 0x000fea0003800200 */
.L_x_3079:
        /* <DEDUP_REMOVED lines=9> */
[----:B------:R-:W-:Y:S01]  /*22a0*/  IMAD.IADD R5, R5, 0x1, R8 ;  /* 0x0000000105057824 */ /* 0x000fe200078e0208 */
[----:B------:R-:W-:Y:S01]  /*22b0*/  SHF.L.U32 R25, R25, 0x10, RZ ;  /* 0x0000001019197819 */ /* 0x000fe200000006ff */
[----:B------:R-:W-:-:S03]  /*22c0*/  IMAD.U32 R24, R24, 0x10000, RZ ;  /* 0x0001000018187824 */ /* 0x000fc600078e00ff */
[----:B------:R-:W-:Y:S01]  /*22d0*/  ISETP.GE.U32.AND P0, PT, R5, R0, PT ;  /* 0x000000000500720c */ /* 0x000fe20003f06070 */
[----:B------:R-:W-:Y:S01]  /*22e0*/  FADD.FTZ R12, R12, R25 ;  /* 0x000000190c0c7221 */ /* 0x000fe20000010000 */
[----:B------:R-:W-:-:S11]  /*22f0*/  FADD.FTZ R11, R11, R24 ;  /* 0x000000180b0b7221 */ /* 0x000fd60000010000 */
        /* <DEDUP_REMOVED lines=11> */
.L_x_3082:
[----:B------:R-:W-:Y:S05]  /*23b0*/  BSYNC.RECONVERGENT B0 ;  /* 0x0000000000007941 */ /* 0x000fea0003800200 */
.L_x_3081:
[----:B------:R-:W-:Y:S01]  /*23c0*/  FADD.FTZ R12, R9, R12 ;  /* 0x0000000c090c7221 */ /* 0x000fe20000010000 */
[----:B------:R-:W-:-:S03]  /*23d0*/  FADD.FTZ R11, R10, R11 ;  /* 0x0000000b0a0b7221 */ /* 0x000fc60000010000 */
[----:B------:R-:W-:Y:S01]  /*23e0*/  FADD.FTZ R12, R12, R13 ;  /* 0x0000000d0c0c7221 */ /* 0x000fe20000010000 */
[----:B------:R-:W-:-:S03]  /*23f0*/  FADD.FTZ R14, R11, R14 ;  /* 0x0000000e0b0e7221 */ /* 0x000fc60000010000 */
[----:B------:R-:W-:Y:S01]  /*2400*/  FADD.FTZ R18, R12, R15 ;  /* 0x0000000f0c127221 */ /* 0x000fe20000010000 */
[----:B------:R-:W-:Y:S01]  /*2410*/  FADD.FTZ R19, R14, R3 ;  /* 0x000000030e137221 */ /* 0x000fe20000010000 */
[----:B------:R-:W-:Y:S06]  /*2420*/  BRA `(.L_x_3062) ;  /* 0x0000009400287947 */ /* 0x000fec0003800000 */
.L_x_3074:
        /* <DEDUP_REMOVED lines=23> */
.L_x_3087:
[----:B------:R-:W-:Y:S02]  /*25a0*/  IMAD R4, R24, R25, RZ ;  /* 0x0000001918047224 */ /* 0x000fe400078e02ff */
[----:B------:R-:W-:-:S03]  /*25b0*/  IMAD.IADD R25, R25, 0x1, R8 ;  /* 0x0000000119197824 */ /* 0x000fc600078e0208 */
[----:B------:R-:W-:Y:S01]  /*25c0*/  SHF.R.U32.HI R27, RZ, 0x1, R4 ;  /* 0x00000001ff1b7819 */ /* 0x000fe20000011604 */
[----:B------:R-:W-:Y:S01]  /*25d0*/  IMAD R4, R24, R25, RZ ;  /* 0x0000001918047224 */ /* 0x000fe200078e02ff */
[----:B------:R-:W-:-:S03]  /*25e0*/  IADD3 R5, PT, PT, R25, R8, RZ ;  /* 0x0000000819057210 */ /* 0x000fc60007ffe0ff */
[----:B------:R-:W-:Y:S01]  /*25f0*/  IMAD.WIDE.U32 R26, R27, 0x4, R18 ;  /* 0x000000041b1a7825 */ /* 0x000fe200078e0012 */
[----:B------:R-:W-:-:S03]  /*2600*/  SHF.R.U32.HI R11, RZ, 0x1, R4 ;  /* 0x00000001ff0b7819 */ /* 0x000fc60000011604 */
[----:B------:R-:W-:Y:S02]  /*2610*/  IMAD.IADD R25, R5, 0x1, R8 ;  /* 0x0000000105197824 */ /* 0x000fe400078e0208 */
[C---:B------:R-:W-:Y:S01]  /*2620*/  IMAD R5, R24.reuse, R5, RZ ;  /* 0x0000000518057224 */ /* 0x040fe200078e02ff */
[----:B------:R-:W2:Y:S01]  /*2630*/  LDG.E R26, desc[UR36][R26.64] ;  /* 0x000000241a1a7981 */ /* 0x000ea2000c1e1900 */
[----:B------:R-:W-:-:S03]  /*2640*/  IMAD R4, R24, R25, RZ ;  /* 0x0000001918047224 */ /* 0x000fc600078e02ff */
[----:B------:R-:W-:Y:S02]  /*2650*/  SHF.R.U32.HI R5, RZ, 0x1, R5 ;  /* 0x00000001ff057819 */ /* 0x000fe40000011605 */
[----:B------:R-:W-:Y:S01]  /*2660*/  SHF.R.U32.HI R7, RZ, 0x1, R4 ;  /* 0x00000001ff077819 */ /* 0x000fe20000011604 */
        /* <DEDUP_REMOVED lines=31> */
.L_x_3086:
[C---:B------:R-:W-:Y:S02]  /*2860*/  PRMT R29, R26.reuse, 0x7610, R29 ;  /* 0x000076101a1d7816 */ /* 0x040fe4000000001d */
[----:B------:R-:W-:Y:S02]  /*2870*/  PRMT R28, R26, 0x7632, R28 ;  /* 0x000076321a1c7816 */ /* 0x000fe4000000001c */
[C---:B------:R-:W-:Y:S02]  /*2880*/  PRMT R26, R10.reuse, 0x7610, R26 ;  /* 0x000076100a1a7816 */ /* 0x040fe4000000001a */
[----:B------:R-:W-:Y:S02]  /*2890*/  PRMT R10, R10, 0x7632, R10 ;  /* 0x000076320a0a7816 */ /* 0x000fe4000000000a */
[C---:B------:R-:W-:Y:S02]  /*28a0*/  PRMT R27, R4.reuse, 0x7610, R27 ;  /* 0x00007610041b7816 */ /* 0x040fe4000000001b */
[----:B------:R-:W-:-:S02]  /*28b0*/  PRMT R11, R4, 0x7632, R11 ;  /* 0x00007632040b7816 */ /* 0x000fc4000000000b */
[----:B------:R-:W-:-:S07]  /*28c0*/  PRMT R7, R6, 0x7632, R7 ;  /* 0x0000763206077816 */ /* 0x000fce0000000007 */
.L_x_3085:
[----:B------:R-:W-:Y:S05]  /*28d0*/  BSYNC.RECONVERGENT B0 ;  /* 0x0000000000007941 */ /* 0x000fea0003800200 */
.L_x_3084:
        /* <DEDUP_REMOVED lines=35> */
.L_x_3089:
[----:B------:R-:W-:Y:S05]  /*2b10*/  BSYNC.RECONVERGENT B0 ;  /* 0x0000000000007941 */ /* 0x000fea0003800200 */
.L_x_3088:
        /* <DEDUP_REMOVED lines=16> */
[----:B------:R-:W-:Y:S02]  /*2c20*/  IADD3 R5, PT, PT, R19, R8, RZ ;  /* 0x0000000813057210 */ /* 0x000fe40007ffe0ff */
[----:B------:R-:W-:Y:S02]  /*2c30*/  SHF.L.U32 R11, R11, 0x10, RZ ;  /* 0x000000100b0b7819 */ /* 0x000fe400000006ff */
[----:B------:R-:W-:Y:S01]  /*2c40*/  ISETP.GE.U32.AND P0, PT, R5, R0, PT ;  /* 0x000000000500720c */ /* 0x000fe20003f06070 */
[----:B------:R-:W-:Y:S02]  /*2c50*/  IMAD.U32 R0, R27, 0x10000, RZ ;  /* 0x000100001b007824 */ /* 0x000fe400078e00ff */
[----:B------:R-:W-:Y:S02]  /*2c60*/  FADD.FTZ R20, R20, R11 ;  /* 0x0000000b14147221 */ /* 0x000fe40000010000 */
[----:B------:R-:W-:-:S08]  /*2c70*/  FADD.FTZ R15, R15, R0 ;  /* 0x000000000f0f7221 */ /* 0x000fd00000010000 */
[----:B------:R-:W-:Y:S01]  /*2c80*/  @!P0 SHF.L.U32 R4, R7, 0x10, RZ ;  /* 0x0000001007048819 */ /* 0x000fe200000006ff */
[----:B------:R-:W-:-:S04]  /*2c90*/  @!P0 IMAD.U32 R6, R6, 0x10000, RZ ;  /* 0x0001000006068824 */ /* 0x000fc800078e00ff */
[----:B------:R-:W-:Y:S01]  /*2ca0*/  @!P0 FADD.FTZ R21, R21, R6 ;  /* 0x0000000615158221 */ /* 0x000fe20000010000 */
[----:B------:R-:W-:-:S07]  /*2cb0*/  @!P0 FADD.FTZ R3, R3, R4 ;  /* 0x0000000403038221 */ /* 0x000fce0000010000 */
.L_x_3091:
[----:B------:R-:W-:Y:S05]  /*2cc0*/  BSYNC.RECONVERGENT B0 ;  /* 0x0000000000007941 */ /* 0x000fea0003800200 */
.L_x_3090:
[----:B------:R-:W-:Y:S01]  /*2cd0*/  FADD.FTZ R14, R9, R14 ;  /* 0x0000000e090e7221 */ /* 0x000fe20000010000 */
[----:B------:R-:W-:-:S03]  /*2ce0*/  FADD.FTZ R13, R12, R13 ;  /* 0x0000000d0c0d7221 */ /* 0x000fc60000010000 */
[----:B------:R-:W-:Y:S01]  /*2cf0*/  FADD.FTZ R14, R14, R15 ;  /* 0x0000000f0e0e7221 */ /* 0x000fe20000010000 */
[----:B------:R-:W-:-:S03]  /*2d00*/  FADD.FTZ R20, R13, R20 ;  /* 0x000000140d147221 */ /* 0x000fc60000010000 */
[----:B------:R-:W-:Y:S01]  /*2d10*/  FADD.FTZ R18, R14, R21 ;  /* 0x000000150e127221 */ /* 0x000fe20000010000 */
[----:B------:R-:W-:Y:S01]  /*2d20*/  FADD.FTZ R19, R20, R3 ;  /* 0x0000000314137221 */ /* 0x000fe20000010000 */
[----:B------:R-:W-:Y:S06]  /*2d30*/  BRA `(.L_x_3062) ;  /* 0x0000008800e47947 */ /* 0x000fec0003800000 */
.L_x_3083:
[----:B------:R-:W1:Y:S01]  /*2d40*/  LDCU UR4, c[0x0][0x394] ;  /* 0x00007280ff0477ac */ /* 0x000e620008000800 */
[----:B------:R-:W2:Y:S01]  /*2d50*/  LDC R5, c[0x0][0x384] ;  /* 0x0000e100ff057b82 */ /* 0x000ea20000000800 */
[----:B------:R-:W-:Y:S01]  /*2d60*/  BSSY.RECONVERGENT B0, `(.L_x_3092) ;  /* 0x0000415000007945 */ /* 0x000fe20003800200 */
[----:B------:R-:W-:Y:S01]  /*2d70*/  MOV R4, R21 ;  /* 0x0000001500047202 */ /* 0x000fe20000000f00 */
[----:B-1----:R-:W-:-:S04]  /*2d80*/  IMAD.U32 R3, RZ, RZ, UR4 ;  /* 0x00000004ff037e24 */ /* 0x002fc8000f8e00ff */
[----:B------:R-:W-:Y:S02]  /*2d90*/  IMAD R7, R3, 0x3, R21 ;  /* 0x0000000303077824 */ /* 0x000fe400078e0215 */
[--C-:B--2---:R-:W-:Y:S01]  /*2da0*/  IMAD.MOV.U32 R6, RZ, RZ, R5.reuse ;  /* 0x000000ffff067224 */ /* 0x104fe200078e0005 */
[-C--:B------:R-:W-:Y:S01]  /*2db0*/  MOV R11, R5.reuse ;  /* 0x00000005000b7202 */ /* 0x080fe20000000f00 */
[--C-:B------:R-:W-:Y:S01]  /*2dc0*/  IMAD.MOV.U32 R8, RZ, RZ, R5.reuse ;  /* 0x000000ffff087224 */ /* 0x100fe200078e0005 */
[----:B------:R-:W-:Y:S01]  /*2dd0*/  ISETP.GE.U32.AND P0, PT, R7, R0, PT ;  /* 0x000000000700720c */ /* 0x000fe20003f06070 */
[--C-:B------:R-:W-:Y:S01]  /*2de0*/  IMAD.MOV.U32 R12, RZ, RZ, R5.reuse ;  /* 0x000000ffff0c7224 */ /* 0x100fe200078e0005 */
[-C--:B------:R-:W-:Y:S01]  /*2df0*/  MOV R7, R5.reuse ;  /* 0x0000000500077202 */ /* 0x080fe20000000f00 */
[----:B------:R-:W-:Y:S01]  /*2e00*/  IMAD.MOV.U32 R9, RZ, RZ, R5 ;  /* 0x000000ffff097224 */ /* 0x000fe200078e0005 */
[----:B------:R-:W-:-:S09]  /*2e10*/  MOV R10, R5 ;  /* 0x00000005000a7202 */ /* 0x000fd20000000f00 */
        /* <DEDUP_REMOVED lines=11> */
[----:B------:R-:W-:Y:S02]  /*2ed0*/  MOV R10, R5 ;  /* 0x00000005000a7202 */ /* 0x000fe40000000f00 */
[----:B-1----:R-:W-:-:S07]  /*2ee0*/  IADD3 R24, PT, PT, R0, 0x1, RZ ;  /* 0x0000000100187810 */ /* 0x002fce0007ffe0ff */
.L_x_3099:
        /* <DEDUP_REMOVED lines=284> */
[----:B------:R-:W-:Y:S01]  /*40b0*/  SHF.R.U32.HI R21, RZ, UR26, R20 ;  /* 0x0000001aff157c19 */ /* 0x000fe20008011614 */
[----:B------:R-:W-:-:S03]  /*40c0*/  @P1 IMAD.MOV.U32 R20, RZ, RZ, RZ ;  /* 0x000000ffff141224 */ /* 0x000fc600078e00ff */
[----:B------:R-:W-:-:S03]  /*40d0*/  IADD3 R3, PT, PT, -R21, RZ, RZ ;  /* 0x000000ff15037210 */ /* 0x000fc60007ffe1ff */
[----:B------:R-:W3:Y:S02]  /*40e0*/  @P1 LDC R27, c[0x0][0x558] ;  /* 0x00015600ff1b1b82 */ /* 0x000ee40000000800 */
[----:B------:R-:W-:Y:S02]  /*40f0*/  IMAD R3, R3, UR52, R28 ;  /* 0x0000003403037c24 */ /* 0x000fe4000f8e021c */
[----:B--2---:R-:W-:-:S04]  /*4100*/  @P1 IMAD.HI.U32 R14, R21, R14, R20 ;  /* 0x0000000e150e1227 */ /* 0x004fc800078e0014 */
[----:B------:R-:W-:Y:S01]  /*4110*/  IMAD R0, R3, UR27, R0 ;  /* 0x0000001b03007c24 */ /* 0x000fe2000f8e0200 */
[----:B------:R-:W-:-:S05]  /*4120*/  @P1 SHF.R.U32.HI R14, RZ, R15, R14 ;  /* 0x0000000fff0e1219 */ /* 0x000fca000001160e */
[----:B------:R-:W-:-:S04]  /*4130*/  @P1 IMAD.MOV R15, RZ, RZ, -R14 ;  /* 0x000000ffff0f1224 */ /* 0x000fc800078e0a0e */
[----:B0-----:R-:W-:-:S04]  /*4140*/  @P1 IMAD R21, R15, R26, R21 ;  /* 0x0000001a0f151224 */ /* 0x001fc800078e0215 */
[----:B---3--:R-:W-:-:S07]  /*4150*/  @P1 IMAD R0, R21, R27, R0 ;  /* 0x0000001b15001224 */ /* 0x008fce00078e0200 */
.L_x_3095:
[----:B------:R-:W-:-:S04]  /*4160*/  LOP3.LUT R15, R0, 0xfffffffc, RZ, 0xc0, !PT ;  /* 0xfffffffc000f7812 */ /* 0x000fc800078ec0ff */
[----:B------:R-:W-:-:S04]  /*4170*/  IADD3 R14, P1, PT, R15, R18, RZ ;  /* 0x000000120f0e7210 */ /* 0x000fc80007f3e0ff */
[----:B------:R-:W-:-:S05]  /*4180*/  IADD3.X R15, PT, PT, RZ, R19, RZ, P1, !PT ;  /* 0x00000013ff0f7210 */ /* 0x000fca0000ffe4ff */
[----:B------:R2:W3:Y:S01]  /*4190*/  LDG.E R14, desc[UR36][R14.64] ;  /* 0x000000240e0e7981 */ /* 0x0004e2000c1e1900 */
[----:B------:R-:W-:Y:S01]  /*41a0*/  MOV R26, RZ ;  /* 0x000000ff001a7202 */ /* 0x000fe20000000f00 */
[----:B-1----:R-:W-:-:S04]  /*41b0*/  VIADD R27, R4, UR4 ;  /* 0x00000004041b7c36 */ /* 0x002fc80008000000 */
[----:B------:R-:W-:-:S05]  /*41c0*/  IMAD.HI.U32 R0, R27, UR30, R26 ;  /* 0x0000001e1b007c27 */ /* 0x000fca000f8e001a */
[----:B--2---:R-:W-:-:S05]  /*41d0*/  SHF.R.U32.HI R15, RZ, UR31, R0 ;  /* 0x0000001fff0f7c19 */ /* 0x004fca0008011600 */
[----:B------:R-:W-:-:S04]  /*41e0*/  IMAD.MOV R3, RZ, RZ, -R15 ;  /* 0x000000ffff037224 */ /* 0x000fc800078e0a0f */
[----:B------:R-:W-:-:S04]  /*41f0*/  IMAD R0, R3, UR29, R27 ;  /* 0x0000001d03007c24 */ /* 0x000fc8000f8e021b */
[----:B------:R-:W-:Y:S01]  /*4200*/  IMAD R0, R0, UR5, RZ ;  /* 0x0000000500007c24 */ /* 0x000fe2000f8e02ff */
[C---:B---3--:R-:W-:Y:S02]  /*4210*/  PRMT R28, R14.reuse, 0x7610, R28 ;  /* 0x000076100e1c7816 */ /* 0x048fe4000000001c */
[----:B------:R-:W-:Y:S01]  /*4220*/  PRMT R29, R14, 0x7632, R29 ;  /* 0x000076320e1d7816 */ /* 0x000fe2000000001d */
        /* <DEDUP_REMOVED lines=219> */
.L_x_3096:
        /* <DEDUP_REMOVED lines=232> */
.L_x_3097:
[----:B------:R-:W-:-:S04]  /*5e60*/  LOP3.LUT R15, R0, 0xfffffffc, RZ, 0xc0, !PT ;  /* 0xfffffffc000f7812 */ /* 0x000fc800078ec0ff */
[----:B------:R-:W-:-:S04]  /*5e70*/  IADD3 R14, P1, PT, R15, R18, RZ ;  /* 0x000000120f0e7210 */ /* 0x000fc80007f3e0ff */
[----:B------:R-:W-:-:S05]  /*5e80*/  IADD3.X R15, PT, PT, RZ, R19, RZ, P1, !PT ;  /* 0x00000013ff0f7210 */ /* 0x000fca0000ffe4ff */
[----:B------:R1:W2:Y:S01]  /*5e90*/  LDG.E R14, desc[UR36][R14.64] ;  /* 0x000000240e0e7981 */ /* 0x0002a2000c1e1900 */
[----:B------:R-:W-:Y:S01]  /*5ea0*/  MOV R26, RZ ;  /* 0x000000ff001a7202 */ /* 0x000fe20000000f00 */
[----:B------:R-:W-:-:S04]  /*5eb0*/  VIADD R27, R27, UR4 ;  /* 0x000000041b1b7c36 */ /* 0x000fc80008000000 */
        /* <DEDUP_REMOVED lines=226> */
.L_x_3098:
[----:B------:R-:W-:-:S04]  /*6ce0*/  LOP3.LUT R15, R0, 0xfffffffc, RZ, 0xc0, !PT ;  /* 0xfffffffc000f7812 */ /* 0x000fc800078ec0ff */
[----:B------:R-:W-:-:S05]  /*6cf0*/  IADD3 R14, P1, PT, R15, R18, RZ ;  /* 0x000000120f0e7210 */ /* 0x000fca0007f3e0ff */
[----:B------:R-:W-:-:S05]  /*6d00*/  IMAD.X R15, RZ, RZ, R19, P1 ;  /* 0x000000ffff0f7224 */ /* 0x000fca00008e0613 */
[----:B------:R-:W2:Y:S02]  /*6d10*/  LDG.E R14, desc[UR36][R14.64] ;  /* 0x000000240e0e7981 */ /* 0x000ea4000c1e1900 */
[C---:B--2---:R-:W-:Y:S02]  /*6d20*/  PRMT R33, R14.reuse, 0x7610, R33 ;  /* 0x000076100e217816 */ /* 0x044fe40000000021 */
[----:B------:R-:W-:-:S07]  /*6d30*/  PRMT R32, R14, 0x7632, R32 ;  /* 0x000076320e207816 */ /* 0x000fce0000000020 */
.L_x_3094:
[----:B------:R-:W2:Y:S01]  /*6d40*/  LDCU UR5, c[0x0][0x38c] ;  /* 0x00007180ff0577ac */ /* 0x000ea20008000800 */
[----:B-1----:R-:W-:Y:S01]  /*6d50*/  MOV R3, UR4 ;  /* 0x0000000400037c02 */ /* 0x002fe20008000f00 */
[----:B------:R-:W-:Y:S01]  /*6d60*/  IMAD.U32 R14, R28, 0x10000, RZ ;  /* 0x000100001c0e7824 */ /* 0x000fe200078e00ff */
[----:B------:R-:W-:Y:S01]  /*6d70*/  SHF.L.U32 R15, R29, 0x10, RZ ;  /* 0x000000101d0f7819 */ /* 0x000fe200000006ff */
[----:B------:R-:W-:Y:S01]  /*6d80*/  IMAD.U32 R20, R34, 0x10000, RZ ;  /* 0x0001000022147824 */ /* 0x000fe200078e00ff */
[----:B------:R-:W-:Y:S01]  /*6d90*/  LEA R4, R3, R4, 0x2 ;  /* 0x0000000403047211 */ /* 0x000fe200078e10ff */
[----:B------:R-:W-:Y:S01]  /*6da0*/  FADD.FTZ R9, R14, R9 ;  /* 0x000000090e097221 */ /* 0x000fe20000010000 */
[----:B------:R-:W-:Y:S01]  /*6db0*/  SHF.L.U32 R21, R30, 0x10, RZ ;  /* 0x000000101e157819 */ /* 0x000fe200000006ff */
[----:B------:R-:W-:Y:S01]  /*6dc0*/  FADD.FTZ R10, R15, R10 ;  /* 0x0000000a0f0a7221 */ /* 0x000fe20000010000 */
[----:B------:R-:W-:Y:S01]  /*6dd0*/  SHF.L.U32 R14, R31, 0x10, RZ ;  /* 0x000000101f0e7819 */ /* 0x000fe200000006ff */
[----:B------:R-:W-:Y:S01]  /*6de0*/  IMAD R27, R3, 0x3, R4 ;  /* 0x00000003031b7824 */ /* 0x000fe200078e0204 */
[----:B------:R-:W-:Y:S01]  /*6df0*/  SHF.L.U32 R15, R26, 0x10, RZ ;  /* 0x000000101a0f7819 */ /* 0x000fe200000006ff */
[----:B------:R-:W-:Y:S01]  /*6e00*/  FADD.FTZ R12, R21, R12 ;  /* 0x0000000c150c7221 */ /* 0x000fe20000010000 */
[----:B------:R-:W-:Y:S01]  /*6e10*/  SHF.L.U32 R21, R33, 0x10, RZ ;  /* 0x0000001021157819 */ /* 0x000fe200000006ff */
[----:B------:R-:W-:Y:S01]  /*6e20*/  FADD.FTZ R11, R14, R11 ;  /* 0x0000000b0e0b7221 */ /* 0x000fe20000010000 */
[----:B------:R-:W-:Y:S01]  /*6e30*/  SHF.L.U32 R36, R32, 0x10, RZ ;  /* 0x0000001020247819 */ /* 0x000fe200000006ff */
[----:B------:R-:W-:Y:S01]  /*6e40*/  FADD.FTZ R8, R15, R8 ;  /* 0x000000080f087221 */ /* 0x000fe20000010000 */
[----:B------:R-:W-:Y:S01]  /*6e50*/  FADD.FTZ R7, R20, R7 ;  /* 0x0000000714077221 */ /* 0x000fe20000010000 */
[----:B--2---:R-:W-:-:S02]  /*6e60*/  IMAD.U32 R0, RZ, RZ, UR5 ;  /* 0x00000005ff007e24 */ /* 0x004fc4000f8e00ff */
[----:B------:R-:W-:Y:S01]  /*6e70*/  FADD.FTZ R6, R21, R6 ;  /* 0x0000000615067221 */ /* 0x000fe20000010000 */
[----:B------:R-:W-:Y:S02]  /*6e80*/  FADD.FTZ R5, R36, R5 ;  /* 0x0000000524057221 */ /* 0x000fe40000010000 */
[----:B------:R-:W-:-:S13]  /*6e90*/  ISETP.GE.U32.AND P1, PT, R27, R0, PT ;  /* 0x000000001b00720c */ /* 0x000fda0003f26070 */
[----:B------:R-:W-:Y:S05]  /*6ea0*/  @!P1 BRA `(.L_x_3099) ;  /* 0xffffffc000109947 */ /* 0x000fea000383ffff */
.L_x_3093:
[----:B0-----:R-:W-:Y:S05]  /*6eb0*/  BSYNC.RECONVERGENT B0 ;  /* 0x0000000000007941 */ /* 0x001fea0003800200 */
.L_x_3092:
        /* <DEDUP_REMOVED lines=285> */
.L_x_3103:
[----:B------:R-:W-:Y:S02]  /*8090*/  SHF.R.U32.HI R20, RZ, 0x2, R20 ;  /* 0x00000002ff147819 */ /* 0x000fe40000011614 */
[----:B------:R-:W-:-:S07]  /*80a0*/  MOV R21, RZ ;  /* 0x000000ff00157202 */ /* 0x000fce0000000f00 */
.L_x_3102:
        /* <DEDUP_REMOVED lines=286> */
.L_x_3105:
[----:B------:R-:W-:Y:S02]  /*9290*/  SHF.R.U32.HI R30, RZ, 0x2, R30 ;  /* 0x00000002ff1e7819 */ /* 0x000fe4000001161e */
[----:B------:R-:W-:-:S07]  /*92a0*/  MOV R31, RZ ;  /* 0x000000ff001f7202 */ /* 0x000fce0000000f00 */
.L_x_3104:
        /* <DEDUP_REMOVED lines=283> */
.L_x_3107:
[----:B------:R-:W-:Y:S02]  /*a460*/  SHF.R.U32.HI R20, RZ, 0x2, R13 ;  /* 0x00000002ff147819 */ /* 0x000fe4000001160d */
[----:B------:R-:W-:-:S07]  /*a470*/  MOV R21, RZ ;  /* 0x000000ff00157202 */ /* 0x000fce0000000f00 */
.L_x_3106:
        /* <DEDUP_REMOVED lines=283> */
.L_x_3109:
[----:B------:R-:W-:Y:S01]  /*b630*/  SHF.R.U32.HI R20, RZ, 0x2, R20 ;  /* 0x00000002ff147819 */ /* 0x000fe20000011614 */
[----:B------:R-:W-:-:S07]  /*b640*/  IMAD.MOV.U32 R21, RZ, RZ, RZ ;  /* 0x000000ffff157224 */ /* 0x000fce00078e00ff */
.L_x_3108:
[----:B------:R-:W-:-:S04]  /*b650*/  LEA R14, P0, R20, R25, 0x2 ;  /* 0x00000019140e7211 */ /* 0x000fc800078010ff */
[----:B------:R-:W-:-:S05]  /*b660*/  LEA.HI.X R15, R20, R24, R21, 0x2, P0 ;  /* 0x00000018140f7211 */ /* 0x000fca00000f1415 */
[----:B------:R-:W2:Y:S02]  /*b670*/  LDG.E R14, desc[UR36][R14.64] ;  /* 0x000000240e0e7981 */ /* 0x000ea4000c1e1900 */
[C---:B--2---:R-:W-:Y:S02]  /*b680*/  PRMT R33, R14.reuse, 0x7610, R33 ;  /* 0x000076100e217816 */ /* 0x044fe40000000021 */
[----:B------:R-:W-:-:S07]  /*b690*/  PRMT R32, R14, 0x7632, R32 ;  /* 0x000076320e207816 */ /* 0x000fce0000000020 */
.L_x_3101:
[----:B------:R-:W-:Y:S05]  /*b6a0*/  BSYNC.RECONVERGENT B0 ;  /* 0x0000000000007941 */ /* 0x000fea0003800200 */
.L_x_3100:
[----:B------:R-:W-:Y:S01]  /*b6b0*/  ISETP.GE.U32.AND P0, PT, R4, R0, PT ;  /* 0x000000000400720c */ /* 0x000fe20003f06070 */
[----:B------:R-:W-:-:S12]  /*b6c0*/  BSSY.RECONVERGENT B0, `(.L_x_3110) ;  /* 0x000001a000007945 */ /* 0x000fd80003800200 */
        /* <DEDUP_REMOVED lines=21> */
[----:B------:R-:W-:Y:S02]  /*b820*/  @!P0 SHF.L.U32 R33, R33, 0x10, RZ ;  /* 0x0000001021218819 */ /* 0x000fe400000006ff */
[----:B------:R-:W-:-:S03]  /*b830*/  @!P0 SHF.L.U32 R32, R32, 0x10, RZ ;  /* 0x0000001020208819 */ /* 0x000fc600000006ff */
[----:B------:R-:W-:Y:S02]  /*b840*/  @!P0 FADD.FTZ R6, R6, R33 ;  /* 0x0000002106068221 */ /* 0x000fe40000010000 */
[----:B------:R-:W-:-:S07]  /*b850*/  @!P0 FADD.FTZ R5, R5, R32 ;  /* 0x0000002005058221 */ /* 0x000fce0000010000 */
.L_x_3111:
[----:B------:R-:W-:Y:S05]  /*b860*/  BSYNC.RECONVERGENT B0 ;  /* 0x0000000000007941 */ /* 0x000fea0003800200 */
.L_x_3110:
[----:B------:R-:W-:Y:S01]  /*b870*/  FADD.FTZ R9, R12, R9 ;  /* 0x000000090c097221 */ /* 0x000fe20000010000 */
[----:B------:R-:W-:-:S03]  /*b880*/  FADD.FTZ R10, R11, R10 ;  /* 0x0000000a0b0a7221 */ /* 0x000fc60000010000 */
[----:B------:R-:W-:Y:S01]  /*b890*/  FADD.FTZ R9, R9, R8 ;  /* 0x0000000809097221 */ /* 0x000fe20000010000 */
[----:B------:R-:W-:-:S03]  /*b8a0*/  FADD.FTZ R10, R10, R7 ;  /* 0x000000070a0a7221 */ /* 0x000fc60000010000 */
[----:B------:R-:W-:Y:S01]  /*b8b0*/  FADD.FTZ R18, R9, R6 ;  /* 0x0000000609127221 */ /* 0x000fe20000010000 */
[----:B------:R-:W-:-:S07]  /*b8c0*/  FADD.FTZ R19, R10, R5 ;  /* 0x000000050a137221 */ /* 0x000fce0000010000 */
.L_x_3062:
[----:B------:R-:W-:Y:S05]  /*b8d0*/  BSYNC.RECONVERGENT B6 ;  /* 0x0000000000067941 */ /* 0x000fea0003800200 */
.L_x_3061:
[----:B------:R-:W1:Y:S02]  /*b8e0*/  LDCU UR4, c[0x0][0x3a4] ;  /* 0x00007480ff0477ac */ /* 0x000e640008000800 */
[----:B-1----:R-:W-:-:S09]  /*b8f0*/  UISETP.NE.AND UP0, UPT, UR4, URZ, UPT ;  /* 0x000000ff0400728c */ /* 0x002fd2000bf05270 */
[----:B------:R-:W-:Y:S05]  /*b900*/  BRA.U !UP0, `(.L_x_3112) ;  /* 0x00000001086c7547 */ /* 0x000fea000b800000 */
[----:B------:R-:W1:Y:S01]  /*b910*/  S2R R4, SR_CgaCtaId ;  /* 0x0000000000047919 */ /* 0x000e620000008800 */
[----:B------:R-:W2:Y:S01]  /*b920*/  LDC R8, c[0x0][0x360] ;  /* 0x0000d800ff087b82 */ /* 0x000ea20000000800 */
[----:B------:R-:W-:-:S05]  /*b930*/  MOV R0, 0x400 ;  /* 0x0000040000007802 */ /* 0x000fca0000000f00 */
[----:B------:R-:W-:Y:S02]  /*b940*/  VIADD R3, R0, 0x10 ;  /* 0x0000001000037836 */ /* 0x000fe40000000000 */
[----:B------:R-:W3:Y:S01]  /*b950*/  LDC R5, c[0x0][0x364] ;  /* 0x0000d900ff057b82 */ /* 0x000ee20000000800 */
[----:B--2---:R-:W-:Y:S02]  /*b960*/  IMAD R0, R22, R8, R23 ;  /* 0x0000000816007224 */ /* 0x004fe400078e0217 */
[----:B-1----:R-:W-:Y:S02]  /*b970*/  LEA R3, R4, R3, 0x18 ;  /* 0x0000000304037211 */ /* 0x002fe400078ec0ff */
[----:B---3--:R-:W-:Y:S02]  /*b980*/  ISETP.GE.U32.AND P0, PT, R5, 0x2, PT ;  /* 0x000000020500780c */ /* 0x008fe40003f06070 */
[----:B------:R-:W-:-:S05]  /*b990*/  LEA R0, R0, R3, 0x3 ;  /* 0x0000000300007211 */ /* 0x000fca00078e18ff */
[----:B------:R1:W-:Y:S06]  /*b9a0*/  STS.64 [R0], R18 ;  /* 0x0000001200007388 */ /* 0x0003ec0000000a00 */
[----:B------:R-:W-:Y:S05]  /*b9b0*/  @!P0 BRA `(.L_x_3112) ;  /* 0x0000000000408947 */ /* 0x000fea0003800000 */
[----:B------:R-:W-:-:S07]  /*b9c0*/  MOV R4, R5 ;  /* 0x0000000500047202 */ /* 0x000fce0000000f00 */
.L_x_3113:
        /* <DEDUP_REMOVED lines=12> */
[----:B------:R-:W-:Y:S02]  /*ba90*/  ISETP.GT.U32.AND P0, PT, R4, 0x3, PT ;  /* 0x000000030400780c */ /* 0x000fe40003f04070 */
[----:B------:R-:W-:-:S11]  /*baa0*/  MOV R4, R9 ;  /* 0x0000000900047202 */ /* 0x000fd60000000f00 */
[----:B--2---:R-:W-:Y:S05]  /*bab0*/  @P0 BRA `(.L_x_3113) ;  /* 0xfffffffc00c40947 */ /* 0x004fea000383ffff */
.L_x_3112:
        /* <DEDUP_REMOVED lines=18> */
.L_x_3116:
[----:B------:R-:W-:Y:S01]  /*bbe0*/  SHF.R.U32.HI R10, RZ, 0x1, R4 ;  /* 0x00000001ff0a7819 */ /* 0x000fe20000011604 */
        /* <DEDUP_REMOVED lines=13> */
.L_x_3115:
[----:B------:R-:W-:Y:S01]  /*bcc0*/  ISETP.GE.U32.AND P0, PT, R0, 0x2, PT ;  /* 0x000000020000780c */ /* 0x000fe20003f06070 */
[----:B------:R-:W-:Y:S05]  /*bcd0*/  WARPSYNC.ALL ;  /* 0x0000000000007948 */ /* 0x000fea0003800000 */
[----:B------:R-:W-:Y:S07]  /*bce0*/  BAR.SYNC.DEFER_BLOCKING 0x0 ;  /* 0x0000000000007b1d */ /* 0x000fee0000010000 */
[----:B------:R-:W-:Y:S05]  /*bcf0*/  @!P0 BRA `(.L_x_3114) ;  /* 0x0000000000208947 */ /* 0x000fea0003800000 */
[----:B-1----:R-:W-:-:S07]  /*bd00*/  IMAD.MOV.U32 R3, RZ, RZ, 0x1 ;  /* 0x00000001ff037424 */ /* 0x002fce00078e00ff */
.L_x_3117:
[----:B------:R-:W1:Y:S04]  /*bd10*/  SHFL.DOWN PT, R5, R18, R3, 0x1f ;  /* 0x08001f0312057589 */ /* 0x000e6800000e0000 */
[----:B------:R2:W3:Y:S02]  /*bd20*/  SHFL.DOWN PT, R4, R19, R3, 0x1f ;  /* 0x08001f0313047589 */ /* 0x0004e400000e0000 */
[----:B--2---:R-:W-:-:S04]  /*bd30*/  SHF.L.U32 R3, R3, 0x1, RZ ;  /* 0x0000000103037819 */ /* 0x004fc800000006ff */
[----:B------:R-:W-:Y:S01]  /*bd40*/  ISETP.GE.AND P0, PT, R3, R0, PT ;  /* 0x000000000300720c */ /* 0x000fe20003f06270 */
[----:B-1----:R-:W-:Y:S01]  /*bd50*/  FADD.FTZ R18, R5, R18 ;  /* 0x0000001205127221 */ /* 0x002fe20000010000 */
[----:B---3--:R-:W-:-:S11]  /*bd60*/  FADD.FTZ R19, R4, R19 ;  /* 0x0000001304137221 */ /* 0x008fd60000010000 */
[----:B------:R-:W-:Y:S05]  /*bd70*/  @!P0 BRA `(.L_x_3117) ;  /* 0xfffffffc00e48947 */ /* 0x000fea000383ffff */
.L_x_3114:
[----:B-1----:R-:W1:Y:S01]  /*bd80*/  LDC R0, c[0x0][0x55c] ;  /* 0x00015700ff007b82 */ /* 0x002e620000000800 */
[----:B------:R-:W-:Y:S01]  /*bd90*/  IMAD.MOV.U32 R25, RZ, RZ, RZ ;  /* 0x000000ffff197224 */ /* 0x000fe200078e00ff */
[C---:B-1----:R-:W-:Y:S02]  /*bda0*/  ISETP.NE.AND P0, PT, R0.reuse, RZ, PT ;  /* 0x000000ff0000720c */ /* 0x042fe40003f05270 */
[----:B------:R-:W-:-:S04]  /*bdb0*/  IADD3 R12, PT, PT, R0, -0x1, RZ ;  /* 0xffffffff000c7810 */ /* 0x000fc80007ffe0ff */
[----:B------:R-:W-:-:S04]  /*bdc0*/  VIMNMX.U32 R0, PT, PT, R12, 0x18, PT ;  /* 0x000000180c007848 */ /* 0x000fc80003fe0000 */
[----:B------:R-:W-:-:S03]  /*bdd0*/  IADD3 R0, PT, PT, R0, 0x1, RZ ;  /* 0x0000000100007810 */ /* 0x000fc60007ffe0ff */
[----:B------:R-:W-:Y:S05]  /*bde0*/  @!P0 BRA `(.L_x_3118) ;  /* 0x0000001000488947 */ /* 0x000fea0003800000 */
[----:B------:R-:W1:Y:S01]  /*bdf0*/  LDCU.64 UR6, c[0x0][0x560] ;  /* 0x0000ac00ff0677ac */ /* 0x000e620008000a00 */
[----:B------:R-:W-:Y:S02]  /*be00*/  HFMA2 R4, -RZ, RZ, 0, 0 ;  /* 0x00000000ff047431 */ /* 0x000fe400000001ff */
[----:B------:R-:W-:Y:S01]  /*be10*/  IMAD.MOV.U32 R5, RZ, RZ, R17 ;  /* 0x000000ffff057224 */ /* 0x000fe200078e0011 */
[----:B------:R-:W-:Y:S01]  /*be20*/  ISETP.NE.AND P1, PT, R12, RZ, PT ;  /* 0x000000ff0c00720c */ /* 0x000fe20003f25270 */
[----:B------:R-:W2:Y:S01]  /*be30*/  LDCU UR5, c[0x0][0x568] ;  /* 0x0000ad00ff0577ac */ /* 0x000ea20008000800 */
[----:B------:R-:W3:Y:S01]  /*be40*/  LDCU UR4, c[0x0][0x68c] ;  /* 0x0000d180ff0477ac */ /* 0x000ee20008000800 */
[----:B-1----:R-:W-:-:S05]  /*be50*/  IMAD.HI.U32 R4, R17, UR7, R4 ;  /* 0x0000000711047c27 */ /* 0x002fca000f8e0004 */
[----:B--2---:R-:W-:-:S04]  /*be60*/  SHF.R.U32.HI R5, RZ, UR5, R4 ;  /* 0x00000005ff057c19 */ /* 0x004fc80008011604 */
[----:B------:R-:W-:-:S05]  /*be70*/  IADD3 R3, PT, PT, -R5, RZ, RZ ;  /* 0x000000ff05037210 */ /* 0x000fca0007ffe1ff */
[----:B------:R-:W-:-:S04]  /*be80*/  IMAD R3, R3, UR6, R17 ;  /* 0x0000000603037c24 */ /* 0x000fc8000f8e0211 */
[----:B---3--:R-:W-:Y:S01]  /*be90*/  IMAD R25, R3, UR4, RZ ;  /* 0x0000000403197c24 */ /* 0x008fe2000f8e02ff */
[----:B------:R-:W-:Y:S06]  /*bea0*/  @!P1 BRA `(.L_x_3118) ;  /* 0x0000001000189947 */ /* 0x000fec0003800000 */
[----:B------:R-:W1:Y:S01]  /*beb0*/  LDCU.64 UR6, c[0x0][0x570] ;  /* 0x0000ae00ff0677ac */ /* 0x000e620008000a00 */
[----:B------:R-:W-:Y:S02]  /*bec0*/  MOV R4, RZ ;  /* 0x000000ff00047202 */ /* 0x000fe40000000f00 */
[----:B------:R-:W-:Y:S01]  /*bed0*/  ISETP.NE.AND P1, PT, R0, 0x2, PT ;  /* 0x000000020000780c */ /* 0x000fe20003f25270 */
[----:B------:R-:W2:Y:S01]  /*bee0*/  LDCU UR5, c[0x0][0x56c] ;  /* 0x0000ad80ff0577ac */ /* 0x000ea20008000800 */
[----:B------:R-:W3:Y:S01]  /*bef0*/  LDCU UR4, c[0x0][0x694] ;  /* 0x0000d280ff0477ac */ /* 0x000ee20008000800 */
[----:B-1----:R-:W-:-:S05]  /*bf00*/  IMAD.HI.U32 R6, R5, UR6, R4 ;  /* 0x0000000605067c27 */ /* 0x002fca000f8e0004 */
[----:B------:R-:W-:-:S05]  /*bf10*/  SHF.R.U32.HI R7, RZ, UR7, R6 ;  /* 0x00000007ff077c19 */ /* 0x000fca0008011606 */
[----:B------:R-:W-:-:S04]  /*bf20*/  IMAD.MOV R3, RZ, RZ, -R7 ;  /* 0x000000ffff037224 */ /* 0x000fc800078e0a07 */
[----:B--2---:R-:W-:-:S04]  /*bf30*/  IMAD R4, R3, UR5, R5 ;  /* 0x0000000503047c24 */ /* 0x004fc8000f8e0205 */
[----:B---3--:R-:W-:Y:S01]  /*bf40*/  IMAD R25, R4, UR4, R25 ;  /* 0x0000000404197c24 */ /* 0x008fe2000f8e0219 */
[----:B------:R-:W-:Y:S06]  /*bf50*/  @!P1 BRA `(.L_x_3118) ;  /* 0x0000000c00ec9947 */ /* 0x000fec0003800000 */
[----:B------:R-:W1:Y:S01]  /*bf60*/  LDCU.64 UR6, c[0x0][0x578] ;  /* 0x0000af00ff0677ac */ /* 0x000e620008000a00 */
[----:B------:R-:W-:Y:S02]  /*bf70*/  MOV R6, RZ ;  /* 0x000000ff00067202 */ /* 0x000fe40000000f00 */
[----:B------:R-:W-:Y:S01]  /*bf80*/  ISETP.NE.AND P1, PT, R0, 0x3, PT ;  /* 0x000000030000780c */ /* 0x000fe20003f25270 */
[----:B------:R-:W2:Y:S01]  /*bf90*/  LDCU UR5, c[0x0][0x580] ;  /* 0x0000b000ff0577ac */ /* 0x000ea20008000800 */
[----:B------:R-:W3:Y:S01]  /*bfa0*/  LDCU UR4, c[0x0][0x69c] ;  /* 0x0000d380ff0477ac */ /* 0x000ee20008000800 */
[----:B-1----:R-:W-:-:S05]  /*bfb0*/  IMAD.HI.U32 R4, R7, UR7, R6 ;  /* 0x0000000707047c27 */ /* 0x002fca000f8e0006 */
[----:B--2---:R-:W-:-:S04]  /*bfc0*/  SHF.R.U32.HI R5, RZ, UR5, R4 ;  /* 0x00000005ff057c19 */ /* 0x004fc80008011604 */
[----:B------:R-:W-:-:S05]  /*bfd0*/  IADD3 R3, PT, PT, -R5, RZ, RZ ;  /* 0x000000ff05037210 */ /* 0x000fca0007ffe1ff */
[----:B------:R-:W-:-:S04]  /*bfe0*/  IMAD R6, R3, UR6, R7 ;  /* 0x0000000603067c24 */ /* 0x000fc8000f8e0207 */
[----:B---3--:R-:W-:Y:S01]  /*bff0*/  IMAD R25, R6, UR4, R25 ;  /* 0x0000000406197c24 */ /* 0x008fe2000f8e0219 */
[----:B------:R-:W-:Y:S06]  /*c000*/  @!P1 BRA `(.L_x_3118) ;  /* 0x0000000c00c09947 */ /* 0x000fec0003800000 */
[----:B------:R-:W1:Y:S01]  /*c010*/  LDCU.64 UR6, c[0x0][0x588] ;  /* 0x0000b100ff0677ac */ /* 0x000e620008000a00 */
[----:B------:R-:W-:Y:S01]  /*c020*/  IMAD.MOV.U32 R4, RZ, RZ, RZ ;  /* 0x000000ffff047224 */ /* 0x000fe200078e00ff */
[----:B------:R-:W-:Y:S01]  /*c030*/  ISETP.NE.AND P1, PT, R0, 0x4, PT ;  /* 0x000000040000780c */ /* 0x000fe20003f25270 */
[----:B------:R-:W2:Y:S01]  /*c040*/  LDCU UR5, c[0x0][0x584] ;  /* 0x0000b080ff0577ac */ /* 0x000ea20008000800 */
[----:B------:R-:W3:Y:S01]  /*c050*/  LDCU UR4, c[0x0][0x6a4] ;  /* 0x0000d480ff0477ac */ /* 0x000ee20008000800 */
[----:B-1----:R-:W-:-:S05]  /*c060*/  IMAD.HI.U32 R6, R5, UR6, R4 ;  /* 0x0000000605067c27 */ /* 0x002fca000f8e0004 */
[----:B------:R-:W-:-:S04]  /*c070*/  SHF.R.U32.HI R7, RZ, UR7, R6 ;  /* 0x00000007ff077c19 */ /* 0x000fc80008011606 */
[----:B------:R-:W-:-:S05]  /*c080*/  IADD3 R3, PT, PT, -R7, RZ, RZ ;  /* 0x000000ff07037210 */ /* 0x000fca0007ffe1ff */
[----:B--2---:R-:W-:-:S04]  /*c090*/  IMAD R4, R3, UR5, R5 ;  /* 0x0000000503047c24 */ /* 0x004fc8000f8e0205 */
[----:B---3--:R-:W-:Y:S01]  /*c0a0*/  IMAD R25, R4, UR4, R25 ;  /* 0x0000000404197c24 */ /* 0x008fe2000f8e0219 */
[----:B------:R-:W-:Y:S06]  /*c0b0*/  @!P1 BRA `(.L_x_3118) ;  /* 0x0000000c00949947 */ /* 0x000fec0003800000 */
[----:B------:R-:W1:Y:S01]  /*c0c0*/  LDCU.64 UR6, c[0x0][0x590] ;  /* 0x0000b200ff0677ac */ /* 0x000e620008000a00 */
[----:B------:R-:W-:Y:S01]  /*c0d0*/  HFMA2 R6, -RZ, RZ, 0, 0 ;  /* 0x00000000ff067431 */ /* 0x000fe200000001ff */
[----:B------:R-:W-:Y:S01]  /*c0e0*/  ISETP.NE.AND P1, PT, R0, 0x5, PT ;  /* 0x000000050000780c */ /* 0x000fe20003f25270 */
[----:B------:R-:W2:Y:S01]  /*c0f0*/  LDCU UR5, c[0x0][0x598] ;  /* 0x0000b300ff0577ac */ /* 0x000ea20008000800 */
[----:B------:R-:W3:Y:S02]  /*c100*/  LDCU UR4, c[0x0][0x6ac] ;  /* 0x0000d580ff0477ac */ /* 0x000ee40008000800 */
[----:B-1----:R-:W-:-:S05]  /*c110*/  IMAD.HI.U32 R4, R7, UR7, R6 ;  /* 0x0000000707047c27 */ /* 0x002fca000f8e0006 */
[----:B--2---:R-:W-:-:S05]  /*c120*/  SHF.R.U32.HI R5, RZ, UR5, R4 ;  /* 0x00000005ff057c19 */ /* 0x004fca0008011604 */
[----:B------:R-:W-:-:S04]  /*c130*/  IMAD.MOV R3, RZ, RZ, -R5 ;  /* 0x000000ffff037224 */ /* 0x000fc800078e0a05 */
[----:B------:R-:W-:-:S04]  /*c140*/  IMAD R6, R3, UR6, R7 ;  /* 0x0000000603067c24 */ /* 0x000fc8000f8e0207 */
        /* <DEDUP_REMOVED lines=63> */
[----:B--2---:R-:W-:-:S05]  /*c540*/  SHF.R.U32.HI R5, RZ, UR5, R4 ;  /* 0x00000005ff057c19 */ /* 0x004fca0008011604 */
[----:B------:R-:W-:-:S04]  /*c550*/  IMAD.MOV R3, RZ, RZ, -R5 ;  /* 0x000000ffff037224 */ /* 0x000fc800078e0a05 */
[----:B------:R-:W-:-:S04]  /*c560*/  IMAD R6, R3, UR6, R7 ;  /* 0x0000000603067c24 */ /* 0x000fc8000f8e0207 */
        /* <DEDUP_REMOVED lines=154> */
.L_x_3118:
[----:B------:R-:W-:Y:S01]  /*cf10*/  MOV R24, RZ ;  /* 0x000000ff00187202 */ /* 0x000fe20000000f00 */
[----:B------:R-:W-:Y:S06]  /*cf20*/  @!P0 BRA `(.L_x_3119) ;  /* 0x0000001000488947 */ /* 0x000fec0003800000 */
[----:B------:R-:W1:Y:S01]  /*cf30*/  LDCU.64 UR6, c[0x0][0x560] ;  /* 0x0000ac00ff0677ac */ /* 0x000e620008000a00 */
[----:B------:R-:W-:Y:S01]  /*cf40*/  MOV R4, RZ ;  /* 0x000000ff00047202 */ /* 0x000fe20000000f00 */
[----:B------:R-:W-:Y:S01]  /*cf50*/  VIADD R5, R17, 0x1 ;  /* 0x0000000111057836 */ /* 0x000fe20000000000 */
        /* <DEDUP_REMOVED lines=271> */
.L_x_3119:
[----:B------:R-:W1:Y:S01]  /*e050*/  LDCU.64 UR4, c[0x0][0x770] ;  /* 0x0000ee00ff0477ac */ /* 0x000e620008000a00 */
[----:B------:R-:W-:Y:S02]  /*e060*/  PLOP3.LUT P0, PT, PT, PT, PT, 0x80, 0x8 ;  /* 0x000000000008781c */ /* 0x000fe40003f0f070 */
[----:B------:R-:W-:Y:S01]  /*e070*/  CS2R R4, SRZ ;  /* 0x0000000000047805 */ /* 0x000fe2000001ff00 */
[----:B-1----:R-:W-:-:S04]  /*e080*/  UISETP.NE.U32.AND UP0, UPT, UR4, URZ, UPT ;  /* 0x000000ff0400728c */ /* 0x002fc8000bf05070 */
[----:B------:R-:W-:-:S09]  /*e090*/  UISETP.NE.AND.EX UP0, UPT, UR5, URZ, UPT, UP0 ;  /* 0x000000ff0500728c */ /* 0x000fd2000bf05300 */
[----:B------:R-:W-:Y:S05]  /*e0a0*/  BRA.U !UP0, `(.L_x_3120) ;  /* 0x00000005083c7547 */ /* 0x000fea000b800000 */
[----:B------:R-:W-:Y:S01]  /*e0b0*/  BSSY.RECONVERGENT B0, `(.L_x_3121) ;  /* 0x0000019000007945 */ /* 0x000fe20003800200 */
[----:B------:R-:W-:Y:S01]  /*e0c0*/  IMAD.MOV.U32 R8, RZ, RZ, 0x2 ;  /* 0x00000002ff087424 */ /* 0x000fe200078e00ff */
[----:B------:R-:W-:-:S07]  /*e0d0*/  MOV R3, 0x4 ;  /* 0x0000000400037802 */ /* 0x000fce0000000f00 */
.L_x_3122:
[----:B------:R-:W1:Y:S08]  /*e0e0*/  I2F.U32.RP R6, R3 ;  /* 0x0000000300067306 */ /* 0x000e700000209000 */
[----:B-1----:R-:W1:Y:S02]  /*e0f0*/  MUFU.RCP R6, R6 ;  /* 0x0000000600067308 */ /* 0x002e640000001000 */
[----:B-1----:R-:W-:-:S06]  /*e100*/  IADD3 R4, PT, PT, R6, 0xffffffe, RZ ;  /* 0x0ffffffe06047810 */ /* 0x002fcc0007ffe0ff */
[----:B------:R1:W2:Y:S02]  /*e110*/  F2I.FTZ.U32.TRUNC.NTZ R5, R4 ;  /* 0x0000000400057305 */ /* 0x0002a4000021f000 */
[----:B-1----:R-:W-:Y:S02]  /*e120*/  HFMA2 R4, -RZ, RZ, 0, 0 ;  /* 0x00000000ff047431 */ /* 0x002fe400000001ff */
[----:B--2---:R-:W-:-:S04]  /*e130*/  IMAD.MOV R10, RZ, RZ, -R5 ;  /* 0x000000ffff0a7224 */ /* 0x004fc800078e0a05 */
[-C--:B------:R-:W-:Y:S01]  /*e140*/  IMAD R7, R10, R3.reuse, RZ ;  /* 0x000000030a077224 */ /* 0x080fe200078e02ff */
[----:B------:R-:W-:-:S03]  /*e150*/  MOV R10, R3 ;  /* 0x00000003000a7202 */ /* 0x000fc60000000f00 */
[----:B------:R-:W-:-:S06]  /*e160*/  IMAD.HI.U32 R5, R5, R7, R4 ;  /* 0x0000000705057227 */ /* 0x000fcc00078e0004 */
[----:B------:R-:W-:-:S05]  /*e170*/  IMAD.HI.U32 R7, R5, R8, RZ ;  /* 0x0000000805077227 */ /* 0x000fca00078e00ff */
[----:B------:R-:W-:-:S05]  /*e180*/  IADD3 R7, PT, PT, -R7, RZ, RZ ;  /* 0x000000ff07077210 */ /* 0x000fca0007ffe1ff */
[----:B------:R-:W-:Y:S01]  /*e190*/  IMAD R8, R3, R7, R8 ;  /* 0x0000000703087224 */ /* 0x000fe200078e0208 */
[----:B------:R-:W-:-:S04]  /*e1a0*/  LOP3.LUT R7, RZ, R3, RZ, 0x33, !PT ;  /* 0x00000003ff077212 */ /* 0x000fc800078e33ff */
[----:B------:R-:W-:-:S13]  /*e1b0*/  ISETP.GE.U32.AND P0, PT, R8, R3, PT ;  /* 0x000000030800720c */ /* 0x000fda0003f06070 */
[----:B------:R-:W-:Y:S01]  /*e1c0*/  @P0 IMAD.IADD R8, R8, 0x1, -R3 ;  /* 0x0000000108080824 */ /* 0x000fe200078e0a03 */
[----:B------:R-:W-:-:S04]  /*e1d0*/  ISETP.NE.U32.AND P0, PT, R3, RZ, PT ;  /* 0x000000ff0300720c */ /* 0x000fc80003f05070 */
[----:B------:R-:W-:-:S13]  /*e1e0*/  ISETP.GE.U32.AND P1, PT, R8, R3, PT ;  /* 0x000000030800720c */ /* 0x000fda0003f26070 */
[----:B------:R-:W-:-:S04]  /*e1f0*/  @P1 IADD3 R8, PT, PT, R8, -R3, RZ ;  /* 0x8000000308081210 */ /* 0x000fc80007ffe0ff */
[----:B------:R-:W-:Y:S01]  /*e200*/  SEL R3, R7, R8, !P0 ;  /* 0x0000000807037207 */ /* 0x000fe20004000000 */
[----:B------:R-:W-:-:S03]  /*e210*/  IMAD.MOV.U32 R8, RZ, RZ, R10 ;  /* 0x000000ffff087224 */ /* 0x000fc600078e000a */
[----:B------:R-:W-:-:S13]  /*e220*/  ISETP.NE.AND P1, PT, R3, RZ, PT ;  /* 0x000000ff0300720c */ /* 0x000fda0003f25270 */
[----:B------:R-:W-:Y:S05]  /*e230*/  @P1 BRA `(.L_x_3122) ;  /* 0xfffffffc00a81947 */ /* 0x000fea000383ffff */
[----:B------:R-:W-:Y:S05]  /*e240*/  BSYNC.RECONVERGENT B0 ;  /* 0x0000000000007941 */ /* 0x000fea0003800200 */
.L_x_3121:
        /* <DEDUP_REMOVED lines=9> */
[----:B------:R-:W-:Y:S01]  /*e2e0*/  @P1 IMAD.IADD R3, R3, 0x1, -R10 ;  /* 0x0000000103031824 */ /* 0x000fe200078e0a0a */
[----:B------:R-:W-:-:S03]  /*e2f0*/  @P1 IADD3 R4, PT, PT, R4, 0x1, RZ ;  /* 0x0000000104041810 */ /* 0x000fc60007ffe0ff */
[-C--:B------:R-:W-:Y:S02]  /*e300*/  @P3 IADD3 R5, PT, PT, R5, -R10.reuse, RZ ;  /* 0x8000000a05053210 */ /* 0x080fe40007ffe0ff */
[-C--:B------:R-:W-:Y:S02]  /*e310*/  ISETP.GE.U32.AND P2, PT, R3, R10.reuse, PT ;  /* 0x0000000a0300720c */ /* 0x080fe40003f46070 */
[----:B------:R-:W-:Y:S02]  /*e320*/  ISETP.GE.U32.AND P1, PT, R5, R10, PT ;  /* 0x0000000a0500720c */ /* 0x000fe40003f26070 */
[----:B------:R-:W-:-:S09]  /*e330*/  @P3 IADD3 R6, PT, PT, R6, 0x1, RZ ;  /* 0x0000000106063810 */ /* 0x000fd20007ffe0ff */
[----:B------:R-:W-:Y:S02]  /*e340*/  @P2 VIADD R4, R4, 0x1 ;  /* 0x0000000104042836 */ /* 0x000fe40000000000 */
[----:B------:R-:W-:-:S03]  /*e350*/  @P1 IADD3 R6, PT, PT, R6, 0x1, RZ ;  /* 0x0000000106061810 */ /* 0x000fc60007ffe0ff */
[C---:B------:R-:W-:Y:S02]  /*e360*/  SEL R4, R7.reuse, R4, !P0 ;  /* 0x0000000407047207 */ /* 0x040fe40004000000 */
[----:B------:R-:W-:-:S03]  /*e370*/  SEL R3, R7, R6, !P0 ;  /* 0x0000000607037207 */ /* 0x000fc60004000000 */
[----:B------:R-:W-:-:S05]  /*e380*/  IMAD.WIDE.U32 R4, R4, R25, RZ ;  /* 0x0000001904047225 */ /* 0x000fca00078e00ff */
[----:B------:R-:W-:-:S13]  /*e390*/  LOP3.LUT P2, RZ, R5, 0x7, RZ, 0xc0, !PT ;  /* 0x0000000705ff7812 */ /* 0x000fda000784c0ff */
[----:B------:R-:W-:Y:S05]  /*e3a0*/  @P2 BRA `(.L_x_3124) ;  /* 0x0000000000542947 */ /* 0x000fea0003800000 */
[----:B------:R-:W1:Y:S01]  /*e3b0*/  I2F.U32.RP R5, R3 ;  /* 0x0000000300057306 */ /* 0x000e620000209000 */
[----:B------:R-:W-:Y:S02]  /*e3c0*/  IADD3 R9, PT, PT, RZ, -R3, RZ ;  /* 0x80000003ff097210 */ /* 0x000fe40007ffe0ff */
[----:B------:R-:W-:-:S05]  /*e3d0*/  ISETP.NE.U32.AND P2, PT, R3, RZ, PT ;  /* 0x000000ff0300720c */ /* 0x000fca0003f45070 */
[----:B-1----:R-:W1:Y:S02]  /*e3e0*/  MUFU.RCP R5, R5 ;  /* 0x0000000500057308 */ /* 0x002e640000001000 */
[----:B-1----:R-:W-:Y:S02]  /*e3f0*/  VIADD R6, R5, 0xffffffe ;  /* 0x0ffffffe05067836 */ /* 0x002fe40000000000 */
[----:B------:R-:W-:-:S04]  /*e400*/  HFMA2 R5, -RZ, RZ, 0, 0 ;  /* 0x00000000ff057431 */ /* 0x000fc800000001ff */
[----:B------:R1:W2:Y:S02]  /*e410*/  F2I.FTZ.U32.TRUNC.NTZ R7, R6 ;  /* 0x0000000600077305 */ /* 0x0002a4000021f000 */
[----:B-1----:R-:W-:Y:S02]  /*e420*/  HFMA2 R6, -RZ, RZ, 0, 0 ;  /* 0x00000000ff067431 */ /* 0x002fe400000001ff */
[----:B--2---:R-:W-:-:S04]  /*e430*/  IMAD R9, R9, R7, RZ ;  /* 0x0000000709097224 */ /* 0x004fc800078e02ff */
[----:B------:R-:W-:-:S06]  /*e440*/  IMAD.HI.U32 R7, R7, R9, R6 ;  /* 0x0000000907077227 */ /* 0x000fcc00078e0006 */
[----:B------:R-:W-:-:S04]  /*e450*/  IMAD.HI.U32 R7, R7, R4, RZ ;  /* 0x0000000407077227 */ /* 0x000fc800078e00ff */
[----:B------:R-:W-:-:S04]  /*e460*/  IMAD.MOV R8, RZ, RZ, -R7 ;  /* 0x000000ffff087224 */ /* 0x000fc800078e0a07 */
[----:B------:R-:W-:-:S05]  /*e470*/  IMAD R4, R3, R8, R4 ;  /* 0x0000000803047224 */ /* 0x000fca00078e0204 */
[----:B------:R-:W-:-:S13]  /*e480*/  ISETP.GE.U32.AND P0, PT, R4, R3, PT ;  /* 0x000000030400720c */ /* 0x000fda0003f06070 */
[----:B------:R-:W-:Y:S02]  /*e490*/  @P0 IADD3 R4, PT, PT, -R3, R4, RZ ;  /* 0x0000000403040210 */ /* 0x000fe40007ffe1ff */
[----:B------:R-:W-:Y:S02]  /*e4a0*/  @P0 IADD3 R7, PT, PT, R7, 0x1, RZ ;  /* 0x0000000107070810 */ /* 0x000fe40007ffe0ff */
[----:B------:R-:W-:-:S13]  /*e4b0*/  ISETP.GE.U32.AND P1, PT, R4, R3, PT ;  /* 0x000000030400720c */ /* 0x000fda0003f26070 */
[----:B------:R-:W-:Y:S01]  /*e4c0*/  @P1 VIADD R7, R7, 0x1 ;  /* 0x0000000107071836 */ /* 0x000fe20000000000 */
[----:B------:R-:W-:-:S04]  /*e4d0*/  @!P2 LOP3.LUT R7, RZ, R3, RZ, 0x33, !PT ;  /* 0x00000003ff07a212 */ /* 0x000fc800078e33ff */
[----:B------:R-:W-:Y:S01]  /*e4e0*/  MOV R4, R7 ;  /* 0x0000000700047202 */ /* 0x000fe20000000f00 */
[----:B------:R-:W-:Y:S06]  /*e4f0*/  BRA `(.L_x_3125) ;  /* 0x0000000000087947 */ /* 0x000fec0003800000 */
.L_x_3124:
[----:B------:R-:W-:-:S07]  /*e500*/  MOV R6, 0xe520 ;  /* 0x0000e52000067802 */ /* 0x000fce0000000f00 */
[----:B0-----:R-:W-:Y:S05]  /*e510*/  CALL.REL.NOINC `($__internal_1_$__cuda_sm20_div_u64) ;  /* 0x00000040006c7944 */ /* 0x001fea0003c00000 */
.L_x_3125:
[----:B------:R-:W-:Y:S05]  /*e520*/  BSYNC.RECONVERGENT B0 ;  /* 0x0000000000007941 */ /* 0x000fea0003800200 */
.L_x_3123:
[----:B------:R-:W1:Y:S02]  /*e530*/  LDCU.64 UR4, c[0x0][0x770] ;  /* 0x0000ee00ff0477ac */ /* 0x000e640008000a00 */
[----:B-1----:R-:W-:Y:S02]  /*e540*/  UISETP.NE.U32.AND UP0, UPT, UR4, URZ, UPT ;  /* 0x000000ff0400728c */ /* 0x002fe4000bf05070 */
[----:B------:R-:W-:Y:S02]  /*e550*/  IADD3 R4, P1, PT, R4, UR4, RZ ;  /* 0x0000000404047c10 */ /* 0x000fe4000ff3e0ff */
[----:B------:R-:W-:Y:S02]  /*e560*/  UISETP.NE.AND.EX UP0, UPT, UR5, URZ, UPT, UP0 ;  /* 0x000000ff0500728c */ /* 0x000fe4000bf05300 */
[----:B------:R-:W-:-:S04]  /*e570*/  IADD3.X R5, PT, PT, R5, UR5, RZ, P1, !PT ;  /* 0x0000000505057c10 */ /* 0x000fc80008ffe4ff */
[----:B------:R-:W-:-:S04]  /*e580*/  PLOP3.LUT P0, PT, PT, PT, UP0, 0x80, 0x8 ;  /* 0x000000000008781c */ /* 0x000fc80003f0f008 */
[----:B------:R-:W-:-:S13]  /*e590*/  PLOP3.LUT P0, PT, P0, PT, PT, 0x8, 0x80 ;  /* 0x000000000080781c */ /* 0x000fda000070e170 */
.L_x_3120:
[----:B------:R-:W1:Y:S02]  /*e5a0*/  LDCU UR4, c[0x0][0x3a8] ;  /* 0x00007500ff0477ac */ /* 0x000e640008000800 */
[----:B-1----:R-:W-:-:S09]  /*e5b0*/  UISETP.NE.AND UP0, UPT, UR4, URZ, UPT ;  /* 0x000000ff0400728c */ /* 0x002fd2000bf05270 */
[----:B------:R-:W-:Y:S05]  /*e5c0*/  BRA.U !UP0, `(.L_x_3126) ;  /* 0x0000003508e47547 */ /* 0x000fea000b800000 */
[----:B------:R-:W1:Y:S01]  /*e5d0*/  LDCU UR4, c[0x0][0x3ac] ;  /* 0x00007580ff0477ac */ /* 0x000e620008000800 */
[----:B------:R-:W-:Y:S01]  /*e5e0*/  IMAD.MOV.U32 R17, RZ, RZ, RZ ;  /* 0x000000ffff117224 */ /* 0x000fe200078e00ff */
[----:B------:R-:W2:Y:S01]  /*e5f0*/  LDCU UR7, c[0x0][0x55c] ;  /* 0x0000ab80ff0777ac */ /* 0x000ea20008000800 */
[----:B------:R-:W3:Y:S01]  /*e600*/  LDCU UR5, c[0x0][0x3b0] ;  /* 0x00007600ff0577ac */ /* 0x000ee20008000800 */
[----:B------:R-:W4:Y:S01]  /*e610*/  LDCU UR6, c[0x0][0x398] ;  /* 0x00007300ff0677ac */ /* 0x000f220008000800 */
[----:B-1----:R-:W-:Y:S01]  /*e620*/  IMAD R3, R23, UR4, RZ ;  /* 0x0000000417037c24 */ /* 0x002fe2000f8e02ff */
[----:B--2---:R-:W-:-:S03]  /*e630*/  UISETP.NE.AND UP0, UPT, UR7, URZ, UPT ;  /* 0x000000ff0700728c */ /* 0x004fc6000bf05270 */
[----:B---3--:R-:W-:-:S04]  /*e640*/  IMAD R3, R22, UR5, R3 ;  /* 0x0000000516037c24 */ /* 0x008fc8000f8e0203 */
[----:B----4-:R-:W-:-:S05]  /*e650*/  IMAD R3, R2, UR6, R3 ;  /* 0x0000000602037c24 */ /* 0x010fca000f8e0203 */
[----:B------:R-:W-:Y:S01]  /*e660*/  SHF.L.U32 R7, R3, 0x1, RZ ;  /* 0x0000000103077819 */ /* 0x000fe200000006ff */
[----:B------:R-:W-:Y:S06]  /*e670*/  BRA.U !UP0, `(.L_x_3127) ;  /* 0x0000001108447547 */ /* 0x000fec000b800000 */
[----:B------:R-:W1:Y:S01]  /*e680*/  LDCU.64 UR6, c[0x0][0x560] ;  /* 0x0000ac00ff0677ac */ /* 0x000e620008000a00 */
[----:B------:R-:W-:Y:S01]  /*e690*/  HFMA2 R6, -RZ, RZ, 0, 0 ;  /* 0x00000000ff067431 */ /* 0x000fe200000001ff */
[----:B------:R-:W-:Y:S01]  /*e6a0*/  ISETP.NE.AND P1, PT, R12, RZ, PT ;  /* 0x000000ff0c00720c */ /* 0x000fe20003f25270 */
[----:B------:R-:W2:Y:S01]  /*e6b0*/  LDCU UR4, c[0x0][0x568] ;  /* 0x0000ad00ff0477ac */ /* 0x000ea20008000800 */
[----:B------:R-:W3:Y:S02]  /*e6c0*/  LDCU UR5, c[0x0][0x68c] ;  /* 0x0000d180ff0577ac */ /* 0x000ee40008000800 */
[----:B-1----:R-:W-:-:S05]  /*e6d0*/  IMAD.HI.U32 R8, R7, UR7, R6 ;  /* 0x0000000707087c27 */ /* 0x002fca000f8e0006 */
[----:B--2---:R-:W-:-:S05]  /*e6e0*/  SHF.R.U32.HI R9, RZ, UR4, R8 ;  /* 0x00000004ff097c19 */ /* 0x004fca0008011608 */
[----:B------:R-:W-:-:S04]  /*e6f0*/  IMAD.MOV R3, RZ, RZ, -R9 ;  /* 0x000000ffff037224 */ /* 0x000fc800078e0a09 */
        /* <DEDUP_REMOVED lines=265> */
.L_x_3127:
[----:B------:R-:W-:Y:S01]  /*f790*/  MOV R16, RZ ;  /* 0x000000ff00107202 */ /* 0x000fe20000000f00 */
[----:B------:R-:W-:Y:S06]  /*f7a0*/  BRA.U !UP0, `(.L_x_3128) ;  /* 0x0000001108487547 */ /* 0x000fec000b800000 */
[----:B------:R-:W1:Y:S01]  /*f7b0*/  LDCU.64 UR6, c[0x0][0x560] ;  /* 0x0000ac00ff0677ac */ /* 0x000e620008000a00 */
[----:B------:R-:W-:Y:S01]  /*f7c0*/  IADD3 R9, PT, PT, R7, 0x1, RZ ;  /* 0x0000000107097810 */ /* 0x000fe20007ffe0ff */
[----:B------:R-:W-:Y:S01]  /*f7d0*/  IMAD.MOV.U32 R8, RZ, RZ, RZ ;  /* 0x000000ffff087224 */ /* 0x000fe200078e00ff */
        /* <DEDUP_REMOVED lines=10> */
[----:B------:R-:W-:Y:S01]  /*f880*/  HFMA2 R10, -RZ, RZ, 0, 0 ;  /* 0x00000000ff0a7431 */ /* 0x000fe200000001ff */
[----:B------:R-:W-:Y:S01]  /*f890*/  ISETP.NE.AND P1, PT, R0, 0x2, PT ;  /* 0x000000020000780c */ /* 0x000fe20003f25270 */
[----:B------:R-:W2:Y:S01]  /*f8a0*/  LDCU UR6, c[0x0][0x56c] ;  /* 0x0000ad80ff0677ac */ /* 0x000ea20008000800 */
[----:B------:R-:W3:Y:S02]  /*f8b0*/  LDCU UR7, c[0x0][0x694] ;  /* 0x0000d280ff0777ac */ /* 0x000ee40008000800 */
        /* <DEDUP_REMOVED lines=257> */
.L_x_3128:
        /* <DEDUP_REMOVED lines=24> */
.L_x_3130:
[----:B------:R-:W-:Y:S05]  /*10a50*/  BSYNC.RECONVERGENT B0 ;  /* 0x0000000000007941 */ /* 0x000fea0003800200 */
.L_x_3129:
        /* <DEDUP_REMOVED lines=35> */
.L_x_3132:
[----:B------:R-:W-:Y:S05]  /*10c90*/  BSYNC.RECONVERGENT B0 ;  /* 0x0000000000007941 */ /* 0x000fea0003800200 */
.L_x_3131:
        /* <DEDUP_REMOVED lines=20> */
[----:B-1----:R-:W-:-:S08]  /*10de0*/  IMAD.U32 R18, RZ, RZ, UR9 ;  /* 0x00000009ff127e24 */ /* 0x002fd0000f8e00ff */
        /* <DEDUP_REMOVED lines=14> */
.L_x_3137:
[----:B------:R-:W-:-:S04]  /*10ed0*/  IMAD.IADD R3, R9, 0x1, R0 ;  /* 0x0000000109037824 */ /* 0x000fc800078e0200 */
        /* <DEDUP_REMOVED lines=9> */
.L_x_3136:
[----:B------:R-:W-:Y:S05]  /*10f70*/  BRA `(.L_x_3135) ;  /* 0x0000000000547947 */ /* 0x000fea0003800000 */
.L_x_3134:
        /* <DEDUP_REMOVED lines=11> */
.L_x_3138:
        /* <DEDUP_REMOVED lines=10> */
.L_x_3135:
[----:B------:R-:W-:Y:S05]  /*110d0*/  BSYNC.RECONVERGENT B0 ;  /* 0x0000000000007941 */ /* 0x000fea0003800200 */
.L_x_3133:
        /* <DEDUP_REMOVED lines=12> */
.L_x_3140:
        /* <DEDUP_REMOVED lines=14> */
.L_x_3139:
        /* <DEDUP_REMOVED lines=9> */
.L_x_3143:
[----:B------:R-:W-:Y:S01]  /*11310*/  SHF.R.U32.HI R8, RZ, 0x1, R2 ;  /* 0x00000001ff087819 */ /* 0x000fe20000011602 */
[----:B------:R-:W-:Y:S04]  /*11320*/  BAR.SYNC.DEFER_BLOCKING 0x0 ;  /* 0x0000000000007b1d */ /* 0x000fe80000010000 */
[----:B------:R-:W-:-:S05]  /*11330*/  IMAD.IADD R3, R8, 0x1, R23 ;  /* 0x0000000108037824 */ /* 0x000fca00078e0217 */
[----:B------:R-:W-:-:S04]  /*11340*/  ISETP.GE.U32.AND P2, PT, R3, UR5, PT ;  /* 0x0000000503007c0c */ /* 0x000fc8000bf46070 */
[----:B------:R-:W-:-:S13]  /*11350*/  ISETP.GE.U32.OR P2, PT, R23, R8, P2 ;  /* 0x000000081700720c */ /* 0x000fda0001746470 */
[----:B------:R-:W-:-:S05]  /*11360*/  @!P2 LEA R3, R8, R0, 0x3 ;  /* 0x000000000803a211 */ /* 0x000fca00078e18ff */
[----:B------:R-:W1:Y:S02]  /*11370*/  @!P2 LDS.64 R6, [R3] ;  /* 0x000000000306a984 */ /* 0x000e640000000a00 */
[----:B-123--:R-:W-:Y:S01]  /*11380*/  @!P2 FADD.FTZ R18, R18, R6 ;  /* 0x000000061212a221 */ /* 0x00efe20000010000 */
[----:B------:R-:W-:-:S05]  /*11390*/  @!P2 FADD.FTZ R19, R19, R7 ;  /* 0x000000071313a221 */ /* 0x000fca0000010000 */
[----:B------:R4:W-:Y:S01]  /*113a0*/  @!P2 STS.64 [R0], R18 ;  /* 0x000000120000a388 */ /* 0x0009e20000000a00 */
[----:B------:R-:W-:Y:S02]  /*113b0*/  ISETP.GT.U32.AND P2, PT, R2, 0x7f, PT ;  /* 0x0000007f0200780c */ /* 0x000fe40003f44070 */
[----:B------:R-:W-:-:S11]  /*113c0*/  MOV R2, R8 ;  /* 0x0000000800027202 */ /* 0x000fd60000000f00 */
[----:B----4-:R-:W-:Y:S05]  /*113d0*/  @P2 BRA `(.L_x_3143) ;  /* 0xfffffffc00cc2947 */ /* 0x010fea000383ffff */
.L_x_3142:
[----:B------:R-:W-:Y:S01]  /*113e0*/  BAR.SYNC.DEFER_BLOCKING 0x0 ;  /* 0x0000000000007b1d */ /* 0x000fe20000010000 */
[----:B------:R-:W-:-:S09]  /*113f0*/  UISETP.GE.U32.AND UP0, UPT, UR4, 0x2, UPT ;  /* 0x000000020400788c */ /* 0x000fd2000bf06070 */
[----:B------:R-:W-:Y:S05]  /*11400*/  BRA.U !UP0, `(.L_x_3141) ;  /* 0x0000000108207547 */ /* 0x000fea000b800000 */
[----:B-123--:R-:W-:-:S07]  /*11410*/  IMAD.MOV.U32 R0, RZ, RZ, 0x1 ;  /* 0x00000001ff007424 */ /* 0x00efce00078e00ff */
.L_x_3144:
[----:B------:R-:W1:Y:S04]  /*11420*/  SHFL.DOWN PT, R3, R18, R0, 0x1f ;  /* 0x08001f0012037589 */ /* 0x000e6800000e0000 */
[----:B------:R2:W3:Y:S02]  /*11430*/  SHFL.DOWN PT, R2, R19, R0, 0x1f ;  /* 0x08001f0013027589 */ /* 0x0004e400000e0000 */
[----:B--2---:R-:W-:-:S04]  /*11440*/  SHF.L.U32 R0, R0, 0x1, RZ ;  /* 0x0000000100007819 */ /* 0x004fc800000006ff */
[----:B------:R-:W-:Y:S01]  /*11450*/  ISETP.GE.AND P2, PT, R0, UR4, PT ;  /* 0x0000000400007c0c */ /* 0x000fe2000bf46270 */
[----:B-1----:R-:W-:Y:S01]  /*11460*/  FADD.FTZ R18, R3, R18 ;  /* 0x0000001203127221 */ /* 0x002fe20000010000 */
[----:B---3--:R-:W-:-:S11]  /*11470*/  FADD.FTZ R19, R2, R19 ;  /* 0x0000001302137221 */ /* 0x008fd60000010000 */
[----:B------:R-:W-:Y:S05]  /*11480*/  @!P2 BRA `(.L_x_3144) ;  /* 0xfffffffc00e4a947 */ /* 0x000fea000383ffff */
.L_x_3141:
[----:B------:R-:W-:Y:S05]  /*11490*/  @!P1 EXIT ;  /* 0x000000000000994d */ /* 0x000fea0003800000 */
[----:B------:R-:W-:Y:S05]  /*114a0*/  @!P0 BRA `(.L_x_3145) ;  /* 0x0000000400248947 */ /* 0x000fea0003800000 */
[----:B------:R-:W4:Y:S01]  /*114b0*/  LDCU.U8 UR6, c[0x0][0x790] ;  /* 0x0000f200ff0677ac */ /* 0x000f220008000000 */
[----:B------:R-:W5:Y:S01]  /*114c0*/  LDCU.64 UR4, c[0x0][0x760] ;  /* 0x0000ec00ff0477ac */ /* 0x000f620008000a00 */
[----:B----4-:R-:W-:Y:S02]  /*114d0*/  ISETP.NE.AND P0, PT, RZ, UR6, PT ;  /* 0x00000006ff007c0c */ /* 0x010fe4000bf05270 */
[----:B-----5:R-:W-:Y:S02]  /*114e0*/  IADD3 R4, P2, PT, R17, UR4, RZ ;  /* 0x0000000411047c10 */ /* 0x020fe4000ff5e0ff */
[----:B------:R-:W-:Y:S02]  /*114f0*/  IADD3 R2, P1, PT, R16, UR4, RZ ;  /* 0x0000000410027c10 */ /* 0x000fe4000ff3e0ff */
[----:B------:R-:W-:-:S03]  /*11500*/  IADD3.X R5, PT, PT, RZ, UR5, RZ, P2, !PT ;  /* 0x00000005ff057c10 */ /* 0x000fc600097fe4ff */
[----:B------:R-:W-:-:S04]  /*11510*/  IMAD.X R3, RZ, RZ, UR5, P1 ;  /* 0x00000005ff037e24 */ /* 0x000fc800088e06ff */
[----:B-123--:R-:W2:Y:S04]  /*11520*/  @P0 LDG.E.U16 R0, desc[UR36][R4.64] ;  /* 0x0000002404000981 */ /* 0x00eea8000c1e1500 */
[----:B------:R-:W3:Y:S01]  /*11530*/  @P0 LDG.E.U16 R6, desc[UR36][R2.64] ;  /* 0x0000002402060981 */ /* 0x000ee2000c1e1500 */
[----:B------:R-:W1:Y:S02]  /*11540*/  LDCU.U8 UR4, c[0x0][0x791] ;  /* 0x0000f220ff0477ac */ /* 0x000e640008000000 */
[----:B-1----:R-:W-:Y:S02]  /*11550*/  ISETP.NE.AND P1, PT, RZ, UR4, PT ;  /* 0x00000004ff007c0c */ /* 0x002fe4000bf25270 */
[----:B--2---:R-:W-:Y:S02]  /*11560*/  @P0 SHF.L.U32 R7, R0, 0x10, RZ ;  /* 0x0000001000070819 */ /* 0x004fe400000006ff */
[----:B---3--:R-:W-:-:S03]  /*11570*/  @P0 SHF.L.U32 R6, R6, 0x10, RZ ;  /* 0x0000001006060819 */ /* 0x008fc600000006ff */
[----:B------:R-:W-:Y:S02]  /*11580*/  @P0 FADD.FTZ R18, R18, R7 ;  /* 0x0000000712120221 */ /* 0x000fe40000010000 */
[----:B------:R-:W-:-:S04]  /*11590*/  @P0 FADD.FTZ R19, R19, R6 ;  /* 0x0000000613130221 */ /* 0x000fc80000010000 */
[----:B------:R-:W-:Y:S02]  /*115a0*/  @!P1 F2FP.BF16.F32.PACK_AB R0, RZ, R18 ;  /* 0x00000012ff00923e */ /* 0x000fe400000010ff */
[----:B------:R-:W-:-:S03]  /*115b0*/  @!P1 F2FP.BF16.F32.PACK_AB R6, RZ, R19 ;  /* 0x00000013ff06923e */ /* 0x000fc600000010ff */
[----:B------:R1:W-:Y:S04]  /*115c0*/  @!P1 STG.E.U16 desc[UR36][R4.64], R0 ;  /* 0x0000000004009986 */ /* 0x0003e8000c101524 */
[----:B------:R1:W-:Y:S01]  /*115d0*/  @!P1 STG.E.U16 desc[UR36][R2.64], R6 ;  /* 0x0000000602009986 */ /* 0x0003e2000c101524 */
[----:B------:R-:W-:Y:S05]  /*115e0*/  @!P1 EXIT ;  /* 0x000000000000994d */ /* 0x000fea0003800000 */
[----:B------:R-:W2:Y:S01]  /*115f0*/  LDCU UR4, c[0x0][0x794] ;  /* 0x0000f280ff0477ac */ /* 0x000ea20008000800 */
[----:B------:R-:W3:Y:S01]  /*11600*/  LDCU UR5, c[0x0][0x380] ;  /* 0x00007000ff0577ac */ /* 0x000ee20008000800 */
[----:B--2---:R-:W-:Y:S01]  /*11610*/  UISETP.NE.AND UP0, UPT, UR4, 0x1, UPT ;  /* 0x000000010400788c */ /* 0x004fe2000bf05270 */
[----:B---3--:R-:W-:-:S05]  /*11620*/  FMUL.FTZ R18, R18, UR5 ;  /* 0x0000000512127c20 */ /* 0x008fca0008410000 */
[----:B------:R-:W-:-:S03]  /*11630*/  F2FP.BF16.F32.PACK_AB R18, RZ, R18 ;  /* 0x00000012ff12723e */ /* 0x000fc600000010ff */
[----:B------:R-:W-:Y:S05]  /*11640*/  BRA.U !UP0, `(.L_x_3146) ;  /* 0x0000000108407547 */ /* 0x000fea000b800000 */
[----:B-1----:R-:W-:Y:S01]  /*11650*/  MOV R0, 0x0 ;  /* 0x0000000000007802 */ /* 0x002fe20000000f00 */
        /* <DEDUP_REMOVED lines=15> */
.L_x_3146:
[----:B------:R-:W1:Y:S01]  /*11750*/  LDCU.64 UR6, c[0x0][0x760] ;  /* 0x0000ec00ff0677ac */ /* 0x000e620008000a00 */
[----:B------:R-:W2:Y:S01]  /*11760*/  LDCU UR4, c[0x0][0x794] ;  /* 0x0000f280ff0477ac */ /* 0x000ea20008000800 */
[----:B------:R-:W3:Y:S01]  /*11770*/  LDCU UR5, c[0x0][0x380] ;  /* 0x00007000ff0577ac */ /* 0x000ee20008000800 */
[----:B-1----:R-:W-:Y:S01]  /*11780*/  IADD3 R2, P0, PT, R17, UR6, RZ ;  /* 0x0000000611027c10 */ /* 0x002fe2000ff1e0ff */
[----:B--2---:R-:W-:-:S04]  /*11790*/  UISETP.NE.AND UP0, UPT, UR4, 0x1, UPT ;  /* 0x000000010400788c */ /* 0x004fc8000bf05270 */
[----:B------:R-:W-:Y:S02]  /*117a0*/  IMAD.X R3, RZ, RZ, UR7, P0 ;  /* 0x00000007ff037e24 */ /* 0x000fe400080e06ff */
[----:B---3--:R-:W-:-:S03]  /*117b0*/  FMUL.FTZ R19, R19, UR5 ;  /* 0x0000000513137c20 */ /* 0x008fc60008410000 */
[----:B------:R1:W-:Y:S02]  /*117c0*/  STG.E.U16 desc[UR36][R2.64], R18 ;  /* 0x0000001202007986 */ /* 0x0003e4000c101524 */
[----:B------:R-:W-:Y:S01]  /*117d0*/  F2FP.BF16.F32.PACK_AB R19, RZ, R19 ;  /* 0x00000013ff13723e */ /* 0x000fe200000010ff */
[----:B------:R-:W-:Y:S06]  /*117e0*/  BRA.U !UP0, `(.L_x_3147) ;  /* 0x0000000108407547 */ /* 0x000fec000b800000 */
        /* <DEDUP_REMOVED lines=16> */
.L_x_3147:
[----:B------:R-:W2:Y:S02]  /*118f0*/  LDCU.64 UR4, c[0x0][0x760] ;  /* 0x0000ec00ff0477ac */ /* 0x000ea40008000a00 */
[----:B--2---:R-:W-:-:S04]  /*11900*/  IADD3 R16, P0, PT, R16, UR4, RZ ;  /* 0x0000000410107c10 */ /* 0x004fc8000ff1e0ff */
[----:B------:R-:W-:-:S05]  /*11910*/  IADD3.X R17, PT, PT, RZ, UR5, RZ, P0, !PT ;  /* 0x00000005ff117c10 */ /* 0x000fca00087fe4ff */
[----:B------:R-:W-:Y:S01]  /*11920*/  STG.E.U16 desc[UR36][R16.64], R19 ;  /* 0x0000001310007986 */ /* 0x000fe2000c101524 */
[----:B------:R-:W-:Y:S05]  /*11930*/  EXIT ;  /* 0x000000000000794d */ /* 0x000fea0003800000 */
.L_x_3145:
        /* <DEDUP_REMOVED lines=9> */
.L_x_3148:
[----:B------:R-:W-:Y:S05]  /*119d0*/  BRA.U !UP0, `(.L_x_3149) ;  /* 0x0000000108d47547 */ /* 0x000fea000b800000 */
[----:B------:R-:W4:Y:S01]  /*119e0*/  LDCU UR4, c[0x0][0x794] ;  /* 0x0000f280ff0477ac */ /* 0x000f220008000800 */
[----:B------:R-:W1:Y:S01]  /*119f0*/  LDCU UR5, c[0x0][0x380] ;  /* 0x00007000ff0577ac */ /* 0x000e620008000800 */
[----:B----4-:R-:W-:Y:S01]  /*11a00*/  UISETP.NE.AND UP0, UPT, UR4, 0x1, UPT ;  /* 0x000000010400788c */ /* 0x010fe2000bf05270 */
[----:B-123--:R-:W-:-:S05]  /*11a10*/  FMUL.FTZ R18, R18, UR5 ;  /* 0x0000000512127c20 */ /* 0x00efca0008410000 */
[----:B------:R-:W-:-:S03]  /*11a20*/  F2FP.BF16.F32.PACK_AB R18, RZ, R18 ;  /* 0x00000012ff12723e */ /* 0x000fc600000010ff */
        /* <DEDUP_REMOVED lines=17> */
.L_x_3150:
[----:B------:R-:W1:Y:S01]  /*11b40*/  LDCU.64 UR6, c[0x0][0x760] ;  /* 0x0000ec00ff0677ac */ /* 0x000e620008000a00 */
[----:B------:R-:W2:Y:S01]  /*11b50*/  LDCU UR4, c[0x0][0x794] ;  /* 0x0000f280ff0477ac */ /* 0x000ea20008000800 */
[----:B------:R-:W3:Y:S01]  /*11b60*/  LDCU UR5, c[0x0][0x380] ;  /* 0x00007000ff0577ac */ /* 0x000ee20008000800 */
[----:B-1----:R-:W-:-:S04]  /*11b70*/  IADD3 R2, P0, PT, R17, UR6, RZ ;  /* 0x0000000611027c10 */ /* 0x002fc8000ff1e0ff */
[----:B------:R-:W-:Y:S01]  /*11b80*/  IADD3.X R3, PT, PT, RZ, UR7, RZ, P0, !PT ;  /* 0x00000007ff037c10 */ /* 0x000fe200087fe4ff */
[----:B--2---:R-:W-:Y:S01]  /*11b90*/  UISETP.NE.AND UP0, UPT, UR4, 0x1, UPT ;  /* 0x000000010400788c */ /* 0x004fe2000bf05270 */
[----:B---3--:R-:W-:-:S03]  /*11ba0*/  FMUL.FTZ R19, R19, UR5 ;  /* 0x0000000513137c20 */ /* 0x008fc60008410000 */
[----:B------:R1:W-:Y:S02]  /*11bb0*/  STG.E.U16 desc[UR36][R2.64], R18 ;  /* 0x0000001202007986 */ /* 0x0003e4000c101524 */
[----:B------:R-:W-:-:S03]  /*11bc0*/  F2FP.BF16.F32.PACK_AB R19, RZ, R19 ;  /* 0x00000013ff13723e */ /* 0x000fc600000010ff */
        /* <DEDUP_REMOVED lines=17> */
.L_x_3151:
[----:B------:R-:W2:Y:S02]  /*11ce0*/  LDCU.64 UR4, c[0x0][0x760] ;  /* 0x0000ec00ff0477ac */ /* 0x000ea40008000a00 */
[----:B--2---:R-:W-:-:S05]  /*11cf0*/  IADD3 R16, P0, PT, R16, UR4, RZ ;  /* 0x0000000410107c10 */ /* 0x004fca000ff1e0ff */
[----:B------:R-:W-:-:S05]  /*11d00*/  IMAD.X R17, RZ, RZ, UR5, P0 ;  /* 0x00000005ff117e24 */ /* 0x000fca00080e06ff */
[----:B------:R-:W-:Y:S01]  /*11d10*/  STG.E.U16 desc[UR36][R16.64], R19 ;  /* 0x0000001310007986 */ /* 0x000fe2000c101524 */
[----:B------:R-:W-:Y:S05]  /*11d20*/  EXIT ;  /* 0x000000000000794d */ /* 0x000fea0003800000 */
.L_x_3149:
[----:B------:R-:W-:Y:S04]  /*11d30*/  STG.E desc[UR36][R4.64], R18 ;  /* 0x0000001204007986 */ /* 0x000fe8000c101924 */
[----:B------:R-:W-:Y:S01]  /*11d40*/  STG.E desc[UR36][R4.64+0x4], R19 ;  /* 0x0000041304007986 */ /* 0x000fe2000c101924 */
[----:B------:R-:W-:Y:S05]  /*11d50*/  EXIT ;  /* 0x000000000000794d */ /* 0x000fea0003800000 */
.L_x_3126:
        /* <DEDUP_REMOVED lines=11> */
[----:B------:R-:W-:Y:S05]  /*11e10*/  @!P0 BRA `(.L_x_3152) ;  /* 0x0000000400248947 */ /* 0x000fea0003800000 */
[----:B------:R-:W1:Y:S01]  /*11e20*/  LDCU.U8 UR6, c[0x0][0x790] ;  /* 0x0000f200ff0677ac */ /* 0x000e620008000000 */
[----:B------:R-:W2:Y:S01]  /*11e30*/  LDCU.64 UR4, c[0x0][0x760] ;  /* 0x0000ec00ff0477ac */ /* 0x000ea20008000a00 */
[----:B-1----:R-:W-:Y:S02]  /*11e40*/  ISETP.NE.AND P2, PT, RZ, UR6, PT ;  /* 0x00000006ff007c0c */ /* 0x002fe4000bf45270 */
[----:B--2---:R-:W-:Y:S02]  /*11e50*/  IADD3 R4, P1, PT, R25, UR4, RZ ;  /* 0x0000000419047c10 */ /* 0x004fe4000ff3e0ff */
[----:B------:R-:W-:Y:S02]  /*11e60*/  IADD3 R2, P0, PT, R24, UR4, RZ ;  /* 0x0000000418027c10 */ /* 0x000fe4000ff1e0ff */
[----:B------:R-:W-:Y:S02]  /*11e70*/  IADD3.X R5, PT, PT, RZ, UR5, RZ, P1, !PT ;  /* 0x00000005ff057c10 */ /* 0x000fe40008ffe4ff */
[----:B------:R-:W-:-:S05]  /*11e80*/  IADD3.X R3, PT, PT, RZ, UR5, RZ, P0, !PT ;  /* 0x00000005ff037c10 */ /* 0x000fca00087fe4ff */
[----:B------:R-:W2:Y:S04]  /*11e90*/  @P2 LDG.E.U16 R0, desc[UR36][R4.64] ;  /* 0x0000002404002981 */ /* 0x000ea8000c1e1500 */
[----:B------:R-:W3:Y:S01]  /*11ea0*/  @P2 LDG.E.U16 R6, desc[UR36][R2.64] ;  /* 0x0000002402062981 */ /* 0x000ee2000c1e1500 */
[----:B------:R-:W1:Y:S02]  /*11eb0*/  LDCU.U8 UR4, c[0x0][0x791] ;  /* 0x0000f220ff0477ac */ /* 0x000e640008000000 */
[----:B-1----:R-:W-:Y:S01]  /*11ec0*/  ISETP.NE.AND P0, PT, RZ, UR4, PT ;  /* 0x00000004ff007c0c */ /* 0x002fe2000bf05270 */
[----:B--2---:R-:W-:Y:S01]  /*11ed0*/  @P2 IMAD.U32 R7, R0, 0x10000, RZ ;  /* 0x0001000000072824 */ /* 0x004fe200078e00ff */
[----:B---3--:R-:W-:-:S03]  /*11ee0*/  @P2 SHF.L.U32 R6, R6, 0x10, RZ ;  /* 0x0000001006062819 */ /* 0x008fc600000006ff */
[----:B------:R-:W-:Y:S02]  /*11ef0*/  @P2 FADD.FTZ R18, R18, R7 ;  /* 0x0000000712122221 */ /* 0x000fe40000010000 */
[----:B------:R-:W-:-:S06]  /*11f00*/  @P2 FADD.FTZ R19, R19, R6 ;  /* 0x0000000613132221 */ /* 0x000fcc0000010000 */
        /* <DEDUP_REMOVED lines=27> */
.L_x_3153:
        /* <DEDUP_REMOVED lines=26> */
.L_x_3154:
[----:B------:R-:W2:Y:S02]  /*12260*/  LDCU.64 UR4, c[0x0][0x760] ;  /* 0x0000ec00ff0477ac */ /* 0x000ea40008000a00 */
[----:B--2---:R-:W-:-:S05]  /*12270*/  IADD3 R24, P0, PT, R24, UR4, RZ ;  /* 0x0000000418187c10 */ /* 0x004fca000ff1e0ff */
[----:B------:R-:W-:-:S05]  /*12280*/  IMAD.X R25, RZ, RZ, UR5, P0 ;  /* 0x00000005ff197e24 */ /* 0x000fca00080e06ff */
[----:B------:R-:W-:Y:S01]  /*12290*/  STG.E.U16 desc[UR36][R24.64], R19 ;  /* 0x0000001318007986 */ /* 0x000fe2000c101524 */
[----:B------:R-:W-:Y:S05]  /*122a0*/  EXIT ;  /* 0x000000000000794d */ /* 0x000fea0003800000 */
.L_x_3152:
        /* <DEDUP_REMOVED lines=9> */
.L_x_3155:
[----:B------:R-:W-:Y:S05]  /*12340*/  BRA.U !UP1, `(.L_x_3156) ;  /* 0x0000000109d47547 */ /* 0x000fea000b800000 */
[----:B------:R-:W1:Y:S01]  /*12350*/  LDCU UR4, c[0x0][0x794] ;  /* 0x0000f280ff0477ac */ /* 0x000e620008000800 */
[----:B------:R-:W2:Y:S01]  /*12360*/  LDCU UR5, c[0x0][0x380] ;  /* 0x00007000ff0577ac */ /* 0x000ea20008000800 */
[----:B-1----:R-:W-:Y:S01]  /*12370*/  UISETP.NE.AND UP0, UPT, UR4, 0x1, UPT ;  /* 0x000000010400788c */ /* 0x002fe2000bf05270 */
[----:B--2---:R-:W-:-:S05]  /*12380*/  FMUL.FTZ R18, R18, UR5 ;  /* 0x0000000512127c20 */ /* 0x004fca0008410000 */
[----:B------:R-:W-:-:S03]  /*12390*/  F2FP.BF16.F32.PACK_AB R18, RZ, R18 ;  /* 0x00000012ff12723e */ /* 0x000fc600000010ff */
        /* <DEDUP_REMOVED lines=17> */
.L_x_3157:
        /* <DEDUP_REMOVED lines=26> */
.L_x_3158:
[----:B------:R-:W2:Y:S02]  /*12650*/  LDCU.64 UR4, c[0x0][0x760] ;  /* 0x0000ec00ff0477ac */ /* 0x000ea40008000a00 */
[----:B--2---:R-:W-:-:S04]  /*12660*/  IADD3 R24, P0, PT, R24, UR4, RZ ;  /* 0x0000000418187c10 */ /* 0x004fc8000ff1e0ff */
[----:B------:R-:W-:-:S05]  /*12670*/  IADD3.X R25, PT, PT, RZ, UR5, RZ, P0, !PT ;  /* 0x00000005ff197c10 */ /* 0x000fca00087fe4ff */
[----:B------:R-:W-:Y:S01]  /*12680*/  STG.E.U16 desc[UR36][R24.64], R19 ;  /* 0x0000001318007986 */ /* 0x000fe2000c101524 */
[----:B------:R-:W-:Y:S05]  /*12690*/  EXIT ;  /* 0x000000000000794d */ /* 0x000fea0003800000 */
.L_x_3156:
[----:B------:R-:W-:Y:S04]  /*126a0*/  STG.E desc[UR36][R4.64], R18 ;  /* 0x0000001204007986 */ /* 0x000fe8000c101924 */
[----:B------:R-:W-:Y:S01]  /*126b0*/  STG.E desc[UR36][R4.64+0x4], R19 ;  /* 0x0000041304007986 */ /* 0x000fe2000c101924 */
[----:B------:R-:W-:Y:S05]  /*126c0*/  EXIT ;  /* 0x000000000000794d */ /* 0x000fea0003800000 */
        .weak           $__internal_1_$__cuda_sm20_div_u64
        .type           $__internal_1_$__cuda_sm20_div_u64,@function
        .size           $__internal_1_$__cuda_sm20_div_u64,(.L_x_7233 - $__internal_1_$__cuda_sm20_div_u64)
$__internal_1_$__cuda_sm20_div_u64:
[----:B------:R-:W-:Y:S02]  /*126d0*/  HFMA2 R15, -RZ, RZ, 0, 0 ;  /* 0x00000000ff0f7431 */ /* 0x000fe400000001ff */
[----:B------:R-:W-:-:S04]  /*126e0*/  IMAD.MOV.U32 R14, RZ, RZ, R3 ;  /* 0x000000ffff0e7224 */ /* 0x000fc800078e0003 */
[----:B------:R-:W0:Y:S08]  /*126f0*/  I2F.U64.RP R7, R14 ;  /* 0x0000000e00077312 */ /* 0x000e300000309000 */
[----:B0-----:R-:W0:Y:S02]  /*12700*/  MUFU.RCP R7, R7 ;  /* 0x0000000700077308 */ /* 0x001e240000001000 */
[----:B0-----:R-:W-:-:S06]  /*12710*/  IADD3 R8, PT, PT, R7, 0x1ffffffe, RZ ;  /* 0x1ffffffe07087810 */ /* 0x001fcc0007ffe0ff */
[----:B------:R-:W0:Y:S02]  /*12720*/  F2I.U64.TRUNC R8, R8 ;  /* 0x0000000800087311 */ /* 0x000e24000020d800 */
[----:B0-----:R-:W-:-:S04]  /*12730*/  IMAD.WIDE.U32 R10, R8, R3, RZ ;  /* 0x00000003080a7225 */ /* 0x001fc800078e00ff */
[----:B------:R-:W-:Y:S01]  /*12740*/  IMAD R11, R9, R3, R11 ;  /* 0x00000003090b7224 */ /* 0x000fe200078e020b */
[----:B------:R-:W-:-:S05]  /*12750*/  IADD3 R13, P0, PT, RZ, -R10, RZ ;  /* 0x8000000aff0d7210 */ /* 0x000fca0007f1e0ff */
[----:B------:R-:W-:-:S04]  /*12760*/  IMAD.HI.U32 R10, R8, R13, RZ ;  /* 0x0000000d080a7227 */ /* 0x000fc800078e00ff */
[----:B------:R-:W-:Y:S01]  /*12770*/  IMAD.X R21, RZ, RZ, ~R11, P0 ;  /* 0x000000ffff157224 */ /* 0x000fe200000e0e0b */
[----:B------:R-:W-:-:S03]  /*12780*/  MOV R11, R8 ;  /* 0x00000008000b7202 */ /* 0x000fc60000000f00 */
        /* <DEDUP_REMOVED lines=10> */
[----:B------:R-:W-:Y:S02]  /*12830*/  HFMA2 R9, -RZ, RZ, 0, 0 ;  /* 0x00000000ff097431 */ /* 0x000fe400000001ff */
[----:B------:R-:W-:-:S04]  /*12840*/  IMAD.HI.U32 R10, R11, R13, RZ ;  /* 0x0000000d0b0a7227 */ /* 0x000fc800078e00ff */
[----:B------:R-:W-:-:S04]  /*12850*/  IMAD.X R8, RZ, RZ, ~R8, P0 ;  /* 0x000000ffff087224 */ /* 0x000fc800000e0e08 */
        /* <DEDUP_REMOVED lines=12> */
[----:B------:R-:W-:-:S03]  /*12920*/  IADD3 R10, P1, PT, R11, R8, RZ ;  /* 0x000000080b0a7210 */ /* 0x000fc60007f3e0ff */
[----:B------:R-:W-:Y:S02]  /*12930*/  IMAD.X R7, RZ, RZ, R7, P0 ;  /* 0x000000ffff077224 */ /* 0x000fe400000e0607 */
[----:B------:R-:W-:-:S03]  /*12940*/  IMAD.WIDE.U32 R8, R10, R3, RZ ;  /* 0x000000030a087225 */ /* 0x000fc600078e00ff */
[----:B------:R-:W-:Y:S02]  /*12950*/  IADD3.X R7, PT, PT, RZ, R7, RZ, P1, !PT ;  /* 0x00000007ff077210 */ /* 0x000fe40000ffe4ff */
[----:B------:R-:W-:-:S03]  /*12960*/  IADD3 R14, P0, PT, -R8, R4, RZ ;  /* 0x00000004080e7210 */ /* 0x000fc60007f1e1ff */
[----:B------:R-:W-:Y:S01]  /*12970*/  IMAD R9, R7, R3, R9 ;  /* 0x0000000307097224 */ /* 0x000fe200078e0209 */
[----:B------:R-:W-:-:S04]  /*12980*/  IADD3 R4, P1, PT, -R3, R14, RZ ;  /* 0x0000000e03047210 */ /* 0x000fc80007f3e1ff */
[----:B------:R-:W-:Y:S02]  /*12990*/  IADD3.X R20, PT, PT, ~R9, R5, RZ, P0, !PT ;  /* 0x0000000509147210 */ /* 0x000fe400007fe5ff */
[----:B------:R-:W-:Y:S02]  /*129a0*/  ISETP.GE.U32.AND P0, PT, R14, R3, PT ;  /* 0x000000030e00720c */ /* 0x000fe40003f06070 */
[----:B------:R-:W-:Y:S02]  /*129b0*/  IADD3 R9, P2, PT, R10, 0x1, RZ ;  /* 0x000000010a097810 */ /* 0x000fe40007f5e0ff */
[C---:B------:R-:W-:Y:S02]  /*129c0*/  ISETP.GE.U32.AND.EX P0, PT, R20.reuse, RZ, PT, P0 ;  /* 0x000000ff1400720c */ /* 0x040fe40003f06100 */
[----:B------:R-:W-:Y:S01]  /*129d0*/  IADD3.X R5, PT, PT, R20, -0x1, RZ, P1, !PT ;  /* 0xffffffff14057810 */ /* 0x000fe20000ffe4ff */
[----:B------:R-:W-:Y:S01]  /*129e0*/  IMAD.X R8, RZ, RZ, R7, P2 ;  /* 0x000000ffff087224 */ /* 0x000fe200010e0607 */
[----:B------:R-:W-:-:S02]  /*129f0*/  SEL R4, R4, R14, P0 ;  /* 0x0000000e04047207 */ /* 0x000fc40000000000 */
[----:B------:R-:W-:Y:S02]  /*12a00*/  SEL R9, R9, R10, P0 ;  /* 0x0000000a09097207 */ /* 0x000fe40000000000 */
[----:B------:R-:W-:Y:S02]  /*12a10*/  SEL R5, R5, R20, P0 ;  /* 0x0000001405057207 */ /* 0x000fe40000000000 */
[----:B------:R-:W-:Y:S02]  /*12a20*/  SEL R8, R8, R7, P0 ;  /* 0x0000000708087207 */ /* 0x000fe40000000000 */
[----:B------:R-:W-:Y:S02]  /*12a30*/  ISETP.GE.U32.AND P0, PT, R4, R3, PT ;  /* 0x000000030400720c */ /* 0x000fe40003f06070 */
[----:B------:R-:W-:Y:S02]  /*12a40*/  IADD3 R4, P2, PT, R9, 0x1, RZ ;  /* 0x0000000109047810 */ /* 0x000fe40007f5e0ff */
[----:B------:R-:W-:-:S02]  /*12a50*/  ISETP.GE.U32.AND.EX P0, PT, R5, RZ, PT, P0 ;  /* 0x000000ff0500720c */ /* 0x000fc40003f06100 */
[----:B------:R-:W-:Y:S02]  /*12a60*/  ISETP.NE.U32.AND P1, PT, R3, RZ, PT ;  /* 0x000000ff0300720c */ /* 0x000fe40003f25070 */
[-C--:B------:R-:W-:Y:S02]  /*12a70*/  IADD3.X R5, PT, PT, RZ, R8.reuse, RZ, P2, !PT ;  /* 0x00000008ff057210 */ /* 0x080fe400017fe4ff */
[----:B------:R-:W-:Y:S02]  /*12a80*/  MOV R7, 0x0 ;  /* 0x0000000000077802 */ /* 0x000fe40000000f00 */
[----:B------:R-:W-:Y:S02]  /*12a90*/  ISETP.NE.AND.EX P1, PT, RZ, RZ, PT, P1 ;  /* 0x000000ffff00720c */ /* 0x000fe40003f25310 */
[----:B------:R-:W-:Y:S02]  /*12aa0*/  SEL R4, R4, R9, P0 ;  /* 0x0000000904047207 */ /* 0x000fe40000000000 */
[----:B------:R-:W-:-:S02]  /*12ab0*/  SEL R5, R5, R8, P0 ;  /* 0x0000000805057207 */ /* 0x000fc40000000000 */
[----:B------:R-:W-:Y:S02]  /*12ac0*/  SEL R4, R4, 0xffffffff, P1 ;  /* 0xffffffff04047807 */ /* 0x000fe40000800000 */
[----:B------:R-:W-:Y:S01]  /*12ad0*/  SEL R5, R5, 0xffffffff, P1 ;  /* 0xffffffff05057807 */ /* 0x000fe20000800000 */
[----:B------:R-:W-:Y:S06]  /*12ae0*/  RET.REL.NODEC R6 `(_ZN2at6native13reduce_kernelILi256ELi2ENS0_8ReduceOpIN3c108BFloat16ENS0_7MeanOpsIS4_ffS4_EEjS4_Li4ELi8EEEEEvT1_) ;  /* 0xfffffed406447950 */ /* 0x000fec0003c3ffff */
.L_x_3159:
        /* <DEDUP_REMOVED lines=9> */
.L_x_7233:


//--------------------- .text._ZN2at6native13reduce_kernelILi128ELi4ENS0_8ReduceOpIN3c108BFloat16ENS0_7MeanOpsIS4_ffS4_EEjS4_Li4ELi8EEEEEvT1_ --------------------------
	.section	.text._ZN2at6native13reduce_kernelILi128ELi4ENS0_8ReduceOpIN3c108BFloat16ENS0_7MeanOpsIS4_ffS4_EEjS4_Li4ELi8EEEEEvT1_,"ax",@progbits
	.align	128
        .global         _ZN2at6native13reduce_kernelILi128ELi4ENS0_8ReduceOpIN3c108BFloat16ENS0_7MeanOpsIS4_ffS4_EEjS4_Li4ELi8EEEEEvT1_
        .type           _ZN2at6native13reduce_kernelILi128ELi4ENS0_8ReduceOpIN3c108BFloat16ENS0_7MeanOpsIS4_ffS4_EEjS4_Li4ELi8EEEEEvT1_,@function
        .size           _ZN2at6native13reduce_kernelILi128ELi4ENS0_8ReduceOpIN3c108BFloat16ENS0_7MeanOpsIS4_ffS4_EEjS4_Li4ELi8EEEEEvT1_,(.L_x_7234 - _ZN2at6native13reduce_kernelILi128ELi4ENS0_8ReduceOpIN3c108BFloat16ENS0_7MeanOpsIS4_ffS4_EEjS4_Li4ELi8EEEEEvT1_)
        .other          _ZN2at6native13reduce_kernelILi128ELi4ENS0_8ReduceOpIN3c108BFloat16ENS0_7MeanOpsIS4_ffS4_EEjS4_Li4ELi8EEEEEvT1_,@"STO_CUDA_ENTRY STV_DEFAULT"
_ZN2at6native13reduce_kernelILi128ELi4ENS0_8ReduceOpIN3c108BFloat16ENS0_7MeanOpsIS4_ffS4_EEjS4_Li4ELi8EEEEEvT1_:
.text._ZN2at6native13reduce_kernelILi128ELi4ENS0_8ReduceOpIN3c108BFloat16ENS0_7MeanOpsIS4_ffS4_EEjS4_Li4ELi8EEEEEvT1_:
        /* <DEDUP_REMOVED lines=16> */
[----:B-----5:R-:W-:-:S02]  /*0100*/  IMAD R4, R19, UR10, R4 ;  /* 0x0000000a13047c24 */ /* 0x020fc4000f8e0204 */
        /* <DEDUP_REMOVED lines=279> */
.L_x_3160:
        /* <DEDUP_REMOVED lines=32> */
.L_x_3164:
        /* <DEDUP_REMOVED lines=29> */
.L_x_3168:
[----:B------:R-:W-:Y:S05]  /*1650*/  BSYNC.RECONVERGENT B1 ;  /* 0x0000000000017941 */ /* 0x000fea0003800200 */
.L_x_3167:
[----:B------:R-:W0:Y:S01]  /*1660*/  LDC R5, c[0x0][0x38c] ;  /* 0x0000e300ff057b82 */ /* 0x000e220000000800 */
[----:B------:R-:W-:-:S05]  /*1670*/  IADD3 R24, P0, PT, R24, 0x10, RZ ;  /* 0x0000001018187810 */ /* 0x000fca0007f1e0ff */
[----:B------:R-:W-:Y:S01]  /*1680*/  IMAD.X R25, RZ, RZ, R25, P0 ;  /* 0x000000ffff197224 */ /* 0x000fe200000e0619 */
[----:B0-----:R-:W-:-:S07]  /*1690*/  IADD3 R18, PT, PT, R6, -0x8, R5 ;  /* 0xfffffff806127810 */ /* 0x001fce0007ffe005 */
.L_x_3166:
[----:B------:R-:W-:Y:S05]  /*16a0*/  BSYNC.RECONVERGENT B0 ;  /* 0x0000000000007941 */ /* 0x000fea0003800200 */
.L_x_3165:
        /* <DEDUP_REMOVED lines=24> */
.L_x_3171:
        /* <DEDUP_REMOVED lines=9> */
[----:B------:R-:W-:Y:S01]  /*18c0*/  IMAD.U32 R20, R5, 0x10000, RZ ;  /* 0x0001000005147824 */ /* 0x000fe200078e00ff */
[----:B------:R-:W-:Y:S01]  /*18d0*/  SHF.L.U32 R26, R6, 0x10, RZ ;  /* 0x00000010061a7819 */ /* 0x000fe200000006ff */
[----:B------:R-:W-:Y:S01]  /*18e0*/  FADD.FTZ R8, R21, R8 ;  /* 0x0000000815087221 */ /* 0x000fe20000010000 */
[----:B------:R-:W-:Y:S01]  /*18f0*/  PRMT R6, R5, 0x7632, R6 ;  /* 0x0000763205067816 */ /* 0x000fe20000000006 */
        /* <DEDUP_REMOVED lines=14> */
.L_x_3170:
[----:B------:R-:W-:Y:S05]  /*19e0*/  BSYNC.RECONVERGENT B0 ;  /* 0x0000000000007941 */ /* 0x000fea0003800200 */
.L_x_3169:
        /* <DEDUP_REMOVED lines=10> */
.L_x_3173:
[----:B------:R-:W-:Y:S05]  /*1a90*/  BSYNC.RECONVERGENT B0 ;  /* 0x0000000000007941 */ /* 0x000fea0003800200 */
.L_x_3172:
[----:B------:R-:W-:Y:S01]  /*1aa0*/  FADD.FTZ R14, R14, R3 ;  /* 0x000000030e0e7221 */ /* 0x000fe20000010000 */
[----:B------:R-:W-:Y:S01]  /*1ab0*/  CS2R R26, SRZ ;  /* 0x00000000001a7805 */ /* 0x000fe2000001ff00 */
[----:B------:R-:W-:Y:S02]  /*1ac0*/  IMAD.MOV.U32 R25, RZ, RZ, RZ ;  /* 0x000000ffff197224 */ /* 0x000fe400078e00ff */
[----:B------:R-:W-:-:S04]  /*1ad0*/  FADD.FTZ R13, R14, R13 ;  /* 0x0000000d0e0d7221 */ /* 0x000fc80000010000 */
[----:B------:R-:W-:-:S04]  /*1ae0*/  FADD.FTZ R12, R13, R12 ;  /* 0x0000000c0d0c7221 */ /* 0x000fc80000010000 */
[----:B------:R-:W-:-:S04]  /*1af0*/  FADD.FTZ R11, R12, R11 ;  /* 0x0000000b0c0b7221 */ /* 0x000fc80000010000 */
[----:B------:R-:W-:-:S04]  /*1b00*/  FADD.FTZ R11, R11, R10 ;  /* 0x0000000a0b0b7221 */ /* 0x000fc80000010000 */
[----:B------:R-:W-:-:S04]  /*1b10*/  FADD.FTZ R11, R11, R8 ;  /* 0x000000080b0b7221 */ /* 0x000fc80000010000 */
[----:B------:R-:W-:Y:S01]  /*1b20*/  FADD.FTZ R24, R11, R0 ;  /* 0x000000000b187221 */ /* 0x000fe20000010000 */
[----:B------:R-:W-:Y:S06]  /*1b30*/  BRA `(.L_x_3162) ;  /* 0x000000ac00307947 */ /* 0x000fec0003800000 */
.L_x_3163:
        /* <DEDUP_REMOVED lines=42> */
.L_x_3178:
[----:B------:R-:W-:Y:S01]  /*1de0*/  SHF.R.U32.HI R21, RZ, 0x2, R4 ;  /* 0x00000002ff157819 */ /* 0x000fe20000011604 */
[----:B------:R-:W-:-:S04]  /*1df0*/  IMAD.IADD R4, R4, 0x1, R3 ;  /* 0x0000000104047824 */ /* 0x000fc800078e0203 */
[----:B------:R-:W-:Y:S01]  /*1e00*/  IMAD.WIDE.U32 R20, R21, 0x8, R24 ;  /* 0x0000000815147825 */ /* 0x000fe200078e0018 */
[----:B------:R-:W-:Y:S02]  /*1e10*/  SHF.R.U32.HI R29, RZ, 0x2, R4 ;  /* 0x00000002ff1d7819 */ /* 0x000fe40000011604 */
[----:B------:R-:W-:-:S03]  /*1e20*/  IADD3 R4, PT, PT, R4, R3, RZ ;  /* 0x0000000304047210 */ /* 0x000fc60007ffe0ff */
[----:B------:R-:W2:Y:S01]  /*1e30*/  LDG.E.64 R20, desc[UR36][R20.64] ;  /* 0x0000002414147981 */ /* 0x000ea2000c1e1b00 */
[----:B------:R-:W-:Y:S01]  /*1e40*/  IMAD.WIDE.U32 R28, R29, 0x8, R24 ;  /* 0x000000081d1c7825 */ /* 0x000fe200078e0018 */
[----:B------:R-:W-:-:S03]  /*1e50*/  SHF.R.U32.HI R33, RZ, 0x2, R4 ;  /* 0x00000002ff217819 */ /* 0x000fc60000011604 */
[----:B------:R-:W-:Y:S02]  /*1e60*/  IMAD.IADD R4, R4, 0x1, R3 ;  /* 0x0000000104047824 */ /* 0x000fe400078e0203 */
[----:B------:R-:W3:Y:S01]  /*1e70*/  LDG.E.64 R28, desc[UR36][R28.64] ;  /* 0x000000241c1c7981 */ /* 0x000ee2000c1e1b00 */
[----:B------:R-:W-:Y:S02]  /*1e80*/  IMAD.WIDE.U32 R32, R33, 0x8, R24 ;  /* 0x0000000821207825 */ /* 0x000fe400078e0018 */
[----:B------:R-:W-:-:S04]  /*1e90*/  SHF.R.U32.HI R35, RZ, 0x2, R4 ;  /* 0x00000002ff237819 */ /* 0x000fc80000011604 */
[----:B------:R-:W4:Y:S01]  /*1ea0*/  LDG.E.64 R32, desc[UR36][R32.64] ;  /* 0x0000002420207981 */ /* 0x000f22000c1e1b00 */
[----:B------:R-:W-:-:S06]  /*1eb0*/  IMAD.WIDE.U32 R34, R35, 0x8, R24 ;  /* 0x0000000823227825 */ /* 0x000fcc00078e0018 */
[----:B------:R-:W5:Y:S01]  /*1ec0*/  LDG.E.64 R34, desc[UR36][R34.64] ;  /* 0x0000002422227981 */ /* 0x000f62000c1e1b00 */
[----:B------:R-:W-:-:S05]  /*1ed0*/  IADD3 R4, PT, PT, R4, R3, RZ ;  /* 0x0000000304047210 */ /* 0x000fca0007ffe0ff */
[----:B------:R-:W-:-:S05]  /*1ee0*/  IMAD R43, R3, 0x3, R4 ;  /* 0x00000003032b7824 */ /* 0x000fca00078e0204 */
[----:B------:R-:W-:Y:S02]  /*1ef0*/  ISETP.GE.U32.AND P0, PT, R43, R30, PT ;  /* 0x0000001e2b00720c */ /* 0x000fe40003f06070 */
[C---:B--2---:R-:W-:Y:S01]  /*1f00*/  PRMT R36, R20.reuse, 0x7632, R36 ;  /* 0x0000763214247816 */ /* 0x044fe20000000024 */
[----:B------:R-:W-:Y:S01]  /*1f10*/  IMAD.U32 R39, R20, 0x10000, RZ ;  /* 0x0001000014277824 */ /* 0x000fe200078e00ff */
[C---:B------:R-:W-:Y:S02]  /*1f20*/  PRMT R37, R21.reuse, 0x7632, R37 ;  /* 0x0000763215257816 */ /* 0x040fe40000000025 */
[----:B------:R-:W-:Y:S01]  /*1f30*/  SHF.L.U32 R41, R21, 0x10, RZ ;  /* 0x0000001015297819 */ /* 0x000fe200000006ff */
[----:B------:R-:W-:Y:S02]  /*1f40*/  IMAD.U32 R36, R36, 0x10000, RZ ;  /* 0x0001000024247824 */ /* 0x000fe400078e00ff */
[----:B------:R-:W-:Y:S01]  /*1f50*/  FADD.FTZ R14, R39, R14 ;  /* 0x0000000e270e7221 */ /* 0x000fe20000010000 */
[----:B------:R-:W-:Y:S01]  /*1f60*/  SHF.L.U32 R38, R37, 0x10, RZ ;  /* 0x0000001025267819 */ /* 0x000fe200000006ff */
[----:B---3--:R-:W-:-:S02]  /*1f70*/  IMAD.U32 R40, R28, 0x10000, RZ ;  /* 0x000100001c287824 */ /* 0x008fc400078e00ff */
[----:B------:R-:W-:Y:S01]  /*1f80*/  FADD.FTZ R15, R36, R15 ;  /* 0x0000000f240f7221 */ /* 0x000fe20000010000 */
[----:B------:R-:W-:Y:S01]  /*1f90*/  PRMT R36, R28, 0x7632, R36 ;  /* 0x000076321c247816 */ /* 0x000fe20000000024 */
[----:B------:R-:W-:Y:S01]  /*1fa0*/  FADD.FTZ R18, R41, R18 ;  /* 0x0000001229127221 */ /* 0x000fe20000010000 */
[----:B------:R-:W-:Y:S01]  /*1fb0*/  PRMT R37, R29, 0x7632, R37 ;  /* 0x000076321d257816 */ /* 0x000fe20000000025 */
[----:B------:R-:W-:Y:S01]  /*1fc0*/  FADD.FTZ R31, R38, R31 ;  /* 0x0000001f261f7221 */ /* 0x000fe20000010000 */
[----:B----4-:R-:W-:Y:S02]  /*1fd0*/  IMAD.U32 R38, R32, 0x10000, RZ ;  /* 0x0001000020267824 */ /* 0x010fe400078e00ff */
[----:B------:R-:W-:Y:S01]  /*1fe0*/  FADD.FTZ R13, R40, R13 ;  /* 0x0000000d280d7221 */ /* 0x000fe20000010000 */
[----:B------:R-:W-:Y:S01]  /*1ff0*/  IMAD.U32 R39, R36, 0x10000, RZ ;  /* 0x0001000024277824 */ /* 0x000fe200078e00ff */
[----:B------:R-:W-:Y:S01]  /*2000*/  PRMT R36, R32, 0x7632, R36 ;  /* 0x0000763220247816 */ /* 0x000fe20000000024 */
[----:B------:R-:W-:Y:S01]  /*2010*/  FADD.FTZ R9, R38, R9 ;  /* 0x0000000926097221 */ /* 0x000fe20000010000 */
[----:B------:R-:W-:Y:S01]  /*2020*/  SHF.L.U32 R37, R37, 0x10, RZ ;  /* 0x0000001025257819 */ /* 0x000fe200000006ff */
[----:B------:R-:W-:Y:S01]  /*2030*/  FADD.FTZ R12, R39, R12 ;  /* 0x0000000c270c7221 */ /* 0x000fe20000010000 */
[----:B------:R-:W-:Y:S01]  /*2040*/  SHF.L.U32 R42, R29, 0x10, RZ ;  /* 0x000000101d2a7819 */ /* 0x000fe200000006ff */
[----:B------:R-:W-:Y:S01]  /*2050*/  IMAD.U32 R39, R36, 0x10000, RZ ;  /* 0x0001000024277824 */ /* 0x000fe200078e00ff */
[----:B------:R-:W-:Y:S01]  /*2060*/  PRMT R36, R33, 0x7632, R36 ;  /* 0x0000763221247816 */ /* 0x000fe20000000024 */
[----:B------:R-:W-:Y:S01]  /*2070*/  FADD.FTZ R10, R37, R10 ;  /* 0x0000000a250a7221 */ /* 0x000fe20000010000 */
[----:B-----5:R-:W-:Y:S01]  /*2080*/  PRMT R37, R35, 0x7632, R37 ;  /* 0x0000763223257816 */ /* 0x020fe20000000025 */
[----:B------:R-:W-:Y:S01]  /*2090*/  FADD.FTZ R8, R39, R8 ;  /* 0x0000000827087221 */ /* 0x000fe20000010000 */
[----:B------:R-:W-:Y:S01]  /*20a0*/  SHF.L.U32 R39, R36, 0x10, RZ ;  /* 0x0000001024277819 */ /* 0x000fe200000006ff */
[C---:B------:R-:W-:Y:S01]  /*20b0*/  IMAD.U32 R38, R34.reuse, 0x10000, RZ ;  /* 0x0001000022267824 */ /* 0x040fe200078e00ff */
        /* <DEDUP_REMOVED lines=14> */
.L_x_3177:
        /* <DEDUP_REMOVED lines=14> */
.L_x_3176:
[----:B------:R-:W-:Y:S05]  /*2280*/  BSYNC.RECONVERGENT B0 ;  /* 0x0000000000007941 */ /* 0x000fea0003800200 */
.L_x_3175:
        /* <DEDUP_REMOVED lines=39> */
.L_x_3180:
[----:B------:R-:W-:Y:S05]  /*2500*/  BSYNC.RECONVERGENT B0 ;  /* 0x0000000000007941 */ /* 0x000fea0003800200 */
.L_x_3179:
        /* <DEDUP_REMOVED lines=13> */
[----:B------:R-:W-:Y:S01]  /*25e0*/  IMAD.IADD R20, R24, 0x1, R3 ;  /* 0x0000000118147824 */ /* 0x000fe200078e0203 */
[----:B------:R-:W-:Y:S01]  /*25f0*/  SHF.L.U32 R28, R28, 0x10, RZ ;  /* 0x000000101c1c7819 */ /* 0x000fe200000006ff */
[----:B------:R-:W-:Y:S01]  /*2600*/  IMAD.U32 R21, R40, 0x10000, RZ ;  /* 0x0001000028157824 */ /* 0x000fe200078e00ff */
[----:B------:R-:W-:Y:S01]  /*2610*/  SHF.L.U32 R4, R41, 0x10, RZ ;  /* 0x0000001029047819 */ /* 0x000fe200000006ff */
[----:B------:R-:W-:Y:S01]  /*2620*/  IMAD.U32 R25, R42, 0x10000, RZ ;  /* 0x000100002a197824 */ /* 0x000fe200078e00ff */
[----:B------:R-:W-:Y:S01]  /*2630*/  ISETP.GE.U32.AND P0, PT, R20, R30, PT ;  /* 0x0000001e1400720c */ /* 0x000fe20003f06070 */
[----:B------:R-:W-:Y:S01]  /*2640*/  FADD.FTZ R13, R13, R28 ;  /* 0x0000001c0d0d7221 */ /* 0x000fe20000010000 */
[----:B------:R-:W-:Y:S01]  /*2650*/  FADD.FTZ R12, R12, R21 ;  /* 0x000000150c0c7221 */ /* 0x000fe20000010000 */
[----:B------:R-:W-:Y:S01]  /*2660*/  FADD.FTZ R11, R11, R4 ;  /* 0x000000040b0b7221 */ /* 0x000fe20000010000 */
[----:B------:R-:W-:-:S09]  /*2670*/  FADD.FTZ R10, R10, R25 ;  /* 0x000000190a0a7221 */ /* 0x000fd20000010000 */
        /* <DEDUP_REMOVED lines=19> */
.L_x_3182:
[----:B------:R-:W-:Y:S05]  /*27b0*/  BSYNC.RECONVERGENT B0 ;  /* 0x0000000000007941 */ /* 0x000fea0003800200 */
.L_x_3181:
        /* <DEDUP_REMOVED lines=13> */
.L_x_3174:
[----:B------:R-:W-:-:S13]  /*2890*/  ISETP.NE.AND P0, PT, R5, 0x1, PT ;  /* 0x000000010500780c */ /* 0x000fda0003f05270 */
[----:B------:R-:W-:Y:S05]  /*28a0*/  @P0 BRA `(.L_x_3183) ;  /* 0x0000000c005c0947 */ /* 0x000fea0003800000 */
[----:B------:R-:W0:Y:S01]  /*28b0*/  LDC R3, c[0x0][0x394] ;  /* 0x0000e500ff037b82 */ /* 0x000e220000000800 */
[----:B------:R-:W-:Y:S07]  /*28c0*/  BSSY.RECONVERGENT B0, `(.L_x_3184) ;  /* 0x0000071000007945 */ /* 0x000fee0003800200 */
[----:B------:R-:W1:Y:S01]  /*28d0*/  LDC R0, c[0x0][0x384] ;  /* 0x0000e100ff007b82 */ /* 0x000e620000000800 */
        /* <DEDUP_REMOVED lines=33> */
.L_x_3187:
[----:B------:R-:W-:Y:S01]  /*2af0*/  IMAD R20, R41, R4, RZ ;  /* 0x0000000429147224 */ /* 0x000fe200078e02ff */
[----:B------:R-:W-:-:S04]  /*2b00*/  IADD3 R4, PT, PT, R4, R3, RZ ;  /* 0x0000000304047210 */ /* 0x000fc80007ffe0ff */
[----:B------:R-:W-:Y:S01]  /*2b10*/  SHF.R.U32.HI R21, RZ, 0x2, R20 ;  /* 0x00000002ff157819 */ /* 0x000fe20000011614 */
[----:B------:R-:W-:Y:S02]  /*2b20*/  IMAD R28, R41, R4, RZ ;  /* 0x00000004291c7224 */ /* 0x000fe400078e02ff */
[----:B------:R-:W-:Y:S02]  /*2b30*/  IMAD.IADD R4, R4, 0x1, R3 ;  /* 0x0000000104047824 */ /* 0x000fe400078e0203 */
        /* <DEDUP_REMOVED lines=24> */
[----:B---3--:R-:W-:Y:S01]  /*2cc0*/  SHF.L.U32 R40, R28, 0x10, RZ ;  /* 0x000000101c287819 */ /* 0x008fe200000006ff */
[----:B------:R-:W-:Y:S01]  /*2cd0*/  FADD.FTZ R31, R36, R31 ;  /* 0x0000001f241f7221 */ /* 0x000fe20000010000 */
[----:B------:R-:W-:Y:S01]  /*2ce0*/  PRMT R36, R28, 0x7632, R36 ;  /* 0x000076321c247816 */ /* 0x000fe20000000024 */
[----:B------:R-:W-:Y:S01]  /*2cf0*/  IMAD.U32 R38, R37, 0x10000, RZ ;  /* 0x0001000025267824 */ /* 0x000fe200078e00ff */
[----:B------:R-:W-:Y:S01]  /*2d00*/  PRMT R37, R29, 0x7632, R37 ;  /* 0x000076321d257816 */ /* 0x000fe20000000025 */
[----:B------:R-:W-:Y:S01]  /*2d10*/  FADD.FTZ R13, R40, R13 ;  /* 0x0000000d280d7221 */ /* 0x000fe20000010000 */
[----:B------:R-:W-:Y:S01]  /*2d20*/  SHF.L.U32 R39, R36, 0x10, RZ ;  /* 0x0000001024277819 */ /* 0x000fe200000006ff */
[----:B------:R-:W-:Y:S01]  /*2d30*/  FADD.FTZ R15, R38, R15 ;  /* 0x0000000f260f7221 */ /* 0x000fe20000010000 */
        /* <DEDUP_REMOVED lines=8> */
[----:B-----5:R-:W-:Y:S01]  /*2dc0*/  PRMT R37, R35, 0x7632, R37 ;  /* 0x0000763223257816 */ /* 0x020fe20000000025 */
[----:B------:R-:W-:Y:S01]  /*2dd0*/  FADD.FTZ R8, R39, R8 ;  /* 0x0000000827087221 */ /* 0x000fe20000010000 */
[----:B------:R-:W-:Y:S01]  /*2de0*/  SHF.L.U32 R38, R34, 0x10, RZ ;  /* 0x0000001022267819 */ /* 0x000fe200000006ff */
[----:B------:R-:W-:Y:S01]  /*2df0*/  IMAD.U32 R39, R36, 0x10000, RZ ;  /* 0x0001000024277824 */ /* 0x000fe200078e00ff */
[----:B------:R-:W-:Y:S01]  /*2e00*/  PRMT R36, R34, 0x7632, R36 ;  /* 0x0000763222247816 */ /* 0x000fe20000000024 */
[----:B------:R-:W-:-:S02]  /*2e10*/  IMAD.U32 R42, R29, 0x10000, RZ ;  /* 0x000100001d2a7824 */ /* 0x000fc400078e00ff */
[----:B------:R-:W-:Y:S01]  /*2e20*/  IMAD.U32 R40, R33, 0x10000, RZ ;  /* 0x0001000021287824 */ /* 0x000fe200078e00ff */
[----:B------:R-:W-:Y:S01]  /*2e30*/  SHF.L.U32 R43, R36, 0x10, RZ ;  /* 0x00000010242b7819 */ /* 0x000fe200000006ff */
[----:B------:R-:W-:Y:S02]  /*2e40*/  IMAD.U32 R45, R35, 0x10000, RZ ;  /* 0x00010000232d7824 */ /* 0x000fe400078e00ff */
[----:B------:R-:W-:Y:S01]  /*2e50*/  FADD.FTZ R11, R42, R11 ;  /* 0x0000000b2a0b7221 */ /* 0x000fe20000010000 */
[----:B------:R-:W-:Y:S02]  /*2e60*/  IMAD.U32 R36, R37, 0x10000, RZ ;  /* 0x0001000025247824 */ /* 0x000fe400078e00ff */
        /* <DEDUP_REMOVED lines=8> */
.L_x_3186:
        /* <DEDUP_REMOVED lines=14> */
.L_x_3185:
[----:B------:R-:W-:Y:S05]  /*2fd0*/  BSYNC.RECONVERGENT B0 ;  /* 0x0000000000007941 */ /* 0x000fea0003800200 */
.L_x_3184:
        /* <DEDUP_REMOVED lines=43> */
.L_x_3189:
[----:B------:R-:W-:Y:S05]  /*3290*/  BSYNC.RECONVERGENT B0 ;  /* 0x0000000000007941 */ /* 0x000fea0003800200 */
.L_x_3188:
[----:B------:R-:W-:Y:S04]  /*32a0*/  BSSY.RECONVERGENT B0, `(.L_x_3190) ;  /* 0x000002a000007945 */ /* 0x000fe80003800200 */
        /* <DEDUP_REMOVED lines=24> */
[----:B------:R-:W-:Y:S02]  /*3430*/  SHF.L.U32 R4, R43, 0x10, RZ ;  /* 0x000000102b047819 */ /* 0x000fe400000006ff */
[----:B------:R-:W-:Y:S02]  /*3440*/  SHF.L.U32 R20, R45, 0x10, RZ ;  /* 0x000000102d147819 */ /* 0x000fe400000006ff */
[----:B------:R-:W-:Y:S01]  /*3450*/  ISETP.GE.U32.AND P0, PT, R3, R30, PT ;  /* 0x0000001e0300720c */ /* 0x000fe20003f06070 */
[----:B------:R-:W-:Y:S02]  /*3460*/  IMAD.U32 R3, R44, 0x10000, RZ ;  /* 0x000100002c037824 */ /* 0x000fe400078e00ff */
[----:B------:R-:W-:Y:S01]  /*3470*/  FADD.FTZ R9, R9, R4 ;  /* 0x0000000409097221 */ /* 0x000fe20000010000 */
[----:B------:R-:W-:Y:S01]  /*3480*/  FADD.FTZ R7, R7, R20 ;  /* 0x0000001407077221 */ /* 0x000fe20000010000 */
[----:B------:R-:W-:Y:S01]  /*3490*/  FADD.FTZ R8, R8, R3 ;  /* 0x0000000308087221 */ /* 0x000fe20000010000 */
[----:B------:R-:W-:-:S04]  /*34a0*/  IMAD.U32 R3, R46, 0x10000, RZ ;  /* 0x000100002e037824 */ /* 0x000fc800078e00ff */
[----:B------:R-:W-:-:S03]  /*34b0*/  FADD.FTZ R6, R6, R3 ;  /* 0x0000000306067221 */ /* 0x000fc60000010000 */
        /* <DEDUP_REMOVED lines=8> */
.L_x_3191:
[----:B------:R-:W-:Y:S05]  /*3540*/  BSYNC.RECONVERGENT B0 ;  /* 0x0000000000007941 */ /* 0x000fea0003800200 */
.L_x_3190:
        /* <DEDUP_REMOVED lines=13> */
.L_x_3183:
[----:B------:R-:W0:Y:S01]  /*3620*/  LDCU UR4, c[0x0][0x394] ;  /* 0x00007280ff0477ac */ /* 0x000e220008000800 */
[----:B------:R-:W1:Y:S01]  /*3630*/  LDC R0, c[0x0][0x384] ;  /* 0x0000e100ff007b82 */ /* 0x000e620000000800 */
[----:B------:R-:W-:Y:S01]  /*3640*/  BSSY.RECONVERGENT B0, `(.L_x_3192) ;  /* 0x000045a000007945 */ /* 0x000fe20003800200 */
[----:B------:R-:W-:Y:S01]  /*3650*/  IMAD.MOV.U32 R33, RZ, RZ, R4 ;  /* 0x000000ffff217224 */ /* 0x000fe200078e0004 */
        /* <DEDUP_REMOVED lines=39> */
.L_x_3199:
[----:B0-----:R-:W0:Y:S01]  /*38d0*/  LDCU UR4, c[0x0][0x394] ;  /* 0x00007280ff0477ac */ /* 0x001e220008000800 */
        /* <DEDUP_REMOVED lines=16> */
[----:B0-----:R-:W-:Y:S06]  /*39e0*/  @!P0 BRA `(.L_x_3194) ;  /* 0x0000003c00e08947 */ /* 0x001fec0003800000 */
[----:B------:R-:W0:Y:S01]  /*39f0*/  LDCU.64 UR30, c[0x0][0x3d0] ;  /* 0x00007a00ff1e77ac */ /* 0x000e220008000a00 */
[----:B------:R-:W-:Y:S01]  /*3a00*/  HFMA2 R32, -RZ, RZ, 0, 0 ;  /* 0x00000000ff207431 */ /* 0x000fe200000001ff */
[----:B------:R-:W-:Y:S01]  /*3a10*/  ISETP.NE.AND P1, PT, R4, RZ, PT ;  /* 0x000000ff0400720c */ /* 0x000fe20003f25270 */
[----:B------:R-:W1:Y:S01]  /*3a20*/  LDCU UR76, c[0x0][0x3cc] ;  /* 0x00007980ff4c77ac */ /* 0x000e620008000800 */
[----:B------:R-:W2:Y:S01]  /*3a30*/  LDCU UR5, c[0x0][0x4f8] ;  /* 0x00009f00ff0577ac */ /* 0x000ea20008000800 */
[----:B------:R-:W3:Y:S01]  /*3a40*/  LDCU UR75, c[0x0][0x3e0] ;  /* 0x00007c00ff4b77ac */ /* 0x000ee20008000800 */
[----:B------:R-:W4:Y:S01]  /*3a50*/  LDCU UR74, c[0x0][0x4fc] ;  /* 0x00009f80ff4a77ac */ /* 0x000f220008000800 */
[----:B0-----:R-:W-:Y:S01]  /*3a60*/  IMAD.HI.U32 R30, R33, UR30, R32 ;  /* 0x0000001e211e7c27 */ /* 0x001fe2000f8e0020 */
[----:B------:R-:W0:Y:S04]  /*3a70*/  LDCU UR73, c[0x0][0x3e4] ;  /* 0x00007c80ff4977ac */ /* 0x000e280008000800 */
[----:B------:R-:W-:Y:S01]  /*3a80*/  SHF.R.U32.HI R34, RZ, UR31, R30 ;  /* 0x0000001fff227c19 */ /* 0x000fe2000801161e */
[----:B------:R-:W0:Y:S04]  /*3a90*/  LDCU UR72, c[0x0][0x500] ;  /* 0x0000a000ff4877ac */ /* 0x000e280008000800 */
[----:B------:R-:W-:Y:S01]  /*3aa0*/  IMAD.MOV R32, RZ, RZ, -R34 ;  /* 0x000000ffff207224 */ /* 0x000fe200078e0a22 */
[----:B------:R-:W0:Y:S03]  /*3ab0*/  LDCU UR71, c[0x0][0x3f8] ;  /* 0x00007f00ff4777ac */ /* 0x000e260008000800 */
[----:B-1----:R-:W-:Y:S01]  /*3ac0*/  IMAD R32, R32, UR76, R33 ;  /* 0x0000004c20207c24 */ /* 0x002fe2000f8e0221 */
[----:B------:R-:W1:Y:S03]  /*3ad0*/  LDCU UR70, c[0x0][0x504] ;  /* 0x0000a080ff4677ac */ /* 0x000e660008000800 */
        /* <DEDUP_REMOVED lines=280> */
.L_x_3195:
        /* <DEDUP_REMOVED lines=234> */
.L_x_3196:
        /* <DEDUP_REMOVED lines=234> */
.L_x_3197:
        /* <DEDUP_REMOVED lines=245> */
.L_x_3198:
        /* <DEDUP_REMOVED lines=8> */
.L_x_3194:
[----:B------:R-:W1:Y:S01]  /*7970*/  LDCU UR5, c[0x0][0x38c] ;  /* 0x00007180ff0577ac */ /* 0x000e620008000800 */
[----:B------:R-:W-:Y:S01]  /*7980*/  IMAD.U32 R42, R35, 0x10000, RZ ;  /* 0x00010000232a7824 */ /* 0x000fe200078e00ff */
[----:B------:R-:W-:Y:S01]  /*7990*/  SHF.L.U32 R30, R32, 0x10, RZ ;  /* 0x00000010201e7819 */ /* 0x000fe200000006ff */
[----:B------:R-:W-:Y:S01]  /*79a0*/  IMAD.U32 R31, R34, 0x10000, RZ ;  /* 0x00010000221f7824 */ /* 0x000fe200078e00ff */
[----:B------:R-:W-:Y:S01]  /*79b0*/  SHF.L.U32 R51, R36, 0x10, RZ ;  /* 0x0000001024337819 */ /* 0x000fe200000006ff */
[----:B------:R-:W-:Y:S01]  /*79c0*/  FADD.FTZ R9, R42, R9 ;  /* 0x000000092a097221 */ /* 0x000fe20000010000 */
[----:B------:R-:W-:Y:S01]  /*79d0*/  MOV R42, UR4 ;  /* 0x00000004002a7c02 */ /* 0x000fe20008000f00 */
[----:B------:R-:W-:Y:S01]  /*79e0*/  FADD.FTZ R7, R30, R7 ;  /* 0x000000071e077221 */ /* 0x000fe20000010000 */
[----:B------:R-:W-:Y:S01]  /*79f0*/  SHF.L.U32 R30, R38, 0x10, RZ ;  /* 0x00000010261e7819 */ /* 0x000fe200000006ff */
[----:B------:R-:W-:Y:S01]  /*7a00*/  FADD.FTZ R6, R31, R6 ;  /* 0x000000061f067221 */ /* 0x000fe20000010000 */
[----:B------:R-:W-:Y:S01]  /*7a10*/  FADD.FTZ R8, R51, R8 ;  /* 0x0000000833087221 */ /* 0x000fe20000010000 */
[----:B------:R-:W-:Y:S01]  /*7a20*/  IMAD R33, R42, 0x4, R33 ;  /* 0x000000042a217824 */ /* 0x000fe200078e0221 */
[----:B------:R-:W-:Y:S01]  /*7a30*/  SHF.L.U32 R31, R37, 0x10, RZ ;  /* 0x00000010251f7819 */ /* 0x000fe200000006ff */
[----:B------:R-:W-:Y:S01]  /*7a40*/  FADD.FTZ R11, R30, R11 ;  /* 0x0000000b1e0b7221 */ /* 0x000fe20000010000 */
[----:B------:R-:W-:Y:S01]  /*7a50*/  SHF.L.U32 R51, R39, 0x10, RZ ;  /* 0x0000001027337819 */ /* 0x000fe200000006ff */
[----:B------:R-:W-:-:S02]  /*7a60*/  IMAD R53, R42, 0x3, R33 ;  /* 0x000000032a357824 */ /* 0x000fc400078e0221 */
[----:B------:R-:W-:Y:S01]  /*7a70*/  IMAD.U32 R50, R40, 0x10000, RZ ;  /* 0x0001000028327824 */ /* 0x000fe200078e00ff */
[----:B-1----:R-:W-:Y:S01]  /*7a80*/  MOV R30, UR5 ;  /* 0x00000005001e7c02 */ /* 0x002fe20008000f00 */
[----:B------:R-:W-:Y:S01]  /*7a90*/  FADD.FTZ R10, R31, R10 ;  /* 0x0000000a1f0a7221 */ /* 0x000fe20000010000 */
[----:B------:R-:W-:Y:S01]  /*7aa0*/  FADD.FTZ R12, R51, R12 ;  /* 0x0000000c330c7221 */ /* 0x000fe20000010000 */
[----:B------:R-:W-:Y:S01]  /*7ab0*/  FADD.FTZ R13, R50, R13 ;  /* 0x0000000d320d7221 */ /* 0x000fe20000010000 */
[----:B------:R-:W-:Y:S01]  /*7ac0*/  ISETP.GE.U32.AND P1, PT, R53, R30, PT ;  /* 0x0000001e3500720c */ /* 0x000fe20003f26070 */
[----:B------:R-:W-:Y:S01]  /*7ad0*/  IMAD.U32 R51, R46, 0x10000, RZ ;  /* 0x000100002e337824 */ /* 0x000fe200078e00ff */
[----:B------:R-:W-:Y:S01]  /*7ae0*/  SHF.L.U32 R31, R43, 0x10, RZ ;  /* 0x000000102b1f7819 */ /* 0x000fe200000006ff */
        /* <DEDUP_REMOVED lines=8> */
[----:B------:R-:W-:-:S02]  /*7b70*/  IMAD.U32 R50, R49, 0x10000, RZ ;  /* 0x0001000031327824 */ /* 0x000fc400078e00ff */
[----:B------:R-:W-:Y:S01]  /*7b80*/  FADD.FTZ R0, R51, R0 ;  /* 0x0000000033007221 */ /* 0x000fe20000010000 */
[----:B------:R-:W-:Y:S01]  /*7b90*/  FADD.FTZ R20, R31, R20 ;  /* 0x000000141f147221 */ /* 0x000fe20000010000 */
[----:B------:R-:W-:Y:S01]  /*7ba0*/  FADD.FTZ R27, R52, R27 ;  /* 0x0000001b341b7221 */ /* 0x000fe20000010000 */
[----:B------:R-:W-:Y:S01]  /*7bb0*/  FADD.FTZ R21, R50, R21 ;  /* 0x0000001532157221 */ /* 0x000fe20000010000 */
[----:B------:R-:W-:Y:S01]  /*7bc0*/  FADD.FTZ R26, R53, R26 ;  /* 0x0000001a351a7221 */ /* 0x000fe20000010000 */
[----:B------:R-:W-:Y:S06]  /*7bd0*/  @!P1 BRA `(.L_x_3199) ;  /* 0xffffffbc003c9947 */ /* 0x000fec000383ffff */
.L_x_3193:
[----:B0-----:R-:W-:Y:S05]  /*7be0*/  BSYNC.RECONVERGENT B0 ;  /* 0x0000000000007941 */ /* 0x001fea0003800200 */
.L_x_3192:
        /* <DEDUP_REMOVED lines=8> */
[C---:B0-----:R-:W-:Y:S02]  /*7c70*/  ISETP.NE.AND P0, PT, R4.reuse, RZ, PT ;  /* 0x000000ff0400720c */ /* 0x041fe40003f05270 */
[----:B------:R-:W-:Y:S02]  /*7c80*/  IADD3 R48, PT, PT, R4, -0x1, RZ ;  /* 0xffffffff04307810 */ /* 0x000fe40007ffe0ff */
[----:B------:R-:W-:Y:S02]  /*7c90*/  CS2R R4, SRZ ;  /* 0x0000000000047805 */ /* 0x000fe4000001ff00 */
        /* <DEDUP_REMOVED lines=276> */
.L_x_3203:
[----:B------:R-:W-:Y:S02]  /*8de0*/  SHF.R.U32.HI R4, RZ, 0x3, R32 ;  /* 0x00000003ff047819 */ /* 0x000fe40000011620 */
[----:B------:R-:W-:-:S07]  /*8df0*/  MOV R5, RZ ;  /* 0x000000ff00057202 */ /* 0x000fce0000000f00 */
.L_x_3202:
        /* <DEDUP_REMOVED lines=288> */
.L_x_3205:
[----:B------:R-:W-:Y:S02]  /*a000*/  SHF.R.U32.HI R4, RZ, 0x3, R37 ;  /* 0x00000003ff047819 */ /* 0x000fe40000011625 */
[----:B------:R-:W-:-:S07]  /*a010*/  MOV R5, RZ ;  /* 0x000000ff00057202 */ /* 0x000fce0000000f00 */
.L_x_3204:
        /* <DEDUP_REMOVED lines=285> */
.L_x_3207:
[----:B------:R-:W-:Y:S02]  /*b1f0*/  SHF.R.U32.HI R50, RZ, 0x3, R41 ;  /* 0x00000003ff327819 */ /* 0x000fe40000011629 */
[----:B------:R-:W-:-:S07]  /*b200*/  MOV R51, RZ ;  /* 0x000000ff00337202 */ /* 0x000fce0000000f00 */
.L_x_3206:
[----:B------:R-:W-:-:S04]  /*b210*/  LEA R24, P1, R50, R49, 0x3 ;  /* 0x0000003132187211 */ /* 0x000fc800078218ff */
[----:B------:R-:W-:-:S06]  /*b220*/  LEA.HI.X R25, R50, R3, R51, 0x3, P1 ;  /* 0x0000000332197211 */ /* 0x000fcc00008f1c33 */
        /* <DEDUP_REMOVED lines=283> */
.L_x_3209:
[----:B------:R-:W-:Y:S01]  /*c3e0*/  SHF.R.U32.HI R28, RZ, 0x3, R28 ;  /* 0x00000003ff1c7819 */ /* 0x000fe2000001161c */
[----:B------:R-:W-:-:S07]  /*c3f0*/  IMAD.MOV.U32 R29, RZ, RZ, RZ ;  /* 0x000000ffff1d7224 */ /* 0x000fce00078e00ff */
.L_x_3208:
[----:B------:R-:W-:-:S04]  /*c400*/  LEA R4, P0, R28, R49, 0x3 ;  /* 0x000000311c047211 */ /* 0x000fc800078018ff */
[----:B------:R-:W-:-:S05]  /*c410*/  LEA.HI.X R5, R28, R3, R29, 0x3, P0 ;  /* 0x000000031c057211 */ /* 0x000fca00000f1c1d */
[----:B------:R-:W2:Y:S02]  /*c420*/  LDG.E.64 R28, desc[UR36][R4.64] ;  /* 0x00000024041c7981 */ /* 0x000ea4000c1e1b00 */
[C---:B--2---:R-:W-:Y:S02]  /*c430*/  PRMT R31, R28.reuse, 0x7610, R31 ;  /* 0x000076101c1f7816 */ /* 0x044fe4000000001f */
[C---:B------:R-:W-:Y:S02]  /*c440*/  PRMT R44, R29.reuse, 0x7610, R44 ;  /* 0x000076101d2c7816 */ /* 0x040fe4000000002c */
[----:B------:R-:W-:Y:S02]  /*c450*/  PRMT R28, R28, 0x7632, R28 ;  /* 0x000076321c1c7816 */ /* 0x000fe4000000001c */
[----:B------:R-:W-:-:S07]  /*c460*/  PRMT R29, R29, 0x7632, R29 ;  /* 0x000076321d1d7816 */ /* 0x000fce000000001d */
.L_x_3201:
[----:B------:R-:W-:Y:S05]  /*c470*/  BSYNC.RECONVERGENT B0 ;  /* 0x0000000000007941 */ /* 0x000fea0003800200 */
.L_x_3200:
[----:B------:R-:W-:Y:S01]  /*c480*/  ISETP.GE.U32.AND P0, PT, R33, R30, PT ;  /* 0x0000001e2100720c */ /* 0x000fe20003f06070 */
[----:B------:R-:W-:-:S12]  /*c490*/  BSSY.RECONVERGENT B0, `(.L_x_3210) ;  /* 0x000002a000007945 */ /* 0x000fd80003800200 */
        /* <DEDUP_REMOVED lines=41> */
.L_x_3211:
[----:B------:R-:W-:Y:S05]  /*c730*/  BSYNC.RECONVERGENT B0 ;  /* 0x0000000000007941 */ /* 0x000fea0003800200 */
.L_x_3210:
        /* <DEDUP_REMOVED lines=12> */
.L_x_3162:
[----:B------:R-:W-:Y:S05]  /*c800*/  BSYNC.RECONVERGENT B6 ;  /* 0x0000000000067941 */ /* 0x000fea0003800200 */
.L_x_3161:
[----:B------:R-:W0:Y:S02]  /*c810*/  LDCU UR4, c[0x0][0x3a4] ;  /* 0x00007480ff0477ac */ /* 0x000e240008000800 */
[----:B0-----:R-:W-:-:S09]  /*c820*/  UISETP.NE.AND UP0, UPT, UR4, URZ, UPT ;  /* 0x000000ff0400728c */ /* 0x001fd2000bf05270 */
[----:B------:R-:W-:Y:S05]  /*c830*/  BRA.U !UP0, `(.L_x_3212) ;  /* 0x0000000108747547 */ /* 0x000fea000b800000 */
[----:B------:R-:W0:Y:S01]  /*c840*/  S2R R4, SR_CgaCtaId ;  /* 0x0000000000047919 */ /* 0x000e220000008800 */
        /* <DEDUP_REMOVED lines=8> */
[----:B------:R0:W-:Y:S05]  /*c8d0*/  STS.128 [R0], R24 ;  /* 0x0000001800007388 */ /* 0x0001ea0000000c00 */
[----:B------:R-:W-:Y:S05]  /*c8e0*/  @!P0 BRA `(.L_x_3212) ;  /* 0x0000000000488947 */ /* 0x000fea0003800000 */
[----:B------:R-:W-:-:S07]  /*c8f0*/  MOV R8, R9 ;  /* 0x0000000900087202 */ /* 0x000fce0000000f00 */
.L_x_3213:
        /* <DEDUP_REMOVED lines=8> */
[----:B------:R-:W0:Y:S02]  /*c980*/  @!P0 LDS.128 R4, [R4] ;  /* 0x0000000004048984 */ /* 0x000e240000000c00 */
[----:B01----:R-:W-:Y:S01]  /*c990*/  @!P0 FADD.FTZ R24, R24, R4 ;  /* 0x0000000418188221 */ /* 0x003fe20000010000 */
[----:B------:R-:W-:Y:S01]  /*c9a0*/  @!P0 FADD.FTZ R25, R25, R5 ;  /* 0x0000000519198221 */ /* 0x000fe20000010000 */
[----:B------:R-:W-:Y:S01]  /*c9b0*/  @!P0 FADD.FTZ R26, R26, R6 ;  /* 0x000000061a1a8221 */ /* 0x000fe20000010000 */
[----:B------:R-:W-:-:S05]  /*c9c0*/  @!P0 FADD.FTZ R27, R27, R7 ;  /* 0x000000071b1b8221 */ /* 0x000fca0000010000 */
[----:B------:R1:W-:Y:S01]  /*c9d0*/  @!P0 STS.128 [R0], R24 ;  /* 0x0000001800008388 */ /* 0x0003e20000000c00 */
[----:B------:R-:W-:Y:S02]  /*c9e0*/  ISETP.GT.U32.AND P0, PT, R8, 0x3, PT ;  /* 0x000000030800780c */ /* 0x000fe40003f04070 */
[----:B------:R-:W-:-:S11]  /*c9f0*/  MOV R8, R11 ;  /* 0x0000000b00087202 */ /* 0x000fd60000000f00 */
[----:B------:R-:W-:Y:S05]  /*ca00*/  @P0 BRA `(.L_x_3213) ;  /* 0xfffffffc00bc0947 */ /* 0x000fea000383ffff */
.L_x_3212:
[----:B------:R-:W2:Y:S02]  /*ca10*/  LDCU UR4, c[0x0][0x3a0] ;  /* 0x00007400ff0477ac */ /* 0x000ea40008000800 */
[----:B--2---:R-:W-:-:S09]  /*ca20*/  UISETP.NE.AND UP0, UPT, UR4, URZ, UPT ;  /* 0x000000ff0400728c */ /* 0x004fd2000bf05270 */
[----:B------:R-:W-:Y:S05]  /*ca30*/  BRA.U !UP0, `(.L_x_3214) ;  /* 0x0000000108bc7547 */ /* 0x000fea000b800000 */
[----:B------:R-:W2:Y:S02]  /*ca40*/  LDC R6, c[0x0][0x360] ;  /* 0x0000d800ff067b82 */ /* 0x000ea40000000800 */
[----:B--2---:R-:W-:Y:S02]  /*ca50*/  ISETP.GE.U32.AND P0, PT, R6, 0x21, PT ;  /* 0x000000210600780c */ /* 0x004fe40003f06070 */
[----:B01----:R-:W-:-:S11]  /*ca60*/  MOV R0, R6 ;  /* 0x0000000600007202 */ /* 0x003fd60000000f00 */
        /* <DEDUP_REMOVED lines=9> */
[----:B------:R0:W-:Y:S01]  /*cb00*/  STS.128 [R3], R24 ;  /* 0x0000001803007388 */ /* 0x0001e20000000c00 */
[----:B------:R-:W-:Y:S05]  /*cb10*/  @!P0 BRA `(.L_x_3215) ;  /* 0x0000000000448947 */ /* 0x000fea0003800000 */
[----:B------:R-:W-:-:S07]  /*cb20*/  MOV R4, R6 ;  /* 0x0000000600047202 */ /* 0x000fce0000000f00 */
.L_x_3216:
[----:B------:R-:W-:Y:S01]  /*cb30*/  SHF.R.U32.HI R12, RZ, 0x1, R4 ;  /* 0x00000001ff0c7819 */ /* 0x000fe20000011604 */
[----:B------:R-:W-:Y:S05]  /*cb40*/  WARPSYNC.ALL ;  /* 0x0000000000007948 */ /* 0x000fea0003800000 */
[----:B------:R-:W-:Y:S01]  /*cb50*/  IADD3 R5, PT, PT, R12, R17, RZ ;  /* 0x000000110c057210 */ /* 0x000fe20007ffe0ff */
[----:B------:R-:W-:Y:S03]  /*cb60*/  BAR.SYNC.DEFER_BLOCKING 0x0 ;  /* 0x0000000000007b1d */ /* 0x000fe60000010000 */
[----:B------:R-:W-:-:S04]  /*cb70*/  ISETP.GE.U32.AND P0, PT, R5, R6, PT ;  /* 0x000000060500720c */ /* 0x000fc80003f06070 */
[----:B------:R-:W-:-:S13]  /*cb80*/  ISETP.GE.U32.OR P0, PT, R17, R12, P0 ;  /* 0x0000000c1100720c */ /* 0x000fda0000706470 */
[----:B------:R-:W-:-:S05]  /*cb90*/  @!P0 IMAD R5, R12, 0x10, R3 ;  /* 0x000000100c058824 */ /* 0x000fca00078e0203 */
        /* <DEDUP_REMOVED lines=9> */
.L_x_3215:
[----:B------:R-:W-:Y:S01]  /*cc30*/  ISETP.GE.U32.AND P0, PT, R0, 0x2, PT ;  /* 0x000000020000780c */ /* 0x000fe20003f06070 */
[----:B------:R-:W-:Y:S05]  /*cc40*/  WARPSYNC.ALL ;  /* 0x0000000000007948 */ /* 0x000fea0003800000 */
[----:B------:R-:W-:Y:S07]  /*cc50*/  BAR.SYNC.DEFER_BLOCKING 0x0 ;  /* 0x0000000000007b1d */ /* 0x000fee0000010000 */
[----:B------:R-:W-:Y:S05]  /*cc60*/  @!P0 BRA `(.L_x_3214) ;  /* 0x0000000000308947 */ /* 0x000fea0003800000 */
[----:B01----:R-:W-:-:S07]  /*cc70*/  HFMA2 R3, -RZ, RZ, 0, 5.9604644775390625e-08 ;  /* 0x00000001ff037431 */ /* 0x003fce00000001ff */
.L_x_3217:
[----:B------:R-:W0:Y:S04]  /*cc80*/  SHFL.DOWN PT, R5, R24, R3, 0x1f ;  /* 0x08001f0318057589 */ /* 0x000e2800000e0000 */
[----:B------:R-:W1:Y:S04]  /*cc90*/  SHFL.DOWN PT, R4, R25, R3, 0x1f ;  /* 0x08001f0319047589 */ /* 0x000e6800000e0000 */
[----:B------:R-:W2:Y:S04]  /*cca0*/  SHFL.DOWN PT, R7, R26, R3, 0x1f ;  /* 0x08001f031a077589 */ /* 0x000ea800000e0000 */
[----:B------:R3:W4:Y:S02]  /*ccb0*/  SHFL.DOWN PT, R6, R27, R3, 0x1f ;  /* 0x08001f031b067589 */ /* 0x00072400000e0000 */
[----:B---3--:R-:W-:-:S02]  /*ccc0*/  IMAD.SHL.U32 R3, R3, 0x2, RZ ;  /* 0x0000000203037824 */ /* 0x008fc400078e00ff */
[----:B0-----:R-:W-:-:S03]  /*ccd0*/  FADD.FTZ R24, R5, R24 ;  /* 0x0000001805187221 */ /* 0x001fc60000010000 */
[----:B------:R-:W-:Y:S01]  /*cce0*/  ISETP.GE.AND P0, PT, R3, R0, PT ;  /* 0x000000000300720c */ /* 0x000fe20003f06270 */
[----:B-1----:R-:W-:Y:S01]  /*ccf0*/  FADD.FTZ R25, R4, R25 ;  /* 0x0000001904197221 */ /* 0x002fe20000010000 */
[----:B--2---:R-:W-:Y:S01]  /*cd00*/  FADD.FTZ R26, R7, R26 ;  /* 0x0000001a071a7221 */ /* 0x004fe20000010000 */
[----:B----4-:R-:W-:-:S10]  /*cd10*/  FADD.FTZ R27, R6, R27 ;  /* 0x0000001b061b7221 */ /* 0x010fd40000010000 */
[----:B------:R-:W-:Y:S05]  /*cd20*/  @!P0 BRA `(.L_x_3217) ;  /* 0xfffffffc00d48947 */ /* 0x000fea000383ffff */
.L_x_3214:
[----:B01----:R-:W0:Y:S01]  /*cd30*/  LDC R0, c[0x0][0x55c] ;  /* 0x00015700ff007b82 */ /* 0x003e220000000800 */
[----:B------:R-:W-:Y:S02]  /*cd40*/  MOV R30, RZ ;  /* 0x000000ff001e7202 */ /* 0x000fe40000000f00 */
        /* <DEDUP_REMOVED lines=279> */
.L_x_3218:
[----:B------:R-:W-:Y:S01]  /*dec0*/  MOV R29, RZ ;  /* 0x000000ff001d7202 */ /* 0x000fe20000000f00 */
[----:B------:R-:W-:Y:S06]  /*ded0*/  @!P0 BRA `(.L_x_3219) ;  /* 0x0000001000488947 */ /* 0x000fec0003800000 */
[----:B------:R-:W0:Y:S01]  /*dee0*/  LDCU.64 UR6, c[0x0][0x560] ;  /* 0x0000ac00ff0677ac */ /* 0x000e220008000a00 */
[----:B------:R-:W-:Y:S01]  /*def0*/  IADD3 R5, PT, PT, R23, 0x1, RZ ;  /* 0x0000000117057810 */ /* 0x000fe20007ffe0ff */
        /* <DEDUP_REMOVED lines=272> */
.L_x_3219:
[----:B------:R-:W-:Y:S01]  /*f000*/  MOV R28, RZ ;  /* 0x000000ff001c7202 */ /* 0x000fe20000000f00 */
[----:B------:R-:W-:Y:S06]  /*f010*/  @!P0 BRA `(.L_x_3220) ;  /* 0x0000001000488947 */ /* 0x000fec0003800000 */
[----:B------:R-:W0:Y:S01]  /*f020*/  LDCU.64 UR6, c[0x0][0x560] ;  /* 0x0000ac00ff0677ac */ /* 0x000e220008000a00 */
[----:B------:R-:W-:Y:S01]  /*f030*/  MOV R4, RZ ;  /* 0x000000ff00047202 */ /* 0x000fe20000000f00 */
[----:B------:R-:W-:Y:S01]  /*f040*/  VIADD R5, R23, 0x2 ;  /* 0x0000000217057836 */ /* 0x000fe20000000000 */
        /* <DEDUP_REMOVED lines=271> */
.L_x_3220:
[----:B------:R-:W-:Y:S01]  /*10140*/  IMAD.MOV.U32 R18, RZ, RZ, RZ ;  /* 0x000000ffff127224 */ /* 0x000fe200078e00ff */
[----:B------:R-:W-:Y:S06]  /*10150*/  @!P0 BRA `(.L_x_3221) ;  /* 0x0000001000488947 */ /* 0x000fec0003800000 */
[----:B------:R-:W0:Y:S01]  /*10160*/  LDCU.64 UR6, c[0x0][0x560] ;  /* 0x0000ac00ff0677ac */ /* 0x000e220008000a00 */
[----:B------:R-:W-:Y:S02]  /*10170*/  IADD3 R5, PT, PT, R23, 0x3, RZ ;  /* 0x0000000317057810 */ /* 0x000fe40007ffe0ff */
[----:B------:R-:W-:Y:S01]  /*10180*/  MOV R4, RZ ;  /* 0x000000ff00047202 */ /* 0x000fe20000000f00 */
[----:B------:R-:W1:Y:S01]  /*10190*/  LDCU UR4, c[0x0][0x568] ;  /* 0x0000ad00ff0477ac */ /* 0x000e620008000800 */
[----:B------:R-:W-:Y:S01]  /*101a0*/  ISETP.NE.AND P0, PT, R14, RZ, PT ;  /* 0x000000ff0e00720c */ /* 0x000fe20003f05270 */
        /* <DEDUP_REMOVED lines=269> */
.L_x_3221:
[----:B------:R-:W0:Y:S01]  /*11280*/  LDCU.64 UR4, c[0x0][0x770] ;  /* 0x0000ee00ff0477ac */ /* 0x000e220008000a00 */
[----:B------:R-:W-:Y:S02]  /*11290*/  PLOP3.LUT P0, PT, PT, PT, PT, 0x80, 0x8 ;  /* 0x000000000008781c */ /* 0x000fe40003f0f070 */
[----:B------:R-:W-:Y:S01]  /*112a0*/  CS2R R4, SRZ ;  /* 0x0000000000047805 */ /* 0x000fe2000001ff00 */
[----:B0-----:R-:W-:-:S04]  /*112b0*/  UISETP.NE.U32.AND UP0, UPT, UR4, URZ, UPT ;  /* 0x000000ff0400728c */ /* 0x001fc8000bf05070 */
[----:B------:R-:W-:-:S09]  /*112c0*/  UISETP.NE.AND.EX UP0, UPT, UR5, URZ, UPT, UP0 ;  /* 0x000000ff0500728c */ /* 0x000fd2000bf05300 */
[----:B------:R-:W-:Y:S05]  /*112d0*/  BRA.U !UP0, `(.L_x_3222) ;  /* 0x00000005083c7547 */ /* 0x000fea000b800000 */
[----:B------:R-:W-:Y:S01]  /*112e0*/  HFMA2 R8, -RZ, RZ, 0, 1.1920928955078125e-07 ;  /* 0x00000002ff087431 */ /* 0x000fe200000001ff */
[----:B------:R-:W-:Y:S01]  /*112f0*/  BSSY.RECONVERGENT B0, `(.L_x_3223) ;  /* 0x0000018000007945 */ /* 0x000fe20003800200 */
[----:B------:R-:W-:-:S07]  /*11300*/  MOV R3, 0x4 ;  /* 0x0000000400037802 */ /* 0x000fce0000000f00 */
.L_x_3224:
[----:B------:R-:W0:Y:S08]  /*11310*/  I2F.U32.RP R6, R3 ;  /* 0x0000000300067306 */ /* 0x000e300000209000 */
[----:B0-----:R-:W0:Y:S02]  /*11320*/  MUFU.RCP R6, R6 ;  /* 0x0000000600067308 */ /* 0x001e240000001000 */
[----:B0-----:R-:W-:-:S06]  /*11330*/  VIADD R4, R6, 0xffffffe ;  /* 0x0ffffffe06047836 */ /* 0x001fcc0000000000 */
[----:B------:R0:W1:Y:S02]  /*11340*/  F2I.FTZ.U32.TRUNC.NTZ R5, R4 ;  /* 0x0000000400057305 */ /* 0x000064000021f000 */
[----:B0-----:R-:W-:Y:S02]  /*11350*/  MOV R4, RZ ;  /* 0x000000ff00047202 */ /* 0x001fe40000000f00 */
[----:B-1----:R-:W-:-:S05]  /*11360*/  IADD3 R10, PT, PT, RZ, -R5, RZ ;  /* 0x80000005ff0a7210 */ /* 0x002fca0007ffe0ff */
[----:B------:R-:W-:Y:S02]  /*11370*/  IMAD R7, R10, R3, RZ ;  /* 0x000000030a077224 */ /* 0x000fe400078e02ff */
[----:B------:R-:W-:Y:S02]  /*11380*/  IMAD.MOV.U32 R10, RZ, RZ, R3 ;  /* 0x000000ffff0a7224 */ /* 0x000fe400078e0003 */
[----:B------:R-:W-:-:S06]  /*11390*/  IMAD.HI.U32 R5, R5, R7, R4 ;  /* 0x0000000705057227 */ /* 0x000fcc00078e0004 */
[----:B------:R-:W-:-:S04]  /*113a0*/  IMAD.HI.U32 R7, R5, R8, RZ ;  /* 0x0000000805077227 */ /* 0x000fc800078e00ff */
[----:B------:R-:W-:-:S04]  /*113b0*/  IMAD.MOV R7, RZ, RZ, -R7 ;  /* 0x000000ffff077224 */ /* 0x000fc800078e0a07 */
[----:B------:R-:W-:Y:S01]  /*113c0*/  IMAD R8, R3, R7, R8 ;  /* 0x0000000703087224 */ /* 0x000fe200078e0208 */
[----:B------:R-:W-:-:S04]  /*113d0*/  LOP3.LUT R7, RZ, R3, RZ, 0x33, !PT ;  /* 0x00000003ff077212 */ /* 0x000fc800078e33ff */
[----:B------:R-:W-:-:S13]  /*113e0*/  ISETP.GE.U32.AND P0, PT, R8, R3, PT ;  /* 0x000000030800720c */ /* 0x000fda0003f06070 */
[-C--:B------:R-:W-:Y:S02]  /*113f0*/  @P0 IADD3 R8, PT, PT, R8, -R3.reuse, RZ ;  /* 0x8000000308080210 */ /* 0x080fe40007ffe0ff */
[----:B------:R-:W-:Y:S02]  /*11400*/  ISETP.NE.U32.AND P0, PT, R3, RZ, PT ;  /* 0x000000ff0300720c */ /* 0x000fe40003f05070 */
[----:B------:R-:W-:-:S13]  /*11410*/  ISETP.GE.U32.AND P1, PT, R8, R3, PT ;  /* 0x000000030800720c */ /* 0x000fda0003f26070 */
[----:B------:R-:W-:-:S04]  /*11420*/  @P1 IADD3 R8, PT, PT, R8, -R3, RZ ;  /* 0x8000000308081210 */ /* 0x000fc80007ffe0ff */
[----:B------:R-:W-:Y:S02]  /*11430*/  SEL R3, R7, R8, !P0 ;  /* 0x0000000807037207 */ /* 0x000fe40004000000 */
[----:B------:R-:W-:Y:S02]  /*11440*/  MOV R8, R10 ;  /* 0x0000000a00087202 */ /* 0x000fe40000000f00 */
[----:B------:R-:W-:-:S13]  /*11450*/  ISETP.NE.AND P1, PT, R3, RZ, PT ;  /* 0x000000ff0300720c */ /* 0x000fda0003f25270 */
[----:B------:R-:W-:Y:S05]  /*11460*/  @P1 BRA `(.L_x_3224) ;  /* 0xfffffffc00a81947 */ /* 0x000fea000383ffff */
[----:B------:R-:W-:Y:S05]  /*11470*/  BSYNC.RECONVERGENT B0 ;  /* 0x0000000000007941 */ /* 0x000fea0003800200 */
.L_x_3223:
[C---:B------:R-:W-:Y:S01]  /*11480*/  IMAD.HI.U32 R4, R5.reuse, 0x4, RZ ;  /* 0x0000000405047827 */ /* 0x040fe200078e00ff */
[----:B------:R-:W-:Y:S03]  /*11490*/  BSSY.RECONVERGENT B0, `(.L_x_3225) ;  /* 0x000002c000007945 */ /* 0x000fe60003800200 */
[----:B------:R-:W-:Y:S01]  /*114a0*/  IMAD.HI.U32 R6, R5, 0x2, RZ ;  /* 0x0000000205067827 */ /* 0x000fe200078e00ff */
[----:B------:R-:W-:-:S03]  /*114b0*/  IADD3 R3, PT, PT, -R4, RZ, RZ ;  /* 0x000000ff04037210 */ /* 0x000fc60007ffe1ff */
[----:B------:R-:W-:Y:S02]  /*114c0*/  IMAD.MOV R5, RZ, RZ, -R6 ;  /* 0x000000ffff057224 */ /* 0x000fe400078e0a06 */
[C---:B------:R-:W-:Y:S02]  /*114d0*/  IMAD R3, R10.reuse, R3, 0x4 ;  /* 0x000000040a037424 */ /* 0x040fe400078e0203 */
[----:B------:R-:W-:-:S03]  /*114e0*/  IMAD R5, R10, R5, 0x2 ;  /* 0x000000020a057424 */ /* 0x000fc600078e0205 */
[-C--:B------:R-:W-:Y:S02]  /*114f0*/  ISETP.GE.U32.AND P1, PT, R3, R10.reuse, PT ;  /* 0x0000000a0300720c */ /* 0x080fe40003f26070 */
[----:B------:R-:W-:-:S11]  /*11500*/  ISETP.GE.U32.AND P3, PT, R5, R10, PT ;  /* 0x0000000a0500720c */ /* 0x000fd60003f66070 */
[-C--:B------:R-:W-:Y:S02]  /*11510*/  @P1 IADD3 R3, PT, PT, R3, -R10.reuse, RZ ;  /* 0x8000000a03031210 */ /* 0x080fe40007ffe0ff */
[----:B------:R-:W-:Y:S01]  /*11520*/  @P1 IADD3 R4, PT, PT, R4, 0x1, RZ ;  /* 0x0000000104041810 */ /* 0x000fe20007ffe0ff */
[----:B------:R-:W-:Y:S01]  /*11530*/  @P3 IMAD.IADD R5, R5, 0x1, -R10 ;  /* 0x0000000105053824 */ /* 0x000fe200078e0a0a */
[-C--:B------:R-:W-:Y:S02]  /*11540*/  ISETP.GE.U32.AND P2, PT, R3, R10.reuse, PT ;  /* 0x0000000a0300720c */ /* 0x080fe40003f46070 */
[----:B------:R-:W-:Y:S02]  /*11550*/  @P3 IADD3 R6, PT, PT, R6, 0x1, RZ ;  /* 0x0000000106063810 */ /* 0x000fe40007ffe0ff */
[----:B------:R-:W-:-:S09]  /*11560*/  ISETP.GE.U32.AND P1, PT, R5, R10, PT ;  /* 0x0000000a0500720c */ /* 0x000fd20003f26070 */
[----:B------:R-:W-:-:S04]  /*11570*/  @P2 IADD3 R4, PT, PT, R4, 0x1, RZ ;  /* 0x0000000104042810 */ /* 0x000fc80007ffe0ff */
[----:B------:R-:W-:Y:S01]  /*11580*/  SEL R5, R7, R4, !P0 ;  /* 0x0000000407057207 */ /* 0x000fe20004000000 */
[----:B------:R-:W-:-:S04]  /*11590*/  @P1 VIADD R6, R6, 0x1 ;  /* 0x0000000106061836 */ /* 0x000fc80000000000 */
[----:B------:R-:W-:Y:S01]  /*115a0*/  IMAD.WIDE.U32 R4, R5, R30, RZ ;  /* 0x0000001e05047225 */ /* 0x000fe200078e00ff */
[----:B------:R-:W-:-:S04]  /*115b0*/  SEL R3, R7, R6, !P0 ;  /* 0x0000000607037207 */ /* 0x000fc80004000000 */
[----:B------:R-:W-:-:S13]  /*115c0*/  LOP3.LUT P2, RZ, R5, 0x7, RZ, 0xc0, !PT ;  /* 0x0000000705ff7812 */ /* 0x000fda000784c0ff */
[----:B------:R-:W-:Y:S05]  /*115d0*/  @P2 BRA `(.L_x_3226) ;  /* 0x0000000000542947 */ /* 0x000fea0003800000 */
[----:B------:R-:W0:Y:S01]  /*115e0*/  I2F.U32.RP R5, R3 ;  /* 0x0000000300057306 */ /* 0x000e220000209000 */
[----:B------:R-:W-:Y:S02]  /*115f0*/  IADD3 R9, PT, PT, RZ, -R3, RZ ;  /* 0x80000003ff097210 */ /* 0x000fe40007ffe0ff */
[----:B------:R-:W-:-:S05]  /*11600*/  ISETP.NE.U32.AND P2, PT, R3, RZ, PT ;  /* 0x000000ff0300720c */ /* 0x000fca0003f45070 */
[----:B0-----:R-:W0:Y:S02]  /*11610*/  MUFU.RCP R5, R5 ;  /* 0x0000000500057308 */ /* 0x001e240000001000 */
[----:B0-----:R-:W-:Y:S01]  /*11620*/  IADD3 R6, PT, PT, R5, 0xffffffe, RZ ;  /* 0x0ffffffe05067810 */ /* 0x001fe20007ffe0ff */
[----:B------:R-:W-:-:S05]  /*11630*/  IMAD.MOV.U32 R5, RZ, RZ, RZ ;  /* 0x000000ffff057224 */ /* 0x000fca00078e00ff */
[----:B------:R0:W1:Y:S02]  /*11640*/  F2I.FTZ.U32.TRUNC.NTZ R7, R6 ;  /* 0x0000000600077305 */ /* 0x000064000021f000 */
[----:B0-----:R-:W-:Y:S02]  /*11650*/  IMAD.MOV.U32 R6, RZ, RZ, RZ ;  /* 0x000000ffff067224 */ /* 0x001fe400078e00ff */
[----:B-1----:R-:W-:-:S04]  /*11660*/  IMAD R9, R9, R7, RZ ;  /* 0x0000000709097224 */ /* 0x002fc800078e02ff */
[----:B------:R-:W-:-:S06]  /*11670*/  IMAD.HI.U32 R7, R7, R9, R6 ;  /* 0x0000000907077227 */ /* 0x000fcc00078e0006 */
[----:B------:R-:W-:-:S05]  /*11680*/  IMAD.HI.U32 R7, R7, R4, RZ ;  /* 0x0000000407077227 */ /* 0x000fca00078e00ff */
[----:B------:R-:W-:-:S05]  /*11690*/  IADD3 R8, PT, PT, -R7, RZ, RZ ;  /* 0x000000ff07087210 */ /* 0x000fca0007ffe1ff */
[----:B------:R-:W-:-:S05]  /*116a0*/  IMAD R4, R3, R8, R4 ;  /* 0x0000000803047224 */ /* 0x000fca00078e0204 */
[----:B------:R-:W-:-:S13]  /*116b0*/  ISETP.GE.U32.AND P0, PT, R4, R3, PT ;  /* 0x000000030400720c */ /* 0x000fda0003f06070 */
[----:B------:R-:W-:Y:S01]  /*116c0*/  @P0 IADD3 R4, PT, PT, -R3, R4, RZ ;  /* 0x0000000403040210 */ /* 0x000fe20007ffe1ff */
[----:B------:R-:W-:-:S03]  /*116d0*/  @P0 VIADD R7, R7, 0x1 ;  /* 0x0000000107070836 */ /* 0x000fc60000000000 */
[----:B------:R-:W-:-:S13]  /*116e0*/  ISETP.GE.U32.AND P1, PT, R4, R3, PT ;  /* 0x000000030400720c */ /* 0x000fda0003f26070 */
[----:B------:R-:W-:Y:S02]  /*116f0*/  @P1 IADD3 R7, PT, PT, R7, 0x1, RZ ;  /* 0x0000000107071810 */ /* 0x000fe40007ffe0ff */
[----:B------:R-:W-:-:S04]  /*11700*/  @!P2 LOP3.LUT R7, RZ, R3, RZ, 0x33, !PT ;  /* 0x00000003ff07a212 */ /* 0x000fc800078e33ff */
[----:B------:R-:W-:Y:S01]  /*11710*/  MOV R4, R7 ;  /* 0x0000000700047202 */ /* 0x000fe20000000f00 */
[----:B------:R-:W-:Y:S06]  /*11720*/  BRA `(.L_x_3227) ;  /* 0x0000000000087947 */ /* 0x000fec0003800000 */
.L_x_3226:
[----:B------:R-:W-:-:S07]  /*11730*/  MOV R6, 0x11750 ;  /* 0x0001175000067802 */ /* 0x000fce0000000f00 */
[----:B------:R-:W-:Y:S05]  /*11740*/  CALL.REL.NOINC `($__internal_2_$__cuda_sm20_div_u64) ;  /* 0x0000007400587944 */ /* 0x000fea0003c00000 */
.L_x_3227:
[----:B------:R-:W-:Y:S05]  /*11750*/  BSYNC.RECONVERGENT B0 ;  /* 0x0000000000007941 */ /* 0x000fea0003800200 */
.L_x_3225:
[----:B------:R-:W0:Y:S02]  /*11760*/  LDCU.64 UR4, c[0x0][0x770] ;  /* 0x0000ee00ff0477ac */ /* 0x000e240008000a00 */
[----:B0-----:R-:W-:Y:S02]  /*11770*/  UISETP.NE.U32.AND UP0, UPT, UR4, URZ, UPT ;  /* 0x000000ff0400728c */ /* 0x001fe4000bf05070 */
[----:B------:R-:W-:Y:S02]  /*11780*/  IADD3 R4, P1, PT, R4, UR4, RZ ;  /* 0x0000000404047c10 */ /* 0x000fe4000ff3e0ff */
[----:B------:R-:W-:Y:S02]  /*11790*/  UISETP.NE.AND.EX UP0, UPT, UR5, URZ, UPT, UP0 ;  /* 0x000000ff0500728c */ /* 0x000fe4000bf05300 */
[----:B------:R-:W-:-:S04]  /*117a0*/  IADD3.X R5, PT, PT, R5, UR5, RZ, P1, !PT ;  /* 0x0000000505057c10 */ /* 0x000fc80008ffe4ff */
[----:B------:R-:W-:-:S04]  /*117b0*/  PLOP3.LUT P0, PT, PT, PT, UP0, 0x80, 0x8 ;  /* 0x000000000008781c */ /* 0x000fc80003f0f008 */
[----:B------:R-:W-:-:S13]  /*117c0*/  PLOP3.LUT P0, PT, P0, PT, PT, 0x8, 0x80 ;  /* 0x000000000080781c */ /* 0x000fda000070e170 */
.L_x_3222:
[----:B------:R-:W0:Y:S02]  /*117d0*/  LDCU UR4, c[0x0][0x3a8] ;  /* 0x00007500ff0477ac */ /* 0x000e240008000800 */
[----:B0-----:R-:W-:-:S09]  /*117e0*/  UISETP.NE.AND UP0, UPT, UR4, URZ, UPT ;  /* 0x000000ff0400728c */ /* 0x001fd2000bf05270 */
[----:B------:R-:W-:Y:S05]  /*117f0*/  BRA.U !UP0, `(.L_x_3228) ;  /* 0x0000006108dc7547 */ /* 0x000fea000b800000 */
[----:B------:R-:W0:Y:S01]  /*11800*/  LDCU UR4, c[0x0][0x3ac] ;  /* 0x00007580ff0477ac */ /* 0x000e220008000800 */
[----:B------:R-:W-:Y:S01]  /*11810*/  HFMA2 R28, -RZ, RZ, 0, 0 ;  /* 0x00000000ff1c7431 */ /* 0x000fe200000001ff */
[----:B------:R-:W1:Y:S01]  /*11820*/  LDCU UR7, c[0x0][0x55c] ;  /* 0x0000ab80ff0777ac */ /* 0x000e620008000800 */
[----:B------:R-:W2:Y:S01]  /*11830*/  LDCU UR5, c[0x0][0x3b0] ;  /* 0x00007600ff0577ac */ /* 0x000ea20008000800 */
[----:B------:R-:W3:Y:S01]  /*11840*/  LDCU UR6, c[0x0][0x398] ;  /* 0x00007300ff0677ac */ /* 0x000ee20008000800 */
[----:B0-----:R-:W-:Y:S01]  /*11850*/  IMAD R3, R17, UR4, RZ ;  /* 0x0000000411037c24 */ /* 0x001fe2000f8e02ff */
[----:B-1----:R-:W-:-:S03]  /*11860*/  UISETP.NE.AND UP0, UPT, UR7, URZ, UPT ;  /* 0x000000ff0700728c */ /* 0x002fc6000bf05270 */
[----:B--2---:R-:W-:-:S04]  /*11870*/  IMAD R3, R2, UR5, R3 ;  /* 0x0000000502037c24 */ /* 0x004fc8000f8e0203 */
[----:B---3--:R-:W-:-:S05]  /*11880*/  IMAD R3, R16, UR6, R3 ;  /* 0x0000000610037c24 */ /* 0x008fca000f8e0203 */
[----:B------:R-:W-:Y:S01]  /*11890*/  SHF.L.U32 R7, R3, 0x2, RZ ;  /* 0x0000000203077819 */ /* 0x000fe200000006ff */
[----:B------:R-:W-:Y:S06]  /*118a0*/  BRA.U !UP0, `(.L_x_3229) ;  /* 0x0000001108447547 */ /* 0x000fec000b800000 */
        /* <DEDUP_REMOVED lines=273> */
.L_x_3229:
[----:B------:R-:W-:Y:S01]  /*129c0*/  MOV R23, RZ ;  /* 0x000000ff00177202 */ /* 0x000fe20000000f00 */
[----:B------:R-:W-:Y:S06]  /*129d0*/  BRA.U !UP0, `(.L_x_3230) ;  /* 0x0000001108487547 */ /* 0x000fec000b800000 */
        /* <DEDUP_REMOVED lines=274> */
.L_x_3230:
[----:B------:R-:W-:Y:S01]  /*13b00*/  IMAD.MOV.U32 R22, RZ, RZ, RZ ;  /* 0x000000ffff167224 */ /* 0x000fe200078e00ff */
[----:B------:R-:W-:Y:S06]  /*13b10*/  BRA.U !UP0, `(.L_x_3231) ;  /* 0x0000001108487547 */ /* 0x000fec000b800000 */
        /* <DEDUP_REMOVED lines=274> */
.L_x_3231:
[----:B------:R-:W-:Y:S01]  /*14c40*/  MOV R18, RZ ;  /* 0x000000ff00127202 */ /* 0x000fe20000000f00 */
[----:B------:R-:W-:Y:S06]  /*14c50*/  BRA.U !UP0, `(.L_x_3232) ;  /* 0x0000001108487547 */ /* 0x000fec000b800000 */
        /* <DEDUP_REMOVED lines=274> */
.L_x_3232:
        /* <DEDUP_REMOVED lines=21> */
[----:B------:R0:W-:Y:S04]  /*15ed0*/  STG.E desc[UR36][R6.64], R24 ;  /* 0x0000001806007986 */ /* 0x0001e8000c101924 */
[----:B------:R0:W-:Y:S04]  /*15ee0*/  STG.E desc[UR36][R6.64+0x4], R25 ;  /* 0x0000041906007986 */ /* 0x0001e8000c101924 */
[----:B------:R0:W-:Y:S04]  /*15ef0*/  STG.E desc[UR36][R6.64+0x8], R26 ;  /* 0x0000081a06007986 */ /* 0x0001e8000c101924 */
[----:B------:R0:W-:Y:S02]  /*15f00*/  STG.E desc[UR36][R6.64+0xc], R27 ;  /* 0x00000c1b06007986 */ /* 0x0001e4000c101924 */
.L_x_3234:
[----:B------:R-:W-:Y:S05]  /*15f10*/  BSYNC.RECONVERGENT B0 ;  /* 0x0000000000007941 */ /* 0x000fea0003800200 */
.L_x_3233:
        /* <DEDUP_REMOVED lines=35> */
.L_x_3236:
[----:B------:R-:W-:Y:S05]  /*16150*/  BSYNC.RECONVERGENT B0 ;  /* 0x0000000000007941 */ /* 0x000fea0003800200 */
.L_x_3235:
        /* <DEDUP_REMOVED lines=20> */
[----:B0-----:R-:W-:-:S08]  /*162a0*/  IMAD.U32 R24, RZ, RZ, UR9 ;  /* 0x00000009ff187e24 */ /* 0x001fd0000f8e00ff */
[----:B------:R-:W-:Y:S05]  /*162b0*/  BRA.U !UP0, `(.L_x_3238) ;  /* 0x0000000108807547 */ /* 0x000fea000b800000 */
[----:B------:R-:W0:Y:S01]  /*162c0*/  LDCU UR5, c[0x0][0x360] ;  /* 0x00006c00ff0577ac */ /* 0x000e220008000800 */
[----:B------:R-:W-:Y:S01]  /*162d0*/  MOV R25, UR9 ;  /* 0x0000000900197c02 */ /* 0x000fe20008000f00 */
[----:B------:R-:W-:Y:S01]  /*162e0*/  IMAD.U32 R27, RZ, RZ, UR9 ;  /* 0x00000009ff1b7e24 */ /* 0x000fe2000f8e00ff */
[----:B------:R-:W-:Y:S01]  /*162f0*/  MOV R26, UR9 ;  /* 0x00000009001a7c02 */ /* 0x000fe20008000f00 */
[----:B------:R-:W1:Y:S01]  /*16300*/  LDCU UR8, c[0x0][0x39c] ;  /* 0x00007380ff0877ac */ /* 0x000e620008000800 */
[----:B0-----:R-:W-:-:S05]  /*16310*/  IMAD R0, R2, UR5, R17 ;  /* 0x0000000502007c24 */ /* 0x001fca000f8e0211 */
[----:B-1----:R-:W-:-:S13]  /*16320*/  ISETP.GE.U32.AND P2, PT, R0, UR8, PT ;  /* 0x0000000800007c0c */ /* 0x002fda000bf46070 */
[----:B------:R-:W-:Y:S05]  /*16330*/  @P2 BRA `(.L_x_3239) ;  /* 0x0000000000d42947 */ /* 0x000fea0003800000 */
[----:B------:R-:W0:Y:S01]  /*16340*/  LDCU UR6, c[0x0][0x374] ;  /* 0x00006e80ff0677ac */ /* 0x000e220008000800 */
[----:B------:R-:W1:Y:S01]  /*16350*/  LDC R9, c[0x0][0x364] ;  /* 0x0000d900ff097b82 */ /* 0x000e620000000800 */
[----:B------:R-:W-:Y:S01]  /*16360*/  BSSY.RECONVERGENT B1, `(.L_x_3240) ;  /* 0x0000014000017945 */ /* 0x000fe20003800200 */
[----:B------:R-:W-:Y:S01]  /*16370*/  MOV R25, UR9 ;  /* 0x0000000900197c02 */ /* 0x000fe20008000f00 */
[----:B------:R-:W-:Y:S01]  /*16380*/  IMAD.U32 R27, RZ, RZ, UR9 ;  /* 0x00000009ff1b7e24 */ /* 0x000fe2000f8e00ff */
[----:B------:R-:W-:Y:S01]  /*16390*/  MOV R26, UR9 ;  /* 0x00000009001a7c02 */ /* 0x000fe20008000f00 */
[----:B0-----:R-:W-:Y:S02]  /*163a0*/  IMAD R3, R16, UR6, RZ ;  /* 0x0000000610037c24 */ /* 0x001fe4000f8e02ff */
[----:B-1----:R-:W-:-:S07]  /*163b0*/  IMAD R9, R9, UR5, RZ ;  /* 0x0000000509097c24 */ /* 0x002fce000f8e02ff */
.L_x_3241:
[----:B------:R-:W0:Y:S01]  /*163c0*/  LDC.64 R6, c[0x0][0x778] ;  /* 0x0001de00ff067b82 */ /* 0x000e220000000a00 */
[----:B------:R-:W-:-:S05]  /*163d0*/  IADD3 R11, PT, PT, R3, R0, RZ ;  /* 0x00000000030b7210 */ /* 0x000fca0007ffe0ff */
[----:B0-----:R-:W-:-:S05]  /*163e0*/  IMAD.WIDE.U32 R6, R11, 0x10, R6 ;  /* 0x000000100b067825 */ /* 0x001fca00078e0006 */
        /* <DEDUP_REMOVED lines=12> */
.L_x_3240:
[----:B------:R-:W-:Y:S05]  /*164b0*/  BRA `(.L_x_3239) ;  /* 0x0000000000747947 */ /* 0x000fea0003800000 */
.L_x_3238:
[----:B------:R-:W0:Y:S01]  /*164c0*/  LDCU UR6, c[0x0][0x39c] ;  /* 0x00007380ff0677ac */ /* 0x000e220008000800 */
[----:B------:R-:W-:Y:S01]  /*164d0*/  IMAD.U32 R25, RZ, RZ, UR9 ;  /* 0x00000009ff197e24 */ /* 0x000fe2000f8e00ff */
[----:B------:R-:W-:Y:S02]  /*164e0*/  MOV R26, UR9 ;  /* 0x00000009001a7c02 */ /* 0x000fe40008000f00 */
[----:B------:R-:W-:Y:S02]  /*164f0*/  MOV R27, UR9 ;  /* 0x00000009001b7c02 */ /* 0x000fe40008000f00 */
[----:B0-----:R-:W-:-:S13]  /*16500*/  ISETP.GE.U32.AND P2, PT, R2, UR6, PT ;  /* 0x0000000602007c0c */ /* 0x001fda000bf46070 */
[----:B------:R-:W-:Y:S05]  /*16510*/  @P2 BRA `(.L_x_3239) ;  /* 0x00000000005c2947 */ /* 0x000fea0003800000 */
[----:B------:R-:W0:Y:S01]  /*16520*/  LDCU UR5, c[0x0][0x374] ;  /* 0x00006e80ff0577ac */ /* 0x000e220008000800 */
[----:B------:R-:W1:Y:S01]  /*16530*/  LDC R12, c[0x0][0x360] ;  /* 0x0000d800ff0c7b82 */ /* 0x000e620000000800 */
[----:B------:R-:W-:Y:S01]  /*16540*/  IMAD.MOV.U32 R3, RZ, RZ, R2 ;  /* 0x000000ffff037224 */ /* 0x000fe200078e0002 */
[----:B------:R-:W-:Y:S01]  /*16550*/  MOV R25, UR9 ;  /* 0x0000000900197c02 */ /* 0x000fe20008000f00 */
[----:B------:R-:W-:Y:S01]  /*16560*/  IMAD.U32 R27, RZ, RZ, UR9 ;  /* 0x00000009ff1b7e24 */ /* 0x000fe2000f8e00ff */
[----:B------:R-:W-:-:S04]  /*16570*/  MOV R26, UR9 ;  /* 0x00000009001a7c02 */ /* 0x000fc80008000f00 */
[----:B------:R-:W2:Y:S08]  /*16580*/  LDC.64 R8, c[0x0][0x778] ;  /* 0x0001de00ff087b82 */ /* 0x000eb00000000a00 */
[----:B------:R-:W3:Y:S01]  /*16590*/  LDC R14, c[0x0][0x364] ;  /* 0x0000d900ff0e7b82 */ /* 0x000ee20000000800 */
[----:B0-----:R-:W-:-:S07]  /*165a0*/  IMAD R16, R16, UR5, RZ ;  /* 0x0000000510107c24 */ /* 0x001fce000f8e02ff */
.L_x_3242:
[----:B------:R-:W-:-:S05]  /*165b0*/  IADD3 R0, PT, PT, R16, R3, RZ ;  /* 0x0000000310007210 */ /* 0x000fca0007ffe0ff */
[----:B-1----:R-:W-:-:S04]  /*165c0*/  IMAD R7, R0, R12, R17 ;  /* 0x0000000c00077224 */ /* 0x002fc800078e0211 */
[----:B--2---:R-:W-:-:S05]  /*165d0*/  IMAD.WIDE.U32 R6, R7, 0x10, R8 ;  /* 0x0000001007067825 */ /* 0x004fca00078e0008 */
[----:B------:R-:W2:Y:S04]  /*165e0*/  LDG.E R11, desc[UR36][R6.64] ;  /* 0x00000024060b7981 */ /* 0x000ea8000c1e1900 */
[----:B------:R-:W4:Y:S04]  /*165f0*/  LDG.E R0, desc[UR36][R6.64+0x4] ;  /* 0x0000042406007981 */ /* 0x000f28000c1e1900 */
[----:B------:R-:W5:Y:S04]  /*16600*/  LDG.E R13, desc[UR36][R6.64+0x8] ;  /* 0x00000824060d7981 */ /* 0x000f68000c1e1900 */
[----:B------:R-:W5:Y:S01]  /*16610*/  LDG.E R10, desc[UR36][R6.64+0xc] ;  /* 0x00000c24060a7981 */ /* 0x000f62000c1e1900 */
[----:B---3--:R-:W-:-:S04]  /*16620*/  IADD3 R3, PT, PT, R14, R3, RZ ;  /* 0x000000030e037210 */ /* 0x008fc80007ffe0ff */
[----:B------:R-:W-:Y:S01]  /*16630*/  ISETP.GE.U32.AND P2, PT, R3, UR6, PT ;  /* 0x0000000603007c0c */ /* 0x000fe2000bf46070 */
[----:B--2---:R-:W-:Y:S01]  /*16640*/  FADD.FTZ R24, R11, R24 ;  /* 0x000000180b187221 */ /* 0x004fe20000010000 */
[----:B----4-:R-:W-:Y:S01]  /*16650*/  FADD.FTZ R25, R0, R25 ;  /* 0x0000001900197221 */ /* 0x010fe20000010000 */
[----:B-----5:R-:W-:Y:S01]  /*16660*/  FADD.FTZ R26, R13, R26 ;  /* 0x0000001a0d1a7221 */ /* 0x020fe20000010000 */
[----:B------:R-:W-:-:S09]  /*16670*/  FADD.FTZ R27, R10, R27 ;  /* 0x0000001b0a1b7221 */ /* 0x000fd20000010000 */
[----:B------:R-:W-:Y:S05]  /*16680*/  @!P2 BRA `(.L_x_3242) ;  /* 0xfffffffc00c8a947 */ /* 0x000fea000383ffff */
.L_x_3239:
[----:B------:R-:W-:Y:S05]  /*16690*/  BSYNC.RECONVERGENT B0 ;  /* 0x0000000000007941 */ /* 0x000fea0003800200 */
.L_x_3237:
        /* <DEDUP_REMOVED lines=8> */
[----:B------:R0:W-:Y:S01]  /*16720*/  STS.128 [R0], R24 ;  /* 0x0000001800007388 */ /* 0x0001e20000000c00 */
[----:B--2---:R-:W-:-:S04]  /*16730*/  UISETP.NE.AND UP0, UPT, UR9, URZ, UPT ;  /* 0x000000ff0900728c */ /* 0x004fc8000bf05270 */
[----:B------:R-:W-:Y:S07]  /*16740*/  BRA.U !UP1, `(.L_x_3243) ;  /* 0x0000000109447547 */ /* 0x000fee000b800000 */
[----:B------:R-:W-:-:S05]  /*16750*/  UMOV UR4, UR6 ;  /* 0x0000000600047c82 */ /* 0x000fca0008000000 */
.L_x_3244:
        /* <DEDUP_REMOVED lines=9> */
[----:B------:R-:W0:Y:S02]  /*167f0*/  @!P2 LDS.128 R8, [R3] ;  /* 0x000000000308a984 */ /* 0x000e240000000c00 */
[----:B01----:R-:W-:Y:S01]  /*16800*/  @!P2 FADD.FTZ R24, R24, R8 ;  /* 0x000000081818a221 */ /* 0x003fe20000010000 */
[----:B------:R-:W-:Y:S01]  /*16810*/  @!P2 FADD.FTZ R25, R25, R9 ;  /* 0x000000091919a221 */ /* 0x000fe20000010000 */
[----:B------:R-:W-:Y:S01]  /*16820*/  @!P2 FADD.FTZ R26, R26, R10 ;  /* 0x0000000a1a1aa221 */ /* 0x000fe20000010000 */
[----:B------:R-:W-:-:S05]  /*16830*/  @!P2 FADD.FTZ R27, R27, R11 ;  /* 0x0000000b1b1ba221 */ /* 0x000fca0000010000 */
[----:B------:R1:W-:Y:S01]  /*16840*/  @!P2 STS.128 [R0], R24 ;  /* 0x000000180000a388 */ /* 0x0003e20000000c00 */
[----:B------:R-:W-:Y:S05]  /*16850*/  BRA.U UP1, `(.L_x_3244) ;  /* 0xfffffffd01c07547 */ /* 0x000fea000b83ffff */
.L_x_3243:
        /* <DEDUP_REMOVED lines=9> */
.L_x_3247:
[----:B------:R-:W-:Y:S01]  /*168f0*/  SHF.R.U32.HI R6, RZ, 0x1, R2 ;  /* 0x00000001ff067819 */ /* 0x000fe20000011602 */
[----:B------:R-:W-:Y:S03]  /*16900*/  BAR.SYNC.DEFER_BLOCKING 0x0 ;  /* 0x0000000000007b1d */ /* 0x000fe60000010000 */
[----:B------:R-:W-:-:S04]  /*16910*/  IADD3 R3, PT, PT, R6, R17, RZ ;  /* 0x0000001106037210 */ /* 0x000fc80007ffe0ff */
[----:B------:R-:W-:-:S04]  /*16920*/  ISETP.GE.U32.AND P2, PT, R3, UR5, PT ;  /* 0x0000000503007c0c */ /* 0x000fc8000bf46070 */
[----:B------:R-:W-:-:S13]  /*16930*/  ISETP.GE.U32.OR P2, PT, R17, R6, P2 ;  /* 0x000000061100720c */ /* 0x000fda0001746470 */
[----:B------:R-:W-:-:S05]  /*16940*/  @!P2 IMAD R3, R6, 0x10, R0 ;  /* 0x000000100603a824 */ /* 0x000fca00078e0200 */
[----:B------:R-:W0:Y:S02]  /*16950*/  @!P2 LDS.128 R8, [R3] ;  /* 0x000000000308a984 */ /* 0x000e240000000c00 */
[----:B0123--:R-:W-:Y:S01]  /*16960*/  @!P2 FADD.FTZ R24, R24, R8 ;  /* 0x000000081818a221 */ /* 0x00ffe20000010000 */
[----:B------:R-:W-:Y:S01]  /*16970*/  @!P2 FADD.FTZ R25, R25, R9 ;  /* 0x000000091919a221 */ /* 0x000fe20000010000 */
[----:B------:R-:W-:Y:S01]  /*16980*/  @!P2 FADD.FTZ R26, R26, R10 ;  /* 0x0000000a1a1aa221 */ /* 0x000fe20000010000 */
[----:B------:R-:W-:-:S05]  /*16990*/  @!P2 FADD.FTZ R27, R27, R11 ;  /* 0x0000000b1b1ba221 */ /* 0x000fca0000010000 */
[----:B------:R3:W-:Y:S01]  /*169a0*/  @!P2 STS.128 [R0], R24 ;  /* 0x000000180000a388 */ /* 0x0007e20000000c00 */
[----:B------:R-:W-:Y:S02]  /*169b0*/  ISETP.GT.U32.AND P2, PT, R2, 0x7f, PT ;  /* 0x0000007f0200780c */ /* 0x000fe40003f44070 */
[----:B------:R-:W-:-:S11]  /*169c0*/  MOV R2, R6 ;  /* 0x0000000600027202 */ /* 0x000fd60000000f00 */
[----:B------:R-:W-:Y:S05]  /*169d0*/  @P2 BRA `(.L_x_3247) ;  /* 0xfffffffc00c42947 */ /* 0x000fea000383ffff */
.L_x_3246:
[----:B------:R-:W-:Y:S01]  /*169e0*/  BAR.SYNC.DEFER_BLOCKING 0x0 ;  /* 0x0000000000007b1d */ /* 0x000fe20000010000 */
[----:B------:R-:W-:-:S09]  /*169f0*/  UISETP.GE.U32.AND UP0, UPT, UR4, 0x2, UPT ;  /* 0x000000020400788c */ /* 0x000fd2000bf06070 */
[----:B------:R-:W-:Y:S05]  /*16a00*/  BRA.U !UP0, `(.L_x_3245) ;  /* 0x0000000108307547 */ /* 0x000fea000b800000 */
[----:B0123--:R-:W-:-:S07]  /*16a10*/  HFMA2 R0, -RZ, RZ, 0, 5.9604644775390625e-08 ;  /* 0x00000001ff007431 */ /* 0x00ffce00000001ff */
.L_x_3248:
[----:B------:R-:W0:Y:S04]  /*16a20*/  SHFL.DOWN PT, R3, R24, R0, 0x1f ;  /* 0x08001f0018037589 */ /* 0x000e2800000e0000 */
[----:B------:R-:W1:Y:S04]  /*16a30*/  SHFL.DOWN PT, R2, R25, R0, 0x1f ;  /* 0x08001f0019027589 */ /* 0x000e6800000e0000 */
[----:B------:R-:W2:Y:S04]  /*16a40*/  SHFL.DOWN PT, R7, R26, R0, 0x1f ;  /* 0x08001f001a077589 */ /* 0x000ea800000e0000 */
[----:B------:R3:W4:Y:S02]  /*16a50*/  SHFL.DOWN PT, R6, R27, R0, 0x1f ;  /* 0x08001f001b067589 */ /* 0x00072400000e0000 */
[----:B---3--:R-:W-:-:S02]  /*16a60*/  IMAD.SHL.U32 R0, R0, 0x2, RZ ;  /* 0x0000000200007824 */ /* 0x008fc400078e00ff */
[----:B0-----:R-:W-:-:S03]  /*16a70*/  FADD.FTZ R24, R3, R24 ;  /* 0x0000001803187221 */ /* 0x001fc60000010000 */
[----:B------:R-:W-:Y:S01]  /*16a80*/  ISETP.GE.AND P2, PT, R0, UR4, PT ;  /* 0x0000000400007c0c */ /* 0x000fe2000bf46270 */
[----:B-1----:R-:W-:Y:S01]  /*16a90*/  FADD.FTZ R25, R2, R25 ;  /* 0x0000001902197221 */ /* 0x002fe20000010000 */
[----:B--2---:R-:W-:Y:S01]  /*16aa0*/  FADD.FTZ R26, R7, R26 ;  /* 0x0000001a071a7221 */ /* 0x004fe20000010000 */
[----:B----4-:R-:W-:-:S10]  /*16ab0*/  FADD.FTZ R27, R6, R27 ;  /* 0x0000001b061b7221 */ /* 0x010fd40000010000 */
[----:B------:R-:W-:Y:S05]  /*16ac0*/  @!P2 BRA `(.L_x_3248) ;  /* 0xfffffffc00d4a947 */ /* 0x000fea000383ffff */
.L_x_3245:
[----:B------:R-:W-:Y:S05]  /*16ad0*/  @!P1 EXIT ;  /* 0x000000000000994d */ /* 0x000fea0003800000 */
[----:B------:R-:W-:Y:S05]  /*16ae0*/  @!P0 BRA `(.L_x_3249) ;  /* 0x0000000800308947 */ /* 0x000fea0003800000 */
[----:B------:R-:W4:Y:S01]  /*16af0*/  LDCU.U8 UR6, c[0x0][0x790] ;  /* 0x0000f200ff0677ac */ /* 0x000f220008000000 */
[----:B------:R-:W5:Y:S01]  /*16b00*/  LDCU.64 UR4, c[0x0][0x760] ;  /* 0x0000ec00ff0477ac */ /* 0x000f620008000a00 */
[----:B----4-:R-:W-:Y:S02]  /*16b10*/  ISETP.NE.AND P0, PT, RZ, UR6, PT ;  /* 0x00000006ff007c0c */ /* 0x010fe4000bf05270 */
[----:B-----5:R-:W-:Y:S02]  /*16b20*/  IADD3 R4, P2, PT, R22, UR4, RZ ;  /* 0x0000000416047c10 */ /* 0x020fe4000ff5e0ff */
[----:B------:R-:W-:Y:S02]  /*16b30*/  IADD3 R8, P4, PT, R28, UR4, RZ ;  /* 0x000000041c087c10 */ /* 0x000fe4000ff9e0ff */
[----:B------:R-:W-:Y:S01]  /*16b40*/  IADD3 R2, P1, PT, R18, UR4, RZ ;  /* 0x0000000412027c10 */ /* 0x000fe2000ff3e0ff */
[----:B------:R-:W-:Y:S01]  /*16b50*/  IMAD.X R5, RZ, RZ, UR5, P2 ;  /* 0x00000005ff057e24 */ /* 0x000fe200090e06ff */
[----:B------:R-:W-:-:S02]  /*16b60*/  IADD3 R6, P3, PT, R23, UR4, RZ ;  /* 0x0000000417067c10 */ /* 0x000fc4000ff7e0ff */
[----:B------:R-:W-:Y:S02]  /*16b70*/  IADD3.X R9, PT, PT, RZ, UR5, RZ, P4, !PT ;  /* 0x00000005ff097c10 */ /* 0x000fe4000a7fe4ff */
[----:B------:R-:W-:Y:S01]  /*16b80*/  IADD3.X R3, PT, PT, RZ, UR5, RZ, P1, !PT ;  /* 0x00000005ff037c10 */ /* 0x000fe20008ffe4ff */
[----:B------:R-:W4:Y:S01]  /*16b90*/  @P0 LDG.E.U16 R12, desc[UR36][R4.64] ;  /* 0x00000024040c0981 */ /* 0x000f22000c1e1500 */
[----:B------:R-:W-:-:S03]  /*16ba0*/  IADD3.X R7, PT, PT, RZ, UR5, RZ, P3, !PT ;  /* 0x00000005ff077c10 */ /* 0x000fc60009ffe4ff */
[----:B0123--:R-:W2:Y:S04]  /*16bb0*/  @P0 LDG.E.U16 R0, desc[UR36][R8.64] ;  /* 0x0000002408000981 */ /* 0x00fea8000c1e1500 */
[----:B------:R-:W3:Y:S04]  /*16bc0*/  @P0 LDG.E.U16 R14, desc[UR36][R2.64] ;  /* 0x00000024020e0981 */ /* 0x000ee8000c1e1500 */
[----:B------:R-:W5:Y:S01]  /*16bd0*/  @P0 LDG.E.U16 R10, desc[UR36][R6.64] ;  /* 0x00000024060a0981 */ /* 0x000f62000c1e1500 */
[----:B------:R-:W0:Y:S02]  /*16be0*/  LDCU.U8 UR4, c[0x0][0x791] ;  /* 0x0000f220ff0477ac */ /* 0x000e240008000000 */
[----:B0-----:R-:W-:Y:S01]  /*16bf0*/  UISETP.NE.AND UP0, UPT, UR4, URZ, UPT ;  /* 0x000000ff0400728c */ /* 0x001fe2000bf05270 */
[----:B----4-:R-:W-:-:S02]  /*16c00*/  @P0 SHF.L.U32 R13, R12, 0x10, RZ ;  /* 0x000000100c0d0819 */ /* 0x010fc400000006ff */
[----:B--2---:R-:W-:Y:S02]  /*16c10*/  @P0 SHF.L.U32 R11, R0, 0x10, RZ ;  /* 0x00000010000b0819 */ /* 0x004fe400000006ff */
[----:B---3--:R-:W-:Y:S01]  /*16c20*/  @P0 SHF.L.U32 R14, R14, 0x10, RZ ;  /* 0x000000100e0e0819 */ /* 0x008fe200000006ff */
[----:B-----5:R-:W-:Y:S02]  /*16c30*/  @P0 IMAD.U32 R10, R10, 0x10000, RZ ;  /* 0x000100000a0a0824 */ /* 0x020fe400078e00ff */
[----:B------:R-:W-:Y:S01]  /*16c40*/  @P0 FADD.FTZ R24, R24, R11 ;  /* 0x0000000b18180221 */ /* 0x000fe20000010000 */
[----:B------:R-:W-:Y:S01]  /*16c50*/  @P0 FADD.FTZ R26, R26, R13 ;  /* 0x0000000d1a1a0221 */ /* 0x000fe20000010000 */
[----:B------:R-:W-:Y:S01]  /*16c60*/  @P0 FADD.FTZ R27, R27, R14 ;  /* 0x0000000e1b1b0221 */ /* 0x000fe20000010000 */
[----:B------:R-:W-:Y:S01]  /*16c70*/  @P0 FADD.FTZ R25, R25, R10 ;  /* 0x0000000a19190221 */ /* 0x000fe20000010000 */
[----:B------:R-:W-:Y:S06]  /*16c80*/  BRA.U UP0, `(.L_x_3250) ;  /* 0x0000000100247547 */ /* 0x000fec000b800000 */
[----:B------:R-:W-:Y:S02]  /*16c90*/  F2FP.BF16.F32.PACK_AB R24, R25, R24 ;  /* 0x000000181918723e */ /* 0x000fe400000010ff */
[----:B------:R-:W-:Y:S02]  /*16ca0*/  F2FP.BF16.F32.PACK_AB R26, R27, R26 ;  /* 0x0000001a1b1a723e */ /* 0x000fe400000010ff */
[----:B------:R-:W-:Y:S01]  /*16cb0*/  PRMT R0, R24, 0x7632, R0 ;  /* 0x0000763218007816 */ /* 0x000fe20000000000 */
[----:B------:R-:W-:Y:S01]  /*16cc0*/  STG.E.U16 desc[UR36][R8.64], R24 ;  /* 0x0000001808007986 */ /* 0x000fe2000c101524 */
[----:B------:R-:W-:-:S03]  /*16cd0*/  PRMT R10, R26, 0x7632, R10 ;  /* 0x000076321a0a7816 */ /* 0x000fc6000000000a */
[----:B------:R-:W-:Y:S04]  /*16ce0*/  STG.E.U16 desc[UR36][R6.64], R0 ;  /* 0x0000000006007986 */ /* 0x000fe8000c101524 */
[----:B------:R-:W-:Y:S04]  /*16cf0*/  STG.E.U16 desc[UR36][R4.64], R26 ;  /* 0x0000001a04007986 */ /* 0x000fe8000c101524 */
[----:B------:R-:W-:Y:S01]  /*16d00*/  STG.E.U16 desc[UR36][R2.64], R10 ;  /* 0x0000000a02007986 */ /* 0x000fe2000c101524 */
[----:B------:R-:W-:Y:S05]  /*16d10*/  EXIT ;  /* 0x000000000000794d */ /* 0x000fea0003800000 */
.L_x_3250:
        /* <DEDUP_REMOVED lines=22> */
.L_x_3251:
[----:B------:R-:W0:Y:S01]  /*16e80*/  LDCU.64 UR6, c[0x0][0x760] ;  /* 0x0000ec00ff0677ac */ /* 0x000e220008000a00 */
[----:B------:R-:W1:Y:S01]  /*16e90*/  LDCU UR4, c[0x0][0x794] ;  /* 0x0000f280ff0477ac */ /* 0x000e620008000800 */
[----:B------:R-:W2:Y:S01]  /*16ea0*/  LDCU UR5, c[0x0][0x380] ;  /* 0x00007000ff0577ac */ /* 0x000ea20008000800 */
[----:B0-----:R-:W-:Y:S01]  /*16eb0*/  IADD3 R28, P0, PT, R28, UR6, RZ ;  /* 0x000000061c1c7c10 */ /* 0x001fe2000ff1e0ff */
[----:B-1----:R-:W-:-:S04]  /*16ec0*/  UISETP.NE.AND UP0, UPT, UR4, 0x1, UPT ;  /* 0x000000010400788c */ /* 0x002fc8000bf05270 */
[----:B------:R-:W-:Y:S02]  /*16ed0*/  IMAD.X R29, RZ, RZ, UR7, P0 ;  /* 0x00000007ff1d7e24 */ /* 0x000fe400080e06ff */
[----:B--2---:R-:W-:-:S03]  /*16ee0*/  FMUL.FTZ R25, R25, UR5 ;  /* 0x0000000519197c20 */ /* 0x004fc60008410000 */
[----:B------:R0:W-:Y:S02]  /*16ef0*/  STG.E.U16 desc[UR36][R28.64], R24 ;  /* 0x000000181c007986 */ /* 0x0001e4000c101524 */
[----:B------:R-:W-:Y:S01]  /*16f00*/  F2FP.BF16.F32.PACK_AB R25, RZ, R25 ;  /* 0x00000019ff19723e */ /* 0x000fe200000010ff */
[----:B------:R-:W-:Y:S06]  /*16f10*/  BRA.U !UP0, `(.L_x_3252) ;  /* 0x0000000108407547 */ /* 0x000fec000b800000 */
        /* <DEDUP_REMOVED lines=16> */
.L_x_3252:
        /* <DEDUP_REMOVED lines=26> */
.L_x_3253:
[----:B------:R-:W2:Y:S01]  /*171c0*/  LDCU.64 UR6, c[0x0][0x760] ;  /* 0x0000ec00ff0677ac */ /* 0x000ea20008000a00 */
[----:B------:R-:W3:Y:S01]  /*171d0*/  LDCU UR4, c[0x0][0x794] ;  /* 0x0000f280ff0477ac */ /* 0x000ee20008000800 */
[----:B------:R-:W4:Y:S01]  /*171e0*/  LDCU UR5, c[0x0][0x380] ;  /* 0x00007000ff0577ac */ /* 0x000f220008000800 */
[----:B--2---:R-:W-:-:S04]  /*171f0*/  IADD3 R22, P0, PT, R22, UR6, RZ ;  /* 0x0000000616167c10 */ /* 0x004fc8000ff1e0ff */
[----:B------:R-:W-:Y:S01]  /*17200*/  IADD3.X R23, PT, PT, RZ, UR7, RZ, P0, !PT ;  /* 0x00000007ff177c10 */ /* 0x000fe200087fe4ff */
[----:B---3--:R-:W-:Y:S01]  /*17210*/  UISETP.NE.AND UP0, UPT, UR4, 0x1, UPT ;  /* 0x000000010400788c */ /* 0x008fe2000bf05270 */
[----:B----4-:R-:W-:-:S03]  /*17220*/  FMUL.FTZ R27, R27, UR5 ;  /* 0x000000051b1b7c20 */ /* 0x010fc60008410000 */
[----:B------:R2:W-:Y:S02]  /*17230*/  STG.E.U16 desc[UR36][R22.64], R26 ;  /* 0x0000001a16007986 */ /* 0x0005e4000c101524 */
[----:B------:R-:W-:-:S03]  /*17240*/  F2FP.BF16.F32.PACK_AB R27, RZ, R27 ;  /* 0x0000001bff1b723e */ /* 0x000fc600000010ff */
[----:B------:R-:W-:Y:S05]  /*17250*/  BRA.U !UP0, `(.L_x_3254) ;  /* 0x0000000108407547 */ /* 0x000fea000b800000 */
[----:B------:R-:W-:Y:S01]  /*17260*/  MOV R0, 0x0 ;  /* 0x0000000000007802 */ /* 0x000fe20000000f00 */
[----:B------:R-:W3:Y:S01]  /*17270*/  LDCU.64 UR4, c[0x4][0x590] ;  /* 0x0100b200ff0477ac */ /* 0x000ee20008000a00 */
[----:B------:R-:W-:Y:S02]  /*17280*/  HFMA2 R12, -RZ, RZ, 0, 5.9604644775390625e-08 ;  /* 0x00000001ff0c7431 */ /* 0x000fe400000001ff */
[----:B------:R-:W-:Y:S01]  /*17290*/  IMAD.MOV.U32 R8, RZ, RZ, 0x2ef ;  /* 0x000002efff087424 */ /* 0x000fe200078e00ff */
[----:B-1----:R1:W4:Y:S01]  /*172a0*/  LDC.64 R2, c[0x4][R0] ;  /* 0x0100000000027b82 */ /* 0x0023220000000a00 */
[----:B------:R-:W5:Y:S01]  /*172b0*/  LDCU.64 UR6, c[0x4][0x578] ;  /* 0x0100af00ff0677ac */ /* 0x000f620008000a00 */
[----:B------:R-:W-:Y:S01]  /*172c0*/  MOV R13, RZ ;  /* 0x000000ff000d7202 */ /* 0x000fe20000000f00 */
[----:B------:R-:W0:Y:S01]  /*172d0*/  LDCU.64 UR8, c[0x4][0x238] ;  /* 0x01004700ff0877ac */ /* 0x000e220008000a00 */
[----:B---3--:R-:W-:Y:S01]  /*172e0*/  IMAD.U32 R4, RZ, RZ, UR4 ;  /* 0x00000004ff047e24 */ /* 0x008fe2000f8e00ff */
[----:B------:R-:W-:-:S02]  /*172f0*/  MOV R5, UR5 ;  /* 0x0000000500057c02 */ /* 0x000fc40008000f00 */
[----:B-----5:R-:W-:Y:S01]  /*17300*/  MOV R6, UR6 ;  /* 0x0000000600067c02 */ /* 0x020fe20008000f00 */
[----:B------:R-:W-:Y:S01]  /*17310*/  IMAD.U32 R7, RZ, RZ, UR7 ;  /* 0x00000007ff077e24 */ /* 0x000fe2000f8e00ff */
[----:B0-----:R-:W-:Y:S02]  /*17320*/  MOV R10, UR8 ;  /* 0x00000008000a7c02 */ /* 0x001fe40008000f00 */
[----:B-1----:R-:W-:-:S07]  /*17330*/  MOV R11, UR9 ;  /* 0x00000009000b7c02 */ /* 0x002fce0008000f00 */
[----:B------:R-:W-:-:S07]  /*17340*/  LEPC R20, `(.L_x_3254) ;  /* 0x000000001014794e */ /* 0x000fce0000000000 */
[----:B--2-4-:R-:W-:Y:S05]  /*17350*/  CALL.ABS.NOINC R2 ;  /* 0x0000000002007343 */ /* 0x014fea0003c00000 */
.L_x_3254:
[----:B------:R-:W3:Y:S02]  /*17360*/  LDCU.64 UR4, c[0x0][0x760] ;  /* 0x0000ec00ff0477ac */ /* 0x000ee40008000a00 */
[----:B---3--:R-:W-:-:S05]  /*17370*/  IADD3 R18, P0, PT, R18, UR4, RZ ;  /* 0x0000000412127c10 */ /* 0x008fca000ff1e0ff */
[----:B------:R-:W-:-:S05]  /*17380*/  IMAD.X R19, RZ, RZ, UR5, P0 ;  /* 0x00000005ff137e24 */ /* 0x000fca00080e06ff */
[----:B------:R-:W-:Y:S01]  /*17390*/  STG.E.U16 desc[UR36][R18.64], R27 ;  /* 0x0000001b12007986 */ /* 0x000fe2000c101524 */
[----:B------:R-:W-:Y:S05]  /*173a0*/  EXIT ;  /* 0x000000000000794d */ /* 0x000fea0003800000 */
.L_x_3249:
[----:B------:R-:W4:Y:S01]  /*173b0*/  LDCU.U8 UR4, c[0x0][0x790] ;  /* 0x0000f200ff0477ac */ /* 0x000f220008000000 */
[----:B------:R-:W5:Y:S01]  /*173c0*/  LDCU.U8 UR5, c[0x0][0x791] ;  /* 0x0000f220ff0577ac */ /* 0x000f620008000000 */
[----:B----4-:R-:W-:Y:S02]  /*173d0*/  UISETP.NE.AND UP1, UPT, UR4, URZ, UPT ;  /* 0x000000ff0400728c */ /* 0x010fe4000bf25270 */
[----:B-----5:R-:W-:-:S07]  /*173e0*/  UISETP.NE.AND UP0, UPT, UR5, URZ, UPT ;  /* 0x000000ff0500728c */ /* 0x020fce000bf05270 */
[----:B------:R-:W-:Y:S05]  /*173f0*/  BRA.U !UP1, `(.L_x_3255) ;  /* 0x0000000109207547 */ /* 0x000fea000b800000 */
[----:B------:R-:W4:Y:S04]  /*17400*/  LDG.E R3, desc[UR36][R4.64] ;  /* 0x0000002404037981 */ /* 0x000f28000c1e1900 */
[----:B0123--:R-:W2:Y:S04]  /*17410*/  LDG.E R0, desc[UR36][R4.64+0x4] ;  /* 0x0000042404007981 */ /* 0x00fea8000c1e1900 */
[----:B------:R-:W3:Y:S04]  /*17420*/  LDG.E R7, desc[UR36][R4.64+0x8] ;  /* 0x0000082404077981 */ /* 0x000ee8000c1e1900 */
[----:B------:R-:W5:Y:S01]  /*17430*/  LDG.E R2, desc[UR36][R4.64+0xc] ;  /* 0x00000c2404027981 */ /* 0x000f62000c1e1900 */
[----:B----4-:R-:W-:Y:S01]  /*17440*/  FADD.FTZ R24, R24, R3 ;  /* 0x0000000318187221 */ /* 0x010fe20000010000 */
[----:B--2---:R-:W-:Y:S01]  /*17450*/  FADD.FTZ R25, R25, R0 ;  /* 0x0000000019197221 */ /* 0x004fe20000010000 */
[----:B---3--:R-:W-:Y:S01]  /*17460*/  FADD.FTZ R26, R26, R7 ;  /* 0x000000071a1a7221 */ /* 0x008fe20000010000 */
[----:B-----5:R-:W-:-:S07]  /*17470*/  FADD.FTZ R27, R27, R2 ;  /* 0x000000021b1b7221 */ /* 0x020fce0000010000 */
.L_x_3255:
[----:B------:R-:W-:Y:S05]  /*17480*/  BRA.U !UP0, `(.L_x_3256) ;  /* 0x0000000508a47547 */ /* 0x000fea000b800000 */
[----:B------:R-:W4:Y:S01]  /*17490*/  LDCU UR4, c[0x0][0x794] ;  /* 0x0000f280ff0477ac */ /* 0x000f220008000800 */
[----:B------:R-:W0:Y:S01]  /*174a0*/  LDCU UR5, c[0x0][0x380] ;  /* 0x00007000ff0577ac */ /* 0x000e220008000800 */
[----:B----4-:R-:W-:Y:S01]  /*174b0*/  UISETP.NE.AND UP0, UPT, UR4, 0x1, UPT ;  /* 0x000000010400788c */ /* 0x010fe2000bf05270 */
[----:B0123--:R-:W-:-:S05]  /*174c0*/  FMUL.FTZ R24, R24, UR5 ;  /* 0x0000000518187c20 */ /* 0x00ffca0008410000 */
[----:B------:R-:W-:-:S03]  /*174d0*/  F2FP.BF16.F32.PACK_AB R24, RZ, R24 ;  /* 0x00000018ff18723e */ /* 0x000fc600000010ff */
        /* <DEDUP_REMOVED lines=17> */
.L_x_3257:
[----:B------:R-:W0:Y:S01]  /*175f0*/  LDCU.64 UR6, c[0x0][0x760] ;  /* 0x0000ec00ff0677ac */ /* 0x000e220008000a00 */
[----:B------:R-:W1:Y:S01]  /*17600*/  LDCU UR4, c[0x0][0x794] ;  /* 0x0000f280ff0477ac */ /* 0x000e620008000800 */
[----:B------:R-:W2:Y:S01]  /*17610*/  LDCU UR5, c[0x0][0x380] ;  /* 0x00007000ff0577ac */ /* 0x000ea20008000800 */
[----:B0-----:R-:W-:-:S04]  /*17620*/  IADD3 R28, P0, PT, R28, UR6, RZ ;  /* 0x000000061c1c7c10 */ /* 0x001fc8000ff1e0ff */
[----:B------:R-:W-:Y:S01]  /*17630*/  IADD3.X R29, PT, PT, RZ, UR7, RZ, P0, !PT ;  /* 0x00000007ff1d7c10 */ /* 0x000fe200087fe4ff */
[----:B-1----:R-:W-:Y:S01]  /*17640*/  UISETP.NE.AND UP0, UPT, UR4, 0x1, UPT ;  /* 0x000000010400788c */ /* 0x002fe2000bf05270 */
[----:B--2---:R-:W-:-:S03]  /*17650*/  FMUL.FTZ R25, R25, UR5 ;  /* 0x0000000519197c20 */ /* 0x004fc60008410000 */
[----:B------:R0:W-:Y:S02]  /*17660*/  STG.E.U16 desc[UR36][R28.64], R24 ;  /* 0x000000181c007986 */ /* 0x0001e4000c101524 */
        /* <DEDUP_REMOVED lines=18> */
.L_x_3258:
        /* <DEDUP_REMOVED lines=26> */
.L_x_3259:
[----:B------:R-:W2:Y:S01]  /*17930*/  LDCU.64 UR6, c[0x0][0x760] ;  /* 0x0000ec00ff0677ac */ /* 0x000ea20008000a00 */
[----:B------:R-:W3:Y:S01]  /*17940*/  LDCU UR4, c[0x0][0x794] ;  /* 0x0000f280ff0477ac */ /* 0x000ee20008000800 */
[----:B------:R-:W4:Y:S01]  /*17950*/  LDCU UR5, c[0x0][0x380] ;  /* 0x00007000ff0577ac */ /* 0x000f220008000800 */
[----:B--2---:R-:W-:Y:S01]  /*17960*/  IADD3 R22, P0, PT, R22, UR6, RZ ;  /* 0x0000000616167c10 */ /* 0x004fe2000ff1e0ff */
[----:B---3--:R-:W-:-:S04]  /*17970*/  UISETP.NE.AND UP0, UPT, UR4, 0x1, UPT ;  /* 0x000000010400788c */ /* 0x008fc8000bf05270 */
[----:B------:R-:W-:Y:S02]  /*17980*/  IMAD.X R23, RZ, RZ, UR7, P0 ;  /* 0x00000007ff177e24 */ /* 0x000fe400080e06ff */
[----:B----4-:R-:W-:-:S03]  /*17990*/  FMUL.FTZ R27, R27, UR5 ;  /* 0x000000051b1b7c20 */ /* 0x010fc60008410000 */
[----:B------:R2:W-:Y:S02]  /*179a0*/  STG.E.U16 desc[UR36][R22.64], R26 ;  /* 0x0000001a16007986 */ /* 0x0005e4000c101524 */
[----:B------:R-:W-:Y:S01]  /*179b0*/  F2FP.BF16.F32.PACK_AB R27, RZ, R27 ;  /* 0x0000001bff1b723e */ /* 0x000fe200000010ff */
[----:B------:R-:W-:Y:S06]  /*179c0*/  BRA.U !UP0, `(.L_x_3260) ;  /* 0x0000000108407547 */ /* 0x000fec000b800000 */
[----:B------:R-:W-:Y:S01]  /*179d0*/  MOV R0, 0x0 ;  /* 0x0000000000007802 */ /* 0x000fe20000000f00 */
[----:B------:R-:W3:Y:S01]  /*179e0*/  LDCU.64 UR4, c[0x4][0x590] ;  /* 0x0100b200ff0477ac */ /* 0x000ee20008000a00 */
[----:B------:R-:W-:Y:S01]  /*179f0*/  HFMA2 R8, -RZ, RZ, 0, 4.4763088226318359375e-05 ;  /* 0x000002efff087431 */ /* 0x000fe200000001ff */
[----:B------:R-:W-:Y:S01]  /*17a00*/  MOV R12, 0x1 ;  /* 0x00000001000c7802 */ /* 0x000fe20000000f00 */
[----:B-1----:R1:W4:Y:S01]  /*17a10*/  LDC.64 R2, c[0x4][R0] ;  /* 0x0100000000027b82 */ /* 0x0023220000000a00 */
[----:B------:R-:W5:Y:S01]  /*17a20*/  LDCU.64 UR6, c[0x4][0x578] ;  /* 0x0100af00ff0677ac */ /* 0x000f620008000a00 */
[----:B------:R-:W-:Y:S01]  /*17a30*/  IMAD.MOV.U32 R13, RZ, RZ, RZ ;  /* 0x000000ffff0d7224 */ /* 0x000fe200078e00ff */
[----:B------:R-:W0:Y:S01]  /*17a40*/  LDCU.64 UR8, c[0x4][0x238] ;  /* 0x01004700ff0877ac */ /* 0x000e220008000a00 */
[----:B---3--:R-:W-:Y:S02]  /*17a50*/  MOV R4, UR4 ;  /* 0x0000000400047c02 */ /* 0x008fe40008000f00 */
[----:B------:R-:W-:Y:S01]  /*17a60*/  MOV R5, UR5 ;  /* 0x0000000500057c02 */ /* 0x000fe20008000f00 */
[----:B-----5:R-:W-:Y:S01]  /*17a70*/  IMAD.U32 R6, RZ, RZ, UR6 ;  /* 0x00000006ff067e24 */ /* 0x020fe2000f8e00ff */
[----:B------:R-:W-:-:S02]  /*17a80*/  MOV R7, UR7 ;  /* 0x0000000700077c02 */ /* 0x000fc40008000f00 */
[----:B0-----:R-:W-:Y:S01]  /*17a90*/  MOV R10, UR8 ;  /* 0x00000008000a7c02 */ /* 0x001fe20008000f00 */
[----:B-1----:R-:W-:-:S07]  /*17aa0*/  IMAD.U32 R11, RZ, RZ, UR9 ;  /* 0x00000009ff0b7e24 */ /* 0x002fce000f8e00ff */
[----:B------:R-:W-:-:S07]  /*17ab0*/  LEPC R20, `(.L_x_3260) ;  /* 0x000000001014794e */ /* 0x000fce0000000000 */
[----:B--2-4-:R-:W-:Y:S05]  /*17ac0*/  CALL.ABS.NOINC R2 ;  /* 0x0000000002007343 */ /* 0x014fea0003c00000 */
.L_x_3260:
[----:B------:R-:W3:Y:S02]  /*17ad0*/  LDCU.64 UR4, c[0x0][0x760] ;  /* 0x0000ec00ff0477ac */ /* 0x000ee40008000a00 */
[----:B---3--:R-:W-:-:S04]  /*17ae0*/  IADD3 R18, P0, PT, R18, UR4, RZ ;  /* 0x0000000412127c10 */ /* 0x008fc8000ff1e0ff */
[----:B------:R-:W-:-:S05]  /*17af0*/  IADD3.X R19, PT, PT, RZ, UR5, RZ, P0, !PT ;  /* 0x00000005ff137c10 */ /* 0x000fca00087fe4ff */
[----:B------:R-:W-:Y:S01]  /*17b00*/  STG.E.U16 desc[UR36][R18.64], R27 ;  /* 0x0000001b12007986 */ /* 0x000fe2000c101524 */
[----:B------:R-:W-:Y:S05]  /*17b10*/  EXIT ;  /* 0x000000000000794d */ /* 0x000fea0003800000 */
.L_x_3256:
[----:B------:R-:W-:Y:S04]  /*17b20*/  STG.E desc[UR36][R4.64], R24 ;  /* 0x0000001804007986 */ /* 0x000fe8000c101924 */
[----:B------:R-:W-:Y:S04]  /*17b30*/  STG.E desc[UR36][R4.64+0x4], R25 ;  /* 0x0000041904007986 */ /* 0x000fe8000c101924 */
[----:B------:R-:W-:Y:S04]  /*17b40*/  STG.E desc[UR36][R4.64+0x8], R26 ;  /* 0x0000081a04007986 */ /* 0x000fe8000c101924 */
[----:B------:R-:W-:Y:S01]  /*17b50*/  STG.E desc[UR36][R4.64+0xc], R27 ;  /* 0x00000c1b04007986 */ /* 0x000fe2000c101924 */
[----:B------:R-:W-:Y:S05]  /*17b60*/  EXIT ;  /* 0x000000000000794d */ /* 0x000fea0003800000 */
.L_x_3228:
        /* <DEDUP_REMOVED lines=11> */
[----:B------:R-:W-:Y:S05]  /*17c20*/  @!P0 BRA `(.L_x_3261) ;  /* 0x0000000800308947 */ /* 0x000fea0003800000 */
        /* <DEDUP_REMOVED lines=10> */
[----:B------:R-:W2:Y:S01]  /*17cd0*/  @P4 LDG.E.U16 R10, desc[UR36][R6.64] ;  /* 0x00000024060a4981 */ /* 0x000ea2000c1e1500 */
[----:B------:R-:W-:-:S03]  /*17ce0*/  IADD3.X R3, PT, PT, RZ, UR5, RZ, P0, !PT ;  /* 0x00000005ff037c10 */ /* 0x000fc600087fe4ff */
[----:B------:R-:W3:Y:S04]  /*17cf0*/  @P4 LDG.E.U16 R12, desc[UR36][R4.64] ;  /* 0x00000024040c4981 */ /* 0x000ee8000c1e1500 */
[----:B------:R-:W4:Y:S04]  /*17d00*/  @P4 LDG.E.U16 R0, desc[UR36][R8.64] ;  /* 0x0000002408004981 */ /* 0x000f28000c1e1500 */
[----:B------:R-:W5:Y:S01]  /*17d10*/  @P4 LDG.E.U16 R14, desc[UR36][R2.64] ;  /* 0x00000024020e4981 */ /* 0x000f62000c1e1500 */
[----:B------:R-:W0:Y:S02]  /*17d20*/  LDCU.U8 UR4, c[0x0][0x791] ;  /* 0x0000f220ff0477ac */ /* 0x000e240008000000 */
[----:B0-----:R-:W-:Y:S01]  /*17d30*/  UISETP.NE.AND UP0, UPT, UR4, URZ, UPT ;  /* 0x000000ff0400728c */ /* 0x001fe2000bf05270 */
[----:B--2---:R-:W-:-:S02]  /*17d40*/  @P4 SHF.L.U32 R10, R10, 0x10, RZ ;  /* 0x000000100a0a4819 */ /* 0x004fc400000006ff */
[----:B---3--:R-:W-:Y:S01]  /*17d50*/  @P4 SHF.L.U32 R13, R12, 0x10, RZ ;  /* 0x000000100c0d4819 */ /* 0x008fe200000006ff */
[----:B----4-:R-:W-:Y:S02]  /*17d60*/  @P4 IMAD.U32 R11, R0, 0x10000, RZ ;  /* 0x00010000000b4824 */ /* 0x010fe400078e00ff */
        /* <DEDUP_REMOVED lines=15> */
.L_x_3262:
        /* <DEDUP_REMOVED lines=22> */
.L_x_3263:
        /* <DEDUP_REMOVED lines=26> */
.L_x_3264:
        /* <DEDUP_REMOVED lines=26> */
.L_x_3265:
        /* <DEDUP_REMOVED lines=26> */
.L_x_3266:
[----:B------:R-:W3:Y:S02]  /*184a0*/  LDCU.64 UR4, c[0x0][0x760] ;  /* 0x0000ec00ff0477ac */ /* 0x000ee40008000a00 */
[----:B---3--:R-:W-:-:S04]  /*184b0*/  IADD3 R18, P0, PT, R18, UR4, RZ ;  /* 0x0000000412127c10 */ /* 0x008fc8000ff1e0ff */
[----:B------:R-:W-:-:S05]  /*184c0*/  IADD3.X R19, PT, PT, RZ, UR5, RZ, P0, !PT ;  /* 0x00000005ff137c10 */ /* 0x000fca00087fe4ff */
[----:B------:R-:W-:Y:S01]  /*184d0*/  STG.E.U16 desc[UR36][R18.64], R27 ;  /* 0x0000001b12007986 */ /* 0x000fe2000c101524 */
[----:B------:R-:W-:Y:S05]  /*184e0*/  EXIT ;  /* 0x000000000000794d */ /* 0x000fea0003800000 */
.L_x_3261:
[----:B------:R-:W0:Y:S01]  /*184f0*/  LDCU.U8 UR4, c[0x0][0x790] ;  /* 0x0000f200ff0477ac */ /* 0x000e220008000000 */
[----:B------:R-:W1:Y:S01]  /*18500*/  LDCU.U8 UR5, c[0x0][0x791] ;  /* 0x0000f220ff0577ac */ /* 0x000e620008000000 */
[----:B0-----:R-:W-:Y:S02]  /*18510*/  UISETP.NE.AND UP0, UPT, UR4, URZ, UPT ;  /* 0x000000ff0400728c */ /* 0x001fe4000bf05270 */
[----:B-1----:R-:W-:-:S07]  /*18520*/  UISETP.NE.AND UP1, UPT, UR5, URZ, UPT ;  /* 0x000000ff0500728c */ /* 0x002fce000bf25270 */
        /* <DEDUP_REMOVED lines=9> */
.L_x_3267:
        /* <DEDUP_REMOVED lines=23> */
.L_x_3269:
        /* <DEDUP_REMOVED lines=26> */
.L_x_3270:
        /* <DEDUP_REMOVED lines=26> */
.L_x_3271:
        /* <DEDUP_REMOVED lines=12> */
[----:B------:R-:W-:Y:S02]  /*18b30*/  HFMA2 R8, -RZ, RZ, 0, 4.4763088226318359375e-05 ;  /* 0x000002efff087431 */ /* 0x000fe400000001ff */
[----:B------:R-:W-:Y:S01]  /*18b40*/  IMAD.MOV.U32 R12, RZ, RZ, 0x1 ;  /* 0x00000001ff0c7424 */ /* 0x000fe200078e00ff */
[----:B-1----:R1:W4:Y:S01]  /*18b50*/  LDC.64 R2, c[0x4][R0] ;  /* 0x0100000000027b82 */ /* 0x0023220000000a00 */
[----:B------:R-:W5:Y:S01]  /*18b60*/  LDCU.64 UR6, c[0x4][0x578] ;  /* 0x0100af00ff0677ac */ /* 0x000f620008000a00 */
[----:B------:R-:W-:Y:S01]  /*18b70*/  MOV R13, RZ ;  /* 0x000000ff000d7202 */ /* 0x000fe20000000f00 */
[----:B------:R-:W0:Y:S01]  /*18b80*/  LDCU.64 UR8, c[0x4][0x238] ;  /* 0x01004700ff0877ac */ /* 0x000e220008000a00 */
[----:B---3--:R-:W-:Y:S01]  /*18b90*/  MOV R4, UR4 ;  /* 0x0000000400047c02 */ /* 0x008fe20008000f00 */
[----:B------:R-:W-:Y:S01]  /*18ba0*/  IMAD.U32 R5, RZ, RZ, UR5 ;  /* 0x00000005ff057e24 */ /* 0x000fe2000f8e00ff */
[----:B-----5:R-:W-:-:S02]  /*18bb0*/  MOV R6, UR6 ;  /* 0x0000000600067c02 */ /* 0x020fc40008000f00 */
[----:B------:R-:W-:Y:S01]  /*18bc0*/  MOV R7, UR7 ;  /* 0x0000000700077c02 */ /* 0x000fe20008000f00 */
[----:B0-----:R-:W-:Y:S01]  /*18bd0*/  IMAD.U32 R10, RZ, RZ, UR8 ;  /* 0x00000008ff0a7e24 */ /* 0x001fe2000f8e00ff */
[----:B-1----:R-:W-:-:S07]  /*18be0*/  MOV R11, UR9 ;  /* 0x00000009000b7c02 */ /* 0x002fce0008000f00 */
[----:B------:R-:W-:-:S07]  /*18bf0*/  LEPC R20, `(.L_x_3272) ;  /* 0x000000001014794e */ /* 0x000fce0000000000 */
[----:B--2-4-:R-:W-:Y:S05]  /*18c00*/  CALL.ABS.NOINC R2 ;  /* 0x0000000002007343 */ /* 0x014fea0003c00000 */
.L_x_3272:
[----:B------:R-:W3:Y:S02]  /*18c10*/  LDCU.64 UR4, c[0x0][0x760] ;  /* 0x0000ec00ff0477ac */ /* 0x000ee40008000a00 */
[----:B---3--:R-:W-:-:S04]  /*18c20*/  IADD3 R18, P0, PT, R18, UR4, RZ ;  /* 0x0000000412127c10 */ /* 0x008fc8000ff1e0ff */
[----:B------:R-:W-:-:S05]  /*18c30*/  IADD3.X R19, PT, PT, RZ, UR5, RZ, P0, !PT ;  /* 0x00000005ff137c10 */ /* 0x000fca00087fe4ff */
[----:B------:R-:W-:Y:S01]  /*18c40*/  STG.E.U16 desc[UR36][R18.64], R27 ;  /* 0x0000001b12007986 */ /* 0x000fe2000c101524 */
[----:B------:R-:W-:Y:S05]  /*18c50*/  EXIT ;  /* 0x000000000000794d */ /* 0x000fea0003800000 */
.L_x_3268:
[----:B------:R-:W-:Y:S04]  /*18c60*/  STG.E desc[UR36][R4.64], R24 ;  /* 0x0000001804007986 */ /* 0x000fe8000c101924 */
[----:B------:R-:W-:Y:S04]  /*18c70*/  STG.E desc[UR36][R4.64+0x4], R25 ;  /* 0x0000041904007986 */ /* 0x000fe8000c101924 */
[----:B------:R-:W-:Y:S04]  /*18c80*/  STG.E desc[UR36][R4.64+0x8], R26 ;  /* 0x0000081a04007986 */ /* 0x000fe8000c101924 */
[----:B------:R-:W-:Y:S01]  /*18c90*/  STG.E desc[UR36][R4.64+0xc], R27 ;  /* 0x00000c1b04007986 */ /* 0x000fe2000c101924 */
[----:B------:R-:W-:Y:S05]  /*18ca0*/  EXIT ;  /* 0x000000000000794d */ /* 0x000fea0003800000 */
        .weak           $__internal_2_$__cuda_sm20_div_u64
        .type           $__internal_2_$__cuda_sm20_div_u64,@function
        .size           $__internal_2_$__cuda_sm20_div_u64,(.L_x_7234 - $__internal_2_$__cuda_sm20_div_u64)
$__internal_2_$__cuda_sm20_div_u64:
        /* <DEDUP_REMOVED lines=65> */
[----:B------:R-:W-:Y:S06]  /*190c0*/  RET.REL.NODEC R6 `(_ZN2at6native13reduce_kernelILi128ELi4ENS0_8ReduceOpIN3c108BFloat16ENS0_7MeanOpsIS4_ffS4_EEjS4_Li4ELi8EEEEEvT1_) ;  /* 0xfffffe6c06cc7950 */ /* 0x000fec0003c3ffff */
.L_x_3273:
        /* <DEDUP_REMOVED lines=11> */
.L_x_7234:


//--------------------- .text._ZN2at6native13reduce_kernelILi512ELi1ENS0_8ReduceOpIN3c104HalfENS0_7MeanOpsIS4_fffEEjfLi4ELi8EEEEEvT1_ --------------------------
	.section	.text._ZN2at6native13reduce_kernelILi512ELi1ENS0_8ReduceOpIN3c104HalfENS0_7MeanOpsIS4_fffEEjfLi4ELi8EEEEEvT1_,"ax",@progbits
	.align	128
        .global         _ZN2at6native13reduce_kernelILi512ELi1ENS0_8ReduceOpIN3c104HalfENS0_7MeanOpsIS4_fffEEjfLi4ELi8EEEEEvT1_
        .type           _ZN2at6native13reduce_kernelILi512ELi1ENS0_8ReduceOpIN3c104HalfENS0_7MeanOpsIS4_fffEEjfLi4ELi8EEEEEvT1_,@function
        .size           _ZN2at6native13reduce_kernelILi512ELi1ENS0_8ReduceOpIN3c104HalfENS0_7MeanOpsIS4_fffEEjfLi4ELi8EEEEEvT1_,(.L_x_7295 - _ZN2at6native13reduce_kernelILi512ELi1ENS0_8ReduceOpIN3c104HalfENS0_7MeanOpsIS4_fffEEjfLi4ELi8EEEEEvT1_)
        .other          _ZN2at6native13reduce_kernelILi512ELi1ENS0_8ReduceOpIN3c104HalfENS0_7MeanOpsIS4_fffEEjfLi4ELi8EEEEEvT1_,@"STO_CUDA_ENTRY STV_DEFAULT"
_ZN2at6native13reduce_kernelILi512ELi1ENS0_8ReduceOpIN3c104HalfENS0_7MeanOpsIS4_fffEEjfLi4ELi8EEEEEvT1_:
.text._ZN2at6native13reduce_kernelILi512ELi1ENS0_8ReduceOpIN3c104HalfENS0_7MeanOpsIS4_fffEEjfLi4ELi8EEEEEvT1_:
        /* <DEDUP_REMOVED lines=295> */
.L_x_3274:
        /* <DEDUP_REMOVED lines=43> */
[----:B--2---:R-:W-:-:S05]  /*1520*/  HADD2.F32 R9, -RZ, R4.H0_H0 ;  /* 0x20000004ff097230 */ /* 0x004fca0000004100 */
[----:B0-----:R-:W-:-:S07]  /*1530*/  FADD.FTZ R9, R9, UR4 ;  /* 0x0000000409097e21 */ /* 0x001fce0008010000 */
.L_x_3281:
[----:B------:R-:W-:Y:S05]  /*1540*/  BSYNC.RECONVERGENT B2 ;  /* 0x0000000000027941 */ /* 0x000fea0003800200 */
.L_x_3280:
[----:B------:R-:W-:Y:S02]  /*1550*/  IADD3 R2, P0, PT, R2, 0x10, RZ ;  /* 0x0000001002027810 */ /* 0x000fe40007f1e0ff */
[----:B------:R-:W-:-:S03]  /*1560*/  IADD3 R10, PT, PT, R11, -0x8, R24 ;  /* 0xfffffff80b0a7810 */ /* 0x000fc60007ffe018 */
[----:B------:R-:W-:-:S08]  /*1570*/  IMAD.X R3, RZ, RZ, R3, P0 ;  /* 0x000000ffff037224 */ /* 0x000fd000000e0603 */
.L_x_3279:
[----:B------:R-:W-:Y:S05]  /*1580*/  BSYNC.RECONVERGENT B1 ;  /* 0x0000000000017941 */ /* 0x000fea0003800200 */
.L_x_3278:
        /* <DEDUP_REMOVED lines=8> */
[-C--:B------:R-:W-:Y:S02]  /*1610*/  MOV R15, R12.reuse ;  /* 0x0000000c000f7202 */ /* 0x080fe40000000f00 */
[----:B------:R-:W-:Y:S02]  /*1620*/  PLOP3.LUT P0, PT, P0, P1, PT, 0xf8, 0x8f ;  /* 0x00000000008f781c */ /* 0x000fe40000703f70 */
[-C--:B------:R-:W-:Y:S02]  /*1630*/  MOV R18, R12.reuse ;  /* 0x0000000c00127202 */ /* 0x080fe40000000f00 */
[-C--:B------:R-:W-:Y:S02]  /*1640*/  MOV R13, R12.reuse ;  /* 0x0000000c000d7202 */ /* 0x080fe40000000f00 */
[----:B------:R-:W-:Y:S01]  /*1650*/  MOV R14, R12 ;  /* 0x0000000c000e7202 */ /* 0x000fe20000000f00 */
[----:B------:R-:W-:Y:S06]  /*1660*/  @P2 BRA `(.L_x_3283) ;  /* 0x0000000000702947 */ /* 0x000fec0003800000 */
[--C-:B------:R-:W-:Y:S01]  /*1670*/  IMAD.MOV.U32 R15, RZ, RZ, R12.reuse ;  /* 0x000000ffff0f7224 */ /* 0x100fe200078e000c */
[-C--:B------:R-:W-:Y:S01]  /*1680*/  MOV R18, R12.reuse ;  /* 0x0000000c00127202 */ /* 0x080fe20000000f00 */
[----:B------:R-:W-:Y:S01]  /*1690*/  IMAD.MOV.U32 R13, RZ, RZ, R12 ;  /* 0x000000ffff0d7224 */ /* 0x000fe200078e000c */
[-C--:B------:R-:W-:Y:S02]  /*16a0*/  MOV R11, R12.reuse ;  /* 0x0000000c000b7202 */ /* 0x080fe40000000f00 */
[----:B------:R-:W-:-:S07]  /*16b0*/  MOV R14, R12 ;  /* 0x0000000c000e7202 */ /* 0x000fce0000000f00 */
.L_x_3284:
[C---:B------:R-:W-:Y:S01]  /*16c0*/  IMAD.WIDE.U32 R4, R21.reuse, 0x10, R2 ;  /* 0x0000001015047825 */ /* 0x040fe200078e0002 */
[----:B------:R-:W0:Y:S05]  /*16d0*/  LDCU UR4, c[0x0][0x394] ;  /* 0x00007280ff0477ac */ /* 0x000e2a0008000800 */
[----:B------:R-:W2:Y:S01]  /*16e0*/  LDG.E.128 R4, desc[UR36][R4.64] ;  /* 0x0000002404047981 */ /* 0x000ea2000c1e1d00 */
[----:B0-----:R-:W-:-:S04]  /*16f0*/  IADD3 R21, PT, PT, R21, UR4, RZ ;  /* 0x0000000415157c10 */ /* 0x001fc8000fffe0ff */
[----:B------:R-:W-:-:S04]  /*1700*/  LEA R23, R21, 0x7, 0x3 ;  /* 0x0000000715177811 */ /* 0x000fc800078e18ff */
[----:B------:R-:W-:Y:S01]  /*1710*/  ISETP.GE.U32.AND P1, PT, R23, R10, PT ;  /* 0x0000000a1700720c */ /* 0x000fe20003f26070 */
[--C-:B--2---:R-:W-:Y:S02]  /*1720*/  HADD2.F32 R24, -RZ, R6.reuse.H0_H0 ;  /* 0x20000006ff187230 */ /* 0x104fe40000004100 */
[----:B------:R-:W-:Y:S02]  /*1730*/  HADD2.F32 R25, -RZ, R6.H1_H1 ;  /* 0x30000006ff197230 */ /* 0x000fe40000004100 */
[----:B------:R-:W-:Y:S02]  /*1740*/  HADD2.F32 R6, -RZ, R7.H0_H0 ;  /* 0x20000007ff067230 */ /* 0x000fe40000004100 */
[----:B------:R-:W-:Y:S01]  /*1750*/  FADD.FTZ R11, R24, R11 ;  /* 0x0000000b180b7221 */ /* 0x000fe20000010000 */
[--C-:B------:R-:W-:Y:S02]  /*1760*/  HADD2.F32 R20, -RZ, R4.reuse.H0_H0 ;  /* 0x20000004ff147230 */ /* 0x100fe40000004100 */
[----:B------:R-:W-:Y:S01]  /*1770*/  FADD.FTZ R18, R25, R18 ;  /* 0x0000001219127221 */ /* 0x000fe20000010000 */
[----:B------:R-:W-:-:S02]  /*1780*/  HADD2.F32 R19, -RZ, R4.H1_H1 ;  /* 0x30000004ff137230 */ /* 0x000fc40000004100 */
[----:B------:R-:W-:Y:S01]  /*1790*/  FADD.FTZ R15, R6, R15 ;  /* 0x0000000f060f7221 */ /* 0x000fe20000010000 */
[--C-:B------:R-:W-:Y:S02]  /*17a0*/  HADD2.F32 R22, -RZ, R5.reuse.H0_H0 ;  /* 0x20000005ff167230 */ /* 0x100fe40000004100 */
[----:B------:R-:W-:Y:S01]  /*17b0*/  FADD.FTZ R9, R20, R9 ;  /* 0x0000000914097221 */ /* 0x000fe20000010000 */
[----:B------:R-:W-:Y:S02]  /*17c0*/  HADD2.F32 R23, -RZ, R5.H1_H1 ;  /* 0x30000005ff177230 */ /* 0x000fe40000004100 */
[----:B------:R-:W-:Y:S01]  /*17d0*/  FADD.FTZ R14, R19, R14 ;  /* 0x0000000e130e7221 */ /* 0x000fe20000010000 */
[----:B------:R-:W-:Y:S02]  /*17e0*/  HADD2.F32 R7, -RZ, R7.H1_H1 ;  /* 0x30000007ff077230 */ /* 0x000fe40000004100 */
[----:B------:R-:W-:Y:S01]  /*17f0*/  FADD.FTZ R13, R22, R13 ;  /* 0x0000000d160d7221 */ /* 0x000fe20000010000 */
[----:B------:R-:W-:-:S02]  /*1800*/  FADD.FTZ R12, R23, R12 ;  /* 0x0000000c170c7221 */ /* 0x000fc40000010000 */
[----:B------:R-:W-:Y:S01]  /*1810*/  FADD.FTZ R8, R7, R8 ;  /* 0x0000000807087221 */ /* 0x000fe20000010000 */
[----:B------:R-:W-:Y:S06]  /*1820*/  @!P1 BRA `(.L_x_3284) ;  /* 0xfffffffc00a49947 */ /* 0x000fec000383ffff */
.L_x_3283:
[----:B------:R-:W-:Y:S05]  /*1830*/  BSYNC.RECONVERGENT B1 ;  /* 0x0000000000017941 */ /* 0x000fea0003800200 */
.L_x_3282:
        /* <DEDUP_REMOVED lines=8> */
[----:B--2---:R-:W-:-:S05]  /*18c0*/  HADD2.F32 R0, -RZ, R2.H0_H0 ;  /* 0x20000002ff007230 */ /* 0x004fca0000004100 */
[----:B------:R-:W-:-:S07]  /*18d0*/  FADD.FTZ R9, R9, R0 ;  /* 0x0000000009097221 */ /* 0x000fce0000010000 */
.L_x_3286:
[----:B------:R-:W-:Y:S05]  /*18e0*/  BSYNC.RECONVERGENT B1 ;  /* 0x0000000000017941 */ /* 0x000fea0003800200 */
.L_x_3285:
        /* <DEDUP_REMOVED lines=8> */
.L_x_3277:
        /* <DEDUP_REMOVED lines=18> */
.L_x_3291:
[C---:B------:R-:W-:Y:S02]  /*1a90*/  IMAD.IADD R15, R21.reuse, 0x1, R0 ;  /* 0x00000001150f7824 */ /* 0x040fe400078e0200 */
[----:B------:R-:W-:-:S03]  /*1aa0*/  IMAD.WIDE.U32 R12, R21, 0x2, R2 ;  /* 0x00000002150c7825 */ /* 0x000fc600078e0002 */
[CC--:B------:R-:W-:Y:S01]  /*1ab0*/  IADD3 R19, PT, PT, R15.reuse, R0.reuse, RZ ;  /* 0x000000000f137210 */ /* 0x0c0fe20007ffe0ff */
[--C-:B------:R-:W-:Y:S02]  /*1ac0*/  IMAD.WIDE.U32 R14, R15, 0x2, R2.reuse ;  /* 0x000000020f0e7825 */ /* 0x100fe400078e0002 */
[----:B------:R-:W2:Y:S01]  /*1ad0*/  LDG.E.U16 R12, desc[UR36][R12.64] ;  /* 0x000000240c0c7981 */ /* 0x000ea2000c1e1500 */
[C---:B------:R-:W-:Y:S01]  /*1ae0*/  IADD3 R23, PT, PT, R19.reuse, R0, RZ ;  /* 0x0000000013177210 */ /* 0x040fe20007ffe0ff */
[--C-:B------:R-:W-:Y:S02]  /*1af0*/  IMAD.WIDE.U32 R18, R19, 0x2, R2.reuse ;  /* 0x0000000213127825 */ /* 0x100fe400078e0002 */
[----:B------:R-:W3:Y:S02]  /*1b00*/  LDG.E.U16 R14, desc[UR36][R14.64] ;  /* 0x000000240e0e7981 */ /* 0x000ee4000c1e1500 */
[C---:B------:R-:W-:Y:S02]  /*1b10*/  IMAD.WIDE.U32 R10, R23.reuse, 0x2, R2 ;  /* 0x00000002170a7825 */ /* 0x040fe400078e0002 */
[----:B------:R-:W4:Y:S04]  /*1b20*/  LDG.E.U16 R18, desc[UR36][R18.64] ;  /* 0x0000002412127981 */ /* 0x000f28000c1e1500 */
[----:B------:R-:W5:Y:S01]  /*1b30*/  LDG.E.U16 R10, desc[UR36][R10.64] ;  /* 0x000000240a0a7981 */ /* 0x000f62000c1e1500 */
[----:B------:R-:W-:-:S04]  /*1b40*/  IMAD.IADD R21, R23, 0x1, R0 ;  /* 0x0000000117157824 */ /* 0x000fc800078e0200 */
[----:B------:R-:W-:-:S05]  /*1b50*/  IMAD R23, R0, 0x3, R21 ;  /* 0x0000000300177824 */ /* 0x000fca00078e0215 */
[----:B------:R-:W-:Y:S01]  /*1b60*/  ISETP.GE.U32.AND P0, PT, R23, R24, PT ;  /* 0x000000181700720c */ /* 0x000fe20003f06070 */
[----:B--2---:R-:W-:Y:S02]  /*1b70*/  HADD2.F32 R23, -RZ, R12.H0_H0 ;  /* 0x2000000cff177230 */ /* 0x004fe40000004100 */
[----:B---3--:R-:W-:Y:S02]  /*1b80*/  HADD2.F32 R6, -RZ, R14.H0_H0 ;  /* 0x2000000eff067230 */ /* 0x008fe40000004100 */
[----:B----4-:R-:W-:Y:S02]  /*1b90*/  HADD2.F32 R8, -RZ, R18.H0_H0 ;  /* 0x20000012ff087230 */ /* 0x010fe40000004100 */
[----:B-----5:R-:W-:Y:S02]  /*1ba0*/  HADD2.F32 R20, -RZ, R10.H0_H0 ;  /* 0x2000000aff147230 */ /* 0x020fe40000004100 */
[----:B------:R-:W-:Y:S01]  /*1bb0*/  FADD.FTZ R4, R23, R4 ;  /* 0x0000000417047221 */ /* 0x000fe20000010000 */
[----:B------:R-:W-:Y:S01]  /*1bc0*/  FADD.FTZ R7, R6, R7 ;  /* 0x0000000706077221 */ /* 0x000fe20000010000 */
[----:B------:R-:W-:Y:S01]  /*1bd0*/  FADD.FTZ R5, R8, R5 ;  /* 0x0000000508057221 */ /* 0x000fe20000010000 */
[----:B------:R-:W-:Y:S01]  /*1be0*/  FADD.FTZ R9, R20, R9 ;  /* 0x0000000914097221 */ /* 0x000fe20000010000 */
[----:B------:R-:W-:Y:S06]  /*1bf0*/  @!P0 BRA `(.L_x_3291) ;  /* 0xfffffffc00a48947 */ /* 0x000fec000383ffff */
[----:B------:R-:W-:Y:S05]  /*1c00*/  BSYNC.RECONVERGENT B2 ;  /* 0x0000000000027941 */ /* 0x000fea0003800200 */
.L_x_3290:
[----:B------:R-:W-:-:S07]  /*1c10*/  PRMT R6, R10, 0x7610, R6 ;  /* 0x000076100a067816 */ /* 0x000fce0000000006 */
.L_x_3289:
[----:B------:R-:W-:Y:S05]  /*1c20*/  BSYNC.RECONVERGENT B1 ;  /* 0x0000000000017941 */ /* 0x000fea0003800200 */
.L_x_3288:
[----:B------:R-:W-:Y:S01]  /*1c30*/  ISETP.GE.U32.AND P0, PT, R21, R24, PT ;  /* 0x000000181500720c */ /* 0x000fe20003f06070 */
[----:B------:R-:W-:-:S12]  /*1c40*/  BSSY.RECONVERGENT B1, `(.L_x_3292) ;  /* 0x0000012000017945 */ /* 0x000fd80003800200 */
[----:B------:R-:W-:Y:S05]  /*1c50*/  @P0 BRA `(.L_x_3293) ;  /* 0x0000000000400947 */ /* 0x000fea0003800000 */
[----:B------:R-:W-:-:S05]  /*1c60*/  IMAD.WIDE.U32 R10, R21, 0x2, R2 ;  /* 0x00000002150a7825 */ /* 0x000fca00078e0002 */
[----:B------:R0:W5:Y:S01]  /*1c70*/  LDG.E.U16 R12, desc[UR36][R10.64] ;  /* 0x000000240a0c7981 */ /* 0x000162000c1e1500 */
[----:B------:R-:W-:-:S04]  /*1c80*/  IADD3 R13, PT, PT, R21, R0, RZ ;  /* 0x00000000150d7210 */ /* 0x000fc80007ffe0ff */
        /* <DEDUP_REMOVED lines=13> */
.L_x_3293:
[----:B------:R-:W-:Y:S05]  /*1d60*/  BSYNC.RECONVERGENT B1 ;  /* 0x0000000000017941 */ /* 0x000fea0003800200 */
.L_x_3292:
[----:B------:R-:W-:Y:S04]  /*1d70*/  BSSY.RECONVERGENT B1, `(.L_x_3294) ;  /* 0x0000012000017945 */ /* 0x000fe80003800200 */
[----:B------:R-:W-:Y:S05]  /*1d80*/  @P0 BRA `(.L_x_3295) ;  /* 0x0000000000400947 */ /* 0x000fea0003800000 */
[----:B------:R-:W-:Y:S01]  /*1d90*/  IADD3 R21, PT, PT, R21, R0, RZ ;  /* 0x0000000015157210 */ /* 0x000fe20007ffe0ff */
[----:B0----5:R-:W-:-:S03]  /*1da0*/  HADD2.F32 R3, -RZ, R12.H0_H0 ;  /* 0x2000000cff037230 */ /* 0x021fc60000004100 */
[----:B------:R-:W-:Y:S02]  /*1db0*/  ISETP.GE.U32.AND P0, PT, R21, R24, PT ;  /* 0x000000181500720c */ /* 0x000fe40003f06070 */
[----:B------:R-:W-:-:S11]  /*1dc0*/  FADD.FTZ R4, R4, R3 ;  /* 0x0000000304047221 */ /* 0x000fd60000010000 */
[----:B------:R-:W-:Y:S05]  /*1dd0*/  @P0 BRA `(.L_x_3295) ;  /* 0x00000000002c0947 */ /* 0x000fea0003800000 */
[----:B------:R-:W-:Y:S01]  /*1de0*/  IADD3 R3, PT, PT, R21, R0, RZ ;  /* 0x0000000015037210 */ /* 0x000fe20007ffe0ff */
[----:B------:R-:W-:-:S03]  /*1df0*/  HADD2.F32 R14, -RZ, R14.H0_H0 ;  /* 0x2000000eff0e7230 */ /* 0x000fc60000004100 */
[----:B------:R-:W-:Y:S02]  /*1e00*/  ISETP.GE.U32.AND P0, PT, R3, R24, PT ;  /* 0x000000180300720c */ /* 0x000fe40003f06070 */
[----:B------:R-:W-:-:S11]  /*1e10*/  FADD.FTZ R7, R7, R14 ;  /* 0x0000000e07077221 */ /* 0x000fd60000010000 */
[----:B------:R-:W-:Y:S05]  /*1e20*/  @P0 BRA `(.L_x_3295) ;  /* 0x0000000000180947 */ /* 0x000fea0003800000 */
[----:B------:R-:W-:Y:S02]  /*1e30*/  IMAD.IADD R3, R3, 0x1, R0 ;  /* 0x0000000103037824 */ /* 0x000fe400078e0200 */
[----:B------:R-:W-:-:S03]  /*1e40*/  HADD2.F32 R18, -RZ, R18.H0_H0 ;  /* 0x20000012ff127230 */ /* 0x000fc60000004100 */
[----:B------:R-:W-:Y:S02]  /*1e50*/  ISETP.GE.U32.AND P0, PT, R3, R24, PT ;  /* 0x000000180300720c */ /* 0x000fe40003f06070 */
[----:B------:R-:W-:-:S11]  /*1e60*/  FADD.FTZ R5, R5, R18 ;  /* 0x0000001205057221 */ /* 0x000fd60000010000 */
[----:B------:R-:W-:-:S05]  /*1e70*/  @!P0 HADD2.F32 R6, -RZ, R6.H0_H0 ;  /* 0x20000006ff068230 */ /* 0x000fca0000004100 */
[----:B------:R-:W-:-:S07]  /*1e80*/  @!P0 FADD.FTZ R9, R9, R6 ;  /* 0x0000000609098221 */ /* 0x000fce0000010000 */
.L_x_3295:
[----:B------:R-:W-:Y:S05]  /*1e90*/  BSYNC.RECONVERGENT B1 ;  /* 0x0000000000017941 */ /* 0x000fea0003800200 */
.L_x_3294:
[----:B------:R-:W-:-:S04]  /*1ea0*/  FADD.FTZ R4, R4, R7 ;  /* 0x0000000704047221 */ /* 0x000fc80000010000 */
[----:B------:R-:W-:-:S04]  /*1eb0*/  FADD.FTZ R4, R4, R5 ;  /* 0x0000000504047221 */ /* 0x000fc80000010000 */
[----:B------:R-:W-:Y:S01]  /*1ec0*/  FADD.FTZ R9, R4, R9 ;  /* 0x0000000904097221 */ /* 0x000fe20000010000 */
[----:B------:R-:W-:Y:S06]  /*1ed0*/  BRA `(.L_x_3276) ;  /* 0x0000009000007947 */ /* 0x000fec0003800000 */
.L_x_3287:
        /* <DEDUP_REMOVED lines=14> */
.L_x_3300:
        /* <DEDUP_REMOVED lines=28> */
.L_x_3299:
[----:B------:R-:W-:Y:S02]  /*2180*/  PRMT R14, R18, 0x7610, R14 ;  /* 0x00007610120e7816 */ /* 0x000fe4000000000e */
[----:B------:R-:W-:Y:S02]  /*2190*/  PRMT R13, R10, 0x7610, R13 ;  /* 0x000076100a0d7816 */ /* 0x000fe4000000000d */
[----:B------:R-:W-:-:S07]  /*21a0*/  PRMT R9, R15, 0x7610, R9 ;  /* 0x000076100f097816 */ /* 0x000fce0000000009 */
.L_x_3298:
[----:B------:R-:W-:Y:S05]  /*21b0*/  BSYNC.RECONVERGENT B1 ;  /* 0x0000000000017941 */ /* 0x000fea0003800200 */
.L_x_3297:
        /* <DEDUP_REMOVED lines=18> */
[----:B------:R-:W-:-:S05]  /*22e0*/  IMAD.WIDE.U32 R10, R11, 0x2, R2 ;  /* 0x000000020b0a7825 */ /* 0x000fca00078e0002 */
[----:B------:R0:W5:Y:S07]  /*22f0*/  LDG.E.U16 R12, desc[UR36][R10.64] ;  /* 0x000000240a0c7981 */ /* 0x00016e000c1e1500 */
[----:B------:R-:W-:-:S04]  /*2300*/  @!P1 IMAD R15, R0, R15, RZ ;  /* 0x0000000f000f9224 */ /* 0x000fc800078e02ff */
[----:B------:R-:W-:-:S05]  /*2310*/  @!P1 IMAD.WIDE.U32 R2, R15, 0x2, R2 ;  /* 0x000000020f029825 */ /* 0x000fca00078e0002 */
[----:B------:R0:W5:Y:S02]  /*2320*/  @!P1 LDG.E.U16 R9, desc[UR36][R2.64] ;  /* 0x0000002402099981 */ /* 0x000164000c1e1500 */
.L_x_3302:
[----:B------:R-:W-:Y:S05]  /*2330*/  BSYNC.RECONVERGENT B1 ;  /* 0x0000000000017941 */ /* 0x000fea0003800200 */
.L_x_3301:
        /* <DEDUP_REMOVED lines=12> */
[----:B------:R-:W-:-:S05]  /*2400*/  IMAD.IADD R3, R3, 0x1, R4 ;  /* 0x0000000103037824 */ /* 0x000fca00078e0204 */
[----:B------:R-:W-:Y:S01]  /*2410*/  ISETP.GE.U32.AND P0, PT, R3, R24, PT ;  /* 0x000000180300720c */ /* 0x000fe20003f06070 */
[----:B------:R-:W-:-:S05]  /*2420*/  HADD2.F32 R3, -RZ, R12.H0_H0 ;  /* 0x2000000cff037230 */ /* 0x000fca0000004100 */
[----:B------:R-:W-:-:S07]  /*2430*/  FADD.FTZ R6, R6, R3 ;  /* 0x0000000306067221 */ /* 0x000fce0000010000 */
[----:B------:R-:W-:-:S05]  /*2440*/  @!P0 HADD2.F32 R0, -RZ, R9.H0_H0 ;  /* 0x20000009ff008230 */ /* 0x000fca0000004100 */
[----:B------:R-:W-:-:S07]  /*2450*/  @!P0 FADD.FTZ R5, R5, R0 ;  /* 0x0000000005058221 */ /* 0x000fce0000010000 */
.L_x_3304:
[----:B------:R-:W-:Y:S05]  /*2460*/  BSYNC.RECONVERGENT B1 ;  /* 0x0000000000017941 */ /* 0x000fea0003800200 */
.L_x_3303:
[----:B------:R-:W-:-:S04]  /*2470*/  FADD.FTZ R7, R8, R7 ;  /* 0x0000000708077221 */ /* 0x000fc80000010000 */
[----:B------:R-:W-:-:S04]  /*2480*/  FADD.FTZ R6, R7, R6 ;  /* 0x0000000607067221 */ /* 0x000fc80000010000 */
[----:B-----5:R-:W-:Y:S01]  /*2490*/  FADD.FTZ R9, R6, R5 ;  /* 0x0000000506097221 */ /* 0x020fe20000010000 */
[----:B------:R-:W-:Y:S06]  /*24a0*/  BRA `(.L_x_3276) ;  /* 0x00000088008c7947 */ /* 0x000fec0003800000 */
.L_x_3296:
        /* <DEDUP_REMOVED lines=11> */
[----:B------:R0:W5:Y:S01]  /*2560*/  @!P0 LDG.E.U16 R3, desc[UR36][R4.64] ;  /* 0x0000002404038981 */ /* 0x000162000c1e1500 */
[----:B------:R-:W-:Y:S01]  /*2570*/  IADD3 R0, PT, PT, R6, -0x1, RZ ;  /* 0xffffffff06007810 */ /* 0x000fe20007ffe0ff */
[----:B------:R-:W-:Y:S01]  /*2580*/  IMAD.MOV.U32 R20, RZ, RZ, R9 ;  /* 0x000000ffff147224 */ /* 0x000fe200078e0009 */
[-C--:B------:R-:W-:Y:S02]  /*2590*/  MOV R11, R9.reuse ;  /* 0x00000009000b7202 */ /* 0x080fe40000000f00 */
[----:B------:R-:W-:Y:S02]  /*25a0*/  VIMNMX.U32 R0, PT, PT, R0, 0x18, PT ;  /* 0x0000001800007848 */ /* 0x000fe40003fe0000 */
[----:B------:R-:W-:-:S03]  /*25b0*/  MOV R10, R9 ;  /* 0x00000009000a7202 */ /* 0x000fc60000000f00 */
[----:B0-----:R-:W-:-:S07]  /*25c0*/  VIADD R2, R0, 0x1 ;  /* 0x0000000100027836 */ /* 0x001fce0000000000 */
.L_x_3312:
[----:B------:R-:W0:Y:S01]  /*25d0*/  LDCU UR4, c[0x0][0x394] ;  /* 0x00007280ff0477ac */ /* 0x000e220008000800 */
[C---:B-----5:R-:W-:Y:S02]  /*25e0*/  @!P0 PRMT R8, R3.reuse, 0x7610, R8 ;  /* 0x0000761003088816 */ /* 0x060fe40000000008 */
[C---:B------:R-:W-:Y:S02]  /*25f0*/  @!P0 PRMT R0, R3.reuse, 0x7610, R0 ;  /* 0x0000761003008816 */ /* 0x040fe40000000000 */
[C---:B------:R-:W-:Y:S02]  /*2600*/  @!P0 PRMT R7, R3.reuse, 0x7610, R7 ;  /* 0x0000761003078816 */ /* 0x040fe40000000007 */
[----:B------:R-:W-:Y:S01]  /*2610*/  @!P0 PRMT R6, R3, 0x7610, R6 ;  /* 0x0000761003068816 */ /* 0x000fe20000000006 */
[----:B------:R-:W-:Y:S06]  /*2620*/  @!P0 BRA `(.L_x_3307) ;  /* 0x0000003c00b88947 */ /* 0x000fec0003800000 */
[----:B------:R-:W1:Y:S01]  /*2630*/  LDCU.64 UR30, c[0x0][0x3d0] ;  /* 0x00007a00ff1e77ac */ /* 0x000e620008000a00 */
[----:B------:R-:W-:Y:S01]  /*2640*/  HFMA2 R6, -RZ, RZ, 0, 0 ;  /* 0x00000000ff067431 */ /* 0x000fe200000001ff */
[----:B------:R-:W-:Y:S01]  /*2650*/  MOV R7, R21 ;  /* 0x0000001500077202 */ /* 0x000fe20000000f00 */
        /* <DEDUP_REMOVED lines=8> */
[----:B------:R-:W2:Y:S03]  /*26e0*/  LDCU UR74, c[0x0][0x504] ;  /* 0x0000a080ff4a77ac */ /* 0x000ea60008000800 */
        /* <DEDUP_REMOVED lines=284> */
.L_x_3308:
[----:B------:R-:W-:-:S04]  /*38b0*/  LOP3.LUT R7, R0, 0xfffffffe, RZ, 0xc0, !PT ;  /* 0xfffffffe00077812 */ /* 0x000fc800078ec0ff */
[----:B------:R-:W-:-:S04]  /*38c0*/  IADD3 R6, P1, PT, R7, R4, RZ ;  /* 0x0000000407067210 */ /* 0x000fc80007f3e0ff */
[----:B------:R-:W-:-:S05]  /*38d0*/  IADD3.X R7, PT, PT, RZ, R5, RZ, P1, !PT ;  /* 0x00000005ff077210 */ /* 0x000fca0000ffe4ff */
[----:B------:R1:W5:Y:S01]  /*38e0*/  LDG.E.U16 R6, desc[UR36][R6.64] ;  /* 0x0000002406067981 */ /* 0x000362000c1e1500 */
[----:B0-----:R-:W-:Y:S02]  /*38f0*/  IADD3 R13, PT, PT, R21, UR4, RZ ;  /* 0x00000004150d7c10 */ /* 0x001fe4000fffe0ff */
[----:B------:R-:W-:-:S05]  /*3900*/  MOV R12, RZ ;  /* 0x000000ff000c7202 */ /* 0x000fca0000000f00 */
[----:B------:R-:W-:-:S05]  /*3910*/  IMAD.HI.U32 R0, R13, UR30, R12 ;  /* 0x0000001e0d007c27 */ /* 0x000fca000f8e000c */
[----:B------:R-:W-:-:S05]  /*3920*/  SHF.R.U32.HI R19, RZ, UR31, R0 ;  /* 0x0000001fff137c19 */ /* 0x000fca0008011600 */
[----:B------:R-:W-:-:S04]  /*3930*/  IMAD.MOV R15, RZ, RZ, -R19 ;  /* 0x000000ffff0f7224 */ /* 0x000fc800078e0a13 */
        /* <DEDUP_REMOVED lines=223> */
.L_x_3309:
[----:B------:R-:W-:Y:S02]  /*4730*/  LOP3.LUT R19, R0, 0xfffffffe, RZ, 0xc0, !PT ;  /* 0xfffffffe00137812 */ /* 0x000fe400078ec0ff */
[----:B------:R-:W-:Y:S02]  /*4740*/  IADD3 R13, PT, PT, R13, UR4, RZ ;  /* 0x000000040d0d7c10 */ /* 0x000fe4000fffe0ff */
[----:B------:R-:W-:Y:S02]  /*4750*/  IADD3 R18, P1, PT, R19, R4, RZ ;  /* 0x0000000413127210 */ /* 0x000fe40007f3e0ff */
[----:B------:R-:W-:Y:S02]  /*4760*/  MOV R12, RZ ;  /* 0x000000ff000c7202 */ /* 0x000fe40000000f00 */
[----:B------:R-:W-:-:S03]  /*4770*/  IADD3.X R19, PT, PT, RZ, R5, RZ, P1, !PT ;  /* 0x00000005ff137210 */ /* 0x000fc60000ffe4ff */
[----:B------:R-:W-:Y:S02]  /*4780*/  IMAD.HI.U32 R0, R13, UR30, R12 ;  /* 0x0000001e0d007c27 */ /* 0x000fe4000f8e000c */
[----:B------:R0:W5:Y:S03]  /*4790*/  LDG.E.U16 R7, desc[UR36][R18.64] ;  /* 0x0000002412077981 */ /* 0x000166000c1e1500 */
[----:B0-----:R-:W-:-:S05]  /*47a0*/  SHF.R.U32.HI R19, RZ, UR31, R0 ;  /* 0x0000001fff137c19 */ /* 0x001fca0008011600 */
[----:B------:R-:W-:-:S04]  /*47b0*/  IMAD.MOV R15, RZ, RZ, -R19 ;  /* 0x000000ffff0f7224 */ /* 0x000fc800078e0a13 */
[----:B------:R-:W-:-:S04]  /*47c0*/  IMAD R0, R15, UR29, R13 ;  /* 0x0000001d0f007c24 */ /* 0x000fc8000f8e020d */
[----:B------:R-:W-:Y:S01]  /*47d0*/  IMAD R0, R0, UR5, RZ ;  /* 0x0000000500007c24 */ /* 0x000fe2000f8e02ff */
[----:B------:R-:W-:Y:S06]  /*47e0*/  BRA.U !UP0, `(.L_x_3310) ;  /* 0x0000000d086c7547 */ /* 0x000fec000b800000 */
        /* <DEDUP_REMOVED lines=204> */
[----:B------:R-:W-:-:S13]  /*54b0*/  ISETP.NE.AND P1, PT, R2, 0x18, PT ;  /* 0x000000180200780c */ /* 0x000fda0003f25270 */
[----:B------:R-:W1:Y:S01]  /*54c0*/  @P1 LDC R8, c[0x0][0x4ec] ;  /* 0x00013b00ff081b82 */ /* 0x000e620000000800 */
[----:B0-----:R-:W-:-:S05]  /*54d0*/  IMAD.HI.U32 R22, R19, UR53, R18 ;  /* 0x0000003513167c27 */ /* 0x001fca000f8e0012 */
[----:B------:R-:W-:Y:S02]  /*54e0*/  SHF.R.U32.HI R23, RZ, UR26, R22 ;  /* 0x0000001aff177c19 */ /* 0x000fe40008011616 */
[----:B------:R-:W0:Y:S01]  /*54f0*/  @P1 LDC R24, c[0x0][0x558] ;  /* 0x00015600ff181b82 */ /* 0x000e220000000800 */
[----:B------:R-:W-:Y:S02]  /*5500*/  @P1 MOV R22, RZ ;  /* 0x000000ff00161202 */ /* 0x000fe40000000f00 */
        /* <DEDUP_REMOVED lines=9> */
.L_x_3310:
[----:B------:R-:W-:-:S04]  /*55a0*/  LOP3.LUT R19, R0, 0xfffffffe, RZ, 0xc0, !PT ;  /* 0xfffffffe00137812 */ /* 0x000fc800078ec0ff */
[----:B------:R-:W-:-:S05]  /*55b0*/  IADD3 R18, P1, PT, R19, R4, RZ ;  /* 0x0000000413127210 */ /* 0x000fca0007f3e0ff */
[----:B------:R-:W-:-:S05]  /*55c0*/  IMAD.X R19, RZ, RZ, R5, P1 ;  /* 0x000000ffff137224 */ /* 0x000fca00008e0605 */
[----:B------:R0:W5:Y:S01]  /*55d0*/  LDG.E.U16 R0, desc[UR36][R18.64] ;  /* 0x0000002412007981 */ /* 0x000162000c1e1500 */
[----:B------:R-:W-:Y:S02]  /*55e0*/  IADD3 R13, PT, PT, R13, UR4, RZ ;  /* 0x000000040d0d7c10 */ /* 0x000fe4000fffe0ff */
[----:B------:R-:W-:-:S05]  /*55f0*/  MOV R12, RZ ;  /* 0x000000ff000c7202 */ /* 0x000fca0000000f00 */
        /* <DEDUP_REMOVED lines=237> */
.L_x_3311:
[----:B------:R-:W-:-:S04]  /*64d0*/  LOP3.LUT R13, R8, 0xfffffffe, RZ, 0xc0, !PT ;  /* 0xfffffffe080d7812 */ /* 0x000fc800078ec0ff */
[----:B------:R-:W-:-:S04]  /*64e0*/  IADD3 R12, P1, PT, R13, R4, RZ ;  /* 0x000000040d0c7210 */ /* 0x000fc80007f3e0ff */
[----:B------:R-:W-:-:S05]  /*64f0*/  IADD3.X R13, PT, PT, RZ, R5, RZ, P1, !PT ;  /* 0x00000005ff0d7210 */ /* 0x000fca0000ffe4ff */
[----:B------:R1:W5:Y:S04]  /*6500*/  LDG.E.U16 R8, desc[UR36][R12.64] ;  /* 0x000000240c087981 */ /* 0x000368000c1e1500 */
.L_x_3307:
[----:B------:R-:W2:Y:S01]  /*6510*/  LDCU UR5, c[0x0][0x38c] ;  /* 0x00007180ff0577ac */ /* 0x000ea20008000800 */
[----:B0-----:R-:W-:Y:S02]  /*6520*/  IMAD.U32 R22, RZ, RZ, UR4 ;  /* 0x00000004ff167e24 */ /* 0x001fe4000f8e00ff */
[----:B-1---5:R-:W-:Y:S02]  /*6530*/  HADD2.F32 R13, -RZ, R6.H0_H0 ;  /* 0x20000006ff0d7230 */ /* 0x022fe40000004100 */
[----:B------:R-:W-:Y:S01]  /*6540*/  HADD2.F32 R12, -RZ, R7.H0_H0 ;  /* 0x20000007ff0c7230 */ /* 0x000fe20000004100 */
[----:B------:R-:W-:Y:S01]  /*6550*/  LEA R21, R22, R21, 0x2 ;  /* 0x0000001516157211 */ /* 0x000fe200078e10ff */
[----:B------:R-:W-:Y:S02]  /*6560*/  HADD2.F32 R18, -RZ, R8.H0_H0 ;  /* 0x20000008ff127230 */ /* 0x000fe40000004100 */
[----:B------:R-:W-:Y:S01]  /*6570*/  FADD.FTZ R20, R13, R20 ;  /* 0x000000140d147221 */ /* 0x000fe20000010000 */
[----:B------:R-:W-:Y:S01]  /*6580*/  FADD.FTZ R11, R12, R11 ;  /* 0x0000000b0c0b7221 */ /* 0x000fe20000010000 */
[----:B------:R-:W-:-:S02]  /*6590*/  IMAD R15, R22, 0x3, R21 ;  /* 0x00000003160f7824 */ /* 0x000fc400078e0215 */
[----:B------:R-:W-:Y:S01]  /*65a0*/  FADD.FTZ R9, R18, R9 ;  /* 0x0000000912097221 */ /* 0x000fe20000010000 */
[----:B--2---:R-:W-:-:S04]  /*65b0*/  MOV R24, UR5 ;  /* 0x0000000500187c02 */ /* 0x004fc80008000f00 */
[----:B------:R-:W-:Y:S01]  /*65c0*/  ISETP.GE.U32.AND P1, PT, R15, R24, PT ;  /* 0x000000180f00720c */ /* 0x000fe20003f26070 */
[----:B------:R-:W-:-:S05]  /*65d0*/  HADD2.F32 R15, -RZ, R0.H0_H0 ;  /* 0x20000000ff0f7230 */ /* 0x000fca0000004100 */
[----:B------:R-:W-:-:S07]  /*65e0*/  FADD.FTZ R10, R15, R10 ;  /* 0x0000000a0f0a7221 */ /* 0x000fce0000010000 */
[----:B------:R-:W-:Y:S05]  /*65f0*/  @!P1 BRA `(.L_x_3312) ;  /* 0xffffffbc00f49947 */ /* 0x000fea000383ffff */
.L_x_3306:
[----:B------:R-:W-:Y:S05]  /*6600*/  BSYNC.RECONVERGENT B1 ;  /* 0x0000000000017941 */ /* 0x000fea0003800200 */
.L_x_3305:
        /* <DEDUP_REMOVED lines=284> */
.L_x_3316:
[----:B------:R-:W-:Y:S01]  /*77d0*/  SHF.R.U32.HI R12, RZ, 0x1, R6 ;  /* 0x00000001ff0c7819 */ /* 0x000fe20000011606 */
[----:B------:R-:W-:-:S07]  /*77e0*/  IMAD.MOV.U32 R13, RZ, RZ, RZ ;  /* 0x000000ffff0d7224 */ /* 0x000fce00078e00ff */
.L_x_3315:
        /* <DEDUP_REMOVED lines=284> */
.L_x_3318:
[----:B------:R-:W-:Y:S02]  /*89b0*/  SHF.R.U32.HI R18, RZ, 0x1, R7 ;  /* 0x00000001ff127819 */ /* 0x000fe40000011607 */
[----:B------:R-:W-:-:S07]  /*89c0*/  MOV R19, RZ ;  /* 0x000000ff00137202 */ /* 0x000fce0000000f00 */
.L_x_3317:
        /* <DEDUP_REMOVED lines=281> */
.L_x_3320:
[----:B------:R-:W-:Y:S02]  /*9b60*/  SHF.R.U32.HI R18, RZ, 0x1, R0 ;  /* 0x00000001ff127819 */ /* 0x000fe40000011600 */
[----:B------:R-:W-:-:S07]  /*9b70*/  MOV R19, RZ ;  /* 0x000000ff00137202 */ /* 0x000fce0000000f00 */
.L_x_3319:
        /* <DEDUP_REMOVED lines=281> */
.L_x_3322:
[----:B------:R-:W-:Y:S02]  /*ad10*/  SHF.R.U32.HI R12, RZ, 0x1, R5 ;  /* 0x00000001ff0c7819 */ /* 0x000fe40000011605 */
[----:B------:R-:W-:-:S07]  /*ad20*/  MOV R13, RZ ;  /* 0x000000ff000d7202 */ /* 0x000fce0000000f00 */
.L_x_3321:
[----:B------:R-:W-:-:S04]  /*ad30*/  LEA R4, P0, R12, R3, 0x1 ;  /* 0x000000030c047211 */ /* 0x000fc800078008ff */
[----:B------:R-:W-:-:S05]  /*ad40*/  LEA.HI.X R5, R12, R2, R13, 0x1, P0 ;  /* 0x000000020c057211 */ /* 0x000fca00000f0c0d */
[----:B------:R0:W5:Y:S04]  /*ad50*/  LDG.E.U16 R8, desc[UR36][R4.64] ;  /* 0x0000002404087981 */ /* 0x000168000c1e1500 */
.L_x_3314:
[----:B------:R-:W-:Y:S05]  /*ad60*/  BSYNC.RECONVERGENT B1 ;  /* 0x0000000000017941 */ /* 0x000fea0003800200 */
.L_x_3313:
[----:B------:R-:W-:Y:S01]  /*ad70*/  ISETP.GE.U32.AND P0, PT, R21, R24, PT ;  /* 0x000000181500720c */ /* 0x000fe20003f06070 */
[----:B------:R-:W-:-:S12]  /*ad80*/  BSSY.RECONVERGENT B1, `(.L_x_3323) ;  /* 0x0000012000017945 */ /* 0x000fd80003800200 */
[----:B------:R-:W-:Y:S05]  /*ad90*/  @P0 BRA `(.L_x_3324) ;  /* 0x0000000000400947 */ /* 0x000fea0003800000 */
[----:B------:R-:W-:Y:S01]  /*ada0*/  IADD3 R21, PT, PT, R21, R22, RZ ;  /* 0x0000001615157210 */ /* 0x000fe20007ffe0ff */
[----:B-----5:R-:W-:-:S03]  /*adb0*/  HADD2.F32 R3, -RZ, R6.H0_H0 ;  /* 0x20000006ff037230 */ /* 0x020fc60000004100 */
        /* <DEDUP_REMOVED lines=14> */
.L_x_3324:
[----:B------:R-:W-:Y:S05]  /*aea0*/  BSYNC.RECONVERGENT B1 ;  /* 0x0000000000017941 */ /* 0x000fea0003800200 */
.L_x_3323:
[----:B------:R-:W-:-:S04]  /*aeb0*/  FADD.FTZ R11, R20, R11 ;  /* 0x0000000b140b7221 */ /* 0x000fc80000010000 */
[----:B------:R-:W-:-:S04]  /*aec0*/  FADD.FTZ R10, R11, R10 ;  /* 0x0000000a0b0a7221 */ /* 0x000fc80000010000 */
[----:B------:R-:W-:-:S07]  /*aed0*/  FADD.FTZ R9, R10, R9 ;  /* 0x000000090a097221 */ /* 0x000fce0000010000 */
.L_x_3276:
[----:B------:R-:W-:Y:S05]  /*aee0*/  BSYNC.RECONVERGENT B0 ;  /* 0x0000000000007941 */ /* 0x000fea0003800200 */
.L_x_3275:
        /* <DEDUP_REMOVED lines=17> */
.L_x_3326:
        /* <DEDUP_REMOVED lines=13> */
.L_x_3325:
        /* <DEDUP_REMOVED lines=18> */
.L_x_3329:
        /* <DEDUP_REMOVED lines=12> */
.L_x_3328:
[----:B------:R-:W-:Y:S01]  /*b2b0*/  BAR.SYNC.DEFER_BLOCKING 0x0 ;  /* 0x0000000000007b1d */ /* 0x000fe20000010000 */
[----:B------:R-:W-:-:S09]  /*b2c0*/  UISETP.GE.U32.AND UP0, UPT, UR4, 0x2, UPT ;  /* 0x000000020400788c */ /* 0x000fd2000bf06070 */
[----:B------:R-:W-:Y:S05]  /*b2d0*/  BRA.U !UP0, `(.L_x_3327) ;  /* 0x0000000108187547 */ /* 0x000fea000b800000 */
[----:B-1-34-:R-:W-:-:S07]  /*b2e0*/  HFMA2 R2, -RZ, RZ, 0, 5.9604644775390625e-08 ;  /* 0x00000001ff027431 */ /* 0x01afce00000001ff */
.L_x_3330:
[----:B------:R1:W3:Y:S02]  /*b2f0*/  SHFL.DOWN PT, R4, R9, R2, 0x1f ;  /* 0x08001f0209047589 */ /* 0x0002e400000e0000 */
[----:B-1----:R-:W-:-:S04]  /*b300*/  SHF.L.U32 R2, R2, 0x1, RZ ;  /* 0x0000000102027819 */ /* 0x002fc800000006ff */
[----:B------:R-:W-:Y:S01]  /*b310*/  ISETP.GE.AND P0, PT, R2, UR4, PT ;  /* 0x0000000402007c0c */ /* 0x000fe2000bf06270 */
[----:B---3--:R-:W-:-:S12]  /*b320*/  FADD.FTZ R9, R4, R9 ;  /* 0x0000000904097221 */ /* 0x008fd80000010000 */
[----:B------:R-:W-:Y:S05]  /*b330*/  @!P0 BRA `(.L_x_3330) ;  /* 0xfffffffc00ec8947 */ /* 0x000fea000383ffff */
.L_x_3327:
        /* <DEDUP_REMOVED lines=282> */
.L_x_3331:
        /* <DEDUP_REMOVED lines=296> */
.L_x_3333:
        /* <DEDUP_REMOVED lines=24> */
.L_x_3335:
[----:B------:R-:W-:Y:S05]  /*d8e0*/  BSYNC.RECONVERGENT B0 ;  /* 0x0000000000007941 */ /* 0x000fea0003800200 */
.L_x_3334:
        /* <DEDUP_REMOVED lines=35> */
.L_x_3337:
[----:B------:R-:W-:Y:S05]  /*db20*/  BSYNC.RECONVERGENT B0 ;  /* 0x0000000000007941 */ /* 0x000fea0003800200 */
.L_x_3336:
        /* <DEDUP_REMOVED lines=31> */
.L_x_3342:
        /* <DEDUP_REMOVED lines=8> */
.L_x_3341:
[----:B------:R-:W-:Y:S05]  /*dda0*/  BRA `(.L_x_3340) ;  /* 0x0000000000447947 */ /* 0x000fea0003800000 */
.L_x_3339:
        /* <DEDUP_REMOVED lines=9> */
.L_x_3343:
        /* <DEDUP_REMOVED lines=8> */
.L_x_3340:
[----:B------:R-:W-:Y:S05]  /*dec0*/  BSYNC.RECONVERGENT B0 ;  /* 0x0000000000007941 */ /* 0x000fea0003800200 */
.L_x_3338:
        /* <DEDUP_REMOVED lines=12> */
.L_x_3345:
        /* <DEDUP_REMOVED lines=13> */
.L_x_3344:
        /* <DEDUP_REMOVED lines=9> */
.L_x_3348:
        /* <DEDUP_REMOVED lines=12> */
.L_x_3347:
[----:B------:R-:W-:Y:S01]  /*e1b0*/  BAR.SYNC.DEFER_BLOCKING 0x0 ;  /* 0x0000000000007b1d */ /* 0x000fe20000010000 */
[----:B------:R-:W-:-:S09]  /*e1c0*/  UISETP.GE.U32.AND UP0, UPT, UR4, 0x2, UPT ;  /* 0x000000020400788c */ /* 0x000fd2000bf06070 */
[----:B------:R-:W-:Y:S05]  /*e1d0*/  BRA.U !UP0, `(.L_x_3346) ;  /* 0x0000000108187547 */ /* 0x000fea000b800000 */
[----:B------:R-:W-:-:S07]  /*e1e0*/  IMAD.MOV.U32 R0, RZ, RZ, 0x1 ;  /* 0x00000001ff007424 */ /* 0x000fce00078e00ff */
.L_x_3349:
[----:B01----:R0:W1:Y:S02]  /*e1f0*/  SHFL.DOWN PT, R4, R7, R0, 0x1f ;  /* 0x08001f0007047589 */ /* 0x00306400000e0000 */
[----:B0-----:R-:W-:-:S04]  /*e200*/  SHF.L.U32 R0, R0, 0x1, RZ ;  /* 0x0000000100007819 */ /* 0x001fc800000006ff */
[----:B------:R-:W-:Y:S01]  /*e210*/  ISETP.GE.AND P1, PT, R0, UR4, PT ;  /* 0x0000000400007c0c */ /* 0x000fe2000bf26270 */
[----:B-1----:R-:W-:-:S12]  /*e220*/  FADD.FTZ R7, R4, R7 ;  /* 0x0000000704077221 */ /* 0x002fd80000010000 */
[----:B------:R-:W-:Y:S05]  /*e230*/  @!P1 BRA `(.L_x_3349) ;  /* 0xfffffffc00ec9947 */ /* 0x000fea000383ffff */
.L_x_3346:
        /* <DEDUP_REMOVED lines=15> */
.L_x_3351:
        /* <DEDUP_REMOVED lines=22> */
.L_x_3353:
[----:B------:R-:W2:Y:S02]  /*e490*/  LDCU.64 UR4, c[0x0][0x760] ;  /* 0x0000ec00ff0477ac */ /* 0x000ea40008000a00 */
[----:B--2---:R-:W-:-:S05]  /*e4a0*/  IADD3 R16, P0, PT, R16, UR4, RZ ;  /* 0x0000000410107c10 */ /* 0x004fca000ff1e0ff */
[----:B------:R-:W-:-:S05]  /*e4b0*/  IMAD.X R17, RZ, RZ, UR5, P0 ;  /* 0x00000005ff117e24 */ /* 0x000fca00080e06ff */
[----:B------:R-:W-:Y:S01]  /*e4c0*/  STG.E desc[UR36][R16.64], R19 ;  /* 0x0000001310007986 */ /* 0x000fe2000c101924 */
[----:B------:R-:W-:Y:S05]  /*e4d0*/  EXIT ;  /* 0x000000000000794d */ /* 0x000fea0003800000 */
.L_x_3352:
[----:B------:R-:W-:Y:S01]  /*e4e0*/  STG.E desc[UR36][R2.64], R7 ;  /* 0x0000000702007986 */ /* 0x000fe2000c101924 */
[----:B------:R-:W-:Y:S05]  /*e4f0*/  EXIT ;  /* 0x000000000000794d */ /* 0x000fea0003800000 */
.L_x_3350:
[----:B------:R-:W2:Y:S01]  /*e500*/  LDCU.U8 UR4, c[0x0][0x790] ;  /* 0x0000f200ff0477ac */ /* 0x000ea20008000000 */
[----:B------:R-:W3:Y:S01]  /*e510*/  LDCU.U8 UR5, c[0x0][0x791] ;  /* 0x0000f220ff0577ac */ /* 0x000ee20008000000 */
[----:B--2---:R-:W-:Y:S02]  /*e520*/  UISETP.NE.AND UP0, UPT, UR4, URZ, UPT ;  /* 0x000000ff0400728c */ /* 0x004fe4000bf05270 */
[----:B---3--:R-:W-:-:S07]  /*e530*/  UISETP.NE.AND UP1, UPT, UR5, URZ, UPT ;  /* 0x000000ff0500728c */ /* 0x008fce000bf25270 */
[----:B------:R-:W-:Y:S05]  /*e540*/  BRA.U !UP0, `(.L_x_3354) ;  /* 0x0000000108087547 */ /* 0x000fea000b800000 */
[----:B------:R-:W0:Y:S02]  /*e550*/  LDG.E R0, desc[UR36][R2.64] ;  /* 0x0000002402007981 */ /* 0x000e24000c1e1900 */
[----:B01----:R-:W-:-:S07]  /*e560*/  FADD.FTZ R7, R7, R0 ;  /* 0x0000000007077221 */ /* 0x003fce0000010000 */
.L_x_3354:
        /* <DEDUP_REMOVED lines=22> */
.L_x_3356:
[----:B------:R-:W2:Y:S02]  /*e6d0*/  LDCU.64 UR4, c[0x0][0x760] ;  /* 0x0000ec00ff0477ac */ /* 0x000ea40008000a00 */
[----:B--2---:R-:W-:-:S04]  /*e6e0*/  IADD3 R16, P0, PT, R16, UR4, RZ ;  /* 0x0000000410107c10 */ /* 0x004fc8000ff1e0ff */
[----:B------:R-:W-:-:S05]  /*e6f0*/  IADD3.X R17, PT, PT, RZ, UR5, RZ, P0, !PT ;  /* 0x00000005ff117c10 */ /* 0x000fca00087fe4ff */
[----:B------:R-:W-:Y:S01]  /*e700*/  STG.E desc[UR36][R16.64], R19 ;  /* 0x0000001310007986 */ /* 0x000fe2000c101924 */
[----:B------:R-:W-:Y:S05]  /*e710*/  EXIT ;  /* 0x000000000000794d */ /* 0x000fea0003800000 */
.L_x_3355:
[----:B------:R-:W-:Y:S01]  /*e720*/  STG.E desc[UR36][R2.64], R7 ;  /* 0x0000000702007986 */ /* 0x000fe2000c101924 */
[----:B------:R-:W-:Y:S05]  /*e730*/  EXIT ;  /* 0x000000000000794d */ /* 0x000fea0003800000 */
.L_x_3332:
        /* <DEDUP_REMOVED lines=24> */
.L_x_3358:
        /* <DEDUP_REMOVED lines=22> */
.L_x_3360:
[----:B------:R-:W0:Y:S02]  /*ea20*/  LDCU.64 UR4, c[0x0][0x760] ;  /* 0x0000ec00ff0477ac */ /* 0x000e240008000a00 */
[----:B0-----:R-:W-:-:S04]  /*ea30*/  IADD3 R18, P0, PT, R18, UR4, RZ ;  /* 0x0000000412127c10 */ /* 0x001fc8000ff1e0ff */
[----:B------:R-:W-:-:S05]  /*ea40*/  IADD3.X R19, PT, PT, RZ, UR5, RZ, P0, !PT ;  /* 0x00000005ff137c10 */ /* 0x000fca00087fe4ff */
[----:B------:R-:W-:Y:S01]  /*ea50*/  STG.E desc[UR36][R18.64], R17 ;  /* 0x0000001112007986 */ /* 0x000fe2000c101924 */
[----:B------:R-:W-:Y:S05]  /*ea60*/  EXIT ;  /* 0x000000000000794d */ /* 0x000fea0003800000 */
.L_x_3359:
[----:B------:R-:W-:Y:S01]  /*ea70*/  STG.E desc[UR36][R2.64], R9 ;  /* 0x0000000902007986 */ /* 0x000fe2000c101924 */
[----:B------:R-:W-:Y:S05]  /*ea80*/  EXIT ;  /* 0x000000000000794d */ /* 0x000fea0003800000 */
.L_x_3357:
[----:B------:R-:W0:Y:S01]  /*ea90*/  LDCU.U8 UR4, c[0x0][0x790] ;  /* 0x0000f200ff0477ac */ /* 0x000e220008000000 */
[----:B------:R-:W1:Y:S01]  /*eaa0*/  LDCU.U8 UR5, c[0x0][0x791] ;  /* 0x0000f220ff0577ac */ /* 0x000e620008000000 */
[----:B0-----:R-:W-:Y:S02]  /*eab0*/  UISETP.NE.AND UP0, UPT, UR4, URZ, UPT ;  /* 0x000000ff0400728c */ /* 0x001fe4000bf05270 */
[----:B-1----:R-:W-:-:S07]  /*eac0*/  UISETP.NE.AND UP1, UPT, UR5, URZ, UPT ;  /* 0x000000ff0500728c */ /* 0x002fce000bf25270 */
[----:B------:R-:W-:Y:S05]  /*ead0*/  BRA.U !UP0, `(.L_x_3361) ;  /* 0x0000000108087547 */ /* 0x000fea000b800000 */
[----:B------:R-:W2:Y:S02]  /*eae0*/  LDG.E R0, desc[UR36][R2.64] ;  /* 0x0000002402007981 */ /* 0x000ea4000c1e1900 */
[----:B--2---:R-:W-:-:S07]  /*eaf0*/  FADD.FTZ R9, R9, R0 ;  /* 0x0000000009097221 */ /* 0x004fce0000010000 */
.L_x_3361:
        /* <DEDUP_REMOVED lines=22> */
.L_x_3363:
[----:B------:R-:W0:Y:S02]  /*ec60*/  LDCU.64 UR4, c[0x0][0x760] ;  /* 0x0000ec00ff0477ac */ /* 0x000e240008000a00 */
[----:B0-----:R-:W-:-:S04]  /*ec70*/  IADD3 R18, P0, PT, R18, UR4, RZ ;  /* 0x0000000412127c10 */ /* 0x001fc8000ff1e0ff */
[----:B------:R-:W-:-:S05]  /*ec80*/  IADD3.X R19, PT, PT, RZ, UR5, RZ, P0, !PT ;  /* 0x00000005ff137c10 */ /* 0x000fca00087fe4ff */
[----:B------:R-:W-:Y:S01]  /*ec90*/  STG.E desc[UR36][R18.64], R17 ;  /* 0x0000001112007986 */ /* 0x000fe2000c101924 */
[----:B------:R-:W-:Y:S05]  /*eca0*/  EXIT ;  /* 0x000000000000794d */ /* 0x000fea0003800000 */
.L_x_3362:
[----:B------:R-:W-:Y:S01]  /*ecb0*/  STG.E desc[UR36][R2.64], R9 ;  /* 0x0000000902007986 */ /* 0x000fe2000c101924 */
[----:B------:R-:W-:Y:S05]  /*ecc0*/  EXIT ;  /* 0x000000000000794d */ /* 0x000fea0003800000 */
.L_x_3364:
        /* <DEDUP_REMOVED lines=11> */
.L_x_7295:


//--------------------- .text._ZN2at6native13reduce_kernelILi256ELi2ENS0_8ReduceOpIN3c104HalfENS0_7MeanOpsIS4_fffEEjfLi4ELi8EEEEEvT1_ --------------------------
	.section	.text._ZN2at6native13reduce_kernelILi256ELi2ENS0_8ReduceOpIN3c104HalfENS0_7MeanOpsIS4_fffEEjfLi4ELi8EEEEEvT1_,"ax",@progbits
	.align	128
        .global         _ZN2at6native13reduce_kernelILi256ELi2ENS0_8ReduceOpIN3c104HalfENS0_7MeanOpsIS4_fffEEjfLi4ELi8EEEEEvT1_
        .type           _ZN2at6native13reduce_kernelILi256ELi2ENS0_8ReduceOpIN3c104HalfENS0_7MeanOpsIS4_fffEEjfLi4ELi8EEEEEvT1_,@function
        .size           _ZN2at6native13reduce_kernelILi256ELi2ENS0_8ReduceOpIN3c104HalfENS0_7MeanOpsIS4_fffEEjfLi4ELi8EEEEEvT1_,(.L_x_7296 - _ZN2at6native13reduce_kernelILi256ELi2ENS0_8ReduceOpIN3c104HalfENS0_7MeanOpsIS4_fffEEjfLi4ELi8EEEEEvT1_)
        .other          _ZN2at6native13reduce_kernelILi256ELi2ENS0_8ReduceOpIN3c104HalfENS0_7MeanOpsIS4_fffEEjfLi4ELi8EEEEEvT1_,@"STO_CUDA_ENTRY STV_DEFAULT"
_ZN2at6native13reduce_kernelILi256ELi2ENS0_8ReduceOpIN3c104HalfENS0_7MeanOpsIS4_fffEEjfLi4ELi8EEEEEvT1_:
.text._ZN2at6native13reduce_kernelILi256ELi2ENS0_8ReduceOpIN3c104HalfENS0_7MeanOpsIS4_fffEEjfLi4ELi8EEEEEvT1_:
        /* <DEDUP_REMOVED lines=296> */
.L_x_3365:
        /* <DEDUP_REMOVED lines=32> */
.L_x_3369:
        /* <DEDUP_REMOVED lines=27> */
[----:B--2---:R-:W-:-:S05]  /*1630*/  HADD2.F32 R3, -RZ, R4.H0_H0 ;  /* 0x20000004ff037230 */ /* 0x004fca0000004100 */
[----:B0-----:R-:W-:-:S07]  /*1640*/  FADD.FTZ R3, R3, UR4 ;  /* 0x0000000403037e21 */ /* 0x001fce0008010000 */
.L_x_3373:
[----:B------:R-:W-:Y:S05]  /*1650*/  BSYNC.RECONVERGENT B1 ;  /* 0x0000000000017941 */ /* 0x000fea0003800200 */
.L_x_3372:
[----:B------:R-:W0:Y:S01]  /*1660*/  LDC R5, c[0x0][0x38c] ;  /* 0x0000e300ff057b82 */ /* 0x000e220000000800 */
[----:B------:R-:W-:-:S04]  /*1670*/  IADD3 R18, P0, PT, R18, 0x10, RZ ;  /* 0x0000001012127810 */ /* 0x000fc80007f1e0ff */
[----:B------:R-:W-:Y:S02]  /*1680*/  IADD3.X R19, PT, PT, RZ, R19, RZ, P0, !PT ;  /* 0x00000013ff137210 */ /* 0x000fe400007fe4ff */
[----:B0-----:R-:W-:-:S07]  /*1690*/  IADD3 R24, PT, PT, R6, -0x8, R5 ;  /* 0xfffffff806187810 */ /* 0x001fce0007ffe005 */
.L_x_3371:
[----:B------:R-:W-:Y:S05]  /*16a0*/  BSYNC.RECONVERGENT B0 ;  /* 0x0000000000007941 */ /* 0x000fea0003800200 */
.L_x_3370:
[----:B------:R-:W0:Y:S01]  /*16b0*/  LDC.64 R4, c[0x0][0x3a0] ;  /* 0x0000e800ff047b82 */ /* 0x000e220000000a00 */
[----:B------:R-:W-:Y:S01]  /*16c0*/  BSSY.RECONVERGENT B0, `(.L_x_3374) ;  /* 0x000002e000007945 */ /* 0x000fe20003800200 */
[--C-:B------:R-:W-:Y:S01]  /*16d0*/  IMAD.MOV.U32 R9, RZ, RZ, R8.reuse ;  /* 0x000000ffff097224 */ /* 0x100fe200078e0008 */
[-C--:B------:R-:W-:Y:S01]  /*16e0*/  MOV R10, R8.reuse ;  /* 0x00000008000a7202 */ /* 0x080fe20000000f00 */
[----:B------:R-:W-:Y:S01]  /*16f0*/  IMAD.MOV.U32 R12, RZ, RZ, R8 ;  /* 0x000000ffff0c7224 */ /* 0x000fe200078e0008 */
[-C--:B------:R-:W-:Y:S02]  /*1700*/  MOV R11, R8.reuse ;  /* 0x00000008000b7202 */ /* 0x080fe40000000f00 */
[----:B------:R-:W-:Y:S01]  /*1710*/  MOV R14, R8 ;  /* 0x00000008000e7202 */ /* 0x000fe20000000f00 */
        /* <DEDUP_REMOVED lines=12> */
[-C--:B------:R-:W-:Y:S01]  /*17e0*/  MOV R9, R8.reuse ;  /* 0x0000000800097202 */ /* 0x080fe20000000f00 */
[--C-:B------:R-:W-:Y:S01]  /*17f0*/  IMAD.MOV.U32 R10, RZ, RZ, R8.reuse ;  /* 0x000000ffff0a7224 */ /* 0x100fe200078e0008 */
[-C--:B------:R-:W-:Y:S01]  /*1800*/  MOV R11, R8.reuse ;  /* 0x00000008000b7202 */ /* 0x080fe20000000f00 */
[----:B------:R-:W-:Y:S01]  /*1810*/  IMAD.MOV.U32 R14, RZ, RZ, R8 ;  /* 0x000000ffff0e7224 */ /* 0x000fe200078e0008 */
[----:B------:R-:W-:-:S07]  /*1820*/  MOV R12, R8 ;  /* 0x00000008000c7202 */ /* 0x000fce0000000f00 */
.L_x_3376:
        /* <DEDUP_REMOVED lines=10> */
[----:B------:R-:W-:Y:S02]  /*18d0*/  HADD2.F32 R5, -RZ, R7.H0_H0 ;  /* 0x20000007ff057230 */ /* 0x000fe40000004100 */
[----:B------:R-:W-:Y:S01]  /*18e0*/  FADD.FTZ R11, R26, R11 ;  /* 0x0000000b1a0b7221 */ /* 0x000fe20000010000 */
[----:B------:R-:W-:-:S02]  /*18f0*/  HADD2.F32 R20, -RZ, R4.H0_H0 ;  /* 0x20000004ff147230 */ /* 0x000fc40000004100 */
[----:B------:R-:W-:Y:S01]  /*1900*/  FADD.FTZ R10, R25, R10 ;  /* 0x0000000a190a7221 */ /* 0x000fe20000010000 */
[----:B------:R-:W-:Y:S02]  /*1910*/  HADD2.F32 R15, -RZ, R4.H1_H1 ;  /* 0x30000004ff0f7230 */ /* 0x000fe40000004100 */
        /* <DEDUP_REMOVED lines=8> */
.L_x_3375:
[----:B------:R-:W-:Y:S05]  /*19a0*/  BSYNC.RECONVERGENT B0 ;  /* 0x0000000000007941 */ /* 0x000fea0003800200 */
.L_x_3374:
        /* <DEDUP_REMOVED lines=8> */
[----:B--2---:R-:W-:-:S05]  /*1a30*/  HADD2.F32 R4, -RZ, R18.H0_H0 ;  /* 0x20000012ff047230 */ /* 0x004fca0000004100 */
[----:B------:R-:W-:-:S07]  /*1a40*/  FADD.FTZ R3, R3, R4 ;  /* 0x0000000403037221 */ /* 0x000fce0000010000 */
.L_x_3378:
[----:B------:R-:W-:Y:S05]  /*1a50*/  BSYNC.RECONVERGENT B0 ;  /* 0x0000000000007941 */ /* 0x000fea0003800200 */
.L_x_3377:
        /* <DEDUP_REMOVED lines=9> */
.L_x_3368:
        /* <DEDUP_REMOVED lines=27> */
.L_x_3383:
[----:B------:R-:W-:Y:S02]  /*1ca0*/  SHF.R.U32.HI R26, RZ, 0x1, R24 ;  /* 0x00000001ff1a7819 */ /* 0x000fe40000011618 */
[----:B------:R-:W-:-:S03]  /*1cb0*/  IADD3 R24, PT, PT, R24, R3, RZ ;  /* 0x0000000318187210 */ /* 0x000fc60007ffe0ff */
[C---:B------:R-:W-:Y:S01]  /*1cc0*/  IMAD.IADD R4, R26.reuse, 0x1, R3 ;  /* 0x000000011a047824 */ /* 0x040fe200078e0203 */
[--C-:B------:R-:W-:Y:S01]  /*1cd0*/  SHF.R.U32.HI R7, RZ, 0x1, R24.reuse ;  /* 0x00000001ff077819 */ /* 0x100fe20000011618 */
[----:B------:R-:W-:Y:S02]  /*1ce0*/  IMAD R24, R3, 0x2, R24 ;  /* 0x0000000203187824 */ /* 0x000fe400078e0218 */
[----:B------:R-:W-:Y:S01]  /*1cf0*/  IMAD.WIDE.U32 R26, R26, 0x4, R18 ;  /* 0x000000041a1a7825 */ /* 0x000fe200078e0012 */
[----:B------:R-:W-:Y:S02]  /*1d00*/  SHF.L.U32 R5, R4, 0x2, RZ ;  /* 0x0000000204057819 */ /* 0x000fe400000006ff */
[----:B------:R-:W-:Y:S01]  /*1d10*/  SHF.R.U32.HI R4, RZ, 0x1e, R4 ;  /* 0x0000001eff047819 */ /* 0x000fe20000011604 */
[----:B------:R-:W-:Y:S01]  /*1d20*/  IMAD.WIDE.U32 R6, R7, 0x4, R18 ;  /* 0x0000000407067825 */ /* 0x000fe200078e0012 */
[----:B------:R-:W-:Y:S01]  /*1d30*/  LOP3.LUT R5, R5, 0xfffffffc, RZ, 0xc0, !PT ;  /* 0xfffffffc05057812 */ /* 0x000fe200078ec0ff */
[----:B------:R-:W2:Y:S01]  /*1d40*/  LDG.E R26, desc[UR36][R26.64] ;  /* 0x000000241a1a7981 */ /* 0x000ea2000c1e1900 */
[----:B------:R-:W-:-:S02]  /*1d50*/  SHF.R.U32.HI R9, RZ, 0x1, R24 ;  /* 0x00000001ff097819 */ /* 0x000fc40000011618 */
[----:B------:R-:W-:Y:S01]  /*1d60*/  LOP3.LUT R25, R4, 0x1, RZ, 0xc0, !PT ;  /* 0x0000000104197812 */ /* 0x000fe200078ec0ff */
[----:B------:R-:W3:Y:S01]  /*1d70*/  LDG.E R6, desc[UR36][R6.64] ;  /* 0x0000002406067981 */ /* 0x000ee2000c1e1900 */
[----:B------:R-:W-:Y:S01]  /*1d80*/  IADD3 R4, P0, PT, R18, R5, RZ ;  /* 0x0000000512047210 */ /* 0x000fe20007f1e0ff */
[----:B------:R-:W-:-:S03]  /*1d90*/  IMAD.WIDE.U32 R8, R9, 0x4, R18 ;  /* 0x0000000409087825 */ /* 0x000fc600078e0012 */
[----:B------:R-:W-:-:S03]  /*1da0*/  IADD3.X R5, PT, PT, R19, R25, RZ, P0, !PT ;  /* 0x0000001913057210 */ /* 0x000fc600007fe4ff */
[----:B------:R-:W4:Y:S04]  /*1db0*/  LDG.E R8, desc[UR36][R8.64] ;  /* 0x0000002408087981 */ /* 0x000f28000c1e1900 */
[----:B------:R1:W5:Y:S01]  /*1dc0*/  LDG.E R4, desc[UR36][R4.64] ;  /* 0x0000002404047981 */ /* 0x000362000c1e1900 */
[----:B------:R-:W-:-:S05]  /*1dd0*/  IADD3 R24, PT, PT, R24, R3, RZ ;  /* 0x0000000318187210 */ /* 0x000fca0007ffe0ff */
[----:B------:R-:W-:-:S05]  /*1de0*/  IMAD R29, R3, 0x3, R24 ;  /* 0x00000003031d7824 */ /* 0x000fca00078e0218 */
[----:B------:R-:W-:Y:S01]  /*1df0*/  ISETP.GE.U32.AND P0, PT, R29, R12, PT ;  /* 0x0000000c1d00720c */ /* 0x000fe20003f06070 */
[----:B--2---:R-:W-:Y:S02]  /*1e00*/  HADD2.F32 R28, -RZ, R26.H1_H1 ;  /* 0x3000001aff1c7230 */ /* 0x004fe40000004100 */
[----:B---3--:R-:W-:-:S03]  /*1e10*/  HADD2.F32 R30, -RZ, R6.H0_H0 ;  /* 0x20000006ff1e7230 */ /* 0x008fc60000004100 */
[----:B------:R-:W-:Y:S01]  /*1e20*/  FADD.FTZ R11, R28, R11 ;  /* 0x0000000b1c0b7221 */ /* 0x000fe20000010000 */
[----:B------:R-:W-:Y:S02]  /*1e30*/  HADD2.F32 R25, -RZ, R26.H0_H0 ;  /* 0x2000001aff197230 */ /* 0x000fe40000004100 */
[----:B-1----:R-:W-:Y:S02]  /*1e40*/  HADD2.F32 R5, -RZ, R6.H1_H1 ;  /* 0x30000006ff057230 */ /* 0x002fe40000004100 */
[----:B------:R-:W-:Y:S01]  /*1e50*/  FADD.FTZ R13, R30, R13 ;  /* 0x0000000d1e0d7221 */ /* 0x000fe20000010000 */
[--C-:B----4-:R-:W-:Y:S02]  /*1e60*/  HADD2.F32 R30, -RZ, R8.reuse.H0_H0 ;  /* 0x20000008ff1e7230 */ /* 0x110fe40000004100 */
[----:B------:R-:W-:Y:S02]  /*1e70*/  HADD2.F32 R9, -RZ, R8.H1_H1 ;  /* 0x30000008ff097230 */ /* 0x000fe40000004100 */
[----:B-----5:R-:W-:-:S02]  /*1e80*/  HADD2.F32 R28, -RZ, R4.H0_H0 ;  /* 0x20000004ff1c7230 */ /* 0x020fc40000004100 */
[----:B------:R-:W-:Y:S02]  /*1e90*/  HADD2.F32 R7, -RZ, R4.H1_H1 ;  /* 0x30000004ff077230 */ /* 0x000fe40000004100 */
        /* <DEDUP_REMOVED lines=8> */
.L_x_3382:
[----:B------:R-:W-:Y:S02]  /*1f20*/  PRMT R7, R6, 0x5410, R4 ;  /* 0x0000541006077816 */ /* 0x000fe40000000004 */
[----:B------:R-:W-:Y:S02]  /*1f30*/  PRMT R9, R4, 0x5432, R26 ;  /* 0x0000543204097816 */ /* 0x000fe4000000001a */
[----:B------:R-:W-:Y:S02]  /*1f40*/  PRMT R6, R8, 0x7610, R6 ;  /* 0x0000761008067816 */ /* 0x000fe40000000006 */
[----:B------:R-:W-:Y:S02]  /*1f50*/  PRMT R26, R26, 0x7632, R26 ;  /* 0x000076321a1a7816 */ /* 0x000fe4000000001a */
[----:B------:R-:W-:-:S07]  /*1f60*/  PRMT R8, R8, 0x7632, R8 ;  /* 0x0000763208087816 */ /* 0x000fce0000000008 */
.L_x_3381:
[----:B------:R-:W-:Y:S05]  /*1f70*/  BSYNC.RECONVERGENT B0 ;  /* 0x0000000000007941 */ /* 0x000fea0003800200 */
.L_x_3380:
        /* <DEDUP_REMOVED lines=8> */
[----:B--2---:R-:W-:Y:S02]  /*2000*/  PRMT R9, R9, 0x5410, R4 ;  /* 0x0000541009097816 */ /* 0x004fe40000000004 */
[----:B------:R-:W-:-:S09]  /*2010*/  PRMT R26, R4, 0x7632, R26 ;  /* 0x00007632041a7816 */ /* 0x000fd2000000001a */
[----:B------:R-:W-:Y:S05]  /*2020*/  @P1 BRA `(.L_x_3385) ;  /* 0x0000000000501947 */ /* 0x000fea0003800000 */
[----:B------:R-:W-:-:S05]  /*2030*/  SHF.R.U32.HI R5, RZ, 0x1, R25 ;  /* 0x00000001ff057819 */ /* 0x000fca0000011619 */
[----:B------:R-:W-:-:S06]  /*2040*/  IMAD.WIDE.U32 R4, R5, 0x4, R18 ;  /* 0x0000000405047825 */ /* 0x000fcc00078e0012 */
[----:B------:R-:W2:Y:S01]  /*2050*/  LDG.E R4, desc[UR36][R4.64] ;  /* 0x0000002404047981 */ /* 0x000ea2000c1e1900 */
[----:B------:R-:W-:-:S04]  /*2060*/  IADD3 R25, PT, PT, R25, R3, RZ ;  /* 0x0000000319197210 */ /* 0x000fc80007ffe0ff */
[----:B------:R-:W-:Y:S02]  /*2070*/  ISETP.GE.U32.AND P1, PT, R25, R12, PT ;  /* 0x0000000c1900720c */ /* 0x000fe40003f26070 */
[----:B--2---:R-:W-:Y:S02]  /*2080*/  PRMT R7, R4, 0x7610, R7 ;  /* 0x0000761004077816 */ /* 0x004fe40000000007 */
        /* <DEDUP_REMOVED lines=10> */
[----:B--2---:R-:W-:Y:S02]  /*2130*/  PRMT R7, R7, 0x5410, R4 ;  /* 0x0000541007077816 */ /* 0x004fe40000000004 */
[----:B------:R-:W-:Y:S02]  /*2140*/  PRMT R9, R4, 0x7632, R9 ;  /* 0x0000763204097816 */ /* 0x000fe40000000009 */
[C---:B---3--:R-:W-:Y:S02]  /*2150*/  @!P1 PRMT R6, R18.reuse, 0x7610, R6 ;  /* 0x0000761012069816 */ /* 0x048fe40000000006 */
[----:B------:R-:W-:-:S07]  /*2160*/  @!P1 PRMT R8, R18, 0x7632, R8 ;  /* 0x0000763212089816 */ /* 0x000fce0000000008 */
.L_x_3385:
[----:B------:R-:W-:Y:S05]  /*2170*/  BSYNC.RECONVERGENT B0 ;  /* 0x0000000000007941 */ /* 0x000fea0003800200 */
.L_x_3384:
[----:B------:R-:W-:Y:S04]  /*2180*/  BSSY.RECONVERGENT B0, `(.L_x_3386) ;  /* 0x000001a000007945 */ /* 0x000fe80003800200 */
[----:B------:R-:W-:Y:S05]  /*2190*/  @P0 BRA `(.L_x_3387) ;  /* 0x0000000000600947 */ /* 0x000fea0003800000 */
[----:B------:R-:W-:Y:S02]  /*21a0*/  IMAD.IADD R18, R24, 0x1, R3 ;  /* 0x0000000118127824 */ /* 0x000fe400078e0203 */
[----:B------:R-:W-:Y:S02]  /*21b0*/  HADD2.F32 R5, -RZ, R9.H1_H1 ;  /* 0x30000009ff057230 */ /* 0x000fe40000004100 */
[----:B------:R-:W-:Y:S01]  /*21c0*/  HADD2.F32 R26, -RZ, R26.H0_H0 ;  /* 0x2000001aff1a7230 */ /* 0x000fe20000004100 */
[----:B------:R-:W-:Y:S02]  /*21d0*/  ISETP.GE.U32.AND P0, PT, R18, R12, PT ;  /* 0x0000000c1200720c */ /* 0x000fe40003f06070 */
[----:B------:R-:W-:Y:S02]  /*21e0*/  FADD.FTZ R10, R10, R5 ;  /* 0x000000050a0a7221 */ /* 0x000fe40000010000 */
[----:B------:R-:W-:-:S09]  /*21f0*/  FADD.FTZ R11, R11, R26 ;  /* 0x0000001a0b0b7221 */ /* 0x000fd20000010000 */
[----:B------:R-:W-:Y:S05]  /*2200*/  @P0 BRA `(.L_x_3387) ;  /* 0x0000000000440947 */ /* 0x000fea0003800000 */
[----:B------:R-:W-:Y:S01]  /*2210*/  IADD3 R18, PT, PT, R18, R3, RZ ;  /* 0x0000000312127210 */ /* 0x000fe20007ffe0ff */
[----:B------:R-:W-:Y:S02]  /*2220*/  HADD2.F32 R4, -RZ, R7.H0_H0 ;  /* 0x20000007ff047230 */ /* 0x000fe40000004100 */
[----:B------:R-:W-:Y:S01]  /*2230*/  HADD2.F32 R5, -RZ, R6.H1_H1 ;  /* 0x30000006ff057230 */ /* 0x000fe20000004100 */
[----:B------:R-:W-:Y:S02]  /*2240*/  ISETP.GE.U32.AND P0, PT, R18, R12, PT ;  /* 0x0000000c1200720c */ /* 0x000fe40003f06070 */
[----:B------:R-:W-:Y:S02]  /*2250*/  FADD.FTZ R13, R13, R4 ;  /* 0x000000040d0d7221 */ /* 0x000fe40000010000 */
[----:B------:R-:W-:-:S09]  /*2260*/  FADD.FTZ R14, R14, R5 ;  /* 0x000000050e0e7221 */ /* 0x000fd20000010000 */
[----:B------:R-:W-:Y:S05]  /*2270*/  @P0 BRA `(.L_x_3387) ;  /* 0x0000000000280947 */ /* 0x000fea0003800000 */
[----:B------:R-:W-:Y:S01]  /*2280*/  IADD3 R3, PT, PT, R18, R3, RZ ;  /* 0x0000000312037210 */ /* 0x000fe20007ffe0ff */
[----:B------:R-:W-:Y:S02]  /*2290*/  HADD2.F32 R4, -RZ, R7.H1_H1 ;  /* 0x30000007ff047230 */ /* 0x000fe40000004100 */
[----:B------:R-:W-:Y:S01]  /*22a0*/  HADD2.F32 R9, -RZ, R9.H0_H0 ;  /* 0x20000009ff097230 */ /* 0x000fe20000004100 */
[----:B------:R-:W-:Y:S02]  /*22b0*/  ISETP.GE.U32.AND P0, PT, R3, R12, PT ;  /* 0x0000000c0300720c */ /* 0x000fe40003f06070 */
[----:B------:R-:W-:Y:S02]  /*22c0*/  FADD.FTZ R15, R15, R4 ;  /* 0x000000040f0f7221 */ /* 0x000fe40000010000 */
[----:B------:R-:W-:-:S09]  /*22d0*/  FADD.FTZ R20, R20, R9 ;  /* 0x0000000914147221 */ /* 0x000fd20000010000 */
[----:B------:R-:W-:Y:S02]  /*22e0*/  @!P0 HADD2.F32 R6, -RZ, R6.H0_H0 ;  /* 0x20000006ff068230 */ /* 0x000fe40000004100 */
[----:B------:R-:W-:-:S03]  /*22f0*/  @!P0 HADD2.F32 R3, -RZ, R8.H0_H0 ;  /* 0x20000008ff038230 */ /* 0x000fc60000004100 */
[----:B------:R-:W-:Y:S02]  /*2300*/  @!P0 FADD.FTZ R21, R21, R6 ;  /* 0x0000000615158221 */ /* 0x000fe40000010000 */
[----:B------:R-:W-:-:S07]  /*2310*/  @!P0 FADD.FTZ R0, R0, R3 ;  /* 0x0000000300008221 */ /* 0x000fce0000010000 */
.L_x_3387:
[----:B------:R-:W-:Y:S05]  /*2320*/  BSYNC.RECONVERGENT B0 ;  /* 0x0000000000007941 */ /* 0x000fea0003800200 */
.L_x_3386:
[----:B------:R-:W-:Y:S01]  /*2330*/  FADD.FTZ R10, R10, R13 ;  /* 0x0000000d0a0a7221 */ /* 0x000fe20000010000 */
[----:B------:R-:W-:-:S03]  /*2340*/  FADD.FTZ R11, R11, R14 ;  /* 0x0000000e0b0b7221 */ /* 0x000fc60000010000 */
[----:B------:R-:W-:Y:S01]  /*2350*/  FADD.FTZ R10, R10, R15 ;  /* 0x0000000f0a0a7221 */ /* 0x000fe20000010000 */
[----:B------:R-:W-:-:S03]  /*2360*/  FADD.FTZ R11, R11, R20 ;  /* 0x000000140b0b7221 */ /* 0x000fc60000010000 */
[----:B------:R-:W-:Y:S01]  /*2370*/  FADD.FTZ R18, R10, R21 ;  /* 0x000000150a127221 */ /* 0x000fe20000010000 */
[----:B------:R-:W-:Y:S01]  /*2380*/  FADD.FTZ R19, R11, R0 ;  /* 0x000000000b137221 */ /* 0x000fe20000010000 */
[----:B------:R-:W-:Y:S06]  /*2390*/  BRA `(.L_x_3367) ;  /* 0x0000009400907947 */ /* 0x000fec0003800000 */
.L_x_3379:
        /* <DEDUP_REMOVED lines=23> */
.L_x_3392:
[----:B------:R-:W-:Y:S01]  /*2510*/  IADD3 R4, PT, PT, R28, R3, RZ ;  /* 0x000000031c047210 */ /* 0x000fe20007ffe0ff */
[----:B------:R-:W-:-:S04]  /*2520*/  IMAD R28, R26, R28, RZ ;  /* 0x0000001c1a1c7224 */ /* 0x000fc800078e02ff */
[----:B------:R-:W-:Y:S01]  /*2530*/  IMAD R6, R26, R4, RZ ;  /* 0x000000041a067224 */ /* 0x000fe200078e02ff */
[----:B------:R-:W-:Y:S01]  /*2540*/  SHF.R.U32.HI R5, RZ, 0x1, R28 ;  /* 0x00000001ff057819 */ /* 0x000fe2000001161c */
[----:B------:R-:W-:-:S03]  /*2550*/  IMAD.IADD R4, R4, 0x1, R3 ;  /* 0x0000000104047824 */ /* 0x000fc600078e0203 */
[----:B------:R-:W-:Y:S01]  /*2560*/  SHF.R.U32.HI R7, RZ, 0x1, R6 ;  /* 0x00000001ff077819 */ /* 0x000fe20000011606 */
[----:B------:R-:W-:Y:S01]  /*2570*/  IMAD R8, R26, R4, RZ ;  /* 0x000000041a087224 */ /* 0x000fe200078e02ff */
[----:B------:R-:W-:Y:S01]  /*2580*/  IADD3 R28, PT, PT, R4, R3, RZ ;  /* 0x00000003041c7210 */ /* 0x000fe20007ffe0ff */
[----:B------:R-:W-:-:S03]  /*2590*/  IMAD.WIDE.U32 R4, R5, 0x4, R18 ;  /* 0x0000000405047825 */ /* 0x000fc600078e0012 */
[----:B------:R-:W-:Y:S01]  /*25a0*/  SHF.R.U32.HI R9, RZ, 0x1, R8 ;  /* 0x00000001ff097819 */ /* 0x000fe20000011608 */
[----:B------:R-:W-:Y:S02]  /*25b0*/  IMAD R10, R26, R28, RZ ;  /* 0x0000001c1a0a7224 */ /* 0x000fe400078e02ff */
[----:B------:R-:W-:Y:S01]  /*25c0*/  IMAD.WIDE.U32 R6, R7, 0x4, R18 ;  /* 0x0000000407067825 */ /* 0x000fe200078e0012 */
[----:B------:R-:W2:Y:S02]  /*25d0*/  LDG.E R4, desc[UR36][R4.64] ;  /* 0x0000002404047981 */ /* 0x000ea4000c1e1900 */
[----:B------:R-:W-:Y:S01]  /*25e0*/  SHF.R.U32.HI R11, RZ, 0x1, R10 ;  /* 0x00000001ff0b7819 */ /* 0x000fe2000001160a */
        /* <DEDUP_REMOVED lines=8> */
[--C-:B--2---:R-:W-:Y:S02]  /*2670*/  HADD2.F32 R30, -RZ, R4.reuse.H0_H0 ;  /* 0x20000004ff1e7230 */ /* 0x104fe40000004100 */
[----:B------:R-:W-:Y:S02]  /*2680*/  HADD2.F32 R27, -RZ, R4.H1_H1 ;  /* 0x30000004ff1b7230 */ /* 0x000fe40000004100 */
[--C-:B---3--:R-:W-:Y:S02]  /*2690*/  HADD2.F32 R5, -RZ, R6.reuse.H0_H0 ;  /* 0x20000006ff057230 */ /* 0x108fe40000004100 */
[----:B------:R-:W-:Y:S01]  /*26a0*/  FADD.FTZ R13, R30, R13 ;  /* 0x0000000d1e0d7221 */ /* 0x000fe20000010000 */
[----:B------:R-:W-:Y:S02]  /*26b0*/  HADD2.F32 R30, -RZ, R6.H1_H1 ;  /* 0x30000006ff1e7230 */ /* 0x000fe40000004100 */
[----:B------:R-:W-:Y:S01]  /*26c0*/  FADD.FTZ R14, R27, R14 ;  /* 0x0000000e1b0e7221 */ /* 0x000fe20000010000 */
[----:B----4-:R-:W-:-:S02]  /*26d0*/  HADD2.F32 R32, -RZ, R8.H0_H0 ;  /* 0x20000008ff207230 */ /* 0x010fc40000004100 */
[----:B------:R-:W-:Y:S01]  /*26e0*/  FADD.FTZ R20, R5, R20 ;  /* 0x0000001405147221 */ /* 0x000fe20000010000 */
[----:B------:R-:W-:Y:S02]  /*26f0*/  HADD2.F32 R5, -RZ, R8.H1_H1 ;  /* 0x30000008ff057230 */ /* 0x000fe40000004100 */
[----:B------:R-:W-:Y:S01]  /*2700*/  FADD.FTZ R15, R30, R15 ;  /* 0x0000000f1e0f7221 */ /* 0x000fe20000010000 */
[--C-:B-----5:R-:W-:Y:S02]  /*2710*/  HADD2.F32 R34, -RZ, R10.reuse.H0_H0 ;  /* 0x2000000aff227230 */ /* 0x120fe40000004100 */
[----:B------:R-:W-:Y:S01]  /*2720*/  FADD.FTZ R21, R32, R21 ;  /* 0x0000001520157221 */ /* 0x000fe20000010000 */
[----:B------:R-:W-:Y:S02]  /*2730*/  HADD2.F32 R7, -RZ, R10.H1_H1 ;  /* 0x3000000aff077230 */ /* 0x000fe40000004100 */
[----:B------:R-:W-:Y:S01]  /*2740*/  FADD.FTZ R24, R5, R24 ;  /* 0x0000001805187221 */ /* 0x000fe20000010000 */
[----:B------:R-:W-:-:S02]  /*2750*/  FADD.FTZ R25, R34, R25 ;  /* 0x0000001922197221 */ /* 0x000fc40000010000 */
[----:B------:R-:W-:Y:S01]  /*2760*/  FADD.FTZ R0, R7, R0 ;  /* 0x0000000007007221 */ /* 0x000fe20000010000 */
[----:B------:R-:W-:Y:S06]  /*2770*/  @!P0 BRA `(.L_x_3392) ;  /* 0xfffffffc00648947 */ /* 0x000fec000383ffff */
[----:B------:R-:W-:Y:S05]  /*2780*/  BSYNC.RECONVERGENT B1 ;  /* 0x0000000000017941 */ /* 0x000fea0003800200 */
.L_x_3391:
[----:B------:R-:W-:Y:S02]  /*2790*/  PRMT R7, R6, 0x5410, R8 ;  /* 0x0000541006077816 */ /* 0x000fe40000000008 */
[----:B------:R-:W-:Y:S02]  /*27a0*/  PRMT R6, R10, 0x7610, R6 ;  /* 0x000076100a067816 */ /* 0x000fe40000000006 */
[----:B------:R-:W-:Y:S02]  /*27b0*/  PRMT R9, R4, 0x7610, R4 ;  /* 0x0000761004097816 */ /* 0x000fe40000000004 */
[----:B------:R-:W-:Y:S02]  /*27c0*/  PRMT R8, R8, 0x7632, R8 ;  /* 0x0000763208087816 */ /* 0x000fe40000000008 */
[----:B------:R-:W-:-:S07]  /*27d0*/  PRMT R10, R10, 0x7632, R10 ;  /* 0x000076320a0a7816 */ /* 0x000fce000000000a */
.L_x_3390:
[----:B------:R-:W-:Y:S05]  /*27e0*/  BSYNC.RECONVERGENT B0 ;  /* 0x0000000000007941 */ /* 0x000fea0003800200 */
.L_x_3389:
        /* <DEDUP_REMOVED lines=9> */
[----:B--2---:R-:W-:-:S11]  /*2880*/  PRMT R9, R4, 0x7610, R4 ;  /* 0x0000761004097816 */ /* 0x004fd60000000004 */
[----:B------:R-:W-:Y:S05]  /*2890*/  @P1 BRA `(.L_x_3394) ;  /* 0x00000000005c1947 */ /* 0x000fea0003800000 */
[----:B------:R-:W-:-:S05]  /*28a0*/  IMAD R4, R26, R11, RZ ;  /* 0x0000000b1a047224 */ /* 0x000fca00078e02ff */
        /* <DEDUP_REMOVED lines=18> */
[----:B--2---:R-:W-:Y:S02]  /*29d0*/  PRMT R7, R7, 0x5410, R4 ;  /* 0x0000541007077816 */ /* 0x004fe40000000004 */
[----:B------:R-:W-:Y:S02]  /*29e0*/  PRMT R8, R4, 0x7632, R8 ;  /* 0x0000763204087816 */ /* 0x000fe40000000008 */
[----:B---3--:R-:W-:-:S02]  /*29f0*/  @!P1 PRMT R6, R18, 0x7610, R6 ;  /* 0x0000761012069816 */ /* 0x008fc40000000006 */
[----:B------:R-:W-:-:S07]  /*2a00*/  @!P1 PRMT R10, R18, 0x7632, R10 ;  /* 0x00007632120a9816 */ /* 0x000fce000000000a */
.L_x_3394:
[----:B------:R-:W-:Y:S05]  /*2a10*/  BSYNC.RECONVERGENT B0 ;  /* 0x0000000000007941 */ /* 0x000fea0003800200 */
.L_x_3393:
[----:B------:R-:W-:Y:S04]  /*2a20*/  BSSY.RECONVERGENT B0, `(.L_x_3395) ;  /* 0x000001a000007945 */ /* 0x000fe80003800200 */
[----:B------:R-:W-:Y:S05]  /*2a30*/  @P0 BRA `(.L_x_3396) ;  /* 0x0000000000600947 */ /* 0x000fea0003800000 */
[----:B------:R-:W-:Y:S02]  /*2a40*/  IMAD.IADD R28, R28, 0x1, R3 ;  /* 0x000000011c1c7824 */ /* 0x000fe400078e0203 */
[--C-:B------:R-:W-:Y:S02]  /*2a50*/  HADD2.F32 R4, -RZ, R9.reuse.H0_H0 ;  /* 0x20000009ff047230 */ /* 0x100fe40000004100 */
[----:B------:R-:W-:Y:S01]  /*2a60*/  HADD2.F32 R9, -RZ, R9.H1_H1 ;  /* 0x30000009ff097230 */ /* 0x000fe20000004100 */
        /* <DEDUP_REMOVED lines=12> */
[----:B------:R-:W-:-:S03]  /*2b30*/  HADD2.F32 R4, -RZ, R7.H1_H1 ;  /* 0x30000007ff047230 */ /* 0x000fc60000004100 */
[----:B------:R-:W-:Y:S01]  /*2b40*/  ISETP.GE.U32.AND P0, PT, R3, R12, PT ;  /* 0x0000000c0300720c */ /* 0x000fe20003f06070 */
[----:B------:R-:W-:Y:S02]  /*2b50*/  HADD2.F32 R3, -RZ, R8.H0_H0 ;  /* 0x20000008ff037230 */ /* 0x000fe40000004100 */
[----:B------:R-:W-:-:S03]  /*2b60*/  FADD.FTZ R21, R21, R4 ;  /* 0x0000000415157221 */ /* 0x000fc60000010000 */
[----:B------:R-:W-:-:S07]  /*2b70*/  FADD.FTZ R24, R24, R3 ;  /* 0x0000000318187221 */ /* 0x000fce0000010000 */
[----:B------:R-:W-:Y:S02]  /*2b80*/  @!P0 HADD2.F32 R6, -RZ, R6.H0_H0 ;  /* 0x20000006ff068230 */ /* 0x000fe40000004100 */
[----:B------:R-:W-:-:S03]  /*2b90*/  @!P0 HADD2.F32 R5, -RZ, R10.H0_H0 ;  /* 0x2000000aff058230 */ /* 0x000fc60000004100 */
[----:B------:R-:W-:Y:S02]  /*2ba0*/  @!P0 FADD.FTZ R25, R25, R6 ;  /* 0x0000000619198221 */ /* 0x000fe40000010000 */
[----:B------:R-:W-:-:S07]  /*2bb0*/  @!P0 FADD.FTZ R0, R0, R5 ;  /* 0x0000000500008221 */ /* 0x000fce0000010000 */
.L_x_3396:
[----:B------:R-:W-:Y:S05]  /*2bc0*/  BSYNC.RECONVERGENT B0 ;  /* 0x0000000000007941 */ /* 0x000fea0003800200 */
.L_x_3395:
[----:B------:R-:W-:Y:S01]  /*2bd0*/  FADD.FTZ R20, R13, R20 ;  /* 0x000000140d147221 */ /* 0x000fe20000010000 */
[----:B------:R-:W-:-:S03]  /*2be0*/  FADD.FTZ R15, R14, R15 ;  /* 0x0000000f0e0f7221 */ /* 0x000fc60000010000 */
[----:B------:R-:W-:Y:S01]  /*2bf0*/  FADD.FTZ R20, R20, R21 ;  /* 0x0000001514147221 */ /* 0x000fe20000010000 */
[----:B------:R-:W-:-:S03]  /*2c00*/  FADD.FTZ R15, R15, R24 ;  /* 0x000000180f0f7221 */ /* 0x000fc60000010000 */
[----:B------:R-:W-:Y:S01]  /*2c10*/  FADD.FTZ R18, R20, R25 ;  /* 0x0000001914127221 */ /* 0x000fe20000010000 */
[----:B------:R-:W-:Y:S01]  /*2c20*/  FADD.FTZ R19, R15, R0 ;  /* 0x000000000f137221 */ /* 0x000fe20000010000 */
[----:B------:R-:W-:Y:S06]  /*2c30*/  BRA `(.L_x_3367) ;  /* 0x0000008c00687947 */ /* 0x000fec0003800000 */
.L_x_3388:
        /* <DEDUP_REMOVED lines=26> */
.L_x_3404:
[--C-:B-----5:R-:W-:Y:S01]  /*2de0*/  @!P0 PRMT R30, R30, 0x5410, R24.reuse ;  /* 0x000054101e1e8816 */ /* 0x120fe20000000018 */
[----:B------:R-:W1:Y:S01]  /*2df0*/  LDCU UR4, c[0x0][0x394] ;  /* 0x00007280ff0477ac */ /* 0x000e620008000800 */
[--C-:B------:R-:W-:Y:S02]  /*2e00*/  @!P0 PRMT R31, R31, 0x7610, R24.reuse ;  /* 0x000076101f1f8816 */ /* 0x100fe40000000018 */
[--C-:B------:R-:W-:Y:S02]  /*2e10*/  @!P0 PRMT R29, R29, 0x7610, R24.reuse ;  /* 0x000076101d1d8816 */ /* 0x100fe40000000018 */
[----:B------:R-:W-:Y:S02]  /*2e20*/  @!P0 PRMT R28, R28, 0x7610, R24 ;  /* 0x000076101c1c8816 */ /* 0x000fe40000000018 */
[C---:B------:R-:W-:Y:S02]  /*2e30*/  @!P0 PRMT R30, R24.reuse, 0x7632, R30 ;  /* 0x00007632181e8816 */ /* 0x040fe4000000001e */
[----:B------:R-:W-:-:S02]  /*2e40*/  @!P0 PRMT R31, R24, 0x7610, R31 ;  /* 0x00007610181f8816 */ /* 0x000fc4000000001f */
[C---:B------:R-:W-:Y:S02]  /*2e50*/  @!P0 PRMT R29, R24.reuse, 0x7610, R29 ;  /* 0x00007610181d8816 */ /* 0x040fe4000000001d */
[----:B------:R-:W-:Y:S01]  /*2e60*/  @!P0 PRMT R28, R24, 0x7610, R28 ;  /* 0x00007610181c8816 */ /* 0x000fe2000000001c */
[----:B0-----:R-:W-:Y:S06]  /*2e70*/  @!P0 BRA `(.L_x_3399) ;  /* 0x0000004000088947 */ /* 0x001fec0003800000 */
[----:B------:R-:W2:Y:S01]  /*2e80*/  LDCU.64 UR30, c[0x0][0x3d0] ;  /* 0x00007a00ff1e77ac */ /* 0x000ea20008000a00 */
[----:B------:R-:W-:Y:S01]  /*2e90*/  HFMA2 R10, -RZ, RZ, 0, 0 ;  /* 0x00000000ff0a7431 */ /* 0x000fe200000001ff */
        /* <DEDUP_REMOVED lines=283> */
[----:B------:R-:W-:Y:S02]  /*4050*/  @P1 MOV R20, RZ ;  /* 0x000000ff00141202 */ /* 0x000fe40000000f00 */
[----:B------:R-:W-:-:S03]  /*4060*/  IADD3 R12, PT, PT, -R21, RZ, RZ ;  /* 0x000000ff150c7210 */ /* 0x000fc60007ffe1ff */
[----:B------:R-:W3:Y:S01]  /*4070*/  @P1 LDC R26, c[0x0][0x558] ;  /* 0x00015600ff1a1b82 */ /* 0x000ee20000000800 */
[----:B--2---:R-:W-:-:S05]  /*4080*/  @P1 IMAD.HI.U32 R14, R21, R14, R20 ;  /* 0x0000000e150e1227 */ /* 0x004fca00078e0014 */
[----:B------:R-:W-:Y:S01]  /*4090*/  @P1 SHF.R.U32.HI R14, RZ, R15, R14 ;  /* 0x0000000fff0e1219 */ /* 0x000fe2000001160e */
[----:B------:R-:W-:-:S03]  /*40a0*/  IMAD R15, R12, UR52, R29 ;  /* 0x000000340c0f7c24 */ /* 0x000fc6000f8e021d */
[----:B------:R-:W-:Y:S01]  /*40b0*/  @P1 IADD3 R20, PT, PT, -R14, RZ, RZ ;  /* 0x000000ff0e141210 */ /* 0x000fe20007ffe1ff */
[----:B------:R-:W-:-:S04]  /*40c0*/  IMAD R10, R15, UR27, R10 ;  /* 0x0000001b0f0a7c24 */ /* 0x000fc8000f8e020a */
[----:B0-----:R-:W-:-:S04]  /*40d0*/  @P1 IMAD R21, R20, R27, R21 ;  /* 0x0000001b14151224 */ /* 0x001fc800078e0215 */
[----:B---3--:R-:W-:-:S07]  /*40e0*/  @P1 IMAD R10, R21, R26, R10 ;  /* 0x0000001a150a1224 */ /* 0x008fce00078e020a */
.L_x_3400:
[----:B------:R-:W-:-:S04]  /*40f0*/  LOP3.LUT R15, R10, 0xfffffffc, RZ, 0xc0, !PT ;  /* 0xfffffffc0a0f7812 */ /* 0x000fc800078ec0ff */
[----:B------:R-:W-:-:S05]  /*4100*/  IADD3 R14, P1, PT, R15, R18, RZ ;  /* 0x000000120f0e7210 */ /* 0x000fca0007f3e0ff */
[----:B------:R-:W-:-:S05]  /*4110*/  IMAD.X R15, RZ, RZ, R19, P1 ;  /* 0x000000ffff0f7224 */ /* 0x000fca00008e0613 */
[----:B------:R-:W2:Y:S01]  /*4120*/  LDG.E R14, desc[UR36][R14.64] ;  /* 0x000000240e0e7981 */ /* 0x000ea2000c1e1900 */
[----:B-1----:R-:W-:Y:S02]  /*4130*/  IADD3 R27, PT, PT, R11, UR4, RZ ;  /* 0x000000040b1b7c10 */ /* 0x002fe4000fffe0ff */
[----:B------:R-:W-:-:S05]  /*4140*/  MOV R26, RZ ;  /* 0x000000ff001a7202 */ /* 0x000fca0000000f00 */
[----:B------:R-:W-:-:S05]  /*4150*/  IMAD.HI.U32 R10, R27, UR30, R26 ;  /* 0x0000001e1b0a7c27 */ /* 0x000fca000f8e001a */
[----:B------:R-:W-:-:S04]  /*4160*/  SHF.R.U32.HI R20, RZ, UR31, R10 ;  /* 0x0000001fff147c19 */ /* 0x000fc8000801160a */
[----:B------:R-:W-:-:S05]  /*4170*/  IADD3 R21, PT, PT, -R20, RZ, RZ ;  /* 0x000000ff14157210 */ /* 0x000fca0007ffe1ff */
[----:B------:R-:W-:-:S04]  /*4180*/  IMAD R10, R21, UR29, R27 ;  /* 0x0000001d150a7c24 */ /* 0x000fc8000f8e021b */
[----:B------:R-:W-:Y:S01]  /*4190*/  IMAD R10, R10, UR5, RZ ;  /* 0x000000050a0a7c24 */ /* 0x000fe2000f8e02ff */
[----:B--2---:R-:W-:Y:S01]  /*41a0*/  PRMT R28, R14, 0x7610, R14 ;  /* 0x000076100e1c7816 */ /* 0x004fe2000000000e */
        /* <DEDUP_REMOVED lines=230> */
.L_x_3401:
[----:B------:R-:W-:-:S04]  /*5010*/  LOP3.LUT R15, R10, 0xfffffffc, RZ, 0xc0, !PT ;  /* 0xfffffffc0a0f7812 */ /* 0x000fc800078ec0ff */
[----:B------:R-:W-:-:S04]  /*5020*/  IADD3 R14, P1, PT, R15, R18, RZ ;  /* 0x000000120f0e7210 */ /* 0x000fc80007f3e0ff */
[----:B------:R-:W-:-:S05]  /*5030*/  IADD3.X R15, PT, PT, RZ, R19, RZ, P1, !PT ;  /* 0x00000013ff0f7210 */ /* 0x000fca0000ffe4ff */
[----:B------:R-:W2:Y:S01]  /*5040*/  LDG.E R14, desc[UR36][R14.64] ;  /* 0x000000240e0e7981 */ /* 0x000ea2000c1e1900 */
[----:B------:R-:W-:Y:S01]  /*5050*/  MOV R26, RZ ;  /* 0x000000ff001a7202 */ /* 0x000fe20000000f00 */
[----:B------:R-:W-:-:S04]  /*5060*/  VIADD R27, R27, UR4 ;  /* 0x000000041b1b7c36 */ /* 0x000fc80008000000 */
[----:B------:R-:W-:-:S05]  /*5070*/  IMAD.HI.U32 R10, R27, UR30, R26 ;  /* 0x0000001e1b0a7c27 */ /* 0x000fca000f8e001a */
[----:B------:R-:W-:-:S04]  /*5080*/  SHF.R.U32.HI R20, RZ, UR31, R10 ;  /* 0x0000001fff147c19 */ /* 0x000fc8000801160a */
[----:B------:R-:W-:-:S05]  /*5090*/  IADD3 R21, PT, PT, -R20, RZ, RZ ;  /* 0x000000ff14157210 */ /* 0x000fca0007ffe1ff */
[----:B------:R-:W-:-:S04]  /*50a0*/  IMAD R10, R21, UR29, R27 ;  /* 0x0000001d150a7c24 */ /* 0x000fc8000f8e021b */
[----:B------:R-:W-:Y:S01]  /*50b0*/  IMAD R10, R10, UR5, RZ ;  /* 0x000000050a0a7c24 */ /* 0x000fe2000f8e02ff */
[----:B--2---:R-:W-:Y:S01]  /*50c0*/  PRMT R29, R14, 0x7610, R14 ;  /* 0x000076100e1d7816 */ /* 0x004fe2000000000e */
        /* <DEDUP_REMOVED lines=230> */
.L_x_3402:
[----:B------:R-:W-:-:S04]  /*5f30*/  LOP3.LUT R15, R10, 0xfffffffc, RZ, 0xc0, !PT ;  /* 0xfffffffc0a0f7812 */ /* 0x000fc800078ec0ff */
[----:B------:R-:W-:-:S04]  /*5f40*/  IADD3 R14, P1, PT, R15, R18, RZ ;  /* 0x000000120f0e7210 */ /* 0x000fc80007f3e0ff */
[----:B------:R-:W-:-:S05]  /*5f50*/  IADD3.X R15, PT, PT, RZ, R19, RZ, P1, !PT ;  /* 0x00000013ff0f7210 */ /* 0x000fca0000ffe4ff */
        /* <DEDUP_REMOVED lines=8> */
[----:B--2---:R-:W-:Y:S01]  /*5fe0*/  PRMT R31, R14, 0x7610, R14 ;  /* 0x000076100e1f7816 */ /* 0x004fe2000000000e */
        /* <DEDUP_REMOVED lines=230> */
.L_x_3403:
[----:B------:R-:W-:-:S04]  /*6e50*/  LOP3.LUT R15, R10, 0xfffffffc, RZ, 0xc0, !PT ;  /* 0xfffffffc0a0f7812 */ /* 0x000fc800078ec0ff */
[----:B------:R-:W-:-:S04]  /*6e60*/  IADD3 R14, P1, PT, R15, R18, RZ ;  /* 0x000000120f0e7210 */ /* 0x000fc80007f3e0ff */
[----:B------:R-:W-:-:S05]  /*6e70*/  IADD3.X R15, PT, PT, RZ, R19, RZ, P1, !PT ;  /* 0x00000013ff0f7210 */ /* 0x000fca0000ffe4ff */
[----:B------:R-:W2:Y:S02]  /*6e80*/  LDG.E R14, desc[UR36][R14.64] ;  /* 0x000000240e0e7981 */ /* 0x000ea4000c1e1900 */
[----:B--2---:R-:W-:-:S07]  /*6e90*/  PRMT R30, R14, 0x5432, R14 ;  /* 0x000054320e1e7816 */ /* 0x004fce000000000e */
.L_x_3399:
[----:B------:R-:W2:Y:S01]  /*6ea0*/  LDCU UR5, c[0x0][0x38c] ;  /* 0x00007180ff0577ac */ /* 0x000ea20008000800 */
[----:B-1----:R-:W-:Y:S01]  /*6eb0*/  MOV R10, UR4 ;  /* 0x00000004000a7c02 */ /* 0x002fe20008000f00 */
[--C-:B------:R-:W-:Y:S02]  /*6ec0*/  HADD2.F32 R15, -RZ, R28.reuse.H0_H0 ;  /* 0x2000001cff0f7230 */ /* 0x100fe40000004100 */
[----:B------:R-:W-:Y:S01]  /*6ed0*/  HADD2.F32 R14, -RZ, R28.H1_H1 ;  /* 0x3000001cff0e7230 */ /* 0x000fe20000004100 */
[----:B------:R-:W-:Y:S01]  /*6ee0*/  LEA R11, R10, R11, 0x2 ;  /* 0x0000000b0a0b7211 */ /* 0x000fe200078e10ff */
[--C-:B------:R-:W-:Y:S02]  /*6ef0*/  HADD2.F32 R20, -RZ, R29.reuse.H0_H0 ;  /* 0x2000001dff147230 */ /* 0x100fe40000004100 */
[----:B------:R-:W-:Y:S01]  /*6f00*/  FADD.FTZ R0, R15, R0 ;  /* 0x000000000f007221 */ /* 0x000fe20000010000 */
[----:B------:R-:W-:Y:S02]  /*6f10*/  HADD2.F32 R15, -RZ, R29.H1_H1 ;  /* 0x3000001dff0f7230 */ /* 0x000fe40000004100 */
[----:B------:R-:W-:Y:S01]  /*6f20*/  FADD.FTZ R3, R14, R3 ;  /* 0x000000030e037221 */ /* 0x000fe20000010000 */
[----:B------:R-:W-:-:S02]  /*6f30*/  IMAD R21, R10, 0x3, R11 ;  /* 0x000000030a157824 */ /* 0x000fc400078e020b */
[----:B------:R-:W-:Y:S01]  /*6f40*/  FADD.FTZ R5, R20, R5 ;  /* 0x0000000514057221 */ /* 0x000fe20000010000 */
[----:B------:R-:W-:Y:S02]  /*6f50*/  HADD2.F32 R14, -RZ, R31.H1_H1 ;  /* 0x3000001fff0e7230 */ /* 0x000fe40000004100 */
[----:B------:R-:W-:Y:S01]  /*6f60*/  FADD.FTZ R4, R15, R4 ;  /* 0x000000040f047221 */ /* 0x000fe20000010000 */
[--C-:B------:R-:W-:Y:S02]  /*6f70*/  HADD2.F32 R27, -RZ, R30.reuse.H1_H1 ;  /* 0x3000001eff1b7230 */ /* 0x100fe40000004100 */
[----:B------:R-:W-:Y:S02]  /*6f80*/  HADD2.F32 R20, -RZ, R30.H0_H0 ;  /* 0x2000001eff147230 */ /* 0x000fe40000004100 */
[----:B------:R-:W-:Y:S01]  /*6f90*/  FADD.FTZ R7, R14, R7 ;  /* 0x000000070e077221 */ /* 0x000fe20000010000 */
[----:B--2---:R-:W-:Y:S02]  /*6fa0*/  IMAD.U32 R12, RZ, RZ, UR5 ;  /* 0x00000005ff0c7e24 */ /* 0x004fe4000f8e00ff */
[----:B------:R-:W-:Y:S01]  /*6fb0*/  FADD.FTZ R8, R27, R8 ;  /* 0x000000081b087221 */ /* 0x000fe20000010000 */
[----:B------:R-:W-:-:S02]  /*6fc0*/  FADD.FTZ R9, R20, R9 ;  /* 0x0000000914097221 */ /* 0x000fc40000010000 */
[----:B------:R-:W-:Y:S01]  /*6fd0*/  ISETP.GE.U32.AND P1, PT, R21, R12, PT ;  /* 0x0000000c1500720c */ /* 0x000fe20003f26070 */
[----:B------:R-:W-:-:S05]  /*6fe0*/  HADD2.F32 R21, -RZ, R31.H0_H0 ;  /* 0x2000001fff157230 */ /* 0x000fca0000004100 */
[----:B------:R-:W-:-:S07]  /*6ff0*/  FADD.FTZ R6, R21, R6 ;  /* 0x0000000615067221 */ /* 0x000fce0000010000 */
[----:B------:R-:W-:Y:S05]  /*7000*/  @!P1 BRA `(.L_x_3404) ;  /* 0xffffffbc00749947 */ /* 0x000fea000383ffff */
.L_x_3398:
[----:B0-----:R-:W-:Y:S05]  /*7010*/  BSYNC.RECONVERGENT B0 ;  /* 0x0000000000007941 */ /* 0x001fea0003800200 */
.L_x_3397:
        /* <DEDUP_REMOVED lines=284> */
.L_x_3408:
[----:B------:R-:W-:Y:S02]  /*81e0*/  SHF.R.U32.HI R14, RZ, 0x2, R13 ;  /* 0x00000002ff0e7819 */ /* 0x000fe4000001160d */
[----:B------:R-:W-:-:S07]  /*81f0*/  MOV R15, RZ ;  /* 0x000000ff000f7202 */ /* 0x000fce0000000f00 */
.L_x_3407:
        /* <DEDUP_REMOVED lines=8> */
[----:B--2---:R-:W-:-:S11]  /*8280*/  PRMT R28, R20, 0x7610, R20 ;  /* 0x00007610141c7816 */ /* 0x004fd60000000014 */
        /* <DEDUP_REMOVED lines=276> */
.L_x_3410:
[----:B------:R-:W-:Y:S02]  /*93d0*/  SHF.R.U32.HI R20, RZ, 0x2, R13 ;  /* 0x00000002ff147819 */ /* 0x000fe4000001160d */
[----:B------:R-:W-:-:S07]  /*93e0*/  MOV R21, RZ ;  /* 0x000000ff00157202 */ /* 0x000fce0000000f00 */
.L_x_3409:
        /* <DEDUP_REMOVED lines=282> */
.L_x_3412:
[----:B------:R-:W-:Y:S02]  /*a590*/  SHF.R.U32.HI R20, RZ, 0x2, R13 ;  /* 0x00000002ff147819 */ /* 0x000fe4000001160d */
[----:B------:R-:W-:-:S07]  /*a5a0*/  MOV R21, RZ ;  /* 0x000000ff00157202 */ /* 0x000fce0000000f00 */
.L_x_3411:
        /* <DEDUP_REMOVED lines=282> */
.L_x_3414:
[----:B------:R-:W-:Y:S02]  /*b750*/  SHF.R.U32.HI R14, RZ, 0x2, R13 ;  /* 0x00000002ff0e7819 */ /* 0x000fe4000001160d */
[----:B------:R-:W-:-:S07]  /*b760*/  MOV R15, RZ ;  /* 0x000000ff000f7202 */ /* 0x000fce0000000f00 */
.L_x_3413:
[----:B------:R-:W-:-:S04]  /*b770*/  LEA R18, P0, R14, R25, 0x2 ;  /* 0x000000190e127211 */ /* 0x000fc800078010ff */
[----:B------:R-:W-:-:S05]  /*b780*/  LEA.HI.X R19, R14, R24, R15, 0x2, P0 ;  /* 0x000000180e137211 */ /* 0x000fca00000f140f */
[----:B------:R-:W2:Y:S02]  /*b790*/  LDG.E R18, desc[UR36][R18.64] ;  /* 0x0000002412127981 */ /* 0x000ea4000c1e1900 */
[----:B--2---:R-:W-:-:S07]  /*b7a0*/  PRMT R30, R18, 0x5432, R18 ;  /* 0x00005432121e7816 */ /* 0x004fce0000000012 */
.L_x_3406:
[----:B------:R-:W-:Y:S05]  /*b7b0*/  BSYNC.RECONVERGENT B0 ;  /* 0x0000000000007941 */ /* 0x000fea0003800200 */
.L_x_3405:
[----:B------:R-:W-:Y:S01]  /*b7c0*/  ISETP.GE.U32.AND P0, PT, R11, R12, PT ;  /* 0x0000000c0b00720c */ /* 0x000fe20003f06070 */
[----:B------:R-:W-:-:S12]  /*b7d0*/  BSSY.RECONVERGENT B0, `(.L_x_3415) ;  /* 0x000001a000007945 */ /* 0x000fd80003800200 */
        /* <DEDUP_REMOVED lines=9> */
[--C-:B------:R-:W-:Y:S02]  /*b870*/  HADD2.F32 R14, -RZ, R29.reuse.H0_H0 ;  /* 0x2000001dff0e7230 */ /* 0x100fe40000004100 */
        /* <DEDUP_REMOVED lines=11> */
[--C-:B------:R-:W-:Y:S02]  /*b930*/  @!P0 HADD2.F32 R13, -RZ, R30.reuse.H1_H1 ;  /* 0x3000001eff0d8230 */ /* 0x100fe40000004100 */
[----:B------:R-:W-:-:S03]  /*b940*/  @!P0 HADD2.F32 R30, -RZ, R30.H0_H0 ;  /* 0x2000001eff1e8230 */ /* 0x000fc60000004100 */
[----:B------:R-:W-:Y:S02]  /*b950*/  @!P0 FADD.FTZ R8, R8, R13 ;  /* 0x0000000d08088221 */ /* 0x000fe40000010000 */
[----:B------:R-:W-:-:S07]  /*b960*/  @!P0 FADD.FTZ R9, R9, R30 ;  /* 0x0000001e09098221 */ /* 0x000fce0000010000 */
.L_x_3416:
[----:B------:R-:W-:Y:S05]  /*b970*/  BSYNC.RECONVERGENT B0 ;  /* 0x0000000000007941 */ /* 0x000fea0003800200 */
.L_x_3415:
[----:B------:R-:W-:Y:S01]  /*b980*/  FADD.FTZ R5, R5, R0 ;  /* 0x0000000005057221 */ /* 0x000fe20000010000 */
[----:B------:R-:W-:-:S03]  /*b990*/  FADD.FTZ R4, R4, R3 ;  /* 0x0000000304047221 */ /* 0x000fc60000010000 */
[----:B------:R-:W-:Y:S01]  /*b9a0*/  FADD.FTZ R5, R5, R6 ;  /* 0x0000000605057221 */ /* 0x000fe20000010000 */
[----:B------:R-:W-:-:S03]  /*b9b0*/  FADD.FTZ R4, R4, R7 ;  /* 0x0000000704047221 */ /* 0x000fc60000010000 */
[----:B------:R-:W-:Y:S01]  /*b9c0*/  FADD.FTZ R18, R5, R8 ;  /* 0x0000000805127221 */ /* 0x000fe20000010000 */
[----:B------:R-:W-:-:S07]  /*b9d0*/  FADD.FTZ R19, R4, R9 ;  /* 0x0000000904137221 */ /* 0x000fce0000010000 */
.L_x_3367:
[----:B------:R-:W-:Y:S05]  /*b9e0*/  BSYNC.RECONVERGENT B6 ;  /* 0x0000000000067941 */ /* 0x000fea0003800200 */
.L_x_3366:
        /* <DEDUP_REMOVED lines=15> */
.L_x_3418:
        /* <DEDUP_REMOVED lines=15> */
.L_x_3417:
        /* <DEDUP_REMOVED lines=18> */
.L_x_3421:
        /* <DEDUP_REMOVED lines=14> */
.L_x_3420:
[----:B------:R-:W-:Y:S01]  /*bdd0*/  ISETP.GE.U32.AND P0, PT, R0, 0x2, PT ;  /* 0x000000020000780c */ /* 0x000fe20003f06070 */
[----:B------:R-:W-:Y:S05]  /*bde0*/  WARPSYNC.ALL ;  /* 0x0000000000007948 */ /* 0x000fea0003800000 */
[----:B------:R-:W-:Y:S07]  /*bdf0*/  BAR.SYNC.DEFER_BLOCKING 0x0 ;  /* 0x0000000000007b1d */ /* 0x000fee0000010000 */
[----:B------:R-:W-:Y:S05]  /*be00*/  @!P0 BRA `(.L_x_3419) ;  /* 0x0000000000208947 */ /* 0x000fea0003800000 */
[----:B-1----:R-:W-:-:S07]  /*be10*/  HFMA2 R3, -RZ, RZ, 0, 5.9604644775390625e-08 ;  /* 0x00000001ff037431 */ /* 0x002fce00000001ff */
.L_x_3422:
[----:B------:R-:W1:Y:S04]  /*be20*/  SHFL.DOWN PT, R5, R18, R3, 0x1f ;  /* 0x08001f0312057589 */ /* 0x000e6800000e0000 */
[----:B------:R2:W3:Y:S02]  /*be30*/  SHFL.DOWN PT, R4, R19, R3, 0x1f ;  /* 0x08001f0313047589 */ /* 0x0004e400000e0000 */
[----:B--2---:R-:W-:-:S05]  /*be40*/  IMAD.SHL.U32 R3, R3, 0x2, RZ ;  /* 0x0000000203037824 */ /* 0x004fca00078e00ff */
[----:B------:R-:W-:Y:S01]  /*be50*/  ISETP.GE.AND P0, PT, R3, R0, PT ;  /* 0x000000000300720c */ /* 0x000fe20003f06270 */
[----:B-1----:R-:W-:Y:S01]  /*be60*/  FADD.FTZ R18, R5, R18 ;  /* 0x0000001205127221 */ /* 0x002fe20000010000 */
[----:B---3--:R-:W-:-:S11]  /*be70*/  FADD.FTZ R19, R4, R19 ;  /* 0x0000001304137221 */ /* 0x008fd60000010000 */
[----:B------:R-:W-:Y:S05]  /*be80*/  @!P0 BRA `(.L_x_3422) ;  /* 0xfffffffc00e48947 */ /* 0x000fea000383ffff */
.L_x_3419:
        /* <DEDUP_REMOVED lines=282> */
.L_x_3423:
        /* <DEDUP_REMOVED lines=276> */
.L_x_3424:
        /* <DEDUP_REMOVED lines=292> */
.L_x_3426:
        /* <DEDUP_REMOVED lines=276> */
.L_x_3427:
        /* <DEDUP_REMOVED lines=24> */
.L_x_3429:
[----:B------:R-:W-:Y:S05]  /*10670*/  BSYNC.RECONVERGENT B0 ;  /* 0x0000000000007941 */ /* 0x000fea0003800200 */
.L_x_3428:
        /* <DEDUP_REMOVED lines=35> */
.L_x_3431:
[----:B------:R-:W-:Y:S05]  /*108b0*/  BSYNC.RECONVERGENT B0 ;  /* 0x0000000000007941 */ /* 0x000fea0003800200 */
.L_x_3430:
        /* <DEDUP_REMOVED lines=35> */
.L_x_3436:
        /* <DEDUP_REMOVED lines=10> */
.L_x_3435:
[----:B------:R-:W-:Y:S05]  /*10b90*/  BRA `(.L_x_3434) ;  /* 0x0000000000547947 */ /* 0x000fea0003800000 */
.L_x_3433:
        /* <DEDUP_REMOVED lines=11> */
.L_x_3437:
        /* <DEDUP_REMOVED lines=10> */
.L_x_3434:
[----:B------:R-:W-:Y:S05]  /*10cf0*/  BSYNC.RECONVERGENT B0 ;  /* 0x0000000000007941 */ /* 0x000fea0003800200 */
.L_x_3432:
        /* <DEDUP_REMOVED lines=12> */
.L_x_3439:
        /* <DEDUP_REMOVED lines=14> */
.L_x_3438:
        /* <DEDUP_REMOVED lines=9> */
.L_x_3442:
        /* <DEDUP_REMOVED lines=13> */
.L_x_3441:
[----:B------:R-:W-:Y:S01]  /*11000*/  BAR.SYNC.DEFER_BLOCKING 0x0 ;  /* 0x0000000000007b1d */ /* 0x000fe20000010000 */
[----:B------:R-:W-:-:S09]  /*11010*/  UISETP.GE.U32.AND UP0, UPT, UR4, 0x2, UPT ;  /* 0x000000020400788c */ /* 0x000fd2000bf06070 */
[----:B------:R-:W-:Y:S05]  /*11020*/  BRA.U !UP0, `(.L_x_3440) ;  /* 0x0000000108207547 */ /* 0x000fea000b800000 */
[----:B-123--:R-:W-:-:S07]  /*11030*/  HFMA2 R0, -RZ, RZ, 0, 5.9604644775390625e-08 ;  /* 0x00000001ff007431 */ /* 0x00efce00000001ff */
.L_x_3443:
[----:B------:R-:W1:Y:S04]  /*11040*/  SHFL.DOWN PT, R3, R18, R0, 0x1f ;  /* 0x08001f0012037589 */ /* 0x000e6800000e0000 */
[----:B------:R2:W3:Y:S02]  /*11050*/  SHFL.DOWN PT, R2, R19, R0, 0x1f ;  /* 0x08001f0013027589 */ /* 0x0004e400000e0000 */
[----:B--2---:R-:W-:-:S04]  /*11060*/  SHF.L.U32 R0, R0, 0x1, RZ ;  /* 0x0000000100007819 */ /* 0x004fc800000006ff */
[----:B------:R-:W-:Y:S01]  /*11070*/  ISETP.GE.AND P1, PT, R0, UR4, PT ;  /* 0x0000000400007c0c */ /* 0x000fe2000bf26270 */
[----:B-1----:R-:W-:Y:S01]  /*11080*/  FADD.FTZ R18, R3, R18 ;  /* 0x0000001203127221 */ /* 0x002fe20000010000 */
[----:B---3--:R-:W-:-:S11]  /*11090*/  FADD.FTZ R19, R2, R19 ;  /* 0x0000001302137221 */ /* 0x008fd60000010000 */
[----:B------:R-:W-:Y:S05]  /*110a0*/  @!P1 BRA `(.L_x_3443) ;  /* 0xfffffffc00e49947 */ /* 0x000fea000383ffff */
.L_x_3440:
        /* <DEDUP_REMOVED lines=40> */
.L_x_3445:
        /* <DEDUP_REMOVED lines=26> */
.L_x_3446:
[----:B------:R-:W2:Y:S02]  /*114d0*/  LDCU.64 UR4, c[0x0][0x760] ;  /* 0x0000ec00ff0477ac */ /* 0x000ea40008000a00 */
[----:B--2---:R-:W-:-:S04]  /*114e0*/  IADD3 R16, P0, PT, R16, UR4, RZ ;  /* 0x0000000410107c10 */ /* 0x004fc8000ff1e0ff */
[----:B------:R-:W-:-:S05]  /*114f0*/  IADD3.X R17, PT, PT, RZ, UR5, RZ, P0, !PT ;  /* 0x00000005ff117c10 */ /* 0x000fca00087fe4ff */
[----:B------:R-:W-:Y:S01]  /*11500*/  STG.E desc[UR36][R16.64], R19 ;  /* 0x0000001310007986 */ /* 0x000fe2000c101924 */
[----:B------:R-:W-:Y:S05]  /*11510*/  EXIT ;  /* 0x000000000000794d */ /* 0x000fea0003800000 */
.L_x_3444:
        /* <DEDUP_REMOVED lines=9> */
.L_x_3447:
        /* <DEDUP_REMOVED lines=20> */
.L_x_3449:
        /* <DEDUP_REMOVED lines=26> */
.L_x_3450:
[----:B------:R-:W1:Y:S02]  /*11890*/  LDCU.64 UR4, c[0x0][0x760] ;  /* 0x0000ec00ff0477ac */ /* 0x000e640008000a00 */
[----:B-1----:R-:W-:-:S04]  /*118a0*/  IADD3 R16, P0, PT, R16, UR4, RZ ;  /* 0x0000000410107c10 */ /* 0x002fc8000ff1e0ff */
[----:B------:R-:W-:-:S05]  /*118b0*/  IADD3.X R17, PT, PT, RZ, UR5, RZ, P0, !PT ;  /* 0x00000005ff117c10 */ /* 0x000fca00087fe4ff */
[----:B------:R-:W-:Y:S01]  /*118c0*/  STG.E desc[UR36][R16.64], R19 ;  /* 0x0000001310007986 */ /* 0x000fe2000c101924 */
[----:B------:R-:W-:Y:S05]  /*118d0*/  EXIT ;  /* 0x000000000000794d */ /* 0x000fea0003800000 */
.L_x_3448:
[----:B------:R-:W-:Y:S04]  /*118e0*/  STG.E desc[UR36][R4.64], R18 ;  /* 0x0000001204007986 */ /* 0x000fe8000c101924 */
[----:B------:R-:W-:Y:S01]  /*118f0*/  STG.E desc[UR36][R4.64+0x4], R19 ;  /* 0x0000041304007986 */ /* 0x000fe2000c101924 */
[----:B------:R-:W-:Y:S05]  /*11900*/  EXIT ;  /* 0x000000000000794d */ /* 0x000fea0003800000 */
.L_x_3425:
        /* <DEDUP_REMOVED lines=49> */
.L_x_3452:
        /* <DEDUP_REMOVED lines=26> */
.L_x_3453:
[----:B------:R-:W1:Y:S02]  /*11dc0*/  LDCU.64 UR4, c[0x0][0x760] ;  /* 0x0000ec00ff0477ac */ /* 0x000e640008000a00 */
[----:B-1----:R-:W-:-:S04]  /*11dd0*/  IADD3 R24, P0, PT, R24, UR4, RZ ;  /* 0x0000000418187c10 */ /* 0x002fc8000ff1e0ff */
[----:B------:R-:W-:-:S05]  /*11de0*/  IADD3.X R25, PT, PT, RZ, UR5, RZ, P0, !PT ;  /* 0x00000005ff197c10 */ /* 0x000fca00087fe4ff */
[----:B------:R-:W-:Y:S01]  /*11df0*/  STG.E desc[UR36][R24.64], R19 ;  /* 0x0000001318007986 */ /* 0x000fe2000c101924 */
[----:B------:R-:W-:Y:S05]  /*11e00*/  EXIT ;  /* 0x000000000000794d */ /* 0x000fea0003800000 */
.L_x_3451:
        /* <DEDUP_REMOVED lines=9> */
.L_x_3454:
        /* <DEDUP_REMOVED lines=20> */
.L_x_3456:
        /* <DEDUP_REMOVED lines=26> */
.L_x_3457:
[----:B------:R-:W1:Y:S02]  /*12180*/  LDCU.64 UR4, c[0x0][0x760] ;  /* 0x0000ec00ff0477ac */ /* 0x000e640008000a00 */
[----:B-1----:R-:W-:-:S04]  /*12190*/  IADD3 R24, P0, PT, R24, UR4, RZ ;  /* 0x0000000418187c10 */ /* 0x002fc8000ff1e0ff */
[----:B------:R-:W-:-:S05]  /*121a0*/  IADD3.X R25, PT, PT, RZ, UR5, RZ, P0, !PT ;  /* 0x00000005ff197c10 */ /* 0x000fca00087fe4ff */
[----:B------:R-:W-:Y:S01]  /*121b0*/  STG.E desc[UR36][R24.64], R19 ;  /* 0x0000001318007986 */ /* 0x000fe2000c101924 */
[----:B------:R-:W-:Y:S05]  /*121c0*/  EXIT ;  /* 0x000000000000794d */ /* 0x000fea0003800000 */
.L_x_3455:
[----:B------:R-:W-:Y:S04]  /*121d0*/  STG.E desc[UR36][R4.64], R18 ;  /* 0x0000001204007986 */ /* 0x000fe8000c101924 */
[----:B------:R-:W-:Y:S01]  /*121e0*/  STG.E desc[UR36][R4.64+0x4], R19 ;  /* 0x0000041304007986 */ /* 0x000fe2000c101924 */
[----:B------:R-:W-:Y:S05]  /*121f0*/  EXIT ;  /* 0x000000000000794d */ /* 0x000fea0003800000 */
.L_x_3458:
        /* <DEDUP_REMOVED lines=16> */
.L_x_7296:


//--------------------- .text._ZN2at6native13reduce_kernelILi128ELi4ENS0_8ReduceOpIN3c104HalfENS0_7MeanOpsIS4_fffEEjfLi4ELi8EEEEEvT1_ --------------------------
	.section	.text._ZN2at6native13reduce_kernelILi128ELi4ENS0_8ReduceOpIN3c104HalfENS0_7MeanOpsIS4_fffEEjfLi4ELi8EEEEEvT1_,"ax",@progbits
	.align	128
        .global         _ZN2at6native13reduce_kernelILi128ELi4ENS0_8ReduceOpIN3c104HalfENS0_7MeanOpsIS4_fffEEjfLi4ELi8EEEEEvT1_
        .type           _ZN2at6native13reduce_kernelILi128ELi4ENS0_8ReduceOpIN3c104HalfENS0_7MeanOpsIS4_fffEEjfLi4ELi8EEEEEvT1_,@function
        .size           _ZN2at6native13reduce_kernelILi128ELi4ENS0_8ReduceOpIN3c104HalfENS0_7MeanOpsIS4_fffEEjfLi4ELi8EEEEEvT1_,(.L_x_7297 - _ZN2at6native13reduce_kernelILi128ELi4ENS0_8ReduceOpIN3c104HalfENS0_7MeanOpsIS4_fffEEjfLi4ELi8EEEEEvT1_)
        .other          _ZN2at6native13reduce_kernelILi128ELi4ENS0_8ReduceOpIN3c104HalfENS0_7MeanOpsIS4_fffEEjfLi4ELi8EEEEEvT1_,@"STO_CUDA_ENTRY STV_DEFAULT"
_ZN2at6native13reduce_kernelILi128ELi4ENS0_8ReduceOpIN3c104HalfENS0_7MeanOpsIS4_fffEEjfLi4ELi8EEEEEvT1_:
.text._ZN2at6native13reduce_kernelILi128ELi4ENS0_8ReduceOpIN3c104HalfENS0_7MeanOpsIS4_fffEEjfLi4ELi8EEEEEvT1_:
        /* <DEDUP_REMOVED lines=296> */
.L_x_3459:
        /* <DEDUP_REMOVED lines=34> */
.L_x_3463:
        /* <DEDUP_REMOVED lines=27> */
[----:B--2---:R-:W-:-:S05]  /*1650*/  HADD2.F32 R3, -RZ, R4.H0_H0 ;  /* 0x20000004ff037230 */ /* 0x004fca0000004100 */
[----:B0-----:R-:W-:-:S07]  /*1660*/  FADD.FTZ R3, R3, UR4 ;  /* 0x0000000403037e21 */ /* 0x001fce0008010000 */
.L_x_3467:
[----:B------:R-:W-:Y:S05]  /*1670*/  BSYNC.RECONVERGENT B1 ;  /* 0x0000000000017941 */ /* 0x000fea0003800200 */
.L_x_3466:
[----:B------:R-:W0:Y:S01]  /*1680*/  LDC R5, c[0x0][0x38c] ;  /* 0x0000e300ff057b82 */ /* 0x000e220000000800 */
[----:B------:R-:W-:-:S04]  /*1690*/  IADD3 R24, P0, PT, R24, 0x10, RZ ;  /* 0x0000001018187810 */ /* 0x000fc80007f1e0ff */
[----:B------:R-:W-:Y:S02]  /*16a0*/  IADD3.X R25, PT, PT, RZ, R25, RZ, P0, !PT ;  /* 0x00000019ff197210 */ /* 0x000fe400007fe4ff */
[----:B0-----:R-:W-:-:S07]  /*16b0*/  IADD3 R22, PT, PT, R30, -0x8, R5 ;  /* 0xfffffff81e167810 */ /* 0x001fce0007ffe005 */
.L_x_3465:
[----:B------:R-:W-:Y:S05]  /*16c0*/  BSYNC.RECONVERGENT B0 ;  /* 0x0000000000007941 */ /* 0x000fea0003800200 */
.L_x_3464:
        /* <DEDUP_REMOVED lines=20> */
[----:B------:R-:W-:Y:S01]  /*1810*/  IMAD.MOV.U32 R11, RZ, RZ, R8 ;  /* 0x000000ffff0b7224 */ /* 0x000fe200078e0008 */
[-C--:B------:R-:W-:Y:S02]  /*1820*/  MOV R12, R8.reuse ;  /* 0x00000008000c7202 */ /* 0x080fe40000000f00 */
[-C--:B------:R-:W-:Y:S02]  /*1830*/  MOV R13, R8.reuse ;  /* 0x00000008000d7202 */ /* 0x080fe40000000f00 */
[----:B------:R-:W-:-:S07]  /*1840*/  MOV R14, R8 ;  /* 0x00000008000e7202 */ /* 0x000fce0000000f00 */
.L_x_3470:
[C---:B------:R-:W-:Y:S01]  /*1850*/  IMAD.WIDE.U32 R4, R9.reuse, 0x10, R24 ;  /* 0x0000001009047825 */ /* 0x040fe200078e0018 */
[----:B------:R-:W0:Y:S05]  /*1860*/  LDCU UR4, c[0x0][0x394] ;  /* 0x00007280ff0477ac */ /* 0x000e2a0008000800 */
[----:B------:R-:W2:Y:S01]  /*1870*/  LDG.E.128 R4, desc[UR36][R4.64] ;  /* 0x0000002404047981 */ /* 0x000ea2000c1e1d00 */
[----:B0-----:R-:W-:-:S05]  /*1880*/  VIADD R9, R9, UR4 ;  /* 0x0000000409097c36 */ /* 0x001fca0008000000 */
        /* <DEDUP_REMOVED lines=19> */
.L_x_3469:
[----:B------:R-:W-:Y:S05]  /*19c0*/  BSYNC.RECONVERGENT B0 ;  /* 0x0000000000007941 */ /* 0x000fea0003800200 */
.L_x_3468:
        /* <DEDUP_REMOVED lines=10> */
.L_x_3472:
[----:B------:R-:W-:Y:S05]  /*1a70*/  BSYNC.RECONVERGENT B0 ;  /* 0x0000000000007941 */ /* 0x000fea0003800200 */
.L_x_3471:
        /* <DEDUP_REMOVED lines=10> */
.L_x_3462:
        /* <DEDUP_REMOVED lines=43> */
.L_x_3477:
[----:B------:R-:W-:Y:S02]  /*1dd0*/  SHF.R.U32.HI R13, RZ, 0x2, R34 ;  /* 0x00000002ff0d7819 */ /* 0x000fe40000011622 */
[----:B------:R-:W-:-:S03]  /*1de0*/  IADD3 R34, PT, PT, R34, R3, RZ ;  /* 0x0000000322227210 */ /* 0x000fc60007ffe0ff */
[----:B------:R-:W-:Y:S01]  /*1df0*/  IMAD.WIDE.U32 R12, R13, 0x8, R24 ;  /* 0x000000080d0c7825 */ /* 0x000fe200078e0018 */
[----:B------:R-:W-:Y:S02]  /*1e00*/  SHF.R.U32.HI R15, RZ, 0x2, R34 ;  /* 0x00000002ff0f7819 */ /* 0x000fe40000011622 */
[----:B------:R-:W-:-:S03]  /*1e10*/  IADD3 R34, PT, PT, R34, R3, RZ ;  /* 0x0000000322227210 */ /* 0x000fc60007ffe0ff */
[----:B------:R-:W2:Y:S01]  /*1e20*/  LDG.E.64 R12, desc[UR36][R12.64] ;  /* 0x000000240c0c7981 */ /* 0x000ea2000c1e1b00 */
[----:B------:R-:W-:Y:S01]  /*1e30*/  IMAD.WIDE.U32 R14, R15, 0x8, R24 ;  /* 0x000000080f0e7825 */ /* 0x000fe200078e0018 */
[----:B------:R-:W-:Y:S02]  /*1e40*/  SHF.R.U32.HI R21, RZ, 0x2, R34 ;  /* 0x00000002ff157819 */ /* 0x000fe40000011622 */
[----:B------:R-:W-:-:S03]  /*1e50*/  IADD3 R34, PT, PT, R34, R3, RZ ;  /* 0x0000000322227210 */ /* 0x000fc60007ffe0ff */
[----:B------:R-:W3:Y:S01]  /*1e60*/  LDG.E.64 R14, desc[UR36][R14.64] ;  /* 0x000000240e0e7981 */ /* 0x000ee2000c1e1b00 */
[----:B------:R-:W-:Y:S01]  /*1e70*/  IMAD.WIDE.U32 R20, R21, 0x8, R24 ;  /* 0x0000000815147825 */ /* 0x000fe200078e0018 */
[----:B------:R-:W-:-:S05]  /*1e80*/  SHF.R.U32.HI R29, RZ, 0x2, R34 ;  /* 0x00000002ff1d7819 */ /* 0x000fca0000011622 */
[----:B------:R-:W4:Y:S01]  /*1e90*/  LDG.E.64 R20, desc[UR36][R20.64] ;  /* 0x0000002414147981 */ /* 0x000f22000c1e1b00 */
[----:B------:R-:W-:-:S06]  /*1ea0*/  IMAD.WIDE.U32 R28, R29, 0x8, R24 ;  /* 0x000000081d1c7825 */ /* 0x000fcc00078e0018 */
[----:B------:R-:W5:Y:S01]  /*1eb0*/  LDG.E.64 R28, desc[UR36][R28.64] ;  /* 0x000000241c1c7981 */ /* 0x000f62000c1e1b00 */
[----:B------:R-:W-:-:S04]  /*1ec0*/  IMAD.IADD R34, R34, 0x1, R3 ;  /* 0x0000000122227824 */ /* 0x000fc800078e0203 */
[----:B------:R-:W-:-:S05]  /*1ed0*/  IMAD R35, R3, 0x3, R34 ;  /* 0x0000000303237824 */ /* 0x000fca00078e0222 */
[----:B------:R-:W-:Y:S01]  /*1ee0*/  ISETP.GE.U32.AND P0, PT, R35, R36, PT ;  /* 0x000000242300720c */ /* 0x000fe20003f06070 */
[--C-:B--2---:R-:W-:Y:S02]  /*1ef0*/  HADD2.F32 R38, -RZ, R12.reuse.H0_H0 ;  /* 0x2000000cff267230 */ /* 0x104fe40000004100 */
[----:B------:R-:W-:Y:S02]  /*1f00*/  HADD2.F32 R35, -RZ, R12.H1_H1 ;  /* 0x3000000cff237230 */ /* 0x000fe40000004100 */
[--C-:B------:R-:W-:Y:S02]  /*1f10*/  HADD2.F32 R37, -RZ, R13.reuse.H1_H1 ;  /* 0x3000000dff257230 */ /* 0x100fe40000004100 */
[----:B------:R-:W-:Y:S01]  /*1f20*/  FADD.FTZ R33, R38, R33 ;  /* 0x0000002126217221 */ /* 0x000fe20000010000 */
[----:B------:R-:W-:Y:S02]  /*1f30*/  HADD2.F32 R38, -RZ, R13.H0_H0 ;  /* 0x2000000dff267230 */ /* 0x000fe40000004100 */
[----:B------:R-:W-:Y:S01]  /*1f40*/  FADD.FTZ R32, R35, R32 ;  /* 0x0000002023207221 */ /* 0x000fe20000010000 */
[----:B---3--:R-:W-:-:S02]  /*1f50*/  HADD2.F32 R39, -RZ, R14.H0_H0 ;  /* 0x2000000eff277230 */ /* 0x008fc40000004100 */
[----:B------:R-:W-:Y:S01]  /*1f60*/  FADD.FTZ R30, R37, R30 ;  /* 0x0000001e251e7221 */ /* 0x000fe20000010000 */
[----:B------:R-:W-:Y:S02]  /*1f70*/  HADD2.F32 R40, -RZ, R14.H1_H1 ;  /* 0x3000000eff287230 */ /* 0x000fe40000004100 */
[----:B------:R-:W-:Y:S01]  /*1f80*/  FADD.FTZ R31, R38, R31 ;  /* 0x0000001f261f7221 */ /* 0x000fe20000010000 */
[--C-:B------:R-:W-:Y:S02]  /*1f90*/  HADD2.F32 R35, -RZ, R15.reuse.H0_H0 ;  /* 0x2000000fff237230 */ /* 0x100fe40000004100 */
[----:B------:R-:W-:Y:S01]  /*1fa0*/  FADD.FTZ R22, R39, R22 ;  /* 0x0000001627167221 */ /* 0x000fe20000010000 */
[----:B------:R-:W-:Y:S02]  /*1fb0*/  HADD2.F32 R38, -RZ, R15.H1_H1 ;  /* 0x3000000fff267230 */ /* 0x000fe40000004100 */
[----:B------:R-:W-:Y:S01]  /*1fc0*/  FADD.FTZ R11, R40, R11 ;  /* 0x0000000b280b7221 */ /* 0x000fe20000010000 */
[----:B----4-:R-:W-:-:S02]  /*1fd0*/  HADD2.F32 R37, -RZ, R20.H0_H0 ;  /* 0x20000014ff257230 */ /* 0x010fc40000004100 */
[----:B------:R-:W-:Y:S01]  /*1fe0*/  FADD.FTZ R10, R35, R10 ;  /* 0x0000000a230a7221 */ /* 0x000fe20000010000 */
[----:B------:R-:W-:Y:S02]  /*1ff0*/  HADD2.F32 R40, -RZ, R20.H1_H1 ;  /* 0x30000014ff287230 */ /* 0x000fe40000004100 */
[----:B------:R-:W-:Y:S01]  /*2000*/  FADD.FTZ R9, R38, R9 ;  /* 0x0000000926097221 */ /* 0x000fe20000010000 */
[--C-:B------:R-:W-:Y:S02]  /*2010*/  HADD2.F32 R39, -RZ, R21.reuse.H0_H0 ;  /* 0x20000015ff277230 */ /* 0x100fe40000004100 */
[----:B------:R-:W-:Y:S01]  /*2020*/  FADD.FTZ R8, R37, R8 ;  /* 0x0000000825087221 */ /* 0x000fe20000010000 */
[----:B------:R-:W-:Y:S02]  /*2030*/  HADD2.F32 R38, -RZ, R21.H1_H1 ;  /* 0x30000015ff267230 */ /* 0x000fe40000004100 */
[----:B------:R-:W-:Y:S01]  /*2040*/  FADD.FTZ R7, R40, R7 ;  /* 0x0000000728077221 */ /* 0x000fe20000010000 */
[----:B-----5:R-:W-:-:S02]  /*2050*/  HADD2.F32 R35, -RZ, R28.H0_H0 ;  /* 0x2000001cff237230 */ /* 0x020fc40000004100 */
[----:B------:R-:W-:Y:S01]  /*2060*/  FADD.FTZ R6, R39, R6 ;  /* 0x0000000627067221 */ /* 0x000fe20000010000 */
[----:B------:R-:W-:Y:S02]  /*2070*/  HADD2.F32 R37, -RZ, R28.H1_H1 ;  /* 0x3000001cff257230 */ /* 0x000fe40000004100 */
[----:B------:R-:W-:Y:S01]  /*2080*/  FADD.FTZ R5, R38, R5 ;  /* 0x0000000526057221 */ /* 0x000fe20000010000 */
[--C-:B------:R-:W-:Y:S02]  /*2090*/  HADD2.F32 R39, -RZ, R29.reuse.H0_H0 ;  /* 0x2000001dff277230 */ /* 0x100fe40000004100 */
[----:B------:R-:W-:Y:S01]  /*20a0*/  FADD.FTZ R4, R35, R4 ;  /* 0x0000000423047221 */ /* 0x000fe20000010000 */
[----:B------:R-:W-:Y:S02]  /*20b0*/  HADD2.F32 R40, -RZ, R29.H1_H1 ;  /* 0x3000001dff287230 */ /* 0x000fe40000004100 */
[----:B------:R-:W-:Y:S01]  /*20c0*/  FADD.FTZ R0, R37, R0 ;  /* 0x0000000025007221 */ /* 0x000fe20000010000 */
[----:B------:R-:W-:-:S02]  /*20d0*/  FADD.FTZ R26, R39, R26 ;  /* 0x0000001a271a7221 */ /* 0x000fc40000010000 */
[----:B------:R-:W-:Y:S01]  /*20e0*/  FADD.FTZ R27, R40, R27 ;  /* 0x0000001b281b7221 */ /* 0x000fe20000010000 */
[----:B------:R-:W-:Y:S06]  /*20f0*/  @!P0 BRA `(.L_x_3477) ;  /* 0xfffffffc00348947 */ /* 0x000fec000383ffff */
[----:B------:R-:W-:Y:S05]  /*2100*/  BSYNC.RECONVERGENT B1 ;  /* 0x0000000000017941 */ /* 0x000fea0003800200 */
.L_x_3476:
[----:B------:R-:W-:Y:S02]  /*2110*/  PRMT R35, R12, 0x7610, R12 ;  /* 0x000076100c237816 */ /* 0x000fe4000000000c */
[----:B------:R-:W-:Y:S02]  /*2120*/  PRMT R37, R13, 0x7610, R13 ;  /* 0x000076100d257816 */ /* 0x000fe4000000000d */
[----:B------:R-:W-:Y:S02]  /*2130*/  PRMT R38, R14, 0x7610, R14 ;  /* 0x000076100e267816 */ /* 0x000fe4000000000e */
[----:B------:R-:W-:-:S07]  /*2140*/  PRMT R39, R15, 0x7610, R15 ;  /* 0x000076100f277816 */ /* 0x000fce000000000f */
.L_x_3475:
[----:B------:R-:W-:Y:S05]  /*2150*/  BSYNC.RECONVERGENT B0 ;  /* 0x0000000000007941 */ /* 0x000fea0003800200 */
.L_x_3474:
[----:B------:R-:W-:Y:S01]  /*2160*/  ISETP.GE.U32.AND P0, PT, R34, R36, PT ;  /* 0x000000242200720c */ /* 0x000fe20003f06070 */
[----:B------:R-:W-:-:S12]  /*2170*/  BSSY.RECONVERGENT B0, `(.L_x_3478) ;  /* 0x0000020000007945 */ /* 0x000fd80003800200 */
[----:B------:R-:W-:Y:S05]  /*2180*/  @P0 BRA `(.L_x_3479) ;  /* 0x0000000000780947 */ /* 0x000fea0003800000 */
[----:B------:R-:W-:-:S05]  /*2190*/  SHF.R.U32.HI R13, RZ, 0x2, R34 ;  /* 0x00000002ff0d7819 */ /* 0x000fca0000011622 */
[----:B------:R-:W-:-:S06]  /*21a0*/  IMAD.WIDE.U32 R12, R13, 0x8, R24 ;  /* 0x000000080d0c7825 */ /* 0x000fcc00078e0018 */
[----:B------:R-:W2:Y:S01]  /*21b0*/  LDG.E.64 R12, desc[UR36][R12.64] ;  /* 0x000000240c0c7981 */ /* 0x000ea2000c1e1b00 */
[----:B------:R-:W-:-:S04]  /*21c0*/  IADD3 R14, PT, PT, R34, R3, RZ ;  /* 0x00000003220e7210 */ /* 0x000fc80007ffe0ff */
[----:B------:R-:W-:Y:S02]  /*21d0*/  ISETP.GE.U32.AND P1, PT, R14, R36, PT ;  /* 0x000000240e00720c */ /* 0x000fe40003f26070 */
[----:B--2---:R-:W-:Y:S02]  /*21e0*/  PRMT R35, R12, 0x7610, R12 ;  /* 0x000076100c237816 */ /* 0x004fe4000000000c */
[----:B------:R-:W-:-:S09]  /*21f0*/  PRMT R37, R13, 0x7610, R13 ;  /* 0x000076100d257816 */ /* 0x000fd2000000000d */
        /* <DEDUP_REMOVED lines=13> */
[----:B------:R-:W2:Y:S04]  /*22d0*/  LDG.E.64 R12, desc[UR36][R12.64] ;  /* 0x000000240c0c7981 */ /* 0x000ea8000c1e1b00 */
[----:B------:R-:W-:-:S05]  /*22e0*/  @!P1 SHF.R.U32.HI R15, RZ, 0x2, R15 ;  /* 0x00000002ff0f9819 */ /* 0x000fca000001160f */
[----:B------:R-:W-:-:S06]  /*22f0*/  @!P1 IMAD.WIDE.U32 R14, R15, 0x8, R24 ;  /* 0x000000080f0e9825 */ /* 0x000fcc00078e0018 */
[----:B------:R-:W3:Y:S01]  /*2300*/  @!P1 LDG.E.64 R14, desc[UR36][R14.64] ;  /* 0x000000240e0e9981 */ /* 0x000ee2000c1e1b00 */
[----:B--2---:R-:W-:Y:S02]  /*2310*/  PRMT R20, R12, 0x7610, R12 ;  /* 0x000076100c147816 */ /* 0x004fe4000000000c */
[----:B------:R-:W-:Y:S02]  /*2320*/  PRMT R21, R13, 0x7610, R13 ;  /* 0x000076100d157816 */ /* 0x000fe4000000000d */
[----:B---3--:R-:W-:Y:S02]  /*2330*/  @!P1 PRMT R28, R14, 0x7610, R28 ;  /* 0x000076100e1c9816 */ /* 0x008fe4000000001c */
[----:B------:R-:W-:Y:S02]  /*2340*/  @!P1 PRMT R29, R15, 0x7610, R29 ;  /* 0x000076100f1d9816 */ /* 0x000fe4000000001d */
[----:B------:R-:W-:Y:S02]  /*2350*/  @!P1 PRMT R28, R28, 0x7610, R14 ;  /* 0x000076101c1c9816 */ /* 0x000fe4000000000e */
[----:B------:R-:W-:-:S07]  /*2360*/  @!P1 PRMT R29, R29, 0x7610, R15 ;  /* 0x000076101d1d9816 */ /* 0x000fce000000000f */
.L_x_3479:
[----:B------:R-:W-:Y:S05]  /*2370*/  BSYNC.RECONVERGENT B0 ;  /* 0x0000000000007941 */ /* 0x000fea0003800200 */
.L_x_3478:
[----:B------:R-:W-:Y:S04]  /*2380*/  BSSY.RECONVERGENT B0, `(.L_x_3480) ;  /* 0x000002a000007945 */ /* 0x000fe80003800200 */
[----:B------:R-:W-:Y:S05]  /*2390*/  @P0 BRA `(.L_x_3481) ;  /* 0x0000000000a00947 */ /* 0x000fea0003800000 */
[----:B------:R-:W-:Y:S02]  /*23a0*/  IMAD.IADD R34, R34, 0x1, R3 ;  /* 0x0000000122227824 */ /* 0x000fe400078e0203 */
[----:B------:R-:W-:Y:S02]  /*23b0*/  HADD2.F32 R12, -RZ, R35.H0_H0 ;  /* 0x20000023ff0c7230 */ /* 0x000fe40000004100 */
[----:B------:R-:W-:Y:S01]  /*23c0*/  HADD2.F32 R14, -RZ, R37.H0_H0 ;  /* 0x20000025ff0e7230 */ /* 0x000fe20000004100 */
[----:B------:R-:W-:Y:S01]  /*23d0*/  ISETP.GE.U32.AND P0, PT, R34, R36, PT ;  /* 0x000000242200720c */ /* 0x000fe20003f06070 */
[----:B------:R-:W-:Y:S02]  /*23e0*/  HADD2.F32 R35, -RZ, R35.H1_H1 ;  /* 0x30000023ff237230 */ /* 0x000fe40000004100 */
[----:B------:R-:W-:Y:S01]  /*23f0*/  FADD.FTZ R33, R33, R12 ;  /* 0x0000000c21217221 */ /* 0x000fe20000010000 */
[----:B------:R-:W-:Y:S02]  /*2400*/  HADD2.F32 R37, -RZ, R37.H1_H1 ;  /* 0x30000025ff257230 */ /* 0x000fe40000004100 */
[----:B------:R-:W-:Y:S01]  /*2410*/  FADD.FTZ R31, R31, R14 ;  /* 0x0000000e1f1f7221 */ /* 0x000fe20000010000 */
[----:B------:R-:W-:-:S02]  /*2420*/  FADD.FTZ R32, R32, R35 ;  /* 0x0000002320207221 */ /* 0x000fc40000010000 */
[----:B------:R-:W-:-:S04]  /*2430*/  FADD.FTZ R30, R30, R37 ;  /* 0x000000251e1e7221 */ /* 0x000fc80000010000 */
[----:B------:R-:W-:Y:S05]  /*2440*/  @P0 BRA `(.L_x_3481) ;  /* 0x0000000000740947 */ /* 0x000fea0003800000 */
[----:B------:R-:W-:Y:S01]  /*2450*/  IADD3 R14, PT, PT, R34, R3, RZ ;  /* 0x00000003220e7210 */ /* 0x000fe20007ffe0ff */
[--C-:B------:R-:W-:Y:S02]  /*2460*/  HADD2.F32 R13, -RZ, R38.reuse.H0_H0 ;  /* 0x20000026ff0d7230 */ /* 0x100fe40000004100 */
[----:B------:R-:W-:Y:S01]  /*2470*/  HADD2.F32 R38, -RZ, R38.H1_H1 ;  /* 0x30000026ff267230 */ /* 0x000fe20000004100 */
[----:B------:R-:W-:Y:S01]  /*2480*/  ISETP.GE.U32.AND P0, PT, R14, R36, PT ;  /* 0x000000240e00720c */ /* 0x000fe20003f06070 */
[--C-:B------:R-:W-:Y:S02]  /*2490*/  HADD2.F32 R15, -RZ, R39.reuse.H0_H0 ;  /* 0x20000027ff0f7230 */ /* 0x100fe40000004100 */
        /* <DEDUP_REMOVED lines=16> */
[--C-:B------:R-:W-:Y:S02]  /*25a0*/  @!P0 HADD2.F32 R3, -RZ, R28.reuse.H0_H0 ;  /* 0x2000001cff038230 */ /* 0x100fe40000004100 */
[----:B------:R-:W-:Y:S02]  /*25b0*/  @!P0 HADD2.F32 R13, -RZ, R28.H1_H1 ;  /* 0x3000001cff0d8230 */ /* 0x000fe40000004100 */
[--C-:B------:R-:W-:Y:S02]  /*25c0*/  @!P0 HADD2.F32 R15, -RZ, R29.reuse.H0_H0 ;  /* 0x2000001dff0f8230 */ /* 0x100fe40000004100 */
[----:B------:R-:W-:Y:S01]  /*25d0*/  @!P0 FADD.FTZ R4, R4, R3 ;  /* 0x0000000304048221 */ /* 0x000fe20000010000 */
[----:B------:R-:W-:Y:S02]  /*25e0*/  @!P0 HADD2.F32 R14, -RZ, R29.H1_H1 ;  /* 0x3000001dff0e8230 */ /* 0x000fe40000004100 */
[----:B------:R-:W-:Y:S01]  /*25f0*/  @!P0 FADD.FTZ R0, R0, R13 ;  /* 0x0000000d00008221 */ /* 0x000fe20000010000 */
[----:B------:R-:W-:-:S02]  /*2600*/  @!P0 FADD.FTZ R26, R26, R15 ;  /* 0x0000000f1a1a8221 */ /* 0x000fc40000010000 */
[----:B------:R-:W-:-:S07]  /*2610*/  @!P0 FADD.FTZ R27, R27, R14 ;  /* 0x0000000e1b1b8221 */ /* 0x000fce0000010000 */
.L_x_3481:
[----:B------:R-:W-:Y:S05]  /*2620*/  BSYNC.RECONVERGENT B0 ;  /* 0x0000000000007941 */ /* 0x000fea0003800200 */
.L_x_3480:
        /* <DEDUP_REMOVED lines=13> */
.L_x_3473:
        /* <DEDUP_REMOVED lines=39> */
.L_x_3486:
[----:B------:R-:W-:Y:S01]  /*2970*/  IMAD R12, R34, R32, RZ ;  /* 0x00000020220c7224 */ /* 0x000fe200078e02ff */
[----:B------:R-:W-:-:S04]  /*2980*/  IADD3 R32, PT, PT, R32, R3, RZ ;  /* 0x0000000320207210 */ /* 0x000fc80007ffe0ff */
[----:B------:R-:W-:Y:S01]  /*2990*/  SHF.R.U32.HI R13, RZ, 0x2, R12 ;  /* 0x00000002ff0d7819 */ /* 0x000fe2000001160c */
[----:B------:R-:W-:Y:S01]  /*29a0*/  IMAD R14, R34, R32, RZ ;  /* 0x00000020220e7224 */ /* 0x000fe200078e02ff */
[----:B------:R-:W-:-:S03]  /*29b0*/  IADD3 R32, PT, PT, R32, R3, RZ ;  /* 0x0000000320207210 */ /* 0x000fc60007ffe0ff */
[----:B------:R-:W-:Y:S01]  /*29c0*/  IMAD.WIDE.U32 R12, R13, 0x8, R24 ;  /* 0x000000080d0c7825 */ /* 0x000fe200078e0018 */
[----:B------:R-:W-:-:S03]  /*29d0*/  SHF.R.U32.HI R15, RZ, 0x2, R14 ;  /* 0x00000002ff0f7819 */ /* 0x000fc6000001160e */
[----:B------:R-:W-:Y:S01]  /*29e0*/  IMAD R20, R34, R32, RZ ;  /* 0x0000002022147224 */ /* 0x000fe200078e02ff */
[----:B------:R-:W-:Y:S01]  /*29f0*/  IADD3 R32, PT, PT, R32, R3, RZ ;  /* 0x0000000320207210 */ /* 0x000fe20007ffe0ff */
[----:B------:R-:W2:Y:S01]  /*2a00*/  LDG.E.64 R12, desc[UR36][R12.64] ;  /* 0x000000240c0c7981 */ /* 0x000ea2000c1e1b00 */
[----:B------:R-:W-:Y:S02]  /*2a10*/  IMAD.WIDE.U32 R14, R15, 0x8, R24 ;  /* 0x000000080f0e7825 */ /* 0x000fe400078e0018 */
[----:B------:R-:W-:Y:S02]  /*2a20*/  SHF.R.U32.HI R21, RZ, 0x2, R20 ;  /* 0x00000002ff157819 */ /* 0x000fe40000011614 */
[----:B------:R-:W-:Y:S02]  /*2a30*/  IMAD R28, R34, R32, RZ ;  /* 0x00000020221c7224 */ /* 0x000fe400078e02ff */
[----:B------:R-:W3:Y:S01]  /*2a40*/  LDG.E.64 R14, desc[UR36][R14.64] ;  /* 0x000000240e0e7981 */ /* 0x000ee2000c1e1b00 */
[----:B------:R-:W-:-:S02]  /*2a50*/  IMAD.WIDE.U32 R20, R21, 0x8, R24 ;  /* 0x0000000815147825 */ /* 0x000fc400078e0018 */
[----:B------:R-:W-:-:S04]  /*2a60*/  SHF.R.U32.HI R29, RZ, 0x2, R28 ;  /* 0x00000002ff1d7819 */ /* 0x000fc8000001161c */
        /* <DEDUP_REMOVED lines=12> */
[----:B---3--:R-:W-:-:S02]  /*2b30*/  HADD2.F32 R39, -RZ, R14.H1_H1 ;  /* 0x3000000eff277230 */ /* 0x008fc40000004100 */
[----:B------:R-:W-:Y:S01]  /*2b40*/  FADD.FTZ R33, R40, R33 ;  /* 0x0000002128217221 */ /* 0x000fe20000010000 */
[----:B------:R-:W-:Y:S02]  /*2b50*/  HADD2.F32 R42, -RZ, R14.H0_H0 ;  /* 0x2000000eff2a7230 */ /* 0x000fe40000004100 */
        /* <DEDUP_REMOVED lines=25> */
.L_x_3485:
[----:B------:R-:W-:Y:S02]  /*2cf0*/  PRMT R37, R12, 0x7610, R12 ;  /* 0x000076100c257816 */ /* 0x000fe4000000000c */
[----:B------:R-:W-:Y:S02]  /*2d00*/  PRMT R38, R13, 0x7610, R13 ;  /* 0x000076100d267816 */ /* 0x000fe4000000000d */
[----:B------:R-:W-:Y:S02]  /*2d10*/  PRMT R39, R14, 0x7610, R14 ;  /* 0x000076100e277816 */ /* 0x000fe4000000000e */
[----:B------:R-:W-:-:S07]  /*2d20*/  PRMT R40, R15, 0x7610, R15 ;  /* 0x000076100f287816 */ /* 0x000fce000000000f */
.L_x_3484:
[----:B------:R-:W-:Y:S05]  /*2d30*/  BSYNC.RECONVERGENT B0 ;  /* 0x0000000000007941 */ /* 0x000fea0003800200 */
.L_x_3483:
        /* <DEDUP_REMOVED lines=29> */
[----:B------:R-:W2:Y:S04]  /*2f10*/  LDG.E.64 R12, desc[UR36][R12.64] ;  /* 0x000000240c0c7981 */ /* 0x000ea8000c1e1b00 */
[----:B------:R-:W3:Y:S01]  /*2f20*/  @!P1 LDG.E.64 R14, desc[UR36][R14.64] ;  /* 0x000000240e0e9981 */ /* 0x000ee2000c1e1b00 */
[----:B--2---:R-:W-:Y:S02]  /*2f30*/  PRMT R20, R12, 0x7610, R12 ;  /* 0x000076100c147816 */ /* 0x004fe4000000000c */
[----:B------:R-:W-:Y:S02]  /*2f40*/  PRMT R21, R13, 0x7610, R13 ;  /* 0x000076100d157816 */ /* 0x000fe4000000000d */
[----:B---3--:R-:W-:-:S02]  /*2f50*/  @!P1 PRMT R28, R14, 0x7610, R28 ;  /* 0x000076100e1c9816 */ /* 0x008fc4000000001c */
[----:B------:R-:W-:Y:S02]  /*2f60*/  @!P1 PRMT R29, R15, 0x7610, R29 ;  /* 0x000076100f1d9816 */ /* 0x000fe4000000001d */
[----:B------:R-:W-:Y:S02]  /*2f70*/  @!P1 PRMT R28, R28, 0x7610, R14 ;  /* 0x000076101c1c9816 */ /* 0x000fe4000000000e */
[----:B------:R-:W-:-:S07]  /*2f80*/  @!P1 PRMT R29, R29, 0x7610, R15 ;  /* 0x000076101d1d9816 */ /* 0x000fce000000000f */
.L_x_3488:
[----:B------:R-:W-:Y:S05]  /*2f90*/  BSYNC.RECONVERGENT B0 ;  /* 0x0000000000007941 */ /* 0x000fea0003800200 */
.L_x_3487:
[----:B------:R-:W-:Y:S04]  /*2fa0*/  BSSY.RECONVERGENT B0, `(.L_x_3489) ;  /* 0x000002a000007945 */ /* 0x000fe80003800200 */
[----:B------:R-:W-:Y:S05]  /*2fb0*/  @P0 BRA `(.L_x_3490) ;  /* 0x0000000000a00947 */ /* 0x000fea0003800000 */
[----:B------:R-:W-:Y:S02]  /*2fc0*/  IMAD.IADD R32, R32, 0x1, R3 ;  /* 0x0000000120207824 */ /* 0x000fe400078e0203 */
[--C-:B------:R-:W-:Y:S02]  /*2fd0*/  HADD2.F32 R15, -RZ, R38.reuse.H0_H0 ;  /* 0x20000026ff0f7230 */ /* 0x100fe40000004100 */
[--C-:B------:R-:W-:Y:S01]  /*2fe0*/  HADD2.F32 R13, -RZ, R37.reuse.H0_H0 ;  /* 0x20000025ff0d7230 */ /* 0x100fe20000004100 */
        /* <DEDUP_REMOVED lines=37> */
.L_x_3490:
[----:B------:R-:W-:Y:S05]  /*3240*/  BSYNC.RECONVERGENT B0 ;  /* 0x0000000000007941 */ /* 0x000fea0003800200 */
.L_x_3489:
        /* <DEDUP_REMOVED lines=13> */
.L_x_3482:
[----:B------:R-:W1:Y:S01]  /*3320*/  LDCU UR4, c[0x0][0x394] ;  /* 0x00007280ff0477ac */ /* 0x000e620008000800 */
[----:B------:R-:W2:Y:S01]  /*3330*/  LDC R0, c[0x0][0x384] ;  /* 0x0000e100ff007b82 */ /* 0x000ea20000000800 */
[----:B------:R-:W-:Y:S01]  /*3340*/  BSSY.RECONVERGENT B0, `(.L_x_3491) ;  /* 0x0000441000007945 */ /* 0x000fe20003800200 */
[----:B-1----:R-:W-:-:S05]  /*3350*/  MOV R34, UR4 ;  /* 0x0000000400227c02 */ /* 0x002fca0008000f00 */
[----:B------:R-:W-:Y:S02]  /*3360*/  IMAD R3, R34, 0x3, R29 ;  /* 0x0000000322037824 */ /* 0x000fe400078e021d */
[--C-:B--2---:R-:W-:Y:S01]  /*3370*/  IMAD.MOV.U32 R27, RZ, RZ, R0.reuse ;  /* 0x000000ffff1b7224 */ /* 0x104fe200078e0000 */
        /* <DEDUP_REMOVED lines=36> */
.L_x_3498:
[----:B-----5:R-:W-:Y:S01]  /*35c0*/  @!P0 PRMT R40, R14, 0x7632, R40 ;  /* 0x000076320e288816 */ /* 0x020fe20000000028 */
[----:B------:R-:W1:Y:S01]  /*35d0*/  LDCU UR4, c[0x0][0x394] ;  /* 0x00007280ff0477ac */ /* 0x000e620008000800 */
[--C-:B------:R-:W-:Y:S02]  /*35e0*/  @!P0 PRMT R41, R41, 0x7610, R15.reuse ;  /* 0x0000761029298816 */ /* 0x100fe4000000000f */
[--C-:B------:R-:W-:Y:S02]  /*35f0*/  @!P0 PRMT R46, R46, 0x7610, R15.reuse ;  /* 0x000076102e2e8816 */ /* 0x100fe4000000000f */
[----:B------:R-:W-:Y:S02]  /*3600*/  @!P0 PRMT R43, R43, 0x7610, R14 ;  /* 0x000076102b2b8816 */ /* 0x000fe4000000000e */
[----:B------:R-:W-:Y:S02]  /*3610*/  @!P0 PRMT R42, R15, 0x7632, R42 ;  /* 0x000076320f2a8816 */ /* 0x000fe4000000002a */
[----:B------:R-:W-:-:S02]  /*3620*/  @!P0 PRMT R45, R45, 0x5410, R15 ;  /* 0x000054102d2d8816 */ /* 0x000fc4000000000f */
[----:B------:R-:W-:Y:S02]  /*3630*/  @!P0 PRMT R38, R38, 0x7610, R14 ;  /* 0x0000761026268816 */ /* 0x000fe4000000000e */
[C---:B------:R-:W-:Y:S02]  /*3640*/  @!P0 PRMT R37, R14.reuse, 0x7610, R37 ;  /* 0x000076100e258816 */ /* 0x040fe40000000025 */
[----:B------:R-:W-:Y:S02]  /*3650*/  @!P0 PRMT R39, R39, 0x5410, R15 ;  /* 0x0000541027278816 */ /* 0x000fe4000000000f */
[----:B------:R-:W-:Y:S02]  /*3660*/  @!P0 PRMT R46, R15, 0x7610, R46 ;  /* 0x000076100f2e8816 */ /* 0x000fe4000000002e */
[C---:B------:R-:W-:Y:S02]  /*3670*/  @!P0 PRMT R43, R14.reuse, 0x7610, R43 ;  /* 0x000076100e2b8816 */ /* 0x040fe4000000002b */
[----:B------:R-:W-:-:S02]  /*3680*/  @!P0 PRMT R45, R14, 0x7610, R45 ;  /* 0x000076100e2d8816 */ /* 0x000fc4000000002d */
[--C-:B------:R-:W-:Y:S02]  /*3690*/  @!P0 PRMT R42, R42, 0x7610, R15.reuse ;  /* 0x000076102a2a8816 */ /* 0x100fe4000000000f */
[----:B------:R-:W-:Y:S02]  /*36a0*/  @!P0 PRMT R40, R40, 0x5410, R15 ;  /* 0x0000541028288816 */ /* 0x000fe4000000000f */
[C---:B------:R-:W-:Y:S02]  /*36b0*/  @!P0 PRMT R41, R14.reuse, 0x7632, R41 ;  /* 0x000076320e298816 */ /* 0x040fe40000000029 */
[----:B------:R-:W-:Y:S01]  /*36c0*/  @!P0 PRMT R38, R14, 0x7610, R38 ;  /* 0x000076100e268816 */ /* 0x000fe20000000026 */
[----:B01----:R-:W-:Y:S06]  /*36d0*/  @!P0 BRA `(.L_x_3493) ;  /* 0x0000003c00808947 */ /* 0x003fec0003800000 */
[----:B------:R-:W1:Y:S01]  /*36e0*/  LDCU.64 UR30, c[0x0][0x3d0] ;  /* 0x00007a00ff1e77ac */ /* 0x000e620008000a00 */
[----:B------:R-:W-:Y:S01]  /*36f0*/  MOV R21, R29 ;  /* 0x0000001d00157202 */ /* 0x000fe20000000f00 */
        /* <DEDUP_REMOVED lines=283> */
.L_x_3494:
        /* <DEDUP_REMOVED lines=13> */
[--C-:B------:R-:W-:Y:S02]  /*4980*/  PRMT R40, R40, 0x5410, R21.reuse ;  /* 0x0000541028287816 */ /* 0x100fe40000000015 */
        /* <DEDUP_REMOVED lines=220> */
.L_x_3495:
        /* <DEDUP_REMOVED lines=11> */
[----:B--2---:R-:W-:Y:S02]  /*5800*/  PRMT R45, R20, 0x5410, R21 ;  /* 0x00005410142d7816 */ /* 0x004fe40000000015 */
[----:B------:R-:W-:Y:S02]  /*5810*/  PRMT R38, R38, 0x7610, R20 ;  /* 0x0000761026267816 */ /* 0x000fe40000000014 */
        /* <DEDUP_REMOVED lines=220> */
.L_x_3496:
        /* <DEDUP_REMOVED lines=11> */
[----:B--2---:R-:W-:Y:S02]  /*6690*/  PRMT R43, R20, 0x7610, R20 ;  /* 0x00007610142b7816 */ /* 0x004fe40000000014 */
[----:B------:R-:W-:Y:S01]  /*66a0*/  PRMT R46, R21, 0x7610, R21 ;  /* 0x00007610152e7816 */ /* 0x000fe20000000015 */
        /* <DEDUP_REMOVED lines=219> */
.L_x_3497:
[----:B------:R-:W-:-:S04]  /*7460*/  LOP3.LUT R21, R36, 0xfffffff8, RZ, 0xc0, !PT ;  /* 0xfffffff824157812 */ /* 0x000fc800078ec0ff */
[----:B------:R-:W-:-:S04]  /*7470*/  IADD3 R20, P1, PT, R21, R30, RZ ;  /* 0x0000001e15147210 */ /* 0x000fc80007f3e0ff */
[----:B------:R-:W-:-:S06]  /*7480*/  IADD3.X R21, PT, PT, RZ, R31, RZ, P1, !PT ;  /* 0x0000001fff157210 */ /* 0x000fcc0000ffe4ff */
[----:B------:R-:W2:Y:S02]  /*7490*/  LDG.E.64 R20, desc[UR36][R20.64] ;  /* 0x0000002414147981 */ /* 0x000ea4000c1e1b00 */
[C---:B--2---:R-:W-:Y:S02]  /*74a0*/  PRMT R37, R20.reuse, 0x7610, R37 ;  /* 0x0000761014257816 */ /* 0x044fe40000000025 */
[----:B------:R-:W-:Y:S02]  /*74b0*/  PRMT R40, R20, 0x7632, R40 ;  /* 0x0000763214287816 */ /* 0x000fe40000000028 */
[--C-:B------:R-:W-:Y:S02]  /*74c0*/  PRMT R39, R39, 0x5410, R21.reuse ;  /* 0x0000541027277816 */ /* 0x100fe40000000015 */
[----:B------:R-:W-:-:S07]  /*74d0*/  PRMT R41, R41, 0x7610, R21 ;  /* 0x0000761029297816 */ /* 0x000fce0000000015 */
.L_x_3493:
[----:B------:R-:W1:Y:S01]  /*74e0*/  LDCU UR5, c[0x0][0x38c] ;  /* 0x00007180ff0577ac */ /* 0x000e620008000800 */
[----:B------:R-:W-:Y:S02]  /*74f0*/  HADD2.F32 R34, -RZ, R42.H1_H1 ;  /* 0x3000002aff227230 */ /* 0x000fe40000004100 */
[----:B------:R-:W-:Y:S02]  /*7500*/  HADD2.F32 R33, -RZ, R38.H0_H0 ;  /* 0x20000026ff217230 */ /* 0x000fe40000004100 */
[----:B------:R-:W-:Y:S02]  /*7510*/  HADD2.F32 R36, -RZ, R45.H1_H1 ;  /* 0x3000002dff247230 */ /* 0x000fe40000004100 */
[----:B------:R-:W-:Y:S01]  /*7520*/  FADD.FTZ R11, R34, R11 ;  /* 0x0000000b220b7221 */ /* 0x000fe20000010000 */
[----:B------:R-:W-:Y:S01]  /*7530*/  MOV R34, UR4 ;  /* 0x0000000400227c02 */ /* 0x000fe20008000f00 */
[----:B------:R-:W-:Y:S01]  /*7540*/  FADD.FTZ R12, R33, R12 ;  /* 0x0000000c210c7221 */ /* 0x000fe20000010000 */
[----:B------:R-:W-:-:S02]  /*7550*/  HADD2.F32 R33, -RZ, R42.H0_H0 ;  /* 0x2000002aff217230 */ /* 0x000fc40000004100 */
[----:B------:R-:W-:Y:S01]  /*7560*/  FADD.FTZ R7, R36, R7 ;  /* 0x0000000724077221 */ /* 0x000fe20000010000 */
[C---:B------:R-:W-:Y:S01]  /*7570*/  LEA R29, R34.reuse, R29, 0x2 ;  /* 0x0000001d221d7211 */ /* 0x040fe200078e10ff */
[----:B------:R-:W-:Y:S02]  /*7580*/  HADD2.F32 R20, -RZ, R41.H0_H0 ;  /* 0x20000029ff147230 */ /* 0x000fe40000004100 */
[----:B------:R-:W-:Y:S02]  /*7590*/  HADD2.F32 R21, -RZ, R40.H1_H1 ;  /* 0x30000028ff157230 */ /* 0x000fe40000004100 */
[----:B------:R-:W-:Y:S01]  /*75a0*/  FADD.FTZ R6, R33, R6 ;  /* 0x0000000621067221 */ /* 0x000fe20000010000 */
[----:B------:R-:W-:Y:S02]  /*75b0*/  IMAD R33, R34, 0x3, R29 ;  /* 0x0000000322217824 */ /* 0x000fe400078e021d */
[----:B------:R-:W-:Y:S01]  /*75c0*/  FADD.FTZ R13, R20, R13 ;  /* 0x0000000d140d7221 */ /* 0x000fe20000010000 */
[----:B-1----:R-:W-:-:S02]  /*75d0*/  IMAD.U32 R36, RZ, RZ, UR5 ;  /* 0x00000005ff247e24 */ /* 0x002fc4000f8e00ff */
[----:B------:R-:W-:Y:S01]  /*75e0*/  FADD.FTZ R10, R21, R10 ;  /* 0x0000000a150a7221 */ /* 0x000fe20000010000 */
[----:B------:R-:W-:Y:S02]  /*75f0*/  HADD2.F32 R20, -RZ, R45.H0_H0 ;  /* 0x2000002dff147230 */ /* 0x000fe40000004100 */
[----:B------:R-:W-:Y:S01]  /*7600*/  HADD2.F32 R21, -RZ, R38.H1_H1 ;  /* 0x30000026ff157230 */ /* 0x000fe20000004100 */
[----:B------:R-:W-:Y:S01]  /*7610*/  ISETP.GE.U32.AND P1, PT, R33, R36, PT ;  /* 0x000000242100720c */ /* 0x000fe20003f26070 */
[----:B------:R-:W-:Y:S02]  /*7620*/  HADD2.F32 R44, -RZ, R46.H0_H0 ;  /* 0x2000002eff2c7230 */ /* 0x000fe40000004100 */
[----:B------:R-:W-:Y:S01]  /*7630*/  FADD.FTZ R9, R20, R9 ;  /* 0x0000000914097221 */ /* 0x000fe20000010000 */
[--C-:B------:R-:W-:Y:S02]  /*7640*/  HADD2.F32 R20, -RZ, R43.reuse.H0_H0 ;  /* 0x2000002bff147230 */ /* 0x100fe40000004100 */
[----:B------:R-:W-:Y:S01]  /*7650*/  FADD.FTZ R8, R21, R8 ;  /* 0x0000000815087221 */ /* 0x000fe20000010000 */
[----:B------:R-:W-:-:S02]  /*7660*/  HADD2.F32 R21, -RZ, R43.H1_H1 ;  /* 0x3000002bff157230 */ /* 0x000fc40000004100 */
[----:B------:R-:W-:Y:S01]  /*7670*/  FADD.FTZ R3, R44, R3 ;  /* 0x000000032c037221 */ /* 0x000fe20000010000 */
[----:B------:R-:W-:Y:S02]  /*7680*/  HADD2.F32 R33, -RZ, R37.H0_H0 ;  /* 0x20000025ff217230 */ /* 0x000fe40000004100 */
[----:B------:R-:W-:Y:S01]  /*7690*/  FADD.FTZ R5, R20, R5 ;  /* 0x0000000514057221 */ /* 0x000fe20000010000 */
[----:B------:R-:W-:Y:S02]  /*76a0*/  HADD2.F32 R20, -RZ, R40.H0_H0 ;  /* 0x20000028ff147230 */ /* 0x000fe40000004100 */
[----:B------:R-:W-:Y:S01]  /*76b0*/  FADD.FTZ R4, R21, R4 ;  /* 0x0000000415047221 */ /* 0x000fe20000010000 */
[----:B------:R-:W-:Y:S02]  /*76c0*/  HADD2.F32 R21, -RZ, R46.H1_H1 ;  /* 0x3000002eff157230 */ /* 0x000fe40000004100 */
[----:B------:R-:W-:Y:S01]  /*76d0*/  FADD.FTZ R24, R33, R24 ;  /* 0x0000001821187221 */ /* 0x000fe20000010000 */
[----:B------:R-:W-:-:S02]  /*76e0*/  HADD2.F32 R35, -RZ, R39.H1_H1 ;  /* 0x30000027ff237230 */ /* 0x000fc40000004100 */
[----:B------:R-:W-:Y:S01]  /*76f0*/  FADD.FTZ R25, R20, R25 ;  /* 0x0000001914197221 */ /* 0x000fe20000010000 */
[----:B------:R-:W-:Y:S02]  /*7700*/  HADD2.F32 R44, -RZ, R41.H1_H1 ;  /* 0x30000029ff2c7230 */ /* 0x000fe40000004100 */
[----:B------:R-:W-:Y:S01]  /*7710*/  FADD.FTZ R0, R21, R0 ;  /* 0x0000000015007221 */ /* 0x000fe20000010000 */
[----:B------:R-:W-:Y:S02]  /*7720*/  FADD.FTZ R26, R35, R26 ;  /* 0x0000001a231a7221 */ /* 0x000fe40000010000 */
[----:B------:R-:W-:Y:S01]  /*7730*/  FADD.FTZ R27, R44, R27 ;  /* 0x0000001b2c1b7221 */ /* 0x000fe20000010000 */
[----:B------:R-:W-:Y:S06]  /*7740*/  @!P1 BRA `(.L_x_3498) ;  /* 0xffffffbc009c9947 */ /* 0x000fec000383ffff */
.L_x_3492:
[----:B0-----:R-:W-:Y:S05]  /*7750*/  BSYNC.RECONVERGENT B0 ;  /* 0x0000000000007941 */ /* 0x001fea0003800200 */
.L_x_3491:
[----:B------:R-:W-:Y:S01]  /*7760*/  ISETP.GE.U32.AND P0, PT, R29, R36, PT ;  /* 0x000000241d00720c */ /* 0x000fe20003f06070 */
[----:B------:R-:W-:Y:S01]  /*7770*/  BSSY.RECONVERGENT B0, `(.L_x_3499) ;  /* 0x0000485000007945 */ /* 0x000fe20003800200 */
[----:B------:R-:W-:Y:S02]  /*7780*/  PRMT R44, R46, 0x7610, R46 ;  /* 0x000076102e2c7816 */ /* 0x000fe4000000002e */
[----:B------:R-:W-:Y:S02]  /*7790*/  PRMT R39, R45, 0x7632, R39 ;  /* 0x000076322d277816 */ /* 0x000fe40000000027 */
[----:B------:R-:W-:-:S07]  /*77a0*/  PRMT R37, R37, 0x5410, R45 ;  /* 0x0000541025257816 */ /* 0x000fce000000002d */
        /* <DEDUP_REMOVED lines=282> */
.L_x_3502:
[----:B------:R-:W-:Y:S02]  /*8950*/  SHF.R.U32.HI R20, RZ, 0x3, R20 ;  /* 0x00000003ff147819 */ /* 0x000fe40000011614 */
[----:B------:R-:W-:-:S07]  /*8960*/  MOV R21, RZ ;  /* 0x000000ff00157202 */ /* 0x000fce0000000f00 */
.L_x_3501:
[----:B------:R-:W0:Y:S02]  /*8970*/  LDCU.64 UR4, c[0x0][0x758] ;  /* 0x0000eb00ff0477ac */ /* 0x000e240008000a00 */
[----:B0-----:R-:W-:-:S05]  /*8980*/  IADD3 R33, P1, PT, R32, UR4, RZ ;  /* 0x0000000420217c10 */ /* 0x001fca000ff3e0ff */
[----:B------:R-:W-:Y:S01]  /*8990*/  IMAD.X R32, RZ, RZ, UR5, P1 ;  /* 0x00000005ff207e24 */ /* 0x000fe200088e06ff */
[----:B------:R-:W-:-:S04]  /*89a0*/  LEA R14, P1, R20, R33, 0x3 ;  /* 0x00000021140e7211 */ /* 0x000fc800078218ff */
[----:B------:R-:W-:-:S06]  /*89b0*/  LEA.HI.X R15, R20, R32, R21, 0x3, P1 ;  /* 0x00000020140f7211 */ /* 0x000fcc00008f1c15 */
[----:B------:R-:W2:Y:S01]  /*89c0*/  LDG.E.64 R14, desc[UR36][R14.64] ;  /* 0x000000240e0e7981 */ /* 0x000ea2000c1e1b00 */
[----:B------:R-:W-:-:S04]  /*89d0*/  IADD3 R21, PT, PT, R29, R34, RZ ;  /* 0x000000221d157210 */ /* 0x000fc80007ffe0ff */
[----:B------:R-:W-:Y:S02]  /*89e0*/  ISETP.GE.U32.AND P1, PT, R21, R36, PT ;  /* 0x000000241500720c */ /* 0x000fe40003f26070 */
[C---:B--2---:R-:W-:Y:S02]  /*89f0*/  PRMT R38, R14.reuse, 0x7610, R38 ;  /* 0x000076100e267816 */ /* 0x044fe40000000026 */
[----:B------:R-:W-:Y:S02]  /*8a00*/  PRMT R41, R14, 0x7632, R41 ;  /* 0x000076320e297816 */ /* 0x000fe40000000029 */
[--C-:B------:R-:W-:Y:S02]  /*8a10*/  PRMT R40, R40, 0x5410, R15.reuse ;  /* 0x0000541028287816 */ /* 0x100fe4000000000f */
        /* <DEDUP_REMOVED lines=277> */
.L_x_3504:
[----:B------:R-:W-:Y:S02]  /*9b70*/  SHF.R.U32.HI R30, RZ, 0x3, R35 ;  /* 0x00000003ff1e7819 */ /* 0x000fe40000011623 */
[----:B------:R-:W-:-:S07]  /*9b80*/  MOV R31, RZ ;  /* 0x000000ff001f7202 */ /* 0x000fce0000000f00 */
.L_x_3503:
[----:B------:R-:W-:-:S04]  /*9b90*/  LEA R14, P1, R30, R33, 0x3 ;  /* 0x000000211e0e7211 */ /* 0x000fc800078218ff */
[----:B------:R-:W-:-:S06]  /*9ba0*/  LEA.HI.X R15, R30, R32, R31, 0x3, P1 ;  /* 0x000000201e0f7211 */ /* 0x000fcc00008f1c1f */
[----:B------:R-:W2:Y:S01]  /*9bb0*/  LDG.E.64 R14, desc[UR36][R14.64] ;  /* 0x000000240e0e7981 */ /* 0x000ea2000c1e1b00 */
[----:B------:R-:W-:-:S04]  /*9bc0*/  IADD3 R21, PT, PT, R21, R34, RZ ;  /* 0x0000002215157210 */ /* 0x000fc80007ffe0ff */
[----:B------:R-:W-:Y:S02]  /*9bd0*/  ISETP.GE.U32.AND P1, PT, R21, R36, PT ;  /* 0x000000241500720c */ /* 0x000fe40003f26070 */
[--C-:B--2---:R-:W-:Y:S02]  /*9be0*/  PRMT R37, R37, 0x5410, R14.reuse ;  /* 0x0000541025257816 */ /* 0x104fe4000000000e */
        /* <DEDUP_REMOVED lines=279> */
.L_x_3506:
[----:B------:R-:W-:Y:S02]  /*ad60*/  SHF.R.U32.HI R30, RZ, 0x3, R35 ;  /* 0x00000003ff1e7819 */ /* 0x000fe40000011623 */
[----:B------:R-:W-:-:S07]  /*ad70*/  MOV R31, RZ ;  /* 0x000000ff001f7202 */ /* 0x000fce0000000f00 */
.L_x_3505:
[----:B------:R-:W-:-:S04]  /*ad80*/  LEA R14, P1, R30, R33, 0x3 ;  /* 0x000000211e0e7211 */ /* 0x000fc800078218ff */
[----:B------:R-:W-:-:S06]  /*ad90*/  LEA.HI.X R15, R30, R32, R31, 0x3, P1 ;  /* 0x000000201e0f7211 */ /* 0x000fcc00008f1c1f */
[----:B------:R-:W2:Y:S01]  /*ada0*/  LDG.E.64 R14, desc[UR36][R14.64] ;  /* 0x000000240e0e7981 */ /* 0x000ea2000c1e1b00 */
[----:B------:R-:W-:-:S05]  /*adb0*/  IMAD.IADD R21, R21, 0x1, R34 ;  /* 0x0000000115157824 */ /* 0x000fca00078e0222 */
[----:B------:R-:W-:Y:S02]  /*adc0*/  ISETP.GE.U32.AND P1, PT, R21, R36, PT ;  /* 0x000000241500720c */ /* 0x000fe40003f26070 */
[----:B--2---:R-:W-:Y:S02]  /*add0*/  PRMT R43, R14, 0x7610, R14 ;  /* 0x000076100e2b7816 */ /* 0x004fe4000000000e */
        /* <DEDUP_REMOVED lines=277> */
.L_x_3508:
[----:B------:R-:W-:Y:S02]  /*bf30*/  SHF.R.U32.HI R14, RZ, 0x3, R14 ;  /* 0x00000003ff0e7819 */ /* 0x000fe4000001160e */
[----:B------:R-:W-:-:S07]  /*bf40*/  MOV R15, RZ ;  /* 0x000000ff000f7202 */ /* 0x000fce0000000f00 */
.L_x_3507:
[----:B------:R-:W-:-:S04]  /*bf50*/  LEA R20, P0, R14, R33, 0x3 ;  /* 0x000000210e147211 */ /* 0x000fc800078018ff */
[----:B------:R-:W-:-:S05]  /*bf60*/  LEA.HI.X R21, R14, R32, R15, 0x3, P0 ;  /* 0x000000200e157211 */ /* 0x000fca00000f1c0f */
[----:B------:R-:W2:Y:S02]  /*bf70*/  LDG.E.64 R14, desc[UR36][R20.64] ;  /* 0x00000024140e7981 */ /* 0x000ea4000c1e1b00 */
[C---:B--2---:R-:W-:Y:S02]  /*bf80*/  PRMT R37, R14.reuse, 0x7610, R37 ;  /* 0x000076100e257816 */ /* 0x044fe40000000025 */
[----:B------:R-:W-:Y:S02]  /*bf90*/  PRMT R40, R14, 0x7632, R40 ;  /* 0x000076320e287816 */ /* 0x000fe40000000028 */
[--C-:B------:R-:W-:Y:S02]  /*bfa0*/  PRMT R39, R39, 0x5410, R15.reuse ;  /* 0x0000541027277816 */ /* 0x100fe4000000000f */
[----:B------:R-:W-:-:S07]  /*bfb0*/  PRMT R41, R41, 0x7610, R15 ;  /* 0x0000761029297816 */ /* 0x000fce000000000f */
.L_x_3500:
[----:B------:R-:W-:Y:S05]  /*bfc0*/  BSYNC.RECONVERGENT B0 ;  /* 0x0000000000007941 */ /* 0x000fea0003800200 */
.L_x_3499:
[----:B------:R-:W-:Y:S01]  /*bfd0*/  ISETP.GE.U32.AND P0, PT, R29, R36, PT ;  /* 0x000000241d00720c */ /* 0x000fe20003f06070 */
[----:B------:R-:W-:-:S12]  /*bfe0*/  BSSY.RECONVERGENT B0, `(.L_x_3509) ;  /* 0x000002a000007945 */ /* 0x000fd80003800200 */
[----:B------:R-:W-:Y:S05]  /*bff0*/  @P0 BRA `(.L_x_3510) ;  /* 0x0000000000a00947 */ /* 0x000fea0003800000 */
[----:B------:R-:W-:Y:S01]  /*c000*/  IADD3 R29, PT, PT, R29, R34, RZ ;  /* 0x000000221d1d7210 */ /* 0x000fe20007ffe0ff */
        /* <DEDUP_REMOVED lines=11> */
[----:B------:R-:W-:Y:S02]  /*c0c0*/  HADD2.F32 R14, -RZ, R37.H1_H1 ;  /* 0x30000025ff0e7230 */ /* 0x000fe40000004100 */
[----:B------:R-:W-:Y:S01]  /*c0d0*/  HADD2.F32 R15, -RZ, R38.H1_H1 ;  /* 0x30000026ff0f7230 */ /* 0x000fe20000004100 */
[----:B------:R-:W-:Y:S01]  /*c0e0*/  ISETP.GE.U32.AND P0, PT, R29, R36, PT ;  /* 0x000000241d00720c */ /* 0x000fe20003f06070 */
[----:B------:R-:W-:Y:S02]  /*c0f0*/  HADD2.F32 R20, -RZ, R39.H0_H0 ;  /* 0x20000027ff147230 */ /* 0x000fe40000004100 */
[----:B------:R-:W-:Y:S01]  /*c100*/  FADD.FTZ R9, R9, R14 ;  /* 0x0000000e09097221 */ /* 0x000fe20000010000 */
[----:B------:R-:W-:Y:S02]  /*c110*/  HADD2.F32 R21, -RZ, R42.H0_H0 ;  /* 0x2000002aff157230 */ /* 0x000fe40000004100 */
        /* <DEDUP_REMOVED lines=14> */
[----:B------:R-:W-:Y:S02]  /*c200*/  @!P0 HADD2.F32 R37, -RZ, R37.H0_H0 ;  /* 0x20000025ff258230 */ /* 0x000fe40000004100 */
[----:B------:R-:W-:Y:S02]  /*c210*/  @!P0 HADD2.F32 R40, -RZ, R40.H0_H0 ;  /* 0x20000028ff288230 */ /* 0x000fe40000004100 */
[----:B------:R-:W-:Y:S02]  /*c220*/  @!P0 HADD2.F32 R39, -RZ, R39.H1_H1 ;  /* 0x30000027ff278230 */ /* 0x000fe40000004100 */
[----:B------:R-:W-:Y:S01]  /*c230*/  @!P0 FADD.FTZ R24, R24, R37 ;  /* 0x0000002518188221 */ /* 0x000fe20000010000 */
[----:B------:R-:W-:Y:S02]  /*c240*/  @!P0 HADD2.F32 R14, -RZ, R41.H1_H1 ;  /* 0x30000029ff0e8230 */ /* 0x000fe40000004100 */
[----:B------:R-:W-:Y:S01]  /*c250*/  @!P0 FADD.FTZ R25, R25, R40 ;  /* 0x0000002819198221 */ /* 0x000fe20000010000 */
[----:B------:R-:W-:-:S02]  /*c260*/  @!P0 FADD.FTZ R26, R26, R39 ;  /* 0x000000271a1a8221 */ /* 0x000fc40000010000 */
[----:B------:R-:W-:-:S07]  /*c270*/  @!P0 FADD.FTZ R27, R27, R14 ;  /* 0x0000000e1b1b8221 */ /* 0x000fce0000010000 */
.L_x_3510:
[----:B------:R-:W-:Y:S05]  /*c280*/  BSYNC.RECONVERGENT B0 ;  /* 0x0000000000007941 */ /* 0x000fea0003800200 */
.L_x_3509:
        /* <DEDUP_REMOVED lines=12> */
.L_x_3461:
[----:B------:R-:W-:Y:S05]  /*c350*/  BSYNC.RECONVERGENT B6 ;  /* 0x0000000000067941 */ /* 0x000fea0003800200 */
.L_x_3460:
        /* <DEDUP_REMOVED lines=12> */
[----:B------:R1:W-:Y:S06]  /*c420*/  STS.128 [R0], R24 ;  /* 0x0000001800007388 */ /* 0x0003ec0000000c00 */
[----:B------:R-:W-:Y:S05]  /*c430*/  @!P0 BRA `(.L_x_3511) ;  /* 0x0000000000488947 */ /* 0x000fea0003800000 */
[----:B------:R-:W-:-:S07]  /*c440*/  MOV R8, R9 ;  /* 0x0000000900087202 */ /* 0x000fce0000000f00 */
.L_x_3512:
        /* <DEDUP_REMOVED lines=17> */
.L_x_3511:
        /* <DEDUP_REMOVED lines=18> */
.L_x_3515:
[----:B------:R-:W-:Y:S01]  /*c680*/  SHF.R.U32.HI R10, RZ, 0x1, R8 ;  /* 0x00000001ff0a7819 */ /* 0x000fe20000011608 */
[----:B------:R-:W-:Y:S05]  /*c690*/  WARPSYNC.ALL ;  /* 0x0000000000007948 */ /* 0x000fea0003800000 */
[----:B------:R-:W-:Y:S01]  /*c6a0*/  IADD3 R4, PT, PT, R10, R17, RZ ;  /* 0x000000110a047210 */ /* 0x000fe20007ffe0ff */
[----:B------:R-:W-:Y:S03]  /*c6b0*/  BAR.SYNC.DEFER_BLOCKING 0x0 ;  /* 0x0000000000007b1d */ /* 0x000fe60000010000 */
[----:B------:R-:W-:-:S04]  /*c6c0*/  ISETP.GE.U32.AND P0, PT, R4, R9, PT ;  /* 0x000000090400720c */ /* 0x000fc80003f06070 */
[----:B------:R-:W-:-:S13]  /*c6d0*/  ISETP.GE.U32.OR P0, PT, R17, R10, P0 ;  /* 0x0000000a1100720c */ /* 0x000fda0000706470 */
[----:B------:R-:W-:-:S06]  /*c6e0*/  @!P0 IMAD R4, R10, 0x10, R3 ;  /* 0x000000100a048824 */ /* 0x000fcc00078e0203 */
        /* <DEDUP_REMOVED lines=9> */
.L_x_3514:
[----:B------:R-:W-:Y:S01]  /*c780*/  ISETP.GE.U32.AND P0, PT, R0, 0x2, PT ;  /* 0x000000020000780c */ /* 0x000fe20003f06070 */
[----:B------:R-:W-:Y:S05]  /*c790*/  WARPSYNC.ALL ;  /* 0x0000000000007948 */ /* 0x000fea0003800000 */
[----:B------:R-:W-:Y:S07]  /*c7a0*/  BAR.SYNC.DEFER_BLOCKING 0x0 ;  /* 0x0000000000007b1d */ /* 0x000fee0000010000 */
[----:B------:R-:W-:Y:S05]  /*c7b0*/  @!P0 BRA `(.L_x_3513) ;  /* 0x0000000000308947 */ /* 0x000fea0003800000 */
[----:B-12---:R-:W-:-:S07]  /*c7c0*/  HFMA2 R3, -RZ, RZ, 0, 5.9604644775390625e-08 ;  /* 0x00000001ff037431 */ /* 0x006fce00000001ff */
.L_x_3516:
[----:B------:R-:W1:Y:S04]  /*c7d0*/  SHFL.DOWN PT, R5, R24, R3, 0x1f ;  /* 0x08001f0318057589 */ /* 0x000e6800000e0000 */
[----:B------:R-:W2:Y:S04]  /*c7e0*/  SHFL.DOWN PT, R4, R25, R3, 0x1f ;  /* 0x08001f0319047589 */ /* 0x000ea800000e0000 */
[----:B------:R-:W3:Y:S04]  /*c7f0*/  SHFL.DOWN PT, R7, R26, R3, 0x1f ;  /* 0x08001f031a077589 */ /* 0x000ee800000e0000 */
[----:B------:R4:W5:Y:S02]  /*c800*/  SHFL.DOWN PT, R6, R27, R3, 0x1f ;  /* 0x08001f031b067589 */ /* 0x00096400000e0000 */
[----:B----4-:R-:W-:Y:S01]  /*c810*/  SHF.L.U32 R3, R3, 0x1, RZ ;  /* 0x0000000103037819 */ /* 0x010fe200000006ff */
[----:B-1----:R-:W-:-:S03]  /*c820*/  FADD.FTZ R24, R5, R24 ;  /* 0x0000001805187221 */ /* 0x002fc60000010000 */
[----:B------:R-:W-:Y:S01]  /*c830*/  ISETP.GE.AND P0, PT, R3, R0, PT ;  /* 0x000000000300720c */ /* 0x000fe20003f06270 */
[----:B--2---:R-:W-:Y:S01]  /*c840*/  FADD.FTZ R25, R4, R25 ;  /* 0x0000001904197221 */ /* 0x004fe20000010000 */
[----:B---3--:R-:W-:Y:S01]  /*c850*/  FADD.FTZ R26, R7, R26 ;  /* 0x0000001a071a7221 */ /* 0x008fe20000010000 */
[----:B-----5:R-:W-:-:S10]  /*c860*/  FADD.FTZ R27, R6, R27 ;  /* 0x0000001b061b7221 */ /* 0x020fd40000010000 */
[----:B------:R-:W-:Y:S05]  /*c870*/  @!P0 BRA `(.L_x_3516) ;  /* 0xfffffffc00d48947 */ /* 0x000fea000383ffff */
.L_x_3513:
        /* <DEDUP_REMOVED lines=9> */
[----:B------:R-:W-:Y:S01]  /*c910*/  MOV R5, R19 ;  /* 0x0000001300057202 */ /* 0x000fe20000000f00 */
[----:B------:R-:W-:Y:S01]  /*c920*/  IMAD.MOV.U32 R4, RZ, RZ, RZ ;  /* 0x000000ffff047224 */ /* 0x000fe200078e00ff */
        /* <DEDUP_REMOVED lines=271> */
.L_x_3517:
        /* <DEDUP_REMOVED lines=15> */
[----:B------:R-:W-:Y:S01]  /*db10*/  IMAD.MOV.U32 R6, RZ, RZ, RZ ;  /* 0x000000ffff067224 */ /* 0x000fe200078e00ff */
[----:B------:R-:W4:Y:S01]  /*db20*/  LDCU UR8, c[0x0][0x56c] ;  /* 0x0000ad80ff0877ac */ /* 0x000f220008000800 */
[----:B------:R-:W5:Y:S01]  /*db30*/  LDCU UR9, c[0x0][0x694] ;  /* 0x0000d280ff0977ac */ /* 0x000f620008000800 */
[----:B------:R-:W-:Y:S01]  /*db40*/  UISETP.NE.AND UP1, UPT, UR4, 0x2, UPT ;  /* 0x000000020400788c */ /* 0x000fe2000bf25270 */
        /* <DEDUP_REMOVED lines=12> */
[----:B----4-:R-:W-:-:S04]  /*dc10*/  SHF.R.U32.HI R7, RZ, UR6, R6 ;  /* 0x00000006ff077c19 */ /* 0x010fc80008011606 */
[----:B------:R-:W-:-:S05]  /*dc20*/  IADD3 R4, PT, PT, -R7, RZ, RZ ;  /* 0x000000ff07047210 */ /* 0x000fca0007ffe1ff */
        /* <DEDUP_REMOVED lines=9> */
[----:B------:R-:W-:-:S05]  /*dcc0*/  SHF.R.U32.HI R5, RZ, UR7, R4 ;  /* 0x00000007ff057c19 */ /* 0x000fca0008011604 */
[----:B------:R-:W-:-:S04]  /*dcd0*/  IMAD.MOV R6, RZ, RZ, -R5 ;  /* 0x000000ffff067224 */ /* 0x000fc800078e0a05 */
        /* <DEDUP_REMOVED lines=26> */
[----:B------:R-:W-:Y:S01]  /*de80*/  IMAD.MOV.U32 R4, RZ, RZ, RZ ;  /* 0x000000ffff047224 */ /* 0x000fe200078e00ff */
[----:B------:R-:W4:Y:S01]  /*de90*/  LDCU UR6, c[0x0][0x5b0] ;  /* 0x0000b600ff0677ac */ /* 0x000f220008000800 */
[----:B------:R-:W5:Y:S01]  /*dea0*/  LDCU UR7, c[0x0][0x6bc] ;  /* 0x0000d780ff0777ac */ /* 0x000f620008000800 */
[----:B------:R-:W-:Y:S01]  /*deb0*/  UISETP.NE.AND UP1, UPT, UR4, 0x7, UPT ;  /* 0x000000070400788c */ /* 0x000fe2000bf25270 */
        /* <DEDUP_REMOVED lines=198> */
[----:B---3--:R-:W-:-:S04]  /*eb20*/  SHF.R.U32.HI R0, RZ, UR6, R0 ;  /* 0x00000006ff007c19 */ /* 0x008fc80008011600 */
[----:B------:R-:W-:-:S05]  /*eb30*/  IADD3 R4, PT, PT, -R0, RZ, RZ ;  /* 0x000000ff00047210 */ /* 0x000fca0007ffe1ff */
[----:B------:R-:W-:-:S04]  /*eb40*/  IMAD R4, R4, UR8, R5 ;  /* 0x0000000804047c24 */ /* 0x000fc8000f8e0205 */
[----:B----4-:R-:W-:-:S07]  /*eb50*/  IMAD R29, R4, UR7, R29 ;  /* 0x00000007041d7c24 */ /* 0x010fce000f8e021d */
.L_x_3518:
        /* <DEDUP_REMOVED lines=276> */
.L_x_3519:
        /* <DEDUP_REMOVED lines=276> */
.L_x_3520:
        /* <DEDUP_REMOVED lines=292> */
.L_x_3522:
[----:B------:R-:W-:Y:S01]  /*12020*/  IMAD.MOV.U32 R22, RZ, RZ, RZ ;  /* 0x000000ffff167224 */ /* 0x000fe200078e00ff */
        /* <DEDUP_REMOVED lines=275> */
.L_x_3523:
        /* <DEDUP_REMOVED lines=276> */
.L_x_3524:
        /* <DEDUP_REMOVED lines=276> */
.L_x_3525:
        /* <DEDUP_REMOVED lines=25> */
.L_x_3527:
[----:B------:R-:W-:Y:S05]  /*15570*/  BSYNC.RECONVERGENT B0 ;  /* 0x0000000000007941 */ /* 0x000fea0003800200 */
.L_x_3526:
        /* <DEDUP_REMOVED lines=35> */
.L_x_3529:
[----:B------:R-:W-:Y:S05]  /*157b0*/  BSYNC.RECONVERGENT B0 ;  /* 0x0000000000007941 */ /* 0x000fea0003800200 */
.L_x_3528:
        /* <DEDUP_REMOVED lines=34> */
[----:B------:R-:W-:Y:S02]  /*159e0*/  MOV R26, UR9 ;  /* 0x00000009001a7c02 */ /* 0x000fe40008000f00 */
[----:B------:R-:W-:Y:S01]  /*159f0*/  MOV R27, UR9 ;  /* 0x00000009001b7c02 */ /* 0x000fe20008000f00 */
[----:B-1----:R-:W-:Y:S02]  /*15a00*/  IMAD R3, R16, UR6, RZ ;  /* 0x0000000610037c24 */ /* 0x002fe4000f8e02ff */
[----:B--2---:R-:W-:-:S07]  /*15a10*/  IMAD R9, R9, UR5, RZ ;  /* 0x0000000509097c24 */ /* 0x004fce000f8e02ff */
.L_x_3534:
[----:B------:R-:W1:Y:S01]  /*15a20*/  LDC.64 R6, c[0x0][0x778] ;  /* 0x0001de00ff067b82 */ /* 0x000e620000000a00 */
[----:B------:R-:W-:-:S05]  /*15a30*/  IADD3 R11, PT, PT, R3, R0, RZ ;  /* 0x00000000030b7210 */ /* 0x000fca0007ffe0ff */
[----:B-1----:R-:W-:-:S05]  /*15a40*/  IMAD.WIDE.U32 R6, R11, 0x10, R6 ;  /* 0x000000100b067825 */ /* 0x002fca00078e0006 */
        /* <DEDUP_REMOVED lines=12> */
.L_x_3533:
[----:B------:R-:W-:Y:S05]  /*15b10*/  BRA `(.L_x_3532) ;  /* 0x0000000000747947 */ /* 0x000fea0003800000 */
.L_x_3531:
[----:B------:R-:W1:Y:S01]  /*15b20*/  LDCU UR6, c[0x0][0x39c] ;  /* 0x00007380ff0677ac */ /* 0x000e620008000800 */
        /* <DEDUP_REMOVED lines=14> */
.L_x_3535:
[----:B------:R-:W-:-:S05]  /*15c10*/  IADD3 R0, PT, PT, R16, R3, RZ ;  /* 0x0000000310007210 */ /* 0x000fca0007ffe0ff */
[----:B--2---:R-:W-:-:S04]  /*15c20*/  IMAD R7, R0, R12, R17 ;  /* 0x0000000c00077224 */ /* 0x004fc800078e0211 */
[----:B---3--:R-:W-:-:S05]  /*15c30*/  IMAD.WIDE.U32 R6, R7, 0x10, R8 ;  /* 0x0000001007067825 */ /* 0x008fca00078e0008 */
[----:B------:R-:W2:Y:S04]  /*15c40*/  LDG.E R11, desc[UR36][R6.64] ;  /* 0x00000024060b7981 */ /* 0x000ea8000c1e1900 */
[----:B------:R-:W3:Y:S04]  /*15c50*/  LDG.E R0, desc[UR36][R6.64+0x4] ;  /* 0x0000042406007981 */ /* 0x000ee8000c1e1900 */
[----:B------:R-:W5:Y:S04]  /*15c60*/  LDG.E R13, desc[UR36][R6.64+0x8] ;  /* 0x00000824060d7981 */ /* 0x000f68000c1e1900 */
[----:B------:R-:W5:Y:S01]  /*15c70*/  LDG.E R10, desc[UR36][R6.64+0xc] ;  /* 0x00000c24060a7981 */ /* 0x000f62000c1e1900 */
[----:B----4-:R-:W-:-:S04]  /*15c80*/  IADD3 R3, PT, PT, R14, R3, RZ ;  /* 0x000000030e037210 */ /* 0x010fc80007ffe0ff */
[----:B------:R-:W-:Y:S01]  /*15c90*/  ISETP.GE.U32.AND P1, PT, R3, UR6, PT ;  /* 0x0000000603007c0c */ /* 0x000fe2000bf26070 */
[----:B--2---:R-:W-:Y:S01]  /*15ca0*/  FADD.FTZ R24, R11, R24 ;  /* 0x000000180b187221 */ /* 0x004fe20000010000 */
[----:B---3--:R-:W-:Y:S01]  /*15cb0*/  FADD.FTZ R25, R0, R25 ;  /* 0x0000001900197221 */ /* 0x008fe20000010000 */
[----:B-----5:R-:W-:Y:S01]  /*15cc0*/  FADD.FTZ R26, R13, R26 ;  /* 0x0000001a0d1a7221 */ /* 0x020fe20000010000 */
[----:B------:R-:W-:-:S09]  /*15cd0*/  FADD.FTZ R27, R10, R27 ;  /* 0x0000001b0a1b7221 */ /* 0x000fd20000010000 */
[----:B------:R-:W-:Y:S05]  /*15ce0*/  @!P1 BRA `(.L_x_3535) ;  /* 0xfffffffc00c89947 */ /* 0x000fea000383ffff */
.L_x_3532:
[----:B------:R-:W-:Y:S05]  /*15cf0*/  BSYNC.RECONVERGENT B0 ;  /* 0x0000000000007941 */ /* 0x000fea0003800200 */
.L_x_3530:
        /* <DEDUP_REMOVED lines=12> */
.L_x_3537:
        /* <DEDUP_REMOVED lines=16> */
.L_x_3536:
        /* <DEDUP_REMOVED lines=9> */
.L_x_3540:
[----:B------:R-:W-:Y:S01]  /*15f50*/  SHF.R.U32.HI R6, RZ, 0x1, R2 ;  /* 0x00000001ff067819 */ /* 0x000fe20000011602 */
[----:B------:R-:W-:Y:S03]  /*15f60*/  BAR.SYNC.DEFER_BLOCKING 0x0 ;  /* 0x0000000000007b1d */ /* 0x000fe60000010000 */
[----:B------:R-:W-:-:S04]  /*15f70*/  IADD3 R3, PT, PT, R6, R17, RZ ;  /* 0x0000001106037210 */ /* 0x000fc80007ffe0ff */
[----:B------:R-:W-:-:S04]  /*15f80*/  ISETP.GE.U32.AND P1, PT, R3, UR5, PT ;  /* 0x0000000503007c0c */ /* 0x000fc8000bf26070 */
[----:B------:R-:W-:-:S13]  /*15f90*/  ISETP.GE.U32.OR P1, PT, R17, R6, P1 ;  /* 0x000000061100720c */ /* 0x000fda0000f26470 */
[----:B------:R-:W-:-:S06]  /*15fa0*/  @!P1 LEA R8, R6, R0, 0x4 ;  /* 0x0000000006089211 */ /* 0x000fcc00078e20ff */
        /* <DEDUP_REMOVED lines=9> */
.L_x_3539:
[----:B------:R-:W-:Y:S01]  /*16040*/  BAR.SYNC.DEFER_BLOCKING 0x0 ;  /* 0x0000000000007b1d */ /* 0x000fe20000010000 */
[----:B------:R-:W-:-:S09]  /*16050*/  UISETP.GE.U32.AND UP0, UPT, UR4, 0x2, UPT ;  /* 0x000000020400788c */ /* 0x000fd2000bf06070 */
[----:B------:R-:W-:Y:S05]  /*16060*/  BRA.U !UP0, `(.L_x_3538) ;  /* 0x0000000108307547 */ /* 0x000fea000b800000 */
[----:B-1234-:R-:W-:-:S07]  /*16070*/  IMAD.MOV.U32 R0, RZ, RZ, 0x1 ;  /* 0x00000001ff007424 */ /* 0x01efce00078e00ff */
.L_x_3541:
        /* <DEDUP_REMOVED lines=11> */
.L_x_3538:
        /* <DEDUP_REMOVED lines=50> */
.L_x_3543:
[----:B------:R-:W1:Y:S01]  /*16450*/  LDCU.64 UR6, c[0x0][0x760] ;  /* 0x0000ec00ff0677ac */ /* 0x000e620008000a00 */
[----:B------:R-:W0:Y:S01]  /*16460*/  LDCU UR4, c[0x0][0x380] ;  /* 0x00007000ff0477ac */ /* 0x000e220008000800 */
[----:B------:R-:W2:Y:S01]  /*16470*/  LDCU UR5, c[0x0][0x794] ;  /* 0x0000f280ff0577ac */ /* 0x000ea20008000800 */
[----:B-1----:R-:W-:Y:S01]  /*16480*/  IADD3 R28, P0, PT, R28, UR6, RZ ;  /* 0x000000061c1c7c10 */ /* 0x002fe2000ff1e0ff */
[----:B0-----:R-:W-:-:S04]  /*16490*/  FMUL.FTZ R3, R24, UR4 ;  /* 0x0000000418037c20 */ /* 0x001fc80008410000 */
[----:B------:R-:W-:Y:S01]  /*164a0*/  IMAD.X R29, RZ, RZ, UR7, P0 ;  /* 0x00000007ff1d7e24 */ /* 0x000fe200080e06ff */
[----:B--2---:R-:W-:-:S04]  /*164b0*/  UISETP.NE.AND UP0, UPT, UR5, 0x1, UPT ;  /* 0x000000010500788c */ /* 0x004fc8000bf05270 */
[----:B------:R0:W-:Y:S05]  /*164c0*/  STG.E desc[UR36][R28.64], R3 ;  /* 0x000000031c007986 */ /* 0x0001ea000c101924 */
[----:B------:R-:W-:Y:S05]  /*164d0*/  BRA.U !UP0, `(.L_x_3544) ;  /* 0x0000000108407547 */ /* 0x000fea000b800000 */
[----:B------:R-:W-:Y:S01]  /*164e0*/  MOV R0, 0x0 ;  /* 0x0000000000007802 */ /* 0x000fe20000000f00 */
[----:B------:R-:W1:Y:S01]  /*164f0*/  LDCU.64 UR4, c[0x4][0x590] ;  /* 0x0100b200ff0477ac */ /* 0x000e620008000a00 */
[----:B------:R-:W-:Y:S01]  /*16500*/  HFMA2 R8, -RZ, RZ, 0, 4.4763088226318359375e-05 ;  /* 0x000002efff087431 */ /* 0x000fe200000001ff */
[----:B------:R-:W-:Y:S01]  /*16510*/  MOV R12, 0x1 ;  /* 0x00000001000c7802 */ /* 0x000fe20000000f00 */
[----:B0-----:R0:W2:Y:S01]  /*16520*/  LDC.64 R2, c[0x4][R0] ;  /* 0x0100000000027b82 */ /* 0x0010a20000000a00 */
        /* <DEDUP_REMOVED lines=11> */
.L_x_3544:
[----:B------:R-:W1:Y:S01]  /*165e0*/  LDCU.64 UR4, c[0x0][0x760] ;  /* 0x0000ec00ff0477ac */ /* 0x000e620008000a00 */
[----:B------:R-:W2:Y:S01]  /*165f0*/  LDCU UR6, c[0x0][0x380] ;  /* 0x00007000ff0677ac */ /* 0x000ea20008000800 */
[----:B-1----:R-:W-:Y:S01]  /*16600*/  IADD3 R22, P0, PT, R22, UR4, RZ ;  /* 0x0000000416167c10 */ /* 0x002fe2000ff1e0ff */
[----:B------:R-:W1:Y:S01]  /*16610*/  LDCU UR4, c[0x0][0x794] ;  /* 0x0000f280ff0477ac */ /* 0x000e620008000800 */
[----:B--2---:R-:W-:-:S03]  /*16620*/  FMUL.FTZ R25, R25, UR6 ;  /* 0x0000000619197c20 */ /* 0x004fc60008410000 */
[----:B------:R-:W-:-:S05]  /*16630*/  IMAD.X R23, RZ, RZ, UR5, P0 ;  /* 0x00000005ff177e24 */ /* 0x000fca00080e06ff */
[----:B------:R2:W-:Y:S01]  /*16640*/  STG.E desc[UR36][R22.64], R25 ;  /* 0x0000001916007986 */ /* 0x0005e2000c101924 */
[----:B-1----:R-:W-:-:S09]  /*16650*/  UISETP.NE.AND UP0, UPT, UR4, 0x1, UPT ;  /* 0x000000010400788c */ /* 0x002fd2000bf05270 */
[----:B--2---:R-:W-:Y:S05]  /*16660*/  BRA.U !UP0, `(.L_x_3545) ;  /* 0x0000000108407547 */ /* 0x004fea000b800000 */
        /* <DEDUP_REMOVED lines=16> */
.L_x_3545:
[----:B------:R-:W1:Y:S01]  /*16770*/  LDCU.64 UR4, c[0x0][0x760] ;  /* 0x0000ec00ff0477ac */ /* 0x000e620008000a00 */
[----:B------:R-:W2:Y:S01]  /*16780*/  LDCU UR6, c[0x0][0x380] ;  /* 0x00007000ff0677ac */ /* 0x000ea20008000800 */
[----:B-1----:R-:W-:Y:S01]  /*16790*/  IADD3 R2, P0, PT, R19, UR4, RZ ;  /* 0x0000000413027c10 */ /* 0x002fe2000ff1e0ff */
[----:B------:R-:W1:Y:S01]  /*167a0*/  LDCU UR4, c[0x0][0x794] ;  /* 0x0000f280ff0477ac */ /* 0x000e620008000800 */
[----:B--2---:R-:W-:-:S03]  /*167b0*/  FMUL.FTZ R5, R26, UR6 ;  /* 0x000000061a057c20 */ /* 0x004fc60008410000 */
[----:B0-----:R-:W-:Y:S02]  /*167c0*/  IMAD.X R3, RZ, RZ, UR5, P0 ;  /* 0x00000005ff037e24 */ /* 0x001fe400080e06ff */
[----:B------:R-:W-:-:S03]  /*167d0*/  FMUL.FTZ R27, R27, UR6 ;  /* 0x000000061b1b7c20 */ /* 0x000fc60008410000 */
        /* <DEDUP_REMOVED lines=19> */
.L_x_3546:
[----:B------:R-:W0:Y:S02]  /*16910*/  LDCU.64 UR4, c[0x0][0x760] ;  /* 0x0000ec00ff0477ac */ /* 0x000e240008000a00 */
[----:B0-----:R-:W-:-:S05]  /*16920*/  IADD3 R18, P0, PT, R18, UR4, RZ ;  /* 0x0000000412127c10 */ /* 0x001fca000ff1e0ff */
[----:B------:R-:W-:-:S05]  /*16930*/  IMAD.X R19, RZ, RZ, UR5, P0 ;  /* 0x00000005ff137e24 */ /* 0x000fca00080e06ff */
[----:B------:R-:W-:Y:S01]  /*16940*/  STG.E desc[UR36][R18.64], R27 ;  /* 0x0000001b12007986 */ /* 0x000fe2000c101924 */
[----:B------:R-:W-:Y:S05]  /*16950*/  EXIT ;  /* 0x000000000000794d */ /* 0x000fea0003800000 */
.L_x_3542:
        /* <DEDUP_REMOVED lines=13> */
.L_x_3547:
        /* <DEDUP_REMOVED lines=20> */
.L_x_3549:
        /* <DEDUP_REMOVED lines=25> */
.L_x_3550:
        /* <DEDUP_REMOVED lines=25> */
.L_x_3551:
        /* <DEDUP_REMOVED lines=26> */
.L_x_3552:
[----:B------:R-:W0:Y:S02]  /*17030*/  LDCU.64 UR4, c[0x0][0x760] ;  /* 0x0000ec00ff0477ac */ /* 0x000e240008000a00 */
[----:B0-----:R-:W-:-:S05]  /*17040*/  IADD3 R18, P0, PT, R18, UR4, RZ ;  /* 0x0000000412127c10 */ /* 0x001fca000ff1e0ff */
[----:B------:R-:W-:-:S05]  /*17050*/  IMAD.X R19, RZ, RZ, UR5, P0 ;  /* 0x00000005ff137e24 */ /* 0x000fca00080e06ff */
[----:B------:R-:W-:Y:S01]  /*17060*/  STG.E desc[UR36][R18.64], R27 ;  /* 0x0000001b12007986 */ /* 0x000fe2000c101924 */
[----:B------:R-:W-:Y:S05]  /*17070*/  EXIT ;  /* 0x000000000000794d */ /* 0x000fea0003800000 */
.L_x_3548:
[----:B------:R-:W-:Y:S04]  /*17080*/  STG.E desc[UR36][R4.64], R24 ;  /* 0x0000001804007986 */ /* 0x000fe8000c101924 */
[----:B------:R-:W-:Y:S04]  /*17090*/  STG.E desc[UR36][R4.64+0x4], R25 ;  /* 0x0000041904007986 */ /* 0x000fe8000c101924 */
[----:B------:R-:W-:Y:S04]  /*170a0*/  STG.E desc[UR36][R4.64+0x8], R26 ;  /* 0x0000081a04007986 */ /* 0x000fe8000c101924 */
[----:B------:R-:W-:Y:S01]  /*170b0*/  STG.E desc[UR36][R4.64+0xc], R27 ;  /* 0x00000c1b04007986 */ /* 0x000fe2000c101924 */
[----:B------:R-:W-:Y:S05]  /*170c0*/  EXIT ;  /* 0x000000000000794d */ /* 0x000fea0003800000 */
.L_x_3521:
        /* <DEDUP_REMOVED lines=59> */
.L_x_3554:
        /* <DEDUP_REMOVED lines=25> */
.L_x_3555:
        /* <DEDUP_REMOVED lines=25> */
.L_x_3556:
        /* <DEDUP_REMOVED lines=26> */
.L_x_3557:
[----:B------:R-:W1:Y:S02]  /*17940*/  LDCU.64 UR4, c[0x0][0x760] ;  /* 0x0000ec00ff0477ac */ /* 0x000e640008000a00 */
[----:B-1----:R-:W-:-:S04]  /*17950*/  IADD3 R22, P0, PT, R22, UR4, RZ ;  /* 0x0000000416167c10 */ /* 0x002fc8000ff1e0ff */
[----:B------:R-:W-:-:S05]  /*17960*/  IADD3.X R23, PT, PT, RZ, UR5, RZ, P0, !PT ;  /* 0x00000005ff177c10 */ /* 0x000fca00087fe4ff */
[----:B------:R-:W-:Y:S01]  /*17970*/  STG.E desc[UR36][R22.64], R27 ;  /* 0x0000001b16007986 */ /* 0x000fe2000c101924 */
[----:B------:R-:W-:Y:S05]  /*17980*/  EXIT ;  /* 0x000000000000794d */ /* 0x000fea0003800000 */
.L_x_3553:
        /* <DEDUP_REMOVED lines=13> */
.L_x_3558:
        /* <DEDUP_REMOVED lines=20> */
.L_x_3560:
        /* <DEDUP_REMOVED lines=25> */
.L_x_3561:
        /* <DEDUP_REMOVED lines=25> */
.L_x_3562:
        /* <DEDUP_REMOVED lines=26> */
.L_x_3563:
[----:B------:R-:W1:Y:S02]  /*18060*/  LDCU.64 UR4, c[0x0][0x760] ;  /* 0x0000ec00ff0477ac */ /* 0x000e640008000a00 */
[----:B-1----:R-:W-:-:S04]  /*18070*/  IADD3 R22, P0, PT, R22, UR4, RZ ;  /* 0x0000000416167c10 */ /* 0x002fc8000ff1e0ff */
[----:B------:R-:W-:-:S05]  /*18080*/  IADD3.X R23, PT, PT, RZ, UR5, RZ, P0, !PT ;  /* 0x00000005ff177c10 */ /* 0x000fca00087fe4ff */
[----:B------:R-:W-:Y:S01]  /*18090*/  STG.E desc[UR36][R22.64], R27 ;  /* 0x0000001b16007986 */ /* 0x000fe2000c101924 */
[----:B------:R-:W-:Y:S05]  /*180a0*/  EXIT ;  /* 0x000000000000794d */ /* 0x000fea0003800000 */
.L_x_3559:
[----:B------:R-:W-:Y:S04]  /*180b0*/  STG.E desc[UR36][R4.64], R24 ;  /* 0x0000001804007986 */ /* 0x000fe8000c101924 */
[----:B------:R-:W-:Y:S04]  /*180c0*/  STG.E desc[UR36][R4.64+0x4], R25 ;  /* 0x0000041904007986 */ /* 0x000fe8000c101924 */
[----:B------:R-:W-:Y:S04]  /*180d0*/  STG.E desc[UR36][R4.64+0x8], R26 ;  /* 0x0000081a04007986 */ /* 0x000fe8000c101924 */
[----:B------:R-:W-:Y:S01]  /*180e0*/  STG.E desc[UR36][R4.64+0xc], R27 ;  /* 0x00000c1b04007986 */ /* 0x000fe2000c101924 */
[----:B------:R-:W-:Y:S05]  /*180f0*/  EXIT ;  /* 0x000000000000794d */ /* 0x000fea0003800000 */
.L_x_3564:
        /* <DEDUP_REMOVED lines=16> */
.L_x_7297:


//--------------------- .text._ZN2at6native13reduce_kernelILi512ELi1ENS0_8ReduceOpIN3c104HalfENS0_7MeanOpsIS4_ffS4_EEjS4_Li4ELi8EEEEEvT1_ --------------------------
	.section	.text._ZN2at6native13reduce_kernelILi512ELi1ENS0_8ReduceOpIN3c104HalfENS0_7MeanOpsIS4_ffS4_EEjS4_Li4ELi8EEEEEvT1_,"ax",@progbits
	.align	128
        .global         _ZN2at6native13reduce_kernelILi512ELi1ENS0_8ReduceOpIN3c104HalfENS0_7MeanOpsIS4_ffS4_EEjS4_Li4ELi8EEEEEvT1_
        .type           _ZN2at6native13reduce_kernelILi512ELi1ENS0_8ReduceOpIN3c104HalfENS0_7MeanOpsIS4_ffS4_EEjS4_Li4ELi8EEEEEvT1_,@function
        .size           _ZN2at6native13reduce_kernelILi512ELi1ENS0_8ReduceOpIN3c104HalfENS0_7MeanOpsIS4_ffS4_EEjS4_Li4ELi8EEEEEvT1_,(.L_x_7235 - _ZN2at6native13reduce_kernelILi512ELi1ENS0_8ReduceOpIN3c104HalfENS0_7MeanOpsIS4_ffS4_EEjS4_Li4ELi8EEEEEvT1_)
        .other          _ZN2at6native13reduce_kernelILi512ELi1ENS0_8ReduceOpIN3c104HalfENS0_7MeanOpsIS4_ffS4_EEjS4_Li4ELi8EEEEEvT1_,@"STO_CUDA_ENTRY STV_DEFAULT"
_ZN2at6native13reduce_kernelILi512ELi1ENS0_8ReduceOpIN3c104HalfENS0_7MeanOpsIS4_ffS4_EEjS4_Li4ELi8EEEEEvT1_:
.text._ZN2at6native13reduce_kernelILi512ELi1ENS0_8ReduceOpIN3c104HalfENS0_7MeanOpsIS4_ffS4_EEjS4_Li4ELi8EEEEEvT1_:
        /* <DEDUP_REMOVED lines=295> */
.L_x_3565:
        /* <DEDUP_REMOVED lines=45> */
.L_x_3572:
[----:B------:R-:W-:Y:S05]  /*1540*/  BSYNC.RECONVERGENT B2 ;  /* 0x0000000000027941 */ /* 0x000fea0003800200 */
.L_x_3571:
[----:B------:R-:W-:Y:S02]  /*1550*/  IADD3 R2, P0, PT, R2, 0x10, RZ ;  /* 0x0000001002027810 */ /* 0x000fe40007f1e0ff */
[----:B------:R-:W-:-:S03]  /*1560*/  IADD3 R10, PT, PT, R11, -0x8, R24 ;  /* 0xfffffff80b0a7810 */ /* 0x000fc60007ffe018 */
[----:B------:R-:W-:-:S08]  /*1570*/  IMAD.X R3, RZ, RZ, R3, P0 ;  /* 0x000000ffff037224 */ /* 0x000fd000000e0603 */
.L_x_3570:
[----:B------:R-:W-:Y:S05]  /*1580*/  BSYNC.RECONVERGENT B1 ;  /* 0x0000000000017941 */ /* 0x000fea0003800200 */
.L_x_3569:
        /* <DEDUP_REMOVED lines=19> */
.L_x_3575:
        /* <DEDUP_REMOVED lines=23> */
.L_x_3574:
[----:B------:R-:W-:Y:S05]  /*1830*/  BSYNC.RECONVERGENT B1 ;  /* 0x0000000000017941 */ /* 0x000fea0003800200 */
.L_x_3573:
        /* <DEDUP_REMOVED lines=10> */
.L_x_3577:
[----:B------:R-:W-:Y:S05]  /*18e0*/  BSYNC.RECONVERGENT B1 ;  /* 0x0000000000017941 */ /* 0x000fea0003800200 */
.L_x_3576:
        /* <DEDUP_REMOVED lines=8> */
.L_x_3568:
        /* <DEDUP_REMOVED lines=18> */
.L_x_3582:
        /* <DEDUP_REMOVED lines=24> */
.L_x_3581:
[----:B------:R-:W-:-:S07]  /*1c10*/  PRMT R6, R10, 0x7610, R6 ;  /* 0x000076100a067816 */ /* 0x000fce0000000006 */
.L_x_3580:
[----:B------:R-:W-:Y:S05]  /*1c20*/  BSYNC.RECONVERGENT B1 ;  /* 0x0000000000017941 */ /* 0x000fea0003800200 */
.L_x_3579:
        /* <DEDUP_REMOVED lines=19> */
.L_x_3584:
[----:B------:R-:W-:Y:S05]  /*1d60*/  BSYNC.RECONVERGENT B1 ;  /* 0x0000000000017941 */ /* 0x000fea0003800200 */
.L_x_3583:
        /* <DEDUP_REMOVED lines=18> */
.L_x_3586:
[----:B------:R-:W-:Y:S05]  /*1e90*/  BSYNC.RECONVERGENT B1 ;  /* 0x0000000000017941 */ /* 0x000fea0003800200 */
.L_x_3585:
[----:B------:R-:W-:-:S04]  /*1ea0*/  FADD.FTZ R4, R4, R7 ;  /* 0x0000000704047221 */ /* 0x000fc80000010000 */
[----:B------:R-:W-:-:S04]  /*1eb0*/  FADD.FTZ R4, R4, R5 ;  /* 0x0000000504047221 */ /* 0x000fc80000010000 */
[----:B------:R-:W-:Y:S01]  /*1ec0*/  FADD.FTZ R9, R4, R9 ;  /* 0x0000000904097221 */ /* 0x000fe20000010000 */
[----:B------:R-:W-:Y:S06]  /*1ed0*/  BRA `(.L_x_3567) ;  /* 0x0000009000007947 */ /* 0x000fec0003800000 */
.L_x_3578:
        /* <DEDUP_REMOVED lines=14> */
.L_x_3591:
        /* <DEDUP_REMOVED lines=28> */
.L_x_3590:
[----:B------:R-:W-:Y:S02]  /*2180*/  PRMT R14, R18, 0x7610, R14 ;  /* 0x00007610120e7816 */ /* 0x000fe4000000000e */
[----:B------:R-:W-:Y:S02]  /*2190*/  PRMT R13, R10, 0x7610, R13 ;  /* 0x000076100a0d7816 */ /* 0x000fe4000000000d */
[----:B------:R-:W-:-:S07]  /*21a0*/  PRMT R9, R15, 0x7610, R9 ;  /* 0x000076100f097816 */ /* 0x000fce0000000009 */
.L_x_3589:
[----:B------:R-:W-:Y:S05]  /*21b0*/  BSYNC.RECONVERGENT B1 ;  /* 0x0000000000017941 */ /* 0x000fea0003800200 */
.L_x_3588:
        /* <DEDUP_REMOVED lines=23> */
.L_x_3593:
[----:B------:R-:W-:Y:S05]  /*2330*/  BSYNC.RECONVERGENT B1 ;  /* 0x0000000000017941 */ /* 0x000fea0003800200 */
.L_x_3592:
        /* <DEDUP_REMOVED lines=18> */
.L_x_3595:
[----:B------:R-:W-:Y:S05]  /*2460*/  BSYNC.RECONVERGENT B1 ;  /* 0x0000000000017941 */ /* 0x000fea0003800200 */
.L_x_3594:
[----:B------:R-:W-:-:S04]  /*2470*/  FADD.FTZ R7, R8, R7 ;  /* 0x0000000708077221 */ /* 0x000fc80000010000 */
[----:B------:R-:W-:-:S04]  /*2480*/  FADD.FTZ R6, R7, R6 ;  /* 0x0000000607067221 */ /* 0x000fc80000010000 */
[----:B-----5:R-:W-:Y:S01]  /*2490*/  FADD.FTZ R9, R6, R5 ;  /* 0x0000000506097221 */ /* 0x020fe20000010000 */
[----:B------:R-:W-:Y:S06]  /*24a0*/  BRA `(.L_x_3567) ;  /* 0x00000088008c7947 */ /* 0x000fec0003800000 */
.L_x_3587:
        /* <DEDUP_REMOVED lines=18> */
.L_x_3603:
        /* <DEDUP_REMOVED lines=285> */
[----:B------:R-:W-:Y:S02]  /*37a0*/  ISETP.NE.AND P1, PT, R2, 0x18, PT ;  /* 0x000000180200780c */ /* 0x000fe40003f25270 */
[----:B------:R-:W-:Y:S02]  /*37b0*/  MOV R6, RZ ;  /* 0x000000ff00067202 */ /* 0x000fe40000000f00 */
[----:B------:R-:W-:-:S09]  /*37c0*/  MOV R7, R8 ;  /* 0x0000000800077202 */ /* 0x000fd20000000f00 */
[----:B------:R-:W1:Y:S01]  /*37d0*/  @P1 LDC.64 R12, c[0x0][0x4f0] ;  /* 0x00013c00ff0c1b82 */ /* 0x000e620000000a00 */
[----:B0-----:R-:W-:-:S07]  /*37e0*/  IMAD.HI.U32 R6, R8, UR53, R6 ;  /* 0x0000003508067c27 */ /* 0x001fce000f8e0006 */
[----:B------:R-:W0:Y:S01]  /*37f0*/  @P1 LDC R19, c[0x0][0x4ec] ;  /* 0x00013b00ff131b82 */ /* 0x000e220000000800 */
[----:B------:R-:W-:Y:S02]  /*3800*/  SHF.R.U32.HI R7, RZ, UR26, R6 ;  /* 0x0000001aff077c19 */ /* 0x000fe40008011606 */
[----:B------:R-:W-:-:S03]  /*3810*/  @P1 MOV R6, RZ ;  /* 0x000000ff00061202 */ /* 0x000fc60000000f00 */
[----:B------:R-:W-:-:S04]  /*3820*/  IMAD.MOV R15, RZ, RZ, -R7 ;  /* 0x000000ffff0f7224 */ /* 0x000fc800078e0a07 */
        /* <DEDUP_REMOVED lines=8> */
.L_x_3599:
[----:B------:R-:W-:-:S04]  /*38b0*/  LOP3.LUT R7, R0, 0xfffffffe, RZ, 0xc0, !PT ;  /* 0xfffffffe00077812 */ /* 0x000fc800078ec0ff */
[----:B------:R-:W-:-:S05]  /*38c0*/  IADD3 R6, P1, PT, R7, R4, RZ ;  /* 0x0000000407067210 */ /* 0x000fca0007f3e0ff */
[----:B------:R-:W-:-:S05]  /*38d0*/  IMAD.X R7, RZ, RZ, R5, P1 ;  /* 0x000000ffff077224 */ /* 0x000fca00008e0605 */
        /* <DEDUP_REMOVED lines=229> */
.L_x_3600:
[----:B------:R-:W-:Y:S01]  /*4730*/  LOP3.LUT R19, R0, 0xfffffffe, RZ, 0xc0, !PT ;  /* 0xfffffffe00137812 */ /* 0x000fe200078ec0ff */
[----:B------:R-:W-:Y:S01]  /*4740*/  IMAD.MOV.U32 R12, RZ, RZ, RZ ;  /* 0x000000ffff0c7224 */ /* 0x000fe200078e00ff */
[----:B------:R-:W-:Y:S02]  /*4750*/  IADD3 R13, PT, PT, R13, UR4, RZ ;  /* 0x000000040d0d7c10 */ /* 0x000fe4000fffe0ff */
[----:B------:R-:W-:-:S03]  /*4760*/  IADD3 R18, P1, PT, R19, R4, RZ ;  /* 0x0000000413127210 */ /* 0x000fc60007f3e0ff */
[----:B------:R-:W-:Y:S01]  /*4770*/  IMAD.HI.U32 R0, R13, UR30, R12 ;  /* 0x0000001e0d007c27 */ /* 0x000fe2000f8e000c */
[----:B------:R-:W-:-:S05]  /*4780*/  IADD3.X R19, PT, PT, RZ, R5, RZ, P1, !PT ;  /* 0x00000005ff137210 */ /* 0x000fca0000ffe4ff */
[----:B------:R0:W5:Y:S02]  /*4790*/  LDG.E.U16 R7, desc[UR36][R18.64] ;  /* 0x0000002412077981 */ /* 0x000164000c1e1500 */
[----:B0-----:R-:W-:-:S04]  /*47a0*/  SHF.R.U32.HI R19, RZ, UR31, R0 ;  /* 0x0000001fff137c19 */ /* 0x001fc80008011600 */
[----:B------:R-:W-:-:S05]  /*47b0*/  IADD3 R15, PT, PT, -R19, RZ, RZ ;  /* 0x000000ff130f7210 */ /* 0x000fca0007ffe1ff */
        /* <DEDUP_REMOVED lines=218> */
[----:B------:R-:W-:-:S05]  /*5560*/  @P1 SHF.R.U32.HI R18, RZ, R19, R18 ;  /* 0x00000013ff121219 */ /* 0x000fca0000011612 */
[----:B------:R-:W-:-:S04]  /*5570*/  @P1 IMAD.MOV R19, RZ, RZ, -R18 ;  /* 0x000000ffff131224 */ /* 0x000fc800078e0a12 */
[----:B-1----:R-:W-:-:S04]  /*5580*/  @P1 IMAD R23, R8, R19, R23 ;  /* 0x0000001308171224 */ /* 0x002fc800078e0217 */
[----:B0-----:R-:W-:-:S07]  /*5590*/  @P1 IMAD R0, R23, R24, R0 ;  /* 0x0000001817001224 */ /* 0x001fce00078e0200 */
.L_x_3601:
[----:B------:R-:W-:-:S04]  /*55a0*/  LOP3.LUT R19, R0, 0xfffffffe, RZ, 0xc0, !PT ;  /* 0xfffffffe00137812 */ /* 0x000fc800078ec0ff */
[----:B------:R-:W-:-:S04]  /*55b0*/  IADD3 R18, P1, PT, R19, R4, RZ ;  /* 0x0000000413127210 */ /* 0x000fc80007f3e0ff */
[----:B------:R-:W-:-:S05]  /*55c0*/  IADD3.X R19, PT, PT, RZ, R5, RZ, P1, !PT ;  /* 0x00000005ff137210 */ /* 0x000fca0000ffe4ff */
[----:B------:R0:W5:Y:S01]  /*55d0*/  LDG.E.U16 R0, desc[UR36][R18.64] ;  /* 0x0000002412007981 */ /* 0x000162000c1e1500 */
[----:B------:R-:W-:Y:S01]  /*55e0*/  IADD3 R13, PT, PT, R13, UR4, RZ ;  /* 0x000000040d0d7c10 */ /* 0x000fe2000fffe0ff */
[----:B------:R-:W-:-:S04]  /*55f0*/  IMAD.MOV.U32 R12, RZ, RZ, RZ ;  /* 0x000000ffff0c7224 */ /* 0x000fc800078e00ff */
[----:B------:R-:W-:-:S05]  /*5600*/  IMAD.HI.U32 R8, R13, UR30, R12 ;  /* 0x0000001e0d087c27 */ /* 0x000fca000f8e000c */
[----:B------:R-:W-:-:S04]  /*5610*/  SHF.R.U32.HI R15, RZ, UR31, R8 ;  /* 0x0000001fff0f7c19 */ /* 0x000fc80008011608 */
[----:B------:R-:W-:-:S05]  /*5620*/  IADD3 R12, PT, PT, -R15, RZ, RZ ;  /* 0x000000ff0f0c7210 */ /* 0x000fca0007ffe1ff */
[----:B------:R-:W-:-:S04]  /*5630*/  IMAD R8, R12, UR29, R13 ;  /* 0x0000001d0c087c24 */ /* 0x000fc8000f8e020d */
[----:B------:R-:W-:Y:S01]  /*5640*/  IMAD R8, R8, UR5, RZ ;  /* 0x0000000508087c24 */ /* 0x000fe2000f8e02ff */
[----:B0-----:R-:W-:Y:S06]  /*5650*/  BRA.U !UP0, `(.L_x_3602) ;  /* 0x0000000d089c7547 */ /* 0x001fec000b800000 */
        /* <DEDUP_REMOVED lines=231> */
.L_x_3602:
[----:B------:R-:W-:-:S04]  /*64d0*/  LOP3.LUT R13, R8, 0xfffffffe, RZ, 0xc0, !PT ;  /* 0xfffffffe080d7812 */ /* 0x000fc800078ec0ff */
[----:B------:R-:W-:-:S05]  /*64e0*/  IADD3 R12, P1, PT, R13, R4, RZ ;  /* 0x000000040d0c7210 */ /* 0x000fca0007f3e0ff */
[----:B------:R-:W-:-:S05]  /*64f0*/  IMAD.X R13, RZ, RZ, R5, P1 ;  /* 0x000000ffff0d7224 */ /* 0x000fca00008e0605 */
[----:B------:R1:W5:Y:S03]  /*6500*/  LDG.E.U16 R8, desc[UR36][R12.64] ;  /* 0x000000240c087981 */ /* 0x000366000c1e1500 */
.L_x_3598:
[----:B------:R-:W2:Y:S01]  /*6510*/  LDCU UR5, c[0x0][0x38c] ;  /* 0x00007180ff0577ac */ /* 0x000ea20008000800 */
[----:B0-----:R-:W-:Y:S01]  /*6520*/  MOV R22, UR4 ;  /* 0x0000000400167c02 */ /* 0x001fe20008000f00 */
        /* <DEDUP_REMOVED lines=13> */
.L_x_3597:
[----:B------:R-:W-:Y:S05]  /*6600*/  BSYNC.RECONVERGENT B1 ;  /* 0x0000000000017941 */ /* 0x000fea0003800200 */
.L_x_3596:
        /* <DEDUP_REMOVED lines=284> */
.L_x_3607:
[----:B------:R-:W-:Y:S02]  /*77d0*/  SHF.R.U32.HI R12, RZ, 0x1, R6 ;  /* 0x00000001ff0c7819 */ /* 0x000fe40000011606 */
[----:B------:R-:W-:-:S07]  /*77e0*/  MOV R13, RZ ;  /* 0x000000ff000d7202 */ /* 0x000fce0000000f00 */
.L_x_3606:
        /* <DEDUP_REMOVED lines=284> */
.L_x_3609:
[----:B------:R-:W-:Y:S02]  /*89b0*/  SHF.R.U32.HI R18, RZ, 0x1, R7 ;  /* 0x00000001ff127819 */ /* 0x000fe40000011607 */
[----:B------:R-:W-:-:S07]  /*89c0*/  MOV R19, RZ ;  /* 0x000000ff00137202 */ /* 0x000fce0000000f00 */
.L_x_3608:
        /* <DEDUP_REMOVED lines=281> */
.L_x_3611:
[----:B------:R-:W-:Y:S02]  /*9b60*/  SHF.R.U32.HI R18, RZ, 0x1, R0 ;  /* 0x00000001ff127819 */ /* 0x000fe40000011600 */
[----:B------:R-:W-:-:S07]  /*9b70*/  MOV R19, RZ ;  /* 0x000000ff00137202 */ /* 0x000fce0000000f00 */
.L_x_3610:
        /* <DEDUP_REMOVED lines=281> */
.L_x_3613:
[----:B------:R-:W-:Y:S02]  /*ad10*/  SHF.R.U32.HI R12, RZ, 0x1, R5 ;  /* 0x00000001ff0c7819 */ /* 0x000fe40000011605 */
[----:B------:R-:W-:-:S07]  /*ad20*/  MOV R13, RZ ;  /* 0x000000ff000d7202 */ /* 0x000fce0000000f00 */
.L_x_3612:
[----:B------:R-:W-:-:S04]  /*ad30*/  LEA R4, P0, R12, R3, 0x1 ;  /* 0x000000030c047211 */ /* 0x000fc800078008ff */
[----:B------:R-:W-:-:S05]  /*ad40*/  LEA.HI.X R5, R12, R2, R13, 0x1, P0 ;  /* 0x000000020c057211 */ /* 0x000fca00000f0c0d */
[----:B------:R0:W5:Y:S04]  /*ad50*/  LDG.E.U16 R8, desc[UR36][R4.64] ;  /* 0x0000002404087981 */ /* 0x000168000c1e1500 */
.L_x_3605:
[----:B------:R-:W-:Y:S05]  /*ad60*/  BSYNC.RECONVERGENT B1 ;  /* 0x0000000000017941 */ /* 0x000fea0003800200 */
.L_x_3604:
        /* <DEDUP_REMOVED lines=8> */
[----:B------:R-:W-:Y:S02]  /*adf0*/  IMAD.IADD R3, R21, 0x1, R22 ;  /* 0x0000000115037824 */ /* 0x000fe400078e0216 */
[----:B------:R-:W-:-:S03]  /*ae00*/  HADD2.F32 R2, -RZ, R7.H0_H0 ;  /* 0x20000007ff027230 */ /* 0x000fc60000004100 */
[----:B------:R-:W-:Y:S02]  /*ae10*/  ISETP.GE.U32.AND P0, PT, R3, R24, PT ;  /* 0x000000180300720c */ /* 0x000fe40003f06070 */
[----:B------:R-:W-:-:S11]  /*ae20*/  FADD.FTZ R11, R11, R2 ;  /* 0x000000020b0b7221 */ /* 0x000fd60000010000 */
[----:B------:R-:W-:Y:S05]  /*ae30*/  @P0 BRA `(.L_x_3615) ;  /* 0x0000000000180947 */ /* 0x000fea0003800000 */
[----:B------:R-:W-:-:S04]  /*ae40*/  IADD3 R3, PT, PT, R3, R22, RZ ;  /* 0x0000001603037210 */ /* 0x000fc80007ffe0ff */
[----:B------:R-:W-:Y:S01]  /*ae50*/  ISETP.GE.U32.AND P0, PT, R3, R24, PT ;  /* 0x000000180300720c */ /* 0x000fe20003f06070 */
[----:B------:R-:W-:-:S05]  /*ae60*/  HADD2.F32 R3, -RZ, R0.H0_H0 ;  /* 0x20000000ff037230 */ /* 0x000fca0000004100 */
[----:B------:R-:W-:-:S07]  /*ae70*/  FADD.FTZ R10, R10, R3 ;  /* 0x000000030a0a7221 */ /* 0x000fce0000010000 */
[----:B------:R-:W-:-:S05]  /*ae80*/  @!P0 HADD2.F32 R8, -RZ, R8.H0_H0 ;  /* 0x20000008ff088230 */ /* 0x000fca0000004100 */
[----:B------:R-:W-:-:S07]  /*ae90*/  @!P0 FADD.FTZ R9, R9, R8 ;  /* 0x0000000809098221 */ /* 0x000fce0000010000 */
.L_x_3615:
[----:B------:R-:W-:Y:S05]  /*aea0*/  BSYNC.RECONVERGENT B1 ;  /* 0x0000000000017941 */ /* 0x000fea0003800200 */
.L_x_3614:
[----:B------:R-:W-:-:S04]  /*aeb0*/  FADD.FTZ R11, R20, R11 ;  /* 0x0000000b140b7221 */ /* 0x000fc80000010000 */
[----:B------:R-:W-:-:S04]  /*aec0*/  FADD.FTZ R10, R11, R10 ;  /* 0x0000000a0b0a7221 */ /* 0x000fc80000010000 */
[----:B------:R-:W-:-:S07]  /*aed0*/  FADD.FTZ R9, R10, R9 ;  /* 0x000000090a097221 */ /* 0x000fce0000010000 */
.L_x_3567:
[----:B------:R-:W-:Y:S05]  /*aee0*/  BSYNC.RECONVERGENT B0 ;  /* 0x0000000000007941 */ /* 0x000fea0003800200 */
.L_x_3566:
        /* <DEDUP_REMOVED lines=17> */
.L_x_3617:
        /* <DEDUP_REMOVED lines=13> */
.L_x_3616:
        /* <DEDUP_REMOVED lines=18> */
.L_x_3620:
        /* <DEDUP_REMOVED lines=12> */
.L_x_3619:
[----:B------:R-:W-:Y:S01]  /*b2b0*/  BAR.SYNC.DEFER_BLOCKING 0x0 ;  /* 0x0000000000007b1d */ /* 0x000fe20000010000 */
[----:B------:R-:W-:-:S09]  /*b2c0*/  UISETP.GE.U32.AND UP0, UPT, UR4, 0x2, UPT ;  /* 0x000000020400788c */ /* 0x000fd2000bf06070 */
[----:B------:R-:W-:Y:S05]  /*b2d0*/  BRA.U !UP0, `(.L_x_3618) ;  /* 0x0000000108187547 */ /* 0x000fea000b800000 */
[----:B-1-34-:R-:W-:-:S07]  /*b2e0*/  HFMA2 R2, -RZ, RZ, 0, 5.9604644775390625e-08 ;  /* 0x00000001ff027431 */ /* 0x01afce00000001ff */
.L_x_3621:
[----:B------:R1:W3:Y:S02]  /*b2f0*/  SHFL.DOWN PT, R4, R9, R2, 0x1f ;  /* 0x08001f0209047589 */ /* 0x0002e400000e0000 */
[----:B-1----:R-:W-:-:S05]  /*b300*/  IMAD.SHL.U32 R2, R2, 0x2, RZ ;  /* 0x0000000202027824 */ /* 0x002fca00078e00ff */
[----:B------:R-:W-:Y:S01]  /*b310*/  ISETP.GE.AND P0, PT, R2, UR4, PT ;  /* 0x0000000402007c0c */ /* 0x000fe2000bf06270 */
[----:B---3--:R-:W-:-:S12]  /*b320*/  FADD.FTZ R9, R4, R9 ;  /* 0x0000000904097221 */ /* 0x008fd80000010000 */
[----:B------:R-:W-:Y:S05]  /*b330*/  @!P0 BRA `(.L_x_3621) ;  /* 0xfffffffc00ec8947 */ /* 0x000fea000383ffff */
.L_x_3618:
[----:B------:R-:W5:Y:S01]  /*b340*/  LDCU UR4, c[0x0][0x55c] ;  /* 0x0000ab80ff0477ac */ /* 0x000f620008000800 */
[----:B------:R-:W-:Y:S01]  /*b350*/  MOV R18, RZ ;  /* 0x000000ff00127202 */ /* 0x000fe20000000f00 */
[----:B-----5:R-:W-:-:S09]  /*b360*/  UISETP.NE.AND UP0, UPT, UR4, URZ, UPT ;  /* 0x000000ff0400728c */ /* 0x020fd2000bf05270 */
[----:B------:R-:W-:Y:S05]  /*b370*/  BRA.U !UP0, `(.L_x_3622) ;  /* 0x0000001108587547 */ /* 0x000fea000b800000 */
[----:B------:R-:W5:Y:S01]  /*b380*/  LDCU.64 UR8, c[0x0][0x560] ;  /* 0x0000ac00ff0877ac */ /* 0x000f620008000a00 */
[----:B------:R-:W-:Y:S01]  /*b390*/  HFMA2 R4, -RZ, RZ, 0, 0 ;  /* 0x00000000ff047431 */ /* 0x000fe200000001ff */
[----:B------:R-:W-:Y:S01]  /*b3a0*/  MOV R5, R17 ;  /* 0x0000001100057202 */ /* 0x000fe20000000f00 */
[----:B------:R-:W0:Y:S01]  /*b3b0*/  LDCU UR6, c[0x0][0x568] ;  /* 0x0000ad00ff0677ac */ /* 0x000e220008000800 */
[----:B------:R-:W1:Y:S01]  /*b3c0*/  LDCU UR5, c[0x0][0x68c] ;  /* 0x0000d180ff0577ac */ /* 0x000e620008000800 */
[----:B------:R-:W-:-:S04]  /*b3d0*/  UIADD3 UR4, UPT, UPT, UR4, -0x1, URZ ;  /* 0xffffffff04047890 */ /* 0x000fc8000fffe0ff */
[----:B------:R-:W-:Y:S01]  /*b3e0*/  UISETP.NE.AND UP0, UPT, UR4, URZ, UPT ;  /* 0x000000ff0400728c */ /* 0x000fe2000bf05270 */
[----:B-----5:R-:W-:-:S05]  /*b3f0*/  IMAD.HI.U32 R4, R17, UR9, R4 ;  /* 0x0000000911047c27 */ /* 0x020fca000f8e0004 */
[----:B0-----:R-:W-:-:S05]  /*b400*/  SHF.R.U32.HI R5, RZ, UR6, R4 ;  /* 0x00000006ff057c19 */ /* 0x001fca0008011604 */
[----:B------:R-:W-:-:S04]  /*b410*/  IMAD.MOV R7, RZ, RZ, -R5 ;  /* 0x000000ffff077224 */ /* 0x000fc800078e0a05 */
[----:B------:R-:W-:-:S04]  /*b420*/  IMAD R7, R7, UR8, R17 ;  /* 0x0000000807077c24 */ /* 0x000fc8000f8e0211 */
[----:B-1----:R-:W-:Y:S01]  /*b430*/  IMAD R18, R7, UR5, RZ ;  /* 0x0000000507127c24 */ /* 0x002fe2000f8e02ff */
[----:B------:R-:W-:Y:S06]  /*b440*/  BRA.U !UP0, `(.L_x_3622) ;  /* 0x0000001108247547 */ /* 0x000fec000b800000 */
[----:B------:R-:W0:Y:S01]  /*b450*/  LDCU.64 UR6, c[0x0][0x570] ;  /* 0x0000ae00ff0677ac */ /* 0x000e220008000a00 */
[----:B------:R-:W-:Y:S01]  /*b460*/  MOV R4, RZ ;  /* 0x000000ff00047202 */ /* 0x000fe20000000f00 */
        /* <DEDUP_REMOVED lines=254> */
[----:B------:R-:W3:Y:S01]  /*c450*/  LDCU.64 UR6, c[0x0][0x680] ;  /* 0x0000d000ff0677ac */ /* 0x000ee20008000a00 */
[----:B------:R-:W-:Y:S01]  /*c460*/  MOV R6, RZ ;  /* 0x000000ff00067202 */ /* 0x000fe20000000f00 */
[----:B------:R-:W0:Y:S01]  /*c470*/  LDCU UR5, c[0x0][0x688] ;  /* 0x0000d100ff0577ac */ /* 0x000e220008000800 */
[----:B------:R-:W1:Y:S03]  /*c480*/  LDCU UR4, c[0x0][0x74c] ;  /* 0x0000e980ff0477ac */ /* 0x000e660008000800 */
[----:B---34-:R-:W-:-:S05]  /*c490*/  IMAD.HI.U32 R2, R7, UR7, R6 ;  /* 0x0000000707027c27 */ /* 0x018fca000f8e0006 */
[----:B0-----:R-:W-:-:S05]  /*c4a0*/  SHF.R.U32.HI R2, RZ, UR5, R2 ;  /* 0x00000005ff027c19 */ /* 0x001fca0008011602 */
[----:B------:R-:W-:-:S04]  /*c4b0*/  IMAD.MOV R5, RZ, RZ, -R2 ;  /* 0x000000ffff057224 */ /* 0x000fc800078e0a02 */
[----:B------:R-:W-:-:S04]  /*c4c0*/  IMAD R5, R5, UR6, R7 ;  /* 0x0000000605057c24 */ /* 0x000fc8000f8e0207 */
[----:B-1----:R-:W-:-:S07]  /*c4d0*/  IMAD R18, R5, UR4, R18 ;  /* 0x0000000405127c24 */ /* 0x002fce000f8e0212 */
.L_x_3622:
[----:B------:R-:W5:Y:S01]  /*c4e0*/  LDCU.64 UR4, c[0x0][0x770] ;  /* 0x0000ee00ff0477ac */ /* 0x000f620008000a00 */
[----:B------:R-:W-:Y:S01]  /*c4f0*/  CS2R R4, SRZ ;  /* 0x0000000000047805 */ /* 0x000fe2000001ff00 */
[----:B------:R-:W-:Y:S02]  /*c500*/  UPLOP3.LUT UP0, UPT, UPT, UPT, UPT, 0x80, 0x8 ;  /* 0x000000000008789c */ /* 0x000fe40003f0f070 */
[----:B-----5:R-:W-:-:S04]  /*c510*/  UISETP.NE.U32.AND UP1, UPT, UR4, URZ, UPT ;  /* 0x000000ff0400728c */ /* 0x020fc8000bf25070 */
[----:B------:R-:W-:-:S09]  /*c520*/  UISETP.NE.AND.EX UP1, UPT, UR5, URZ, UPT, UP1 ;  /* 0x000000ff0500728c */ /* 0x000fd2000bf25310 */
[----:B------:R-:W-:Y:S05]  /*c530*/  BRA.U !UP1, `(.L_x_3623) ;  /* 0x0000000509387547 */ /* 0x000fea000b800000 */
[----:B-1-34-:R-:W-:Y:S01]  /*c540*/  HFMA2 R2, -RZ, RZ, 0, 2.384185791015625e-07 ;  /* 0x00000004ff027431 */ /* 0x01afe200000001ff */
[----:B------:R-:W-:-:S07]  /*c550*/  MOV R8, 0x2 ;  /* 0x0000000200087802 */ /* 0x000fce0000000f00 */
.L_x_3624:
[----:B------:R-:W1:Y:S01]  /*c560*/  I2F.U32.RP R6, R2 ;  /* 0x0000000200067306 */ /* 0x000e620000209000 */
[----:B------:R-:W-:-:S07]  /*c570*/  MOV R13, R2 ;  /* 0x00000002000d7202 */ /* 0x000fce0000000f00 */
[----:B-1----:R-:W1:Y:S02]  /*c580*/  MUFU.RCP R6, R6 ;  /* 0x0000000600067308 */ /* 0x002e640000001000 */
[----:B-1----:R-:W-:Y:S02]  /*c590*/  IADD3 R4, PT, PT, R6, 0xffffffe, RZ ;  /* 0x0ffffffe06047810 */ /* 0x002fe40007ffe0ff */
[----:B------:R-:W-:-:S04]  /*c5a0*/  LOP3.LUT R6, RZ, R2, RZ, 0x33, !PT ;  /* 0x00000002ff067212 */ /* 0x000fc800078e33ff */
[----:B------:R1:W3:Y:S02]  /*c5b0*/  F2I.FTZ.U32.TRUNC.NTZ R5, R4 ;  /* 0x0000000400057305 */ /* 0x0002e4000021f000 */
[----:B-1----:R-:W-:Y:S01]  /*c5c0*/  MOV R4, RZ ;  /* 0x000000ff00047202 */ /* 0x002fe20000000f00 */
[----:B---3--:R-:W-:-:S04]  /*c5d0*/  IMAD.MOV R7, RZ, RZ, -R5 ;  /* 0x000000ffff077224 */ /* 0x008fc800078e0a05 */
[----:B------:R-:W-:-:S04]  /*c5e0*/  IMAD R7, R7, R2, RZ ;  /* 0x0000000207077224 */ /* 0x000fc800078e02ff */
[----:B------:R-:W-:-:S06]  /*c5f0*/  IMAD.HI.U32 R5, R5, R7, R4 ;  /* 0x0000000705057227 */ /* 0x000fcc00078e0004 */
[----:B------:R-:W-:-:S05]  /*c600*/  IMAD.HI.U32 R7, R5, R8, RZ ;  /* 0x0000000805077227 */ /* 0x000fca00078e00ff */
[----:B------:R-:W-:-:S05]  /*c610*/  IADD3 R7, PT, PT, -R7, RZ, RZ ;  /* 0x000000ff07077210 */ /* 0x000fca0007ffe1ff */
[----:B------:R-:W-:Y:S01]  /*c620*/  IMAD R7, R2, R7, R8 ;  /* 0x0000000702077224 */ /* 0x000fe200078e0208 */
[----:B------:R-:W-:-:S04]  /*c630*/  MOV R8, R13 ;  /* 0x0000000d00087202 */ /* 0x000fc80000000f00 */
[----:B------:R-:W-:-:S13]  /*c640*/  ISETP.GE.U32.AND P0, PT, R7, R2, PT ;  /* 0x000000020700720c */ /* 0x000fda0003f06070 */
[-C--:B------:R-:W-:Y:S02]  /*c650*/  @P0 IADD3 R7, PT, PT, R7, -R2.reuse, RZ ;  /* 0x8000000207070210 */ /* 0x080fe40007ffe0ff */
[----:B------:R-:W-:Y:S02]  /*c660*/  ISETP.NE.U32.AND P0, PT, R2, RZ, PT ;  /* 0x000000ff0200720c */ /* 0x000fe40003f05070 */
[----:B------:R-:W-:-:S13]  /*c670*/  ISETP.GE.U32.AND P1, PT, R7, R2, PT ;  /* 0x000000020700720c */ /* 0x000fda0003f26070 */
[----:B------:R-:W-:-:S05]  /*c680*/  @P1 IMAD.IADD R7, R7, 0x1, -R2 ;  /* 0x0000000107071824 */ /* 0x000fca00078e0a02 */
[----:B------:R-:W-:-:S04]  /*c690*/  SEL R2, R6, R7, !P0 ;  /* 0x0000000706027207 */ /* 0x000fc80004000000 */
[----:B------:R-:W-:-:S13]  /*c6a0*/  ISETP.NE.AND P1, PT, R2, RZ, PT ;  /* 0x000000ff0200720c */ /* 0x000fda0003f25270 */
[----:B------:R-:W-:Y:S05]  /*c6b0*/  @P1 BRA `(.L_x_3624) ;  /* 0xfffffffc00a81947 */ /* 0x000fea000383ffff */
        /* <DEDUP_REMOVED lines=10> */
[----:B------:R-:W-:Y:S02]  /*c760*/  @P2 IADD3 R7, PT, PT, R7, 0x1, RZ ;  /* 0x0000000107072810 */ /* 0x000fe40007ffe0ff */
[-C--:B------:R-:W-:Y:S02]  /*c770*/  ISETP.GE.U32.AND P3, PT, R2, R13.reuse, PT ;  /* 0x0000000d0200720c */ /* 0x080fe40003f66070 */
[-C--:B------:R-:W-:Y:S02]  /*c780*/  @P1 IADD3 R4, PT, PT, R4, -R13.reuse, RZ ;  /* 0x8000000d04041210 */ /* 0x080fe40007ffe0ff */
[----:B------:R-:W-:Y:S02]  /*c790*/  @P1 IADD3 R11, PT, PT, R11, 0x1, RZ ;  /* 0x000000010b0b1810 */ /* 0x000fe40007ffe0ff */
[----:B------:R-:W-:-:S07]  /*c7a0*/  ISETP.GE.U32.AND P2, PT, R4, R13, PT ;  /* 0x0000000d0400720c */ /* 0x000fce0003f46070 */
[----:B------:R-:W-:-:S05]  /*c7b0*/  @P3 VIADD R7, R7, 0x1 ;  /* 0x0000000107073836 */ /* 0x000fca0000000000 */
[----:B------:R-:W-:Y:S02]  /*c7c0*/  SEL R5, R6, R7, !P0 ;  /* 0x0000000706057207 */ /* 0x000fe40004000000 */
[----:B------:R-:W-:-:S03]  /*c7d0*/  @P2 IADD3 R11, PT, PT, R11, 0x1, RZ ;  /* 0x000000010b0b2810 */ /* 0x000fc60007ffe0ff */
[----:B------:R-:W-:Y:S01]  /*c7e0*/  IMAD.WIDE.U32 R4, R5, R18, RZ ;  /* 0x0000001205047225 */ /* 0x000fe200078e00ff */
[----:B------:R-:W-:-:S04]  /*c7f0*/  SEL R6, R6, R11, !P0 ;  /* 0x0000000b06067207 */ /* 0x000fc80004000000 */
[----:B------:R-:W-:-:S13]  /*c800*/  LOP3.LUT P1, RZ, R5, 0x7, RZ, 0xc0, !PT ;  /* 0x0000000705ff7812 */ /* 0x000fda000782c0ff */
[----:B------:R-:W-:Y:S05]  /*c810*/  @P1 BRA `(.L_x_3626) ;  /* 0x0000000000541947 */ /* 0x000fea0003800000 */
[----:B------:R-:W1:Y:S01]  /*c820*/  I2F.U32.RP R2, R6 ;  /* 0x0000000600027306 */ /* 0x000e620000209000 */
[----:B------:R-:W-:Y:S01]  /*c830*/  IMAD.MOV R5, RZ, RZ, -R6 ;  /* 0x000000ffff057224 */ /* 0x000fe200078e0a06 */
[----:B------:R-:W-:-:S06]  /*c840*/  ISETP.NE.U32.AND P2, PT, R6, RZ, PT ;  /* 0x000000ff0600720c */ /* 0x000fcc0003f45070 */
[----:B-1----:R-:W1:Y:S02]  /*c850*/  MUFU.RCP R2, R2 ;  /* 0x0000000200027308 */ /* 0x002e640000001000 */
[----:B-1----:R-:W-:-:S06]  /*c860*/  IADD3 R10, PT, PT, R2, 0xffffffe, RZ ;  /* 0x0ffffffe020a7810 */ /* 0x002fcc0007ffe0ff */
[----:B------:R1:W3:Y:S02]  /*c870*/  F2I.FTZ.U32.TRUNC.NTZ R11, R10 ;  /* 0x0000000a000b7305 */ /* 0x0002e4000021f000 */
[----:B-1----:R-:W-:Y:S01]  /*c880*/  MOV R10, RZ ;  /* 0x000000ff000a7202 */ /* 0x002fe20000000f00 */
[----:B---3--:R-:W-:-:S04]  /*c890*/  IMAD R5, R5, R11, RZ ;  /* 0x0000000b05057224 */ /* 0x008fc800078e02ff */
[----:B------:R-:W-:-:S06]  /*c8a0*/  IMAD.HI.U32 R11, R11, R5, R10 ;  /* 0x000000050b0b7227 */ /* 0x000fcc00078e000a */
[----:B------:R-:W-:-:S05]  /*c8b0*/  IMAD.HI.U32 R11, R11, R4, RZ ;  /* 0x000000040b0b7227 */ /* 0x000fca00078e00ff */
[----:B------:R-:W-:-:S05]  /*c8c0*/  IADD3 R5, PT, PT, -R11, RZ, RZ ;  /* 0x000000ff0b057210 */ /* 0x000fca0007ffe1ff */
[----:B------:R-:W-:-:S05]  /*c8d0*/  IMAD R5, R6, R5, R4 ;  /* 0x0000000506057224 */ /* 0x000fca00078e0204 */
[----:B------:R-:W-:-:S13]  /*c8e0*/  ISETP.GE.U32.AND P0, PT, R5, R6, PT ;  /* 0x000000060500720c */ /* 0x000fda0003f06070 */
[----:B------:R-:W-:Y:S01]  /*c8f0*/  @P0 IADD3 R5, PT, PT, -R6, R5, RZ ;  /* 0x0000000506050210 */ /* 0x000fe20007ffe1ff */
[----:B------:R-:W-:-:S03]  /*c900*/  @P0 VIADD R11, R11, 0x1 ;  /* 0x000000010b0b0836 */ /* 0x000fc60000000000 */
[----:B------:R-:W-:Y:S01]  /*c910*/  ISETP.GE.U32.AND P1, PT, R5, R6, PT ;  /* 0x000000060500720c */ /* 0x000fe20003f26070 */
[----:B------:R-:W-:-:S12]  /*c920*/  HFMA2 R5, -RZ, RZ, 0, 0 ;  /* 0x00000000ff057431 */ /* 0x000fd800000001ff */
[----:B------:R-:W-:Y:S02]  /*c930*/  @P1 IADD3 R11, PT, PT, R11, 0x1, RZ ;  /* 0x000000010b0b1810 */ /* 0x000fe40007ffe0ff */
[----:B------:R-:W-:-:S04]  /*c940*/  @!P2 LOP3.LUT R11, RZ, R6, RZ, 0x33, !PT ;  /* 0x00000006ff0ba212 */ /* 0x000fc800078e33ff */
[----:B------:R-:W-:Y:S01]  /*c950*/  MOV R4, R11 ;  /* 0x0000000b00047202 */ /* 0x000fe20000000f00 */
[----:B------:R-:W-:Y:S06]  /*c960*/  BRA `(.L_x_3627) ;  /* 0x0000000000107947 */ /* 0x000fec0003800000 */
.L_x_3626:
[----:B------:R-:W-:-:S07]  /*c970*/  MOV R2, 0xc990 ;  /* 0x0000c99000027802 */ /* 0x000fce0000000f00 */
[----:B0-2---:R-:W-:Y:S05]  /*c980*/  CALL.REL.NOINC `($__internal_3_$__cuda_sm20_div_u64) ;  /* 0x0000002800187944 */ /* 0x005fea0003c00000 */
[----:B------:R-:W-:Y:S01]  /*c990*/  IMAD.MOV.U32 R4, RZ, RZ, R6 ;  /* 0x000000ffff047224 */ /* 0x000fe200078e0006 */
[----:B------:R-:W-:-:S07]  /*c9a0*/  MOV R5, R7 ;  /* 0x0000000700057202 */ /* 0x000fce0000000f00 */
.L_x_3627:
[----:B------:R-:W-:Y:S05]  /*c9b0*/  BSYNC.RECONVERGENT B0 ;  /* 0x0000000000007941 */ /* 0x000fea0003800200 */
.L_x_3625:
[----:B------:R-:W1:Y:S02]  /*c9c0*/  LDCU.64 UR4, c[0x0][0x770] ;  /* 0x0000ee00ff0477ac */ /* 0x000e640008000a00 */
[----:B-1----:R-:W-:Y:S02]  /*c9d0*/  UISETP.NE.U32.AND UP0, UPT, UR4, URZ, UPT ;  /* 0x000000ff0400728c */ /* 0x002fe4000bf05070 */
[----:B------:R-:W-:Y:S02]  /*c9e0*/  IADD3 R4, P0, PT, R4, UR4, RZ ;  /* 0x0000000404047c10 */ /* 0x000fe4000ff1e0ff */
[----:B------:R-:W-:Y:S02]  /*c9f0*/  UISETP.NE.AND.EX UP0, UPT, UR5, URZ, UPT, UP0 ;  /* 0x000000ff0500728c */ /* 0x000fe4000bf05300 */
[----:B------:R-:W-:Y:S02]  /*ca00*/  IADD3.X R5, PT, PT, R5, UR5, RZ, P0, !PT ;  /* 0x0000000505057c10 */ /* 0x000fe400087fe4ff */
[----:B------:R-:W-:-:S11]  /*ca10*/  UPLOP3.LUT UP0, UPT, UPT, UPT, UP0, 0x40, 0x4 ;  /* 0x000000000004789c */ /* 0x000fd60003f0e800 */
.L_x_3623:
[----:B------:R-:W5:Y:S02]  /*ca20*/  LDCU UR4, c[0x0][0x3a8] ;  /* 0x00007500ff0477ac */ /* 0x000f640008000800 */
[----:B-----5:R-:W-:-:S09]  /*ca30*/  UISETP.NE.AND UP1, UPT, UR4, URZ, UPT ;  /* 0x000000ff0400728c */ /* 0x020fd2000bf25270 */
[----:B------:R-:W-:Y:S05]  /*ca40*/  BRA.U !UP1, `(.L_x_3628) ;  /* 0x00000021097c7547 */ /* 0x000fea000b800000 */
[----:B-1-34-:R-:W1:Y:S01]  /*ca50*/  S2R R2, SR_CTAID.X ;  /* 0x0000000000027919 */ /* 0x01ae620000002500 */
[----:B------:R-:W3:Y:S01]  /*ca60*/  LDCU UR4, c[0x0][0x55c] ;  /* 0x0000ab80ff0477ac */ /* 0x000ee20008000800 */
[----:B------:R-:W-:Y:S01]  /*ca70*/  HFMA2 R16, -RZ, RZ, 0, 0 ;  /* 0x00000000ff107431 */ /* 0x000fe200000001ff */
        /* <DEDUP_REMOVED lines=285> */
.L_x_3629:
        /* <DEDUP_REMOVED lines=24> */
.L_x_3631:
[----:B------:R-:W-:Y:S05]  /*ddd0*/  BSYNC.RECONVERGENT B0 ;  /* 0x0000000000007941 */ /* 0x000fea0003800200 */
.L_x_3630:
        /* <DEDUP_REMOVED lines=35> */
.L_x_3633:
[----:B------:R-:W-:Y:S05]  /*e010*/  BSYNC.RECONVERGENT B0 ;  /* 0x0000000000007941 */ /* 0x000fea0003800200 */
.L_x_3632:
        /* <DEDUP_REMOVED lines=31> */
.L_x_3638:
[----:B------:R-:W-:-:S05]  /*e210*/  IADD3 R11, PT, PT, R13, R6, RZ ;  /* 0x000000060d0b7210 */ /* 0x000fca0007ffe0ff */
[----:B--2---:R-:W-:-:S06]  /*e220*/  IMAD.WIDE.U32 R10, R11, 0x4, R8 ;  /* 0x000000040b0a7825 */ /* 0x004fcc00078e0008 */
[----:B------:R-:W2:Y:S01]  /*e230*/  LDG.E R10, desc[UR36][R10.64] ;  /* 0x000000240a0a7981 */ /* 0x000ea2000c1e1900 */
[----:B------:R-:W-:-:S05]  /*e240*/  IMAD.IADD R6, R15, 0x1, R6 ;  /* 0x000000010f067824 */ /* 0x000fca00078e0206 */
[----:B------:R-:W-:Y:S01]  /*e250*/  ISETP.GE.U32.AND P1, PT, R6, UR6, PT ;  /* 0x0000000606007c0c */ /* 0x000fe2000bf26070 */
[----:B--2---:R-:W-:-:S12]  /*e260*/  FADD.FTZ R7, R10, R7 ;  /* 0x000000070a077221 */ /* 0x004fd80000010000 */
[----:B------:R-:W-:Y:S05]  /*e270*/  @!P1 BRA `(.L_x_3638) ;  /* 0xfffffffc00e49947 */ /* 0x000fea000383ffff */
[----:B------:R-:W-:Y:S05]  /*e280*/  BSYNC.RECONVERGENT B1 ;  /* 0x0000000000017941 */ /* 0x000fea0003800200 */
.L_x_3637:
[----:B------:R-:W-:Y:S05]  /*e290*/  BRA `(.L_x_3636) ;  /* 0x0000000000447947 */ /* 0x000fea0003800000 */
.L_x_3635:
        /* <DEDUP_REMOVED lines=9> */
.L_x_3639:
        /* <DEDUP_REMOVED lines=8> */
.L_x_3636:
[----:B------:R-:W-:Y:S05]  /*e3b0*/  BSYNC.RECONVERGENT B0 ;  /* 0x0000000000007941 */ /* 0x000fea0003800200 */
.L_x_3634:
        /* <DEDUP_REMOVED lines=12> */
.L_x_3641:
        /* <DEDUP_REMOVED lines=13> */
.L_x_3640:
        /* <DEDUP_REMOVED lines=9> */
.L_x_3644:
        /* <DEDUP_REMOVED lines=9> */
[----:B------:R-:W-:Y:S01]  /*e670*/  ISETP.GT.U32.AND P1, PT, R3, 0x7f, PT ;  /* 0x0000007f0300780c */ /* 0x000fe20003f24070 */
[----:B------:R-:W-:-:S12]  /*e680*/  IMAD.MOV.U32 R3, RZ, RZ, R9 ;  /* 0x000000ffff037224 */ /* 0x000fd800078e0009 */
[----:B--2---:R-:W-:Y:S05]  /*e690*/  @P1 BRA `(.L_x_3644) ;  /* 0xfffffffc00d01947 */ /* 0x004fea000383ffff */
.L_x_3643:
[----:B------:R-:W-:Y:S01]  /*e6a0*/  BAR.SYNC.DEFER_BLOCKING 0x0 ;  /* 0x0000000000007b1d */ /* 0x000fe20000010000 */
[----:B------:R-:W-:-:S09]  /*e6b0*/  UISETP.GE.U32.AND UP1, UPT, UR4, 0x2, UPT ;  /* 0x000000020400788c */ /* 0x000fd2000bf26070 */
[----:B------:R-:W-:Y:S05]  /*e6c0*/  BRA.U !UP1, `(.L_x_3642) ;  /* 0x0000000109187547 */ /* 0x000fea000b800000 */
[----:B------:R-:W-:-:S07]  /*e6d0*/  HFMA2 R0, -RZ, RZ, 0, 5.9604644775390625e-08 ;  /* 0x00000001ff007431 */ /* 0x000fce00000001ff */
.L_x_3645:
[----:B01----:R0:W1:Y:S02]  /*e6e0*/  SHFL.DOWN PT, R2, R7, R0, 0x1f ;  /* 0x08001f0007027589 */ /* 0x00306400000e0000 */
[----:B0-----:R-:W-:-:S04]  /*e6f0*/  SHF.L.U32 R0, R0, 0x1, RZ ;  /* 0x0000000100007819 */ /* 0x001fc800000006ff */
[----:B------:R-:W-:Y:S01]  /*e700*/  ISETP.GE.AND P1, PT, R0, UR4, PT ;  /* 0x0000000400007c0c */ /* 0x000fe2000bf26270 */
[----:B-1----:R-:W-:-:S12]  /*e710*/  FADD.FTZ R7, R2, R7 ;  /* 0x0000000702077221 */ /* 0x002fd80000010000 */
[----:B------:R-:W-:Y:S05]  /*e720*/  @!P1 BRA `(.L_x_3645) ;  /* 0xfffffffc00ec9947 */ /* 0x000fea000383ffff */
.L_x_3642:
        /* <DEDUP_REMOVED lines=11> */
[----:B--2---:R-:W-:-:S05]  /*e7e0*/  HADD2.F32 R0, -RZ, R0.H0_H0 ;  /* 0x20000000ff007230 */ /* 0x004fca0000004100 */
[----:B------:R-:W-:-:S07]  /*e7f0*/  FADD.FTZ R7, R7, R0 ;  /* 0x0000000007077221 */ /* 0x000fce0000010000 */
.L_x_3647:
[----:B------:R-:W-:Y:S05]  /*e800*/  BRA.U !UP1, `(.L_x_3648) ;  /* 0x00000001096c7547 */ /* 0x000fea000b800000 */
[----:B------:R-:W0:Y:S01]  /*e810*/  LDCU UR5, c[0x0][0x794] ;  /* 0x0000f280ff0577ac */ /* 0x000e220008000800 */
[----:B------:R-:W1:Y:S01]  /*e820*/  LDCU UR4, c[0x0][0x380] ;  /* 0x00007000ff0477ac */ /* 0x000e620008000800 */
[----:B0-----:R-:W-:Y:S01]  /*e830*/  UISETP.NE.AND UP0, UPT, UR5, 0x1, UPT ;  /* 0x000000010500788c */ /* 0x001fe2000bf05270 */
[----:B-1----:R-:W-:-:S05]  /*e840*/  FMUL.FTZ R7, R7, UR4 ;  /* 0x0000000407077c20 */ /* 0x002fca0008410000 */
[----:B------:R-:W-:-:S03]  /*e850*/  F2FP.F16.F32.PACK_AB R18, RZ, R7 ;  /* 0x00000007ff12723e */ /* 0x000fc600000000ff */
        /* <DEDUP_REMOVED lines=17> */
.L_x_3649:
[----:B------:R-:W0:Y:S02]  /*e970*/  LDCU.64 UR4, c[0x0][0x760] ;  /* 0x0000ec00ff0477ac */ /* 0x000e240008000a00 */
[----:B0-----:R-:W-:-:S04]  /*e980*/  IADD3 R16, P0, PT, R16, UR4, RZ ;  /* 0x0000000410107c10 */ /* 0x001fc8000ff1e0ff */
[----:B------:R-:W-:-:S05]  /*e990*/  IADD3.X R17, PT, PT, RZ, UR5, RZ, P0, !PT ;  /* 0x00000005ff117c10 */ /* 0x000fca00087fe4ff */
[----:B------:R-:W-:Y:S01]  /*e9a0*/  STG.E.U16 desc[UR36][R16.64], R18 ;  /* 0x0000001210007986 */ /* 0x000fe2000c101524 */
[----:B------:R-:W-:Y:S05]  /*e9b0*/  EXIT ;  /* 0x000000000000794d */ /* 0x000fea0003800000 */
.L_x_3648:
[----:B------:R-:W-:-:S05]  /*e9c0*/  F2FP.F16.F32.PACK_AB R7, RZ, R7 ;  /* 0x00000007ff07723e */ /* 0x000fca00000000ff */
[----:B------:R-:W-:Y:S01]  /*e9d0*/  STG.E.U16 desc[UR36][R2.64], R7 ;  /* 0x0000000702007986 */ /* 0x000fe2000c101524 */
[----:B------:R-:W-:Y:S05]  /*e9e0*/  EXIT ;  /* 0x000000000000794d */ /* 0x000fea0003800000 */
.L_x_3646:
[----:B------:R-:W2:Y:S01]  /*e9f0*/  LDCU.U8 UR4, c[0x0][0x790] ;  /* 0x0000f200ff0477ac */ /* 0x000ea20008000000 */
[----:B------:R-:W3:Y:S01]  /*ea00*/  LDCU.U8 UR5, c[0x0][0x791] ;  /* 0x0000f220ff0577ac */ /* 0x000ee20008000000 */
[----:B--2---:R-:W-:Y:S02]  /*ea10*/  UISETP.NE.AND UP0, UPT, UR4, URZ, UPT ;  /* 0x000000ff0400728c */ /* 0x004fe4000bf05270 */
[----:B---3--:R-:W-:-:S07]  /*ea20*/  UISETP.NE.AND UP1, UPT, UR5, URZ, UPT ;  /* 0x000000ff0500728c */ /* 0x008fce000bf25270 */
[----:B------:R-:W-:Y:S05]  /*ea30*/  BRA.U !UP0, `(.L_x_3650) ;  /* 0x0000000108087547 */ /* 0x000fea000b800000 */
[----:B------:R-:W0:Y:S02]  /*ea40*/  LDG.E R0, desc[UR36][R4.64] ;  /* 0x0000002404007981 */ /* 0x000e24000c1e1900 */
[----:B01----:R-:W-:-:S07]  /*ea50*/  FADD.FTZ R7, R7, R0 ;  /* 0x0000000007077221 */ /* 0x003fce0000010000 */
.L_x_3650:
[----:B------:R-:W-:Y:S05]  /*ea60*/  BRA.U !UP1, `(.L_x_3651) ;  /* 0x00000001096c7547 */ /* 0x000fea000b800000 */
[----:B------:R-:W2:Y:S01]  /*ea70*/  LDCU UR5, c[0x0][0x794] ;  /* 0x0000f280ff0577ac */ /* 0x000ea20008000800 */
[----:B------:R-:W0:Y:S01]  /*ea80*/  LDCU UR4, c[0x0][0x380] ;  /* 0x00007000ff0477ac */ /* 0x000e220008000800 */
[----:B--2---:R-:W-:Y:S01]  /*ea90*/  UISETP.NE.AND UP0, UPT, UR5, 0x1, UPT ;  /* 0x000000010500788c */ /* 0x004fe2000bf05270 */
[----:B01----:R-:W-:-:S05]  /*eaa0*/  FMUL.FTZ R7, R7, UR4 ;  /* 0x0000000407077c20 */ /* 0x003fca0008410000 */
[----:B------:R-:W-:-:S03]  /*eab0*/  F2FP.F16.F32.PACK_AB R18, RZ, R7 ;  /* 0x00000007ff12723e */ /* 0x000fc600000000ff */
        /* <DEDUP_REMOVED lines=17> */
.L_x_3652:
[----:B------:R-:W0:Y:S02]  /*ebd0*/  LDCU.64 UR4, c[0x0][0x760] ;  /* 0x0000ec00ff0477ac */ /* 0x000e240008000a00 */
[----:B0-----:R-:W-:-:S04]  /*ebe0*/  IADD3 R16, P0, PT, R16, UR4, RZ ;  /* 0x0000000410107c10 */ /* 0x001fc8000ff1e0ff */
[----:B------:R-:W-:-:S05]  /*ebf0*/  IADD3.X R17, PT, PT, RZ, UR5, RZ, P0, !PT ;  /* 0x00000005ff117c10 */ /* 0x000fca00087fe4ff */
[----:B------:R-:W-:Y:S01]  /*ec00*/  STG.E.U16 desc[UR36][R16.64], R18 ;  /* 0x0000001210007986 */ /* 0x000fe2000c101524 */
[----:B------:R-:W-:Y:S05]  /*ec10*/  EXIT ;  /* 0x000000000000794d */ /* 0x000fea0003800000 */
.L_x_3651:
[----:B------:R-:W-:Y:S01]  /*ec20*/  STG.E desc[UR36][R4.64], R7 ;  /* 0x0000000704007986 */ /* 0x000fe2000c101924 */
[----:B------:R-:W-:Y:S05]  /*ec30*/  EXIT ;  /* 0x000000000000794d */ /* 0x000fea0003800000 */
.L_x_3628:
        /* <DEDUP_REMOVED lines=16> */
[----:B-1-34-:R-:W-:Y:S01]  /*ed40*/  IADD3 R2, P0, PT, R18, UR4, RZ ;  /* 0x0000000412027c10 */ /* 0x01afe2000ff1e0ff */
[----:B--2---:R-:W-:-:S04]  /*ed50*/  UISETP.NE.AND UP1, UPT, UR7, URZ, UPT ;  /* 0x000000ff0700728c */ /* 0x004fc8000bf25270 */
[----:B------:R-:W-:-:S03]  /*ed60*/  IMAD.X R3, RZ, RZ, UR5, P0 ;  /* 0x00000005ff037e24 */ /* 0x000fc600080e06ff */
[----:B------:R-:W-:Y:S05]  /*ed70*/  BRA.U !UP0, `(.L_x_3654) ;  /* 0x00000001080c7547 */ /* 0x000fea000b800000 */
[----:B------:R-:W2:Y:S02]  /*ed80*/  LDG.E.U16 R0, desc[UR36][R2.64] ;  /* 0x0000002402007981 */ /* 0x000ea4000c1e1500 */
[----:B--2---:R-:W-:-:S05]  /*ed90*/  HADD2.F32 R0, -RZ, R0.H0_H0 ;  /* 0x20000000ff007230 */ /* 0x004fca0000004100 */
[----:B------:R-:W-:-:S07]  /*eda0*/  FADD.FTZ R9, R9, R0 ;  /* 0x0000000009097221 */ /* 0x000fce0000010000 */
.L_x_3654:
        /* <DEDUP_REMOVED lines=23> */
.L_x_3656:
[----:B------:R-:W0:Y:S02]  /*ef20*/  LDCU.64 UR4, c[0x0][0x760] ;  /* 0x0000ec00ff0477ac */ /* 0x000e240008000a00 */
[----:B0-----:R-:W-:-:S04]  /*ef30*/  IADD3 R18, P0, PT, R18, UR4, RZ ;  /* 0x0000000412127c10 */ /* 0x001fc8000ff1e0ff */
[----:B------:R-:W-:-:S05]  /*ef40*/  IADD3.X R19, PT, PT, RZ, UR5, RZ, P0, !PT ;  /* 0x00000005ff137c10 */ /* 0x000fca00087fe4ff */
[----:B------:R-:W-:Y:S01]  /*ef50*/  STG.E.U16 desc[UR36][R18.64], R16 ;  /* 0x0000001012007986 */ /* 0x000fe2000c101524 */
[----:B------:R-:W-:Y:S05]  /*ef60*/  EXIT ;  /* 0x000000000000794d */ /* 0x000fea0003800000 */
.L_x_3655:
[----:B------:R-:W-:-:S05]  /*ef70*/  F2FP.F16.F32.PACK_AB R9, RZ, R9 ;  /* 0x00000009ff09723e */ /* 0x000fca00000000ff */
[----:B------:R-:W-:Y:S01]  /*ef80*/  STG.E.U16 desc[UR36][R2.64], R9 ;  /* 0x0000000902007986 */ /* 0x000fe2000c101524 */
[----:B------:R-:W-:Y:S05]  /*ef90*/  EXIT ;  /* 0x000000000000794d */ /* 0x000fea0003800000 */
.L_x_3653:
[----:B------:R-:W0:Y:S01]  /*efa0*/  LDCU.U8 UR4, c[0x0][0x790] ;  /* 0x0000f200ff0477ac */ /* 0x000e220008000000 */
[----:B------:R-:W2:Y:S01]  /*efb0*/  LDCU.U8 UR5, c[0x0][0x791] ;  /* 0x0000f220ff0577ac */ /* 0x000ea20008000000 */
[----:B0-----:R-:W-:Y:S02]  /*efc0*/  UISETP.NE.AND UP0, UPT, UR4, URZ, UPT ;  /* 0x000000ff0400728c */ /* 0x001fe4000bf05270 */
[----:B--2---:R-:W-:-:S07]  /*efd0*/  UISETP.NE.AND UP1, UPT, UR5, URZ, UPT ;  /* 0x000000ff0500728c */ /* 0x004fce000bf25270 */
[----:B------:R-:W-:Y:S05]  /*efe0*/  BRA.U !UP0, `(.L_x_3657) ;  /* 0x0000000108087547 */ /* 0x000fea000b800000 */
[----:B------:R-:W1:Y:S02]  /*eff0*/  LDG.E R0, desc[UR36][R4.64] ;  /* 0x0000002404007981 */ /* 0x000e64000c1e1900 */
[----:B-1-34-:R-:W-:-:S07]  /*f000*/  FADD.FTZ R9, R9, R0 ;  /* 0x0000000009097221 */ /* 0x01afce0000010000 */
.L_x_3657:
[----:B------:R-:W-:Y:S05]  /*f010*/  BRA.U !UP1, `(.L_x_3658) ;  /* 0x00000001096c7547 */ /* 0x000fea000b800000 */
[----:B------:R-:W0:Y:S01]  /*f020*/  LDCU UR5, c[0x0][0x794] ;  /* 0x0000f280ff0577ac */ /* 0x000e220008000800 */
[----:B------:R-:W1:Y:S01]  /*f030*/  LDCU UR4, c[0x0][0x380] ;  /* 0x00007000ff0477ac */ /* 0x000e620008000800 */
[----:B0-----:R-:W-:Y:S01]  /*f040*/  UISETP.NE.AND UP0, UPT, UR5, 0x1, UPT ;  /* 0x000000010500788c */ /* 0x001fe2000bf05270 */
[----:B-1-34-:R-:W-:-:S05]  /*f050*/  FMUL.FTZ R9, R9, UR4 ;  /* 0x0000000409097c20 */ /* 0x01afca0008410000 */
[----:B------:R-:W-:-:S03]  /*f060*/  F2FP.F16.F32.PACK_AB R16, RZ, R9 ;  /* 0x00000009ff10723e */ /* 0x000fc600000000ff */
        /* <DEDUP_REMOVED lines=17> */
.L_x_3659:
[----:B------:R-:W0:Y:S02]  /*f180*/  LDCU.64 UR4, c[0x0][0x760] ;  /* 0x0000ec00ff0477ac */ /* 0x000e240008000a00 */
[----:B0-----:R-:W-:-:S05]  /*f190*/  IADD3 R18, P0, PT, R18, UR4, RZ ;  /* 0x0000000412127c10 */ /* 0x001fca000ff1e0ff */
[----:B------:R-:W-:-:S05]  /*f1a0*/  IMAD.X R19, RZ, RZ, UR5, P0 ;  /* 0x00000005ff137e24 */ /* 0x000fca00080e06ff */
[----:B------:R-:W-:Y:S01]  /*f1b0*/  STG.E.U16 desc[UR36][R18.64], R16 ;  /* 0x0000001012007986 */ /* 0x000fe2000c101524 */
[----:B------:R-:W-:Y:S05]  /*f1c0*/  EXIT ;  /* 0x000000000000794d */ /* 0x000fea0003800000 */
.L_x_3658:
[----:B------:R-:W-:Y:S01]  /*f1d0*/  STG.E desc[UR36][R4.64], R9 ;  /* 0x0000000904007986 */ /* 0x000fe2000c101924 */
[----:B------:R-:W-:Y:S05]  /*f1e0*/  EXIT ;  /* 0x000000000000794d */ /* 0x000fea0003800000 */
        .weak           $__internal_3_$__cuda_sm20_div_u64
        .type           $__internal_3_$__cuda_sm20_div_u64,@function
        .size           $__internal_3_$__cuda_sm20_div_u64,(.L_x_7235 - $__internal_3_$__cuda_sm20_div_u64)
$__internal_3_$__cuda_sm20_div_u64:
        /* <DEDUP_REMOVED lines=65> */
[----:B------:R-:W-:Y:S06]  /*f600*/  RET.REL.NODEC R4 `(_ZN2at6native13reduce_kernelILi512ELi1ENS0_8ReduceOpIN3c104HalfENS0_7MeanOpsIS4_ffS4_EEjS4_Li4ELi8EEEEEvT1_) ;  /* 0xffffff08047c7950 */ /* 0x000fec0003c3ffff */
.L_x_3660:
        /* <DEDUP_REMOVED lines=15> */
.L_x_7235:


//--------------------- .text._ZN2at6native13reduce_kernelILi256ELi2ENS0_8ReduceOpIN3c104HalfENS0_7MeanOpsIS4_ffS4_EEjS4_Li4ELi8EEEEEvT1_ --------------------------
	.section	.text._ZN2at6native13reduce_kernelILi256ELi2ENS0_8ReduceOpIN3c104HalfENS0_7MeanOpsIS4_ffS4_EEjS4_Li4ELi8EEEEEvT1_,"ax",@progbits
	.align	128
        .global         _ZN2at6native13reduce_kernelILi256ELi2ENS0_8ReduceOpIN3c104HalfENS0_7MeanOpsIS4_ffS4_EEjS4_Li4ELi8EEEEEvT1_
        .type           _ZN2at6native13reduce_kernelILi256ELi2ENS0_8ReduceOpIN3c104HalfENS0_7MeanOpsIS4_ffS4_EEjS4_Li4ELi8EEEEEvT1_,@function
        .size           _ZN2at6native13reduce_kernelILi256ELi2ENS0_8ReduceOpIN3c104HalfENS0_7MeanOpsIS4_ffS4_EEjS4_Li4ELi8EEEEEvT1_,(.L_x_7236 - _ZN2at6native13reduce_kernelILi256ELi2ENS0_8ReduceOpIN3c104HalfENS0_7MeanOpsIS4_ffS4_EEjS4_Li4ELi8EEEEEvT1_)
        .other          _ZN2at6native13reduce_kernelILi256ELi2ENS0_8ReduceOpIN3c104HalfENS0_7MeanOpsIS4_ffS4_EEjS4_Li4ELi8EEEEEvT1_,@"STO_CUDA_ENTRY STV_DEFAULT"
_ZN2at6native13reduce_kernelILi256ELi2ENS0_8ReduceOpIN3c104HalfENS0_7MeanOpsIS4_ffS4_EEjS4_Li4ELi8EEEEEvT1_:
.text._ZN2at6native13reduce_kernelILi256ELi2ENS0_8ReduceOpIN3c104HalfENS0_7MeanOpsIS4_ffS4_EEjS4_Li4ELi8EEEEEvT1_:
        /* <DEDUP_REMOVED lines=296> */
.L_x_3661:
        /* <DEDUP_REMOVED lines=32> */
.L_x_3665:
        /* <DEDUP_REMOVED lines=29> */
.L_x_3669:
[----:B------:R-:W-:Y:S05]  /*1650*/  BSYNC.RECONVERGENT B1 ;  /* 0x0000000000017941 */ /* 0x000fea0003800200 */
.L_x_3668:
[----:B------:R-:W0:Y:S01]  /*1660*/  LDC R5, c[0x0][0x38c] ;  /* 0x0000e300ff057b82 */ /* 0x000e220000000800 */
[----:B------:R-:W-:-:S04]  /*1670*/  IADD3 R18, P0, PT, R18, 0x10, RZ ;  /* 0x0000001012127810 */ /* 0x000fc80007f1e0ff */
[----:B------:R-:W-:Y:S02]  /*1680*/  IADD3.X R19, PT, PT, RZ, R19, RZ, P0, !PT ;  /* 0x00000013ff137210 */ /* 0x000fe400007fe4ff */
[----:B0-----:R-:W-:-:S07]  /*1690*/  IADD3 R24, PT, PT, R6, -0x8, R5 ;  /* 0xfffffff806187810 */ /* 0x001fce0007ffe005 */
.L_x_3667:
[----:B------:R-:W-:Y:S05]  /*16a0*/  BSYNC.RECONVERGENT B0 ;  /* 0x0000000000007941 */ /* 0x000fea0003800200 */
.L_x_3666:
        /* <DEDUP_REMOVED lines=24> */
.L_x_3672:
        /* <DEDUP_REMOVED lines=23> */
.L_x_3671:
[----:B------:R-:W-:Y:S05]  /*19a0*/  BSYNC.RECONVERGENT B0 ;  /* 0x0000000000007941 */ /* 0x000fea0003800200 */
.L_x_3670:
        /* <DEDUP_REMOVED lines=10> */
.L_x_3674:
[----:B------:R-:W-:Y:S05]  /*1a50*/  BSYNC.RECONVERGENT B0 ;  /* 0x0000000000007941 */ /* 0x000fea0003800200 */
.L_x_3673:
        /* <DEDUP_REMOVED lines=9> */
.L_x_3664:
        /* <DEDUP_REMOVED lines=27> */
.L_x_3679:
        /* <DEDUP_REMOVED lines=40> */
.L_x_3678:
[----:B------:R-:W-:Y:S02]  /*1f20*/  PRMT R7, R6, 0x5410, R4 ;  /* 0x0000541006077816 */ /* 0x000fe40000000004 */
[----:B------:R-:W-:Y:S02]  /*1f30*/  PRMT R9, R4, 0x5432, R26 ;  /* 0x0000543204097816 */ /* 0x000fe4000000001a */
[----:B------:R-:W-:Y:S02]  /*1f40*/  PRMT R6, R8, 0x7610, R6 ;  /* 0x0000761008067816 */ /* 0x000fe40000000006 */
[----:B------:R-:W-:Y:S02]  /*1f50*/  PRMT R26, R26, 0x7632, R26 ;  /* 0x000076321a1a7816 */ /* 0x000fe4000000001a */
[----:B------:R-:W-:-:S07]  /*1f60*/  PRMT R8, R8, 0x7632, R8 ;  /* 0x0000763208087816 */ /* 0x000fce0000000008 */
.L_x_3677:
[----:B------:R-:W-:Y:S05]  /*1f70*/  BSYNC.RECONVERGENT B0 ;  /* 0x0000000000007941 */ /* 0x000fea0003800200 */
.L_x_3676:
        /* <DEDUP_REMOVED lines=31> */
.L_x_3681:
[----:B------:R-:W-:Y:S05]  /*2170*/  BSYNC.RECONVERGENT B0 ;  /* 0x0000000000007941 */ /* 0x000fea0003800200 */
.L_x_3680:
        /* <DEDUP_REMOVED lines=26> */
.L_x_3683:
[----:B------:R-:W-:Y:S05]  /*2320*/  BSYNC.RECONVERGENT B0 ;  /* 0x0000000000007941 */ /* 0x000fea0003800200 */
.L_x_3682:
[----:B------:R-:W-:Y:S01]  /*2330*/  FADD.FTZ R10, R10, R13 ;  /* 0x0000000d0a0a7221 */ /* 0x000fe20000010000 */
[----:B------:R-:W-:-:S03]  /*2340*/  FADD.FTZ R11, R11, R14 ;  /* 0x0000000e0b0b7221 */ /* 0x000fc60000010000 */
[----:B------:R-:W-:Y:S01]  /*2350*/  FADD.FTZ R10, R10, R15 ;  /* 0x0000000f0a0a7221 */ /* 0x000fe20000010000 */
[----:B------:R-:W-:-:S03]  /*2360*/  FADD.FTZ R11, R11, R20 ;  /* 0x000000140b0b7221 */ /* 0x000fc60000010000 */
[----:B------:R-:W-:Y:S01]  /*2370*/  FADD.FTZ R18, R10, R21 ;  /* 0x000000150a127221 */ /* 0x000fe20000010000 */
[----:B------:R-:W-:Y:S01]  /*2380*/  FADD.FTZ R19, R11, R0 ;  /* 0x000000000b137221 */ /* 0x000fe20000010000 */
[----:B------:R-:W-:Y:S06]  /*2390*/  BRA `(.L_x_3663) ;  /* 0x0000009400907947 */ /* 0x000fec0003800000 */
.L_x_3675:
        /* <DEDUP_REMOVED lines=23> */
.L_x_3688:
        /* <DEDUP_REMOVED lines=40> */
.L_x_3687:
[----:B------:R-:W-:Y:S02]  /*2790*/  PRMT R7, R6, 0x5410, R8 ;  /* 0x0000541006077816 */ /* 0x000fe40000000008 */
[----:B------:R-:W-:Y:S02]  /*27a0*/  PRMT R6, R10, 0x7610, R6 ;  /* 0x000076100a067816 */ /* 0x000fe40000000006 */
[----:B------:R-:W-:Y:S02]  /*27b0*/  PRMT R9, R4, 0x7610, R4 ;  /* 0x0000761004097816 */ /* 0x000fe40000000004 */
[----:B------:R-:W-:Y:S02]  /*27c0*/  PRMT R8, R8, 0x7632, R8 ;  /* 0x0000763208087816 */ /* 0x000fe40000000008 */
[----:B------:R-:W-:-:S07]  /*27d0*/  PRMT R10, R10, 0x7632, R10 ;  /* 0x000076320a0a7816 */ /* 0x000fce000000000a */
.L_x_3686:
[----:B------:R-:W-:Y:S05]  /*27e0*/  BSYNC.RECONVERGENT B0 ;  /* 0x0000000000007941 */ /* 0x000fea0003800200 */
.L_x_3685:
        /* <DEDUP_REMOVED lines=34> */
.L_x_3690:
[----:B------:R-:W-:Y:S05]  /*2a10*/  BSYNC.RECONVERGENT B0 ;  /* 0x0000000000007941 */ /* 0x000fea0003800200 */
.L_x_3689:
        /* <DEDUP_REMOVED lines=26> */
.L_x_3692:
[----:B------:R-:W-:Y:S05]  /*2bc0*/  BSYNC.RECONVERGENT B0 ;  /* 0x0000000000007941 */ /* 0x000fea0003800200 */
.L_x_3691:
[----:B------:R-:W-:Y:S01]  /*2bd0*/  FADD.FTZ R20, R13, R20 ;  /* 0x000000140d147221 */ /* 0x000fe20000010000 */
[----:B------:R-:W-:-:S03]  /*2be0*/  FADD.FTZ R15, R14, R15 ;  /* 0x0000000f0e0f7221 */ /* 0x000fc60000010000 */
[----:B------:R-:W-:Y:S01]  /*2bf0*/  FADD.FTZ R20, R20, R21 ;  /* 0x0000001514147221 */ /* 0x000fe20000010000 */
[----:B------:R-:W-:-:S03]  /*2c00*/  FADD.FTZ R15, R15, R24 ;  /* 0x000000180f0f7221 */ /* 0x000fc60000010000 */
[----:B------:R-:W-:Y:S01]  /*2c10*/  FADD.FTZ R18, R20, R25 ;  /* 0x0000001914127221 */ /* 0x000fe20000010000 */
[----:B------:R-:W-:Y:S01]  /*2c20*/  FADD.FTZ R19, R15, R0 ;  /* 0x000000000f137221 */ /* 0x000fe20000010000 */
[----:B------:R-:W-:Y:S06]  /*2c30*/  BRA `(.L_x_3663) ;  /* 0x0000008c00687947 */ /* 0x000fec0003800000 */
.L_x_3684:
        /* <DEDUP_REMOVED lines=26> */
.L_x_3700:
        /* <DEDUP_REMOVED lines=291> */
[----:B------:R-:W2:Y:S01]  /*4010*/  @P1 LDC.64 R14, c[0x0][0x4f0] ;  /* 0x00013c00ff0e1b82 */ /* 0x000ea20000000a00 */
[----:B0-----:R-:W-:-:S07]  /*4020*/  IMAD.HI.U32 R20, R29, UR53, R20 ;  /* 0x000000351d147c27 */ /* 0x001fce000f8e0014 */
[----:B------:R-:W0:Y:S01]  /*4030*/  @P1 LDC R27, c[0x0][0x4ec] ;  /* 0x00013b00ff1b1b82 */ /* 0x000e220000000800 */
[----:B------:R-:W-:Y:S01]  /*4040*/  SHF.R.U32.HI R21, RZ, UR26, R20 ;  /* 0x0000001aff157c19 */ /* 0x000fe20008011614 */
[----:B------:R-:W-:-:S03]  /*4050*/  @P1 IMAD.MOV.U32 R20, RZ, RZ, RZ ;  /* 0x000000ffff141224 */ /* 0x000fc600078e00ff */
        /* <DEDUP_REMOVED lines=9> */
.L_x_3696:
[----:B------:R-:W-:-:S04]  /*40f0*/  LOP3.LUT R15, R10, 0xfffffffc, RZ, 0xc0, !PT ;  /* 0xfffffffc0a0f7812 */ /* 0x000fc800078ec0ff */
[----:B------:R-:W-:-:S05]  /*4100*/  IADD3 R14, P1, PT, R15, R18, RZ ;  /* 0x000000120f0e7210 */ /* 0x000fca0007f3e0ff */
[----:B------:R-:W-:-:S05]  /*4110*/  IMAD.X R15, RZ, RZ, R19, P1 ;  /* 0x000000ffff0f7224 */ /* 0x000fca00008e0613 */
[----:B------:R-:W2:Y:S01]  /*4120*/  LDG.E R14, desc[UR36][R14.64] ;  /* 0x000000240e0e7981 */ /* 0x000ea2000c1e1900 */
[----:B-1----:R-:W-:Y:S02]  /*4130*/  IADD3 R27, PT, PT, R11, UR4, RZ ;  /* 0x000000040b1b7c10 */ /* 0x002fe4000fffe0ff */
[----:B------:R-:W-:-:S05]  /*4140*/  MOV R26, RZ ;  /* 0x000000ff001a7202 */ /* 0x000fca0000000f00 */
[----:B------:R-:W-:-:S05]  /*4150*/  IMAD.HI.U32 R10, R27, UR30, R26 ;  /* 0x0000001e1b0a7c27 */ /* 0x000fca000f8e001a */
[----:B------:R-:W-:-:S05]  /*4160*/  SHF.R.U32.HI R20, RZ, UR31, R10 ;  /* 0x0000001fff147c19 */ /* 0x000fca000801160a */
[----:B------:R-:W-:-:S04]  /*4170*/  IMAD.MOV R21, RZ, RZ, -R20 ;  /* 0x000000ffff157224 */ /* 0x000fc800078e0a14 */
        /* <DEDUP_REMOVED lines=233> */
.L_x_3697:
[----:B------:R-:W-:-:S04]  /*5010*/  LOP3.LUT R15, R10, 0xfffffffc, RZ, 0xc0, !PT ;  /* 0xfffffffc0a0f7812 */ /* 0x000fc800078ec0ff */
[----:B------:R-:W-:-:S05]  /*5020*/  IADD3 R14, P1, PT, R15, R18, RZ ;  /* 0x000000120f0e7210 */ /* 0x000fca0007f3e0ff */
[----:B------:R-:W-:-:S05]  /*5030*/  IMAD.X R15, RZ, RZ, R19, P1 ;  /* 0x000000ffff0f7224 */ /* 0x000fca00008e0613 */
[----:B------:R-:W2:Y:S01]  /*5040*/  LDG.E R14, desc[UR36][R14.64] ;  /* 0x000000240e0e7981 */ /* 0x000ea2000c1e1900 */
[----:B------:R-:W-:Y:S02]  /*5050*/  IADD3 R27, PT, PT, R27, UR4, RZ ;  /* 0x000000041b1b7c10 */ /* 0x000fe4000fffe0ff */
        /* <DEDUP_REMOVED lines=237> */
.L_x_3698:
        /* <DEDUP_REMOVED lines=242> */
.L_x_3699:
[----:B------:R-:W-:-:S04]  /*6e50*/  LOP3.LUT R15, R10, 0xfffffffc, RZ, 0xc0, !PT ;  /* 0xfffffffc0a0f7812 */ /* 0x000fc800078ec0ff */
[----:B------:R-:W-:-:S05]  /*6e60*/  IADD3 R14, P1, PT, R15, R18, RZ ;  /* 0x000000120f0e7210 */ /* 0x000fca0007f3e0ff */
[----:B------:R-:W-:-:S05]  /*6e70*/  IMAD.X R15, RZ, RZ, R19, P1 ;  /* 0x000000ffff0f7224 */ /* 0x000fca00008e0613 */
[----:B------:R-:W2:Y:S02]  /*6e80*/  LDG.E R14, desc[UR36][R14.64] ;  /* 0x000000240e0e7981 */ /* 0x000ea4000c1e1900 */
[----:B--2---:R-:W-:-:S07]  /*6e90*/  PRMT R30, R14, 0x5432, R14 ;  /* 0x000054320e1e7816 */ /* 0x004fce000000000e */
.L_x_3695:
        /* <DEDUP_REMOVED lines=23> */
.L_x_3694:
[----:B0-----:R-:W-:Y:S05]  /*7010*/  BSYNC.RECONVERGENT B0 ;  /* 0x0000000000007941 */ /* 0x001fea0003800200 */
.L_x_3693:
        /* <DEDUP_REMOVED lines=284> */
.L_x_3704:
[----:B------:R-:W-:Y:S01]  /*81e0*/  SHF.R.U32.HI R14, RZ, 0x2, R13 ;  /* 0x00000002ff0e7819 */ /* 0x000fe2000001160d */
[----:B------:R-:W-:-:S07]  /*81f0*/  IMAD.MOV.U32 R15, RZ, RZ, RZ ;  /* 0x000000ffff0f7224 */ /* 0x000fce00078e00ff */
.L_x_3703:
[----:B------:R-:W0:Y:S02]  /*8200*/  LDCU.64 UR4, c[0x0][0x758] ;  /* 0x0000eb00ff0477ac */ /* 0x000e240008000a00 */
[----:B0-----:R-:W-:-:S04]  /*8210*/  IADD3 R25, P1, PT, R25, UR4, RZ ;  /* 0x0000000419197c10 */ /* 0x001fc8000ff3e0ff */
[----:B------:R-:W-:Y:S02]  /*8220*/  IADD3.X R24, PT, PT, RZ, UR5, RZ, P1, !PT ;  /* 0x00000005ff187c10 */ /* 0x000fe40008ffe4ff */
[----:B------:R-:W-:-:S04]  /*8230*/  LEA R20, P1, R14, R25, 0x2 ;  /* 0x000000190e147211 */ /* 0x000fc800078210ff */
[----:B------:R-:W-:-:S05]  /*8240*/  LEA.HI.X R21, R14, R24, R15, 0x2, P1 ;  /* 0x000000180e157211 */ /* 0x000fca00008f140f */
[----:B------:R-:W2:Y:S01]  /*8250*/  LDG.E R20, desc[UR36][R20.64] ;  /* 0x0000002414147981 */ /* 0x000ea2000c1e1900 */
[----:B------:R-:W-:-:S04]  /*8260*/  IADD3 R19, PT, PT, R11, R10, RZ ;  /* 0x0000000a0b137210 */ /* 0x000fc80007ffe0ff */
[----:B------:R-:W-:Y:S02]  /*8270*/  ISETP.GE.U32.AND P1, PT, R19, R12, PT ;  /* 0x0000000c1300720c */ /* 0x000fe40003f26070 */
[----:B--2---:R-:W-:-:S11]  /*8280*/  PRMT R28, R20, 0x7610, R20 ;  /* 0x00007610141c7816 */ /* 0x004fd60000000014 */
        /* <DEDUP_REMOVED lines=276> */
.L_x_3706:
[----:B------:R-:W-:Y:S02]  /*93d0*/  SHF.R.U32.HI R20, RZ, 0x2, R13 ;  /* 0x00000002ff147819 */ /* 0x000fe4000001160d */
[----:B------:R-:W-:-:S07]  /*93e0*/  MOV R21, RZ ;  /* 0x000000ff00157202 */ /* 0x000fce0000000f00 */
.L_x_3705:
        /* <DEDUP_REMOVED lines=282> */
.L_x_3708:
[----:B------:R-:W-:Y:S01]  /*a590*/  SHF.R.U32.HI R20, RZ, 0x2, R13 ;  /* 0x00000002ff147819 */ /* 0x000fe2000001160d */
[----:B------:R-:W-:-:S07]  /*a5a0*/  IMAD.MOV.U32 R21, RZ, RZ, RZ ;  /* 0x000000ffff157224 */ /* 0x000fce00078e00ff */
.L_x_3707:
        /* <DEDUP_REMOVED lines=282> */
.L_x_3710:
[----:B------:R-:W-:Y:S02]  /*b750*/  SHF.R.U32.HI R14, RZ, 0x2, R13 ;  /* 0x00000002ff0e7819 */ /* 0x000fe4000001160d */
[----:B------:R-:W-:-:S07]  /*b760*/  MOV R15, RZ ;  /* 0x000000ff000f7202 */ /* 0x000fce0000000f00 */
.L_x_3709:
[----:B------:R-:W-:-:S04]  /*b770*/  LEA R18, P0, R14, R25, 0x2 ;  /* 0x000000190e127211 */ /* 0x000fc800078010ff */
[----:B------:R-:W-:-:S05]  /*b780*/  LEA.HI.X R19, R14, R24, R15, 0x2, P0 ;  /* 0x000000180e137211 */ /* 0x000fca00000f140f */
[----:B------:R-:W2:Y:S02]  /*b790*/  LDG.E R18, desc[UR36][R18.64] ;  /* 0x0000002412127981 */ /* 0x000ea4000c1e1900 */
[----:B--2---:R-:W-:-:S07]  /*b7a0*/  PRMT R30, R18, 0x5432, R18 ;  /* 0x00005432121e7816 */ /* 0x004fce0000000012 */
.L_x_3702:
[----:B------:R-:W-:Y:S05]  /*b7b0*/  BSYNC.RECONVERGENT B0 ;  /* 0x0000000000007941 */ /* 0x000fea0003800200 */
.L_x_3701:
[----:B------:R-:W-:Y:S01]  /*b7c0*/  ISETP.GE.U32.AND P0, PT, R11, R12, PT ;  /* 0x0000000c0b00720c */ /* 0x000fe20003f06070 */
[----:B------:R-:W-:-:S12]  /*b7d0*/  BSSY.RECONVERGENT B0, `(.L_x_3711) ;  /* 0x000001a000007945 */ /* 0x000fd80003800200 */
        /* <DEDUP_REMOVED lines=25> */
.L_x_3712:
[----:B------:R-:W-:Y:S05]  /*b970*/  BSYNC.RECONVERGENT B0 ;  /* 0x0000000000007941 */ /* 0x000fea0003800200 */
.L_x_3711:
[----:B------:R-:W-:Y:S01]  /*b980*/  FADD.FTZ R5, R5, R0 ;  /* 0x0000000005057221 */ /* 0x000fe20000010000 */
[----:B------:R-:W-:-:S03]  /*b990*/  FADD.FTZ R4, R4, R3 ;  /* 0x0000000304047221 */ /* 0x000fc60000010000 */
[----:B------:R-:W-:Y:S01]  /*b9a0*/  FADD.FTZ R5, R5, R6 ;  /* 0x0000000605057221 */ /* 0x000fe20000010000 */
[----:B------:R-:W-:-:S03]  /*b9b0*/  FADD.FTZ R4, R4, R7 ;  /* 0x0000000704047221 */ /* 0x000fc60000010000 */
[----:B------:R-:W-:Y:S01]  /*b9c0*/  FADD.FTZ R18, R5, R8 ;  /* 0x0000000805127221 */ /* 0x000fe20000010000 */
[----:B------:R-:W-:-:S07]  /*b9d0*/  FADD.FTZ R19, R4, R9 ;  /* 0x0000000904137221 */ /* 0x000fce0000010000 */
.L_x_3663:
[----:B------:R-:W-:Y:S05]  /*b9e0*/  BSYNC.RECONVERGENT B6 ;  /* 0x0000000000067941 */ /* 0x000fea0003800200 */
.L_x_3662:
        /* <DEDUP_REMOVED lines=15> */
.L_x_3714:
        /* <DEDUP_REMOVED lines=15> */
.L_x_3713:
        /* <DEDUP_REMOVED lines=18> */
.L_x_3717:
        /* <DEDUP_REMOVED lines=14> */
.L_x_3716:
[----:B------:R-:W-:Y:S01]  /*bdd0*/  ISETP.GE.U32.AND P0, PT, R0, 0x2, PT ;  /* 0x000000020000780c */ /* 0x000fe20003f06070 */
[----:B------:R-:W-:Y:S05]  /*bde0*/  WARPSYNC.ALL ;  /* 0x0000000000007948 */ /* 0x000fea0003800000 */
[----:B------:R-:W-:Y:S07]  /*bdf0*/  BAR.SYNC.DEFER_BLOCKING 0x0 ;  /* 0x0000000000007b1d */ /* 0x000fee0000010000 */
[----:B------:R-:W-:Y:S05]  /*be00*/  @!P0 BRA `(.L_x_3715) ;  /* 0x0000000000208947 */ /* 0x000fea0003800000 */
[----:B-1----:R-:W-:-:S07]  /*be10*/  HFMA2 R3, -RZ, RZ, 0, 5.9604644775390625e-08 ;  /* 0x00000001ff037431 */ /* 0x002fce00000001ff */
.L_x_3718:
[----:B------:R-:W1:Y:S04]  /*be20*/  SHFL.DOWN PT, R5, R18, R3, 0x1f ;  /* 0x08001f0312057589 */ /* 0x000e6800000e0000 */
[----:B------:R2:W3:Y:S02]  /*be30*/  SHFL.DOWN PT, R4, R19, R3, 0x1f ;  /* 0x08001f0313047589 */ /* 0x0004e400000e0000 */
[----:B--2---:R-:W-:-:S05]  /*be40*/  IMAD.SHL.U32 R3, R3, 0x2, RZ ;  /* 0x0000000203037824 */ /* 0x004fca00078e00ff */
[----:B------:R-:W-:Y:S01]  /*be50*/  ISETP.GE.AND P0, PT, R3, R0, PT ;  /* 0x000000000300720c */ /* 0x000fe20003f06270 */
[----:B-1----:R-:W-:Y:S01]  /*be60*/  FADD.FTZ R18, R5, R18 ;  /* 0x0000001205127221 */ /* 0x002fe20000010000 */
[----:B---3--:R-:W-:-:S11]  /*be70*/  FADD.FTZ R19, R4, R19 ;  /* 0x0000001304137221 */ /* 0x008fd60000010000 */
[----:B------:R-:W-:Y:S05]  /*be80*/  @!P0 BRA `(.L_x_3718) ;  /* 0xfffffffc00e48947 */ /* 0x000fea000383ffff */
.L_x_3715:
[----:B-1----:R-:W1:Y:S01]  /*be90*/  LDC R0, c[0x0][0x55c] ;  /* 0x00015700ff007b82 */ /* 0x002e620000000800 */
[----:B------:R-:W-:Y:S02]  /*bea0*/  MOV R25, RZ ;  /* 0x000000ff00197202 */ /* 0x000fe40000000f00 */
[C---:B-1----:R-:W-:Y:S02]  /*beb0*/  ISETP.NE.AND P0, PT, R0.reuse, RZ, PT ;  /* 0x000000ff0000720c */ /* 0x042fe40003f05270 */
[----:B------:R-:W-:-:S04]  /*bec0*/  IADD3 R12, PT, PT, R0, -0x1, RZ ;  /* 0xffffffff000c7810 */ /* 0x000fc80007ffe0ff */
[----:B------:R-:W-:-:S05]  /*bed0*/  VIMNMX.U32 R0, PT, PT, R12, 0x18, PT ;  /* 0x000000180c007848 */ /* 0x000fca0003fe0000 */
[----:B------:R-:W-:Y:S02]  /*bee0*/  VIADD R0, R0, 0x1 ;  /* 0x0000000100007836 */ /* 0x000fe40000000000 */
[----:B------:R-:W-:Y:S05]  /*bef0*/  @!P0 BRA `(.L_x_3719) ;  /* 0x0000001000488947 */ /* 0x000fea0003800000 */
[----:B------:R-:W1:Y:S01]  /*bf00*/  LDCU.64 UR6, c[0x0][0x560] ;  /* 0x0000ac00ff0677ac */ /* 0x000e620008000a00 */
[----:B------:R-:W-:Y:S01]  /*bf10*/  HFMA2 R4, -RZ, RZ, 0, 0 ;  /* 0x00000000ff047431 */ /* 0x000fe200000001ff */
[----:B------:R-:W-:Y:S01]  /*bf20*/  MOV R5, R17 ;  /* 0x0000001100057202 */ /* 0x000fe20000000f00 */
[----:B------:R-:W2:Y:S01]  /*bf30*/  LDCU UR5, c[0x0][0x568] ;  /* 0x0000ad00ff0577ac */ /* 0x000ea20008000800 */
[----:B------:R-:W-:Y:S01]  /*bf40*/  ISETP.NE.AND P1, PT, R12, RZ, PT ;  /* 0x000000ff0c00720c */ /* 0x000fe20003f25270 */
[----:B------:R-:W3:Y:S01]  /*bf50*/  LDCU UR4, c[0x0][0x68c] ;  /* 0x0000d180ff0477ac */ /* 0x000ee20008000800 */
        /* <DEDUP_REMOVED lines=268> */
.L_x_3719:
[----:B------:R-:W-:Y:S01]  /*d020*/  MOV R24, RZ ;  /* 0x000000ff00187202 */ /* 0x000fe20000000f00 */
[----:B------:R-:W-:Y:S06]  /*d030*/  @!P0 BRA `(.L_x_3720) ;  /* 0x0000001000488947 */ /* 0x000fec0003800000 */
        /* <DEDUP_REMOVED lines=274> */
.L_x_3720:
[----:B------:R-:W1:Y:S01]  /*e160*/  LDCU.64 UR4, c[0x0][0x770] ;  /* 0x0000ee00ff0477ac */ /* 0x000e620008000a00 */
[----:B------:R-:W-:Y:S02]  /*e170*/  PLOP3.LUT P0, PT, PT, PT, PT, 0x80, 0x8 ;  /* 0x000000000008781c */ /* 0x000fe40003f0f070 */
[----:B------:R-:W-:Y:S01]  /*e180*/  CS2R R4, SRZ ;  /* 0x0000000000047805 */ /* 0x000fe2000001ff00 */
[----:B-1----:R-:W-:-:S04]  /*e190*/  UISETP.NE.U32.AND UP0, UPT, UR4, URZ, UPT ;  /* 0x000000ff0400728c */ /* 0x002fc8000bf05070 */
[----:B------:R-:W-:-:S09]  /*e1a0*/  UISETP.NE.AND.EX UP0, UPT, UR5, URZ, UPT, UP0 ;  /* 0x000000ff0500728c */ /* 0x000fd2000bf05300 */
[----:B------:R-:W-:Y:S05]  /*e1b0*/  BRA.U !UP0, `(.L_x_3721) ;  /* 0x00000005083c7547 */ /* 0x000fea000b800000 */
[----:B------:R-:W-:Y:S01]  /*e1c0*/  BSSY.RECONVERGENT B0, `(.L_x_3722) ;  /* 0x0000019000007945 */ /* 0x000fe20003800200 */
[----:B------:R-:W-:Y:S01]  /*e1d0*/  MOV R8, 0x2 ;  /* 0x0000000200087802 */ /* 0x000fe20000000f00 */
[----:B------:R-:W-:-:S07]  /*e1e0*/  IMAD.MOV.U32 R3, RZ, RZ, 0x4 ;  /* 0x00000004ff037424 */ /* 0x000fce00078e00ff */
.L_x_3723:
[----:B------:R-:W1:Y:S08]  /*e1f0*/  I2F.U32.RP R6, R3 ;  /* 0x0000000300067306 */ /* 0x000e700000209000 */
[----:B-1----:R-:W1:Y:S02]  /*e200*/  MUFU.RCP R6, R6 ;  /* 0x0000000600067308 */ /* 0x002e640000001000 */
[----:B-1----:R-:W-:-:S06]  /*e210*/  IADD3 R4, PT, PT, R6, 0xffffffe, RZ ;  /* 0x0ffffffe06047810 */ /* 0x002fcc0007ffe0ff */
[----:B------:R1:W2:Y:S02]  /*e220*/  F2I.FTZ.U32.TRUNC.NTZ R5, R4 ;  /* 0x0000000400057305 */ /* 0x0002a4000021f000 */
[----:B-1----:R-:W-:Y:S01]  /*e230*/  IMAD.MOV.U32 R4, RZ, RZ, RZ ;  /* 0x000000ffff047224 */ /* 0x002fe200078e00ff */
[----:B--2---:R-:W-:-:S05]  /*e240*/  IADD3 R10, PT, PT, RZ, -R5, RZ ;  /* 0x80000005ff0a7210 */ /* 0x004fca0007ffe0ff */
        /* <DEDUP_REMOVED lines=8> */
[-C--:B------:R-:W-:Y:S02]  /*e2d0*/  @P0 IADD3 R8, PT, PT, R8, -R3.reuse, RZ ;  /* 0x8000000308080210 */ /* 0x080fe40007ffe0ff */
[----:B------:R-:W-:Y:S02]  /*e2e0*/  ISETP.NE.U32.AND P0, PT, R3, RZ, PT ;  /* 0x000000ff0300720c */ /* 0x000fe40003f05070 */
[----:B------:R-:W-:-:S13]  /*e2f0*/  ISETP.GE.U32.AND P1, PT, R8, R3, PT ;  /* 0x000000030800720c */ /* 0x000fda0003f26070 */
[----:B------:R-:W-:-:S05]  /*e300*/  @P1 IMAD.IADD R8, R8, 0x1, -R3 ;  /* 0x0000000108081824 */ /* 0x000fca00078e0a03 */
[----:B------:R-:W-:Y:S02]  /*e310*/  SEL R3, R7, R8, !P0 ;  /* 0x0000000807037207 */ /* 0x000fe40004000000 */
[----:B------:R-:W-:Y:S02]  /*e320*/  MOV R8, R10 ;  /* 0x0000000a00087202 */ /* 0x000fe40000000f00 */
[----:B------:R-:W-:-:S13]  /*e330*/  ISETP.NE.AND P1, PT, R3, RZ, PT ;  /* 0x000000ff0300720c */ /* 0x000fda0003f25270 */
[----:B------:R-:W-:Y:S05]  /*e340*/  @P1 BRA `(.L_x_3723) ;  /* 0xfffffffc00a81947 */ /* 0x000fea000383ffff */
[----:B------:R-:W-:Y:S05]  /*e350*/  BSYNC.RECONVERGENT B0 ;  /* 0x0000000000007941 */ /* 0x000fea0003800200 */
.L_x_3722:
[C---:B------:R-:W-:Y:S01]  /*e360*/  IMAD.HI.U32 R4, R5.reuse, 0x4, RZ ;  /* 0x0000000405047827 */ /* 0x040fe200078e00ff */
[----:B------:R-:W-:Y:S03]  /*e370*/  BSSY.RECONVERGENT B0, `(.L_x_3724) ;  /* 0x000002c000007945 */ /* 0x000fe60003800200 */
[----:B------:R-:W-:Y:S02]  /*e380*/  IMAD.MOV R3, RZ, RZ, -R4 ;  /* 0x000000ffff037224 */ /* 0x000fe400078e0a04 */
[----:B------:R-:W-:-:S04]  /*e390*/  IMAD.HI.U32 R6, R5, 0x2, RZ ;  /* 0x0000000205067827 */ /* 0x000fc800078e00ff */
[----:B------:R-:W-:Y:S01]  /*e3a0*/  IMAD R3, R10, R3, 0x4 ;  /* 0x000000040a037424 */ /* 0x000fe200078e0203 */
[----:B------:R-:W-:-:S04]  /*e3b0*/  IADD3 R5, PT, PT, -R6, RZ, RZ ;  /* 0x000000ff06057210 */ /* 0x000fc80007ffe1ff */
[----:B------:R-:W-:Y:S01]  /*e3c0*/  ISETP.GE.U32.AND P1, PT, R3, R10, PT ;  /* 0x0000000a0300720c */ /* 0x000fe20003f26070 */
[----:B------:R-:W-:-:S05]  /*e3d0*/  IMAD R5, R10, R5, 0x2 ;  /* 0x000000020a057424 */ /* 0x000fca00078e0205 */
[----:B------:R-:W-:-:S07]  /*e3e0*/  ISETP.GE.U32.AND P3, PT, R5, R10, PT ;  /* 0x0000000a0500720c */ /* 0x000fce0003f66070 */
[----:B------:R-:W-:Y:S01]  /*e3f0*/  @P1 IADD3 R3, PT, PT, R3, -R10, RZ ;  /* 0x8000000a03031210 */ /* 0x000fe20007ffe0ff */
[----:B------:R-:W-:-:S03]  /*e400*/  @P1 VIADD R4, R4, 0x1 ;  /* 0x0000000104041836 */ /* 0x000fc60000000000 */
[-C--:B------:R-:W-:Y:S02]  /*e410*/  ISETP.GE.U32.AND P2, PT, R3, R10.reuse, PT ;  /* 0x0000000a0300720c */ /* 0x080fe40003f46070 */
[----:B------:R-:W-:Y:S01]  /*e420*/  @P3 IADD3 R5, PT, PT, R5, -R10, RZ ;  /* 0x8000000a05053210 */ /* 0x000fe20007ffe0ff */
[----:B------:R-:W-:-:S03]  /*e430*/  @P3 VIADD R6, R6, 0x1 ;  /* 0x0000000106063836 */ /* 0x000fc60000000000 */
[----:B------:R-:W-:-:S07]  /*e440*/  ISETP.GE.U32.AND P1, PT, R5, R10, PT ;  /* 0x0000000a0500720c */ /* 0x000fce0003f26070 */
[----:B------:R-:W-:-:S04]  /*e450*/  @P2 IADD3 R4, PT, PT, R4, 0x1, RZ ;  /* 0x0000000104042810 */ /* 0x000fc80007ffe0ff */
        /* <DEDUP_REMOVED lines=10> */
[----:B-1----:R-:W-:Y:S02]  /*e500*/  IADD3 R6, PT, PT, R5, 0xffffffe, RZ ;  /* 0x0ffffffe05067810 */ /* 0x002fe40007ffe0ff */
[----:B------:R-:W-:-:S04]  /*e510*/  MOV R5, RZ ;  /* 0x000000ff00057202 */ /* 0x000fc80000000f00 */
[----:B------:R1:W2:Y:S02]  /*e520*/  F2I.FTZ.U32.TRUNC.NTZ R7, R6 ;  /* 0x0000000600077305 */ /* 0x0002a4000021f000 */
[----:B-1----:R-:W-:Y:S02]  /*e530*/  HFMA2 R6, -RZ, RZ, 0, 0 ;  /* 0x00000000ff067431 */ /* 0x002fe400000001ff */
[----:B--2---:R-:W-:-:S04]  /*e540*/  IMAD R9, R9, R7, RZ ;  /* 0x0000000709097224 */ /* 0x004fc800078e02ff */
[----:B------:R-:W-:-:S06]  /*e550*/  IMAD.HI.U32 R7, R7, R9, R6 ;  /* 0x0000000907077227 */ /* 0x000fcc00078e0006 */
[----:B------:R-:W-:-:S05]  /*e560*/  IMAD.HI.U32 R7, R7, R4, RZ ;  /* 0x0000000407077227 */ /* 0x000fca00078e00ff */
[----:B------:R-:W-:-:S05]  /*e570*/  IADD3 R8, PT, PT, -R7, RZ, RZ ;  /* 0x000000ff07087210 */ /* 0x000fca0007ffe1ff */
[----:B------:R-:W-:-:S05]  /*e580*/  IMAD R4, R3, R8, R4 ;  /* 0x0000000803047224 */ /* 0x000fca00078e0204 */
[----:B------:R-:W-:-:S13]  /*e590*/  ISETP.GE.U32.AND P0, PT, R4, R3, PT ;  /* 0x000000030400720c */ /* 0x000fda0003f06070 */
[----:B------:R-:W-:Y:S01]  /*e5a0*/  @P0 IMAD.IADD R4, R4, 0x1, -R3 ;  /* 0x0000000104040824 */ /* 0x000fe200078e0a03 */
[----:B------:R-:W-:-:S04]  /*e5b0*/  @P0 IADD3 R7, PT, PT, R7, 0x1, RZ ;  /* 0x0000000107070810 */ /* 0x000fc80007ffe0ff */
[----:B------:R-:W-:-:S13]  /*e5c0*/  ISETP.GE.U32.AND P1, PT, R4, R3, PT ;  /* 0x000000030400720c */ /* 0x000fda0003f26070 */
[----:B------:R-:W-:Y:S02]  /*e5d0*/  @P1 IADD3 R7, PT, PT, R7, 0x1, RZ ;  /* 0x0000000107071810 */ /* 0x000fe40007ffe0ff */
[----:B------:R-:W-:-:S05]  /*e5e0*/  @!P2 LOP3.LUT R7, RZ, R3, RZ, 0x33, !PT ;  /* 0x00000003ff07a212 */ /* 0x000fca00078e33ff */
[----:B------:R-:W-:Y:S01]  /*e5f0*/  IMAD.MOV.U32 R4, RZ, RZ, R7 ;  /* 0x000000ffff047224 */ /* 0x000fe200078e0007 */
[----:B------:R-:W-:Y:S06]  /*e600*/  BRA `(.L_x_3726) ;  /* 0x0000000000087947 */ /* 0x000fec0003800000 */
.L_x_3725:
[----:B------:R-:W-:-:S07]  /*e610*/  MOV R6, 0xe630 ;  /* 0x0000e63000067802 */ /* 0x000fce0000000f00 */
[----:B0-----:R-:W-:Y:S05]  /*e620*/  CALL.REL.NOINC `($__internal_4_$__cuda_sm20_div_u64) ;  /* 0x00000040006c7944 */ /* 0x001fea0003c00000 */
.L_x_3726:
[----:B------:R-:W-:Y:S05]  /*e630*/  BSYNC.RECONVERGENT B0 ;  /* 0x0000000000007941 */ /* 0x000fea0003800200 */
.L_x_3724:
[----:B------:R-:W1:Y:S02]  /*e640*/  LDCU.64 UR4, c[0x0][0x770] ;  /* 0x0000ee00ff0477ac */ /* 0x000e640008000a00 */
[----:B-1----:R-:W-:Y:S02]  /*e650*/  UISETP.NE.U32.AND UP0, UPT, UR4, URZ, UPT ;  /* 0x000000ff0400728c */ /* 0x002fe4000bf05070 */
[----:B------:R-:W-:Y:S02]  /*e660*/  IADD3 R4, P1, PT, R4, UR4, RZ ;  /* 0x0000000404047c10 */ /* 0x000fe4000ff3e0ff */
[----:B------:R-:W-:Y:S02]  /*e670*/  UISETP.NE.AND.EX UP0, UPT, UR5, URZ, UPT, UP0 ;  /* 0x000000ff0500728c */ /* 0x000fe4000bf05300 */
[----:B------:R-:W-:-:S04]  /*e680*/  IADD3.X R5, PT, PT, R5, UR5, RZ, P1, !PT ;  /* 0x0000000505057c10 */ /* 0x000fc80008ffe4ff */
[----:B------:R-:W-:-:S04]  /*e690*/  PLOP3.LUT P0, PT, PT, PT, UP0, 0x80, 0x8 ;  /* 0x000000000008781c */ /* 0x000fc80003f0f008 */
[----:B------:R-:W-:-:S13]  /*e6a0*/  PLOP3.LUT P0, PT, P0, PT, PT, 0x8, 0x80 ;  /* 0x000000000080781c */ /* 0x000fda000070e170 */
.L_x_3721:
[----:B------:R-:W1:Y:S02]  /*e6b0*/  LDCU UR4, c[0x0][0x3a8] ;  /* 0x00007500ff0477ac */ /* 0x000e640008000800 */
[----:B-1----:R-:W-:-:S09]  /*e6c0*/  UISETP.NE.AND UP0, UPT, UR4, URZ, UPT ;  /* 0x000000ff0400728c */ /* 0x002fd2000bf05270 */
[----:B------:R-:W-:Y:S05]  /*e6d0*/  BRA.U !UP0, `(.L_x_3727) ;  /* 0x0000003508e47547 */ /* 0x000fea000b800000 */
[----:B------:R-:W1:Y:S01]  /*e6e0*/  LDCU UR4, c[0x0][0x3ac] ;  /* 0x00007580ff0477ac */ /* 0x000e620008000800 */
[----:B------:R-:W-:Y:S01]  /*e6f0*/  HFMA2 R17, -RZ, RZ, 0, 0 ;  /* 0x00000000ff117431 */ /* 0x000fe200000001ff */
[----:B------:R-:W2:Y:S01]  /*e700*/  LDCU UR7, c[0x0][0x55c] ;  /* 0x0000ab80ff0777ac */ /* 0x000ea20008000800 */
[----:B------:R-:W3:Y:S01]  /*e710*/  LDCU UR5, c[0x0][0x3b0] ;  /* 0x00007600ff0577ac */ /* 0x000ee20008000800 */
[----:B------:R-:W4:Y:S01]  /*e720*/  LDCU UR6, c[0x0][0x398] ;  /* 0x00007300ff0677ac */ /* 0x000f220008000800 */
[----:B-1----:R-:W-:Y:S01]  /*e730*/  IMAD R3, R23, UR4, RZ ;  /* 0x0000000417037c24 */ /* 0x002fe2000f8e02ff */
[----:B--2---:R-:W-:-:S03]  /*e740*/  UISETP.NE.AND UP0, UPT, UR7, URZ, UPT ;  /* 0x000000ff0700728c */ /* 0x004fc6000bf05270 */
[----:B---3--:R-:W-:-:S04]  /*e750*/  IMAD R3, R22, UR5, R3 ;  /* 0x0000000516037c24 */ /* 0x008fc8000f8e0203 */
[----:B----4-:R-:W-:-:S04]  /*e760*/  IMAD R3, R2, UR6, R3 ;  /* 0x0000000602037c24 */ /* 0x010fc8000f8e0203 */
[----:B------:R-:W-:Y:S01]  /*e770*/  IMAD.SHL.U32 R7, R3, 0x2, RZ ;  /* 0x0000000203077824 */ /* 0x000fe200078e00ff */
[----:B------:R-:W-:Y:S06]  /*e780*/  BRA.U !UP0, `(.L_x_3728) ;  /* 0x0000001108447547 */ /* 0x000fec000b800000 */
[----:B------:R-:W1:Y:S01]  /*e790*/  LDCU.64 UR6, c[0x0][0x560] ;  /* 0x0000ac00ff0677ac */ /* 0x000e620008000a00 */
[----:B------:R-:W-:Y:S02]  /*e7a0*/  MOV R6, RZ ;  /* 0x000000ff00067202 */ /* 0x000fe40000000f00 */
        /* <DEDUP_REMOVED lines=271> */
.L_x_3728:
[----:B------:R-:W-:Y:S01]  /*f8a0*/  IMAD.MOV.U32 R16, RZ, RZ, RZ ;  /* 0x000000ffff107224 */ /* 0x000fe200078e00ff */
[----:B------:R-:W-:Y:S06]  /*f8b0*/  BRA.U !UP0, `(.L_x_3729) ;  /* 0x0000001108487547 */ /* 0x000fec000b800000 */
[----:B------:R-:W1:Y:S01]  /*f8c0*/  LDCU.64 UR6, c[0x0][0x560] ;  /* 0x0000ac00ff0677ac */ /* 0x000e620008000a00 */
[----:B------:R-:W-:Y:S02]  /*f8d0*/  IADD3 R9, PT, PT, R7, 0x1, RZ ;  /* 0x0000000107097810 */ /* 0x000fe40007ffe0ff */
[----:B------:R-:W-:Y:S01]  /*f8e0*/  MOV R8, RZ ;  /* 0x000000ff00087202 */ /* 0x000fe20000000f00 */
[----:B------:R-:W2:Y:S01]  /*f8f0*/  LDCU UR4, c[0x0][0x568] ;  /* 0x0000ad00ff0477ac */ /* 0x000ea20008000800 */
[----:B------:R-:W-:Y:S01]  /*f900*/  ISETP.NE.AND P1, PT, R12, RZ, PT ;  /* 0x000000ff0c00720c */ /* 0x000fe20003f25270 */
        /* <DEDUP_REMOVED lines=269> */
.L_x_3729:
        /* <DEDUP_REMOVED lines=24> */
.L_x_3731:
[----:B------:R-:W-:Y:S05]  /*10b60*/  BSYNC.RECONVERGENT B0 ;  /* 0x0000000000007941 */ /* 0x000fea0003800200 */
.L_x_3730:
        /* <DEDUP_REMOVED lines=35> */
.L_x_3733:
[----:B------:R-:W-:Y:S05]  /*10da0*/  BSYNC.RECONVERGENT B0 ;  /* 0x0000000000007941 */ /* 0x000fea0003800200 */
.L_x_3732:
        /* <DEDUP_REMOVED lines=35> */
.L_x_3738:
[----:B------:R-:W-:-:S05]  /*10fe0*/  IADD3 R3, PT, PT, R9, R0, RZ ;  /* 0x0000000009037210 */ /* 0x000fca0007ffe0ff */
[----:B---3--:R-:W-:-:S05]  /*10ff0*/  IMAD.WIDE.U32 R2, R3, 0x8, R6 ;  /* 0x0000000803027825 */ /* 0x008fca00078e0006 */
[----:B------:R-:W2:Y:S04]  /*11000*/  LDG.E R13, desc[UR36][R2.64] ;  /* 0x00000024020d7981 */ /* 0x000ea8000c1e1900 */
[----:B------:R-:W3:Y:S01]  /*11010*/  LDG.E R8, desc[UR36][R2.64+0x4] ;  /* 0x0000042402087981 */ /* 0x000ee2000c1e1900 */
[----:B------:R-:W-:-:S05]  /*11020*/  IMAD.IADD R0, R11, 0x1, R0 ;  /* 0x000000010b007824 */ /* 0x000fca00078e0200 */
[----:B------:R-:W-:Y:S01]  /*11030*/  ISETP.GE.U32.AND P2, PT, R0, UR8, PT ;  /* 0x0000000800007c0c */ /* 0x000fe2000bf46070 */
[----:B--2---:R-:W-:Y:S01]  /*11040*/  FADD.FTZ R18, R13, R18 ;  /* 0x000000120d127221 */ /* 0x004fe20000010000 */
[----:B---3--:R-:W-:-:S11]  /*11050*/  FADD.FTZ R19, R8, R19 ;  /* 0x0000001308137221 */ /* 0x008fd60000010000 */
[----:B------:R-:W-:Y:S05]  /*11060*/  @!P2 BRA `(.L_x_3738) ;  /* 0xfffffffc00dca947 */ /* 0x000fea000383ffff */
[----:B------:R-:W-:Y:S05]  /*11070*/  BSYNC.RECONVERGENT B1 ;  /* 0x0000000000017941 */ /* 0x000fea0003800200 */
.L_x_3737:
[----:B------:R-:W-:Y:S05]  /*11080*/  BRA `(.L_x_3736) ;  /* 0x0000000000547947 */ /* 0x000fea0003800000 */
.L_x_3735:
[----:B------:R-:W1:Y:S01]  /*11090*/  LDCU UR6, c[0x0][0x39c] ;  /* 0x00007380ff0677ac */ /* 0x000e620008000800 */
[----:B------:R-:W-:Y:S02]  /*110a0*/  MOV R19, UR9 ;  /* 0x0000000900137c02 */ /* 0x000fe40008000f00 */
[----:B-1----:R-:W-:-:S13]  /*110b0*/  ISETP.GE.U32.AND P2, PT, R22, UR6, PT ;  /* 0x0000000616007c0c */ /* 0x002fda000bf46070 */
[----:B------:R-:W-:Y:S05]  /*110c0*/  @P2 BRA `(.L_x_3736) ;  /* 0x0000000000442947 */ /* 0x000fea0003800000 */
[----:B------:R-:W1:Y:S01]  /*110d0*/  LDCU UR5, c[0x0][0x374] ;  /* 0x00006e80ff0577ac */ /* 0x000e620008000800 */
[----:B------:R-:W2:Y:S01]  /*110e0*/  LDC R10, c[0x0][0x360] ;  /* 0x0000d800ff0a7b82 */ /* 0x000ea20000000800 */
[----:B------:R-:W-:Y:S01]  /*110f0*/  MOV R9, R22 ;  /* 0x0000001600097202 */ /* 0x000fe20000000f00 */
[----:B------:R-:W-:-:S06]  /*11100*/  IMAD.U32 R19, RZ, RZ, UR9 ;  /* 0x00000009ff137e24 */ /* 0x000fcc000f8e00ff */
[----:B------:R-:W3:Y:S08]  /*11110*/  LDC.64 R6, c[0x0][0x778] ;  /* 0x0001de00ff067b82 */ /* 0x000ef00000000a00 */
[----:B------:R-:W4:Y:S01]  /*11120*/  LDC R12, c[0x0][0x364] ;  /* 0x0000d900ff0c7b82 */ /* 0x000f220000000800 */
[----:B-1----:R-:W-:-:S07]  /*11130*/  IMAD R0, R2, UR5, RZ ;  /* 0x0000000502007c24 */ /* 0x002fce000f8e02ff */
.L_x_3739:
[----:B------:R-:W-:-:S05]  /*11140*/  IADD3 R2, PT, PT, R0, R9, RZ ;  /* 0x0000000900027210 */ /* 0x000fca0007ffe0ff */
[----:B--2---:R-:W-:-:S04]  /*11150*/  IMAD R3, R2, R10, R23 ;  /* 0x0000000a02037224 */ /* 0x004fc800078e0217 */
[----:B---3--:R-:W-:-:S05]  /*11160*/  IMAD.WIDE.U32 R2, R3, 0x8, R6 ;  /* 0x0000000803027825 */ /* 0x008fca00078e0006 */
[----:B------:R-:W2:Y:S04]  /*11170*/  LDG.E R11, desc[UR36][R2.64] ;  /* 0x00000024020b7981 */ /* 0x000ea8000c1e1900 */
[----:B------:R-:W3:Y:S01]  /*11180*/  LDG.E R8, desc[UR36][R2.64+0x4] ;  /* 0x0000042402087981 */ /* 0x000ee2000c1e1900 */
[----:B----4-:R-:W-:-:S04]  /*11190*/  IADD3 R9, PT, PT, R12, R9, RZ ;  /* 0x000000090c097210 */ /* 0x010fc80007ffe0ff */
[----:B------:R-:W-:Y:S01]  /*111a0*/  ISETP.GE.U32.AND P2, PT, R9, UR6, PT ;  /* 0x0000000609007c0c */ /* 0x000fe2000bf46070 */
[----:B--2---:R-:W-:Y:S01]  /*111b0*/  FADD.FTZ R18, R11, R18 ;  /* 0x000000120b127221 */ /* 0x004fe20000010000 */
[----:B---3--:R-:W-:-:S11]  /*111c0*/  FADD.FTZ R19, R8, R19 ;  /* 0x0000001308137221 */ /* 0x008fd60000010000 */
[----:B------:R-:W-:Y:S05]  /*111d0*/  @!P2 BRA `(.L_x_3739) ;  /* 0xfffffffc00d8a947 */ /* 0x000fea000383ffff */
.L_x_3736:
[----:B------:R-:W-:Y:S05]  /*111e0*/  BSYNC.RECONVERGENT B0 ;  /* 0x0000000000007941 */ /* 0x000fea0003800200 */
.L_x_3734:
        /* <DEDUP_REMOVED lines=12> */
.L_x_3741:
        /* <DEDUP_REMOVED lines=14> */
.L_x_3740:
        /* <DEDUP_REMOVED lines=9> */
.L_x_3744:
        /* <DEDUP_REMOVED lines=13> */
.L_x_3743:
[----:B------:R-:W-:Y:S01]  /*114f0*/  BAR.SYNC.DEFER_BLOCKING 0x0 ;  /* 0x0000000000007b1d */ /* 0x000fe20000010000 */
[----:B------:R-:W-:-:S09]  /*11500*/  UISETP.GE.U32.AND UP0, UPT, UR4, 0x2, UPT ;  /* 0x000000020400788c */ /* 0x000fd2000bf06070 */
[----:B------:R-:W-:Y:S05]  /*11510*/  BRA.U !UP0, `(.L_x_3742) ;  /* 0x0000000108207547 */ /* 0x000fea000b800000 */
[----:B-123--:R-:W-:-:S07]  /*11520*/  HFMA2 R0, -RZ, RZ, 0, 5.9604644775390625e-08 ;  /* 0x00000001ff007431 */ /* 0x00efce00000001ff */
.L_x_3745:
[----:B------:R-:W1:Y:S04]  /*11530*/  SHFL.DOWN PT, R3, R18, R0, 0x1f ;  /* 0x08001f0012037589 */ /* 0x000e6800000e0000 */
[----:B------:R2:W3:Y:S02]  /*11540*/  SHFL.DOWN PT, R2, R19, R0, 0x1f ;  /* 0x08001f0013027589 */ /* 0x0004e400000e0000 */
[----:B--2---:R-:W-:-:S05]  /*11550*/  IMAD.SHL.U32 R0, R0, 0x2, RZ ;  /* 0x0000000200007824 */ /* 0x004fca00078e00ff */
[----:B------:R-:W-:Y:S01]  /*11560*/  ISETP.GE.AND P2, PT, R0, UR4, PT ;  /* 0x0000000400007c0c */ /* 0x000fe2000bf46270 */
[----:B-1----:R-:W-:Y:S01]  /*11570*/  FADD.FTZ R18, R3, R18 ;  /* 0x0000001203127221 */ /* 0x002fe20000010000 */
[----:B---3--:R-:W-:-:S11]  /*11580*/  FADD.FTZ R19, R2, R19 ;  /* 0x0000001302137221 */ /* 0x008fd60000010000 */
[----:B------:R-:W-:Y:S05]  /*11590*/  @!P2 BRA `(.L_x_3745) ;  /* 0xfffffffc00e4a947 */ /* 0x000fea000383ffff */
.L_x_3742:
[----:B------:R-:W-:Y:S05]  /*115a0*/  @!P1 EXIT ;  /* 0x000000000000994d */ /* 0x000fea0003800000 */
[----:B------:R-:W-:Y:S05]  /*115b0*/  @!P0 BRA `(.L_x_3746) ;  /* 0x0000000400248947 */ /* 0x000fea0003800000 */
[----:B------:R-:W4:Y:S01]  /*115c0*/  LDCU.U8 UR6, c[0x0][0x790] ;  /* 0x0000f200ff0677ac */ /* 0x000f220008000000 */
[----:B------:R-:W5:Y:S01]  /*115d0*/  LDCU.64 UR4, c[0x0][0x760] ;  /* 0x0000ec00ff0477ac */ /* 0x000f620008000a00 */
[----:B----4-:R-:W-:Y:S02]  /*115e0*/  ISETP.NE.AND P0, PT, RZ, UR6, PT ;  /* 0x00000006ff007c0c */ /* 0x010fe4000bf05270 */
[----:B-----5:R-:W-:Y:S02]  /*115f0*/  IADD3 R4, P2, PT, R17, UR4, RZ ;  /* 0x0000000411047c10 */ /* 0x020fe4000ff5e0ff */
[----:B------:R-:W-:Y:S02]  /*11600*/  IADD3 R2, P1, PT, R16, UR4, RZ ;  /* 0x0000000410027c10 */ /* 0x000fe4000ff3e0ff */
[----:B------:R-:W-:Y:S02]  /*11610*/  IADD3.X R5, PT, PT, RZ, UR5, RZ, P2, !PT ;  /* 0x00000005ff057c10 */ /* 0x000fe400097fe4ff */
[----:B------:R-:W-:-:S05]  /*11620*/  IADD3.X R3, PT, PT, RZ, UR5, RZ, P1, !PT ;  /* 0x00000005ff037c10 */ /* 0x000fca0008ffe4ff */
[----:B-123--:R-:W2:Y:S04]  /*11630*/  @P0 LDG.E.U16 R0, desc[UR36][R4.64] ;  /* 0x0000002404000981 */ /* 0x00eea8000c1e1500 */
[----:B------:R-:W3:Y:S01]  /*11640*/  @P0 LDG.E.U16 R6, desc[UR36][R2.64] ;  /* 0x0000002402060981 */ /* 0x000ee2000c1e1500 */
[----:B------:R-:W1:Y:S02]  /*11650*/  LDCU.U8 UR4, c[0x0][0x791] ;  /* 0x0000f220ff0477ac */ /* 0x000e640008000000 */
[----:B-1----:R-:W-:Y:S01]  /*11660*/  ISETP.NE.AND P1, PT, RZ, UR4, PT ;  /* 0x00000004ff007c0c */ /* 0x002fe2000bf25270 */
[----:B--2---:R-:W-:Y:S02]  /*11670*/  @P0 HADD2.F32 R7, -RZ, R0.H0_H0 ;  /* 0x20000000ff070230 */ /* 0x004fe40000004100 */
[----:B---3--:R-:W-:-:S03]  /*11680*/  @P0 HADD2.F32 R6, -RZ, R6.H0_H0 ;  /* 0x20000006ff060230 */ /* 0x008fc60000004100 */
[----:B------:R-:W-:Y:S02]  /*11690*/  @P0 FADD.FTZ R18, R18, R7 ;  /* 0x0000000712120221 */ /* 0x000fe40000010000 */
[----:B------:R-:W-:-:S05]  /*116a0*/  @P0 FADD.FTZ R19, R19, R6 ;  /* 0x0000000613130221 */ /* 0x000fca0000010000 */
[----:B------:R-:W-:Y:S02]  /*116b0*/  @!P1 F2FP.F16.F32.PACK_AB R0, RZ, R18 ;  /* 0x00000012ff00923e */ /* 0x000fe400000000ff */
[----:B------:R-:W-:-:S03]  /*116c0*/  @!P1 F2FP.F16.F32.PACK_AB R6, RZ, R19 ;  /* 0x00000013ff06923e */ /* 0x000fc600000000ff */
[----:B------:R1:W-:Y:S04]  /*116d0*/  @!P1 STG.E.U16 desc[UR36][R4.64], R0 ;  /* 0x0000000004009986 */ /* 0x0003e8000c101524 */
[----:B------:R1:W-:Y:S01]  /*116e0*/  @!P1 STG.E.U16 desc[UR36][R2.64], R6 ;  /* 0x0000000602009986 */ /* 0x0003e2000c101524 */
[----:B------:R-:W-:Y:S05]  /*116f0*/  @!P1 EXIT ;  /* 0x000000000000994d */ /* 0x000fea0003800000 */
[----:B------:R-:W2:Y:S01]  /*11700*/  LDCU UR4, c[0x0][0x794] ;  /* 0x0000f280ff0477ac */ /* 0x000ea20008000800 */
[----:B------:R-:W3:Y:S01]  /*11710*/  LDCU UR5, c[0x0][0x380] ;  /* 0x00007000ff0577ac */ /* 0x000ee20008000800 */
[----:B--2---:R-:W-:Y:S01]  /*11720*/  UISETP.NE.AND UP0, UPT, UR4, 0x1, UPT ;  /* 0x000000010400788c */ /* 0x004fe2000bf05270 */
[----:B---3--:R-:W-:-:S05]  /*11730*/  FMUL.FTZ R18, R18, UR5 ;  /* 0x0000000512127c20 */ /* 0x008fca0008410000 */
[----:B------:R-:W-:-:S03]  /*11740*/  F2FP.F16.F32.PACK_AB R18, RZ, R18 ;  /* 0x00000012ff12723e */ /* 0x000fc600000000ff */
        /* <DEDUP_REMOVED lines=17> */
.L_x_3747:
        /* <DEDUP_REMOVED lines=8> */
[----:B------:R-:W-:Y:S01]  /*118e0*/  F2FP.F16.F32.PACK_AB R19, RZ, R19 ;  /* 0x00000013ff13723e */ /* 0x000fe200000000ff */
        /* <DEDUP_REMOVED lines=17> */
.L_x_3748:
[----:B------:R-:W2:Y:S02]  /*11a00*/  LDCU.64 UR4, c[0x0][0x760] ;  /* 0x0000ec00ff0477ac */ /* 0x000ea40008000a00 */
[----:B--2---:R-:W-:-:S04]  /*11a10*/  IADD3 R16, P0, PT, R16, UR4, RZ ;  /* 0x0000000410107c10 */ /* 0x004fc8000ff1e0ff */
[----:B------:R-:W-:-:S05]  /*11a20*/  IADD3.X R17, PT, PT, RZ, UR5, RZ, P0, !PT ;  /* 0x00000005ff117c10 */ /* 0x000fca00087fe4ff */
[----:B------:R-:W-:Y:S01]  /*11a30*/  STG.E.U16 desc[UR36][R16.64], R19 ;  /* 0x0000001310007986 */ /* 0x000fe2000c101524 */
[----:B------:R-:W-:Y:S05]  /*11a40*/  EXIT ;  /* 0x000000000000794d */ /* 0x000fea0003800000 */
.L_x_3746:
        /* <DEDUP_REMOVED lines=9> */
.L_x_3749:
[----:B------:R-:W-:Y:S05]  /*11ae0*/  BRA.U !UP0, `(.L_x_3750) ;  /* 0x0000000108d47547 */ /* 0x000fea000b800000 */
[----:B------:R-:W4:Y:S01]  /*11af0*/  LDCU UR4, c[0x0][0x794] ;  /* 0x0000f280ff0477ac */ /* 0x000f220008000800 */
[----:B------:R-:W1:Y:S01]  /*11b00*/  LDCU UR5, c[0x0][0x380] ;  /* 0x00007000ff0577ac */ /* 0x000e620008000800 */
[----:B----4-:R-:W-:Y:S01]  /*11b10*/  UISETP.NE.AND UP0, UPT, UR4, 0x1, UPT ;  /* 0x000000010400788c */ /* 0x010fe2000bf05270 */
[----:B-123--:R-:W-:-:S05]  /*11b20*/  FMUL.FTZ R18, R18, UR5 ;  /* 0x0000000512127c20 */ /* 0x00efca0008410000 */
[----:B------:R-:W-:-:S03]  /*11b30*/  F2FP.F16.F32.PACK_AB R18, RZ, R18 ;  /* 0x00000012ff12723e */ /* 0x000fc600000000ff */
        /* <DEDUP_REMOVED lines=17> */
.L_x_3751:
        /* <DEDUP_REMOVED lines=8> */
[----:B------:R-:W-:-:S03]  /*11cd0*/  F2FP.F16.F32.PACK_AB R19, RZ, R19 ;  /* 0x00000013ff13723e */ /* 0x000fc600000000ff */
        /* <DEDUP_REMOVED lines=17> */
.L_x_3752:
[----:B------:R-:W2:Y:S02]  /*11df0*/  LDCU.64 UR4, c[0x0][0x760] ;  /* 0x0000ec00ff0477ac */ /* 0x000ea40008000a00 */
[----:B--2---:R-:W-:-:S05]  /*11e00*/  IADD3 R16, P0, PT, R16, UR4, RZ ;  /* 0x0000000410107c10 */ /* 0x004fca000ff1e0ff */
[----:B------:R-:W-:-:S05]  /*11e10*/  IMAD.X R17, RZ, RZ, UR5, P0 ;  /* 0x00000005ff117e24 */ /* 0x000fca00080e06ff */
[----:B------:R-:W-:Y:S01]  /*11e20*/  STG.E.U16 desc[UR36][R16.64], R19 ;  /* 0x0000001310007986 */ /* 0x000fe2000c101524 */
[----:B------:R-:W-:Y:S05]  /*11e30*/  EXIT ;  /* 0x000000000000794d */ /* 0x000fea0003800000 */
.L_x_3750:
[----:B------:R-:W-:Y:S04]  /*11e40*/  STG.E desc[UR36][R4.64], R18 ;  /* 0x0000001204007986 */ /* 0x000fe8000c101924 */
[----:B------:R-:W-:Y:S01]  /*11e50*/  STG.E desc[UR36][R4.64+0x4], R19 ;  /* 0x0000041304007986 */ /* 0x000fe2000c101924 */
[----:B------:R-:W-:Y:S05]  /*11e60*/  EXIT ;  /* 0x000000000000794d */ /* 0x000fea0003800000 */
.L_x_3727:
        /* <DEDUP_REMOVED lines=54> */
.L_x_3754:
        /* <DEDUP_REMOVED lines=26> */
.L_x_3755:
[----:B------:R-:W2:Y:S02]  /*12370*/  LDCU.64 UR4, c[0x0][0x760] ;  /* 0x0000ec00ff0477ac */ /* 0x000ea40008000a00 */
[----:B--2---:R-:W-:-:S04]  /*12380*/  IADD3 R24, P0, PT, R24, UR4, RZ ;  /* 0x0000000418187c10 */ /* 0x004fc8000ff1e0ff */
[----:B------:R-:W-:-:S05]  /*12390*/  IADD3.X R25, PT, PT, RZ, UR5, RZ, P0, !PT ;  /* 0x00000005ff197c10 */ /* 0x000fca00087fe4ff */
[----:B------:R-:W-:Y:S01]  /*123a0*/  STG.E.U16 desc[UR36][R24.64], R19 ;  /* 0x0000001318007986 */ /* 0x000fe2000c101524 */
[----:B------:R-:W-:Y:S05]  /*123b0*/  EXIT ;  /* 0x000000000000794d */ /* 0x000fea0003800000 */
.L_x_3753:
        /* <DEDUP_REMOVED lines=9> */
.L_x_3756:
[----:B------:R-:W-:Y:S05]  /*12450*/  BRA.U !UP1, `(.L_x_3757) ;  /* 0x0000000109d47547 */ /* 0x000fea000b800000 */
[----:B------:R-:W1:Y:S01]  /*12460*/  LDCU UR4, c[0x0][0x794] ;  /* 0x0000f280ff0477ac */ /* 0x000e620008000800 */
[----:B------:R-:W2:Y:S01]  /*12470*/  LDCU UR5, c[0x0][0x380] ;  /* 0x00007000ff0577ac */ /* 0x000ea20008000800 */
[----:B-1----:R-:W-:Y:S01]  /*12480*/  UISETP.NE.AND UP0, UPT, UR4, 0x1, UPT ;  /* 0x000000010400788c */ /* 0x002fe2000bf05270 */
[----:B--2---:R-:W-:-:S05]  /*12490*/  FMUL.FTZ R18, R18, UR5 ;  /* 0x0000000512127c20 */ /* 0x004fca0008410000 */
        /* <DEDUP_REMOVED lines=18> */
.L_x_3758:
        /* <DEDUP_REMOVED lines=26> */
.L_x_3759:
[----:B------:R-:W2:Y:S02]  /*12760*/  LDCU.64 UR4, c[0x0][0x760] ;  /* 0x0000ec00ff0477ac */ /* 0x000ea40008000a00 */
[----:B--2---:R-:W-:-:S05]  /*12770*/  IADD3 R24, P0, PT, R24, UR4, RZ ;  /* 0x0000000418187c10 */ /* 0x004fca000ff1e0ff */
[----:B------:R-:W-:-:S05]  /*12780*/  IMAD.X R25, RZ, RZ, UR5, P0 ;  /* 0x00000005ff197e24 */ /* 0x000fca00080e06ff */
[----:B------:R-:W-:Y:S01]  /*12790*/  STG.E.U16 desc[UR36][R24.64], R19 ;  /* 0x0000001318007986 */ /* 0x000fe2000c101524 */
[----:B------:R-:W-:Y:S05]  /*127a0*/  EXIT ;  /* 0x000000000000794d */ /* 0x000fea0003800000 */
.L_x_3757:
[----:B------:R-:W-:Y:S04]  /*127b0*/  STG.E desc[UR36][R4.64], R18 ;  /* 0x0000001204007986 */ /* 0x000fe8000c101924 */
[----:B------:R-:W-:Y:S01]  /*127c0*/  STG.E desc[UR36][R4.64+0x4], R19 ;  /* 0x0000041304007986 */ /* 0x000fe2000c101924 */
[----:B------:R-:W-:Y:S05]  /*127d0*/  EXIT ;  /* 0x000000000000794d */ /* 0x000fea0003800000 */
        .weak           $__internal_4_$__cuda_sm20_div_u64
        .type           $__internal_4_$__cuda_sm20_div_u64,@function
        .size           $__internal_4_$__cuda_sm20_div_u64,(.L_x_7236 - $__internal_4_$__cuda_sm20_div_u64)
$__internal_4_$__cuda_sm20_div_u64:
[----:B------:R-:W-:Y:S01]  /*127e0*/  HFMA2 R15, -RZ, RZ, 0, 0 ;  /* 0x00000000ff0f7431 */ /* 0x000fe200000001ff */
[----:B------:R-:W-:-:S04]  /*127f0*/  MOV R14, R3 ;  /* 0x00000003000e7202 */ /* 0x000fc80000000f00 */
[----:B------:R-:W0:Y:S08]  /*12800*/  I2F.U64.RP R7, R14 ;  /* 0x0000000e00077312 */ /* 0x000e300000309000 */
[----:B0-----:R-:W0:Y:S02]  /*12810*/  MUFU.RCP R7, R7 ;  /* 0x0000000700077308 */ /* 0x001e240000001000 */
[----:B0-----:R-:W-:-:S06]  /*12820*/  VIADD R8, R7, 0x1ffffffe ;  /* 0x1ffffffe07087836 */ /* 0x001fcc0000000000 */
[----:B------:R-:W0:Y:S02]  /*12830*/  F2I.U64.TRUNC R8, R8 ;  /* 0x0000000800087311 */ /* 0x000e24000020d800 */
[----:B0-----:R-:W-:-:S04]  /*12840*/  IMAD.WIDE.U32 R10, R8, R3, RZ ;  /* 0x00000003080a7225 */ /* 0x001fc800078e00ff */
[----:B------:R-:W-:Y:S01]  /*12850*/  IMAD R11, R9, R3, R11 ;  /* 0x00000003090b7224 */ /* 0x000fe200078e020b */
[----:B------:R-:W-:-:S04]  /*12860*/  IADD3 R13, P0, PT, RZ, -R10, RZ ;  /* 0x8000000aff0d7210 */ /* 0x000fc80007f1e0ff */
[----:B------:R-:W-:Y:S01]  /*12870*/  IADD3.X R21, PT, PT, RZ, ~R11, RZ, P0, !PT ;  /* 0x8000000bff157210 */ /* 0x000fe200007fe4ff */
[----:B------:R-:W-:Y:S01]  /*12880*/  IMAD.HI.U32 R10, R8, R13, RZ ;  /* 0x0000000d080a7227 */ /* 0x000fe200078e00ff */
[----:B------:R-:W-:-:S03]  /*12890*/  MOV R11, R8 ;  /* 0x00000008000b7202 */ /* 0x000fc60000000f00 */
[-C--:B------:R-:W-:Y:S02]  /*128a0*/  IMAD R15, R9, R21.reuse, RZ ;  /* 0x00000015090f7224 */ /* 0x080fe400078e02ff */
[----:B------:R-:W-:-:S04]  /*128b0*/  IMAD.WIDE.U32 R10, P0, R8, R21, R10 ;  /* 0x00000015080a7225 */ /* 0x000fc8000780000a */
[----:B------:R-:W-:-:S04]  /*128c0*/  IMAD.HI.U32 R7, R9, R21, RZ ;  /* 0x0000001509077227 */ /* 0x000fc800078e00ff */
[----:B------:R-:W-:-:S04]  /*128d0*/  IMAD.HI.U32 R10, P1, R9, R13, R10 ;  /* 0x0000000d090a7227 */ /* 0x000fc8000782000a */
[----:B------:R-:W-:Y:S01]  /*128e0*/  IMAD.X R7, R7, 0x1, R9, P0 ;  /* 0x0000000107077824 */ /* 0x000fe200000e0609 */
        /* <DEDUP_REMOVED lines=24> */
[----:B------:R-:W-:-:S03]  /*12a70*/  IADD3 R14, P0, PT, -R8, R4, RZ ;  /* 0x00000004080e7210 */ /* 0x000fc60007f1e1ff */
[----:B------:R-:W-:Y:S01]  /*12a80*/  IMAD R9, R7, R3, R9 ;  /* 0x0000000307097224 */ /* 0x000fe200078e0209 */
[----:B------:R-:W-:-:S03]  /*12a90*/  IADD3 R4, P1, PT, -R3, R14, RZ ;  /* 0x0000000e03047210 */ /* 0x000fc60007f3e1ff */
[----:B------:R-:W-:Y:S01]  /*12aa0*/  IMAD.X R20, R5, 0x1, ~R9, P0 ;  /* 0x0000000105147824 */ /* 0x000fe200000e0e09 */
[----:B------:R-:W-:Y:S02]  /*12ab0*/  ISETP.GE.U32.AND P0, PT, R14, R3, PT ;  /* 0x000000030e00720c */ /* 0x000fe40003f06070 */
[----:B------:R-:W-:Y:S02]  /*12ac0*/  IADD3 R9, P2, PT, R10, 0x1, RZ ;  /* 0x000000010a097810 */ /* 0x000fe40007f5e0ff */
[C---:B------:R-:W-:Y:S02]  /*12ad0*/  ISETP.GE.U32.AND.EX P0, PT, R20.reuse, RZ, PT, P0 ;  /* 0x000000ff1400720c */ /* 0x040fe40003f06100 */
[----:B------:R-:W-:Y:S02]  /*12ae0*/  IADD3.X R5, PT, PT, R20, -0x1, RZ, P1, !PT ;  /* 0xffffffff14057810 */ /* 0x000fe40000ffe4ff */
[----:B------:R-:W-:Y:S02]  /*12af0*/  IADD3.X R8, PT, PT, RZ, R7, RZ, P2, !PT ;  /* 0x00000007ff087210 */ /* 0x000fe400017fe4ff */
[----:B------:R-:W-:-:S02]  /*12b00*/  SEL R4, R4, R14, P0 ;  /* 0x0000000e04047207 */ /* 0x000fc40000000000 */
[----:B------:R-:W-:Y:S02]  /*12b10*/  SEL R9, R9, R10, P0 ;  /* 0x0000000a09097207 */ /* 0x000fe40000000000 */
[----:B------:R-:W-:Y:S02]  /*12b20*/  SEL R5, R5, R20, P0 ;  /* 0x0000001405057207 */ /* 0x000fe40000000000 */
[----:B------:R-:W-:Y:S01]  /*12b30*/  SEL R8, R8, R7, P0 ;  /* 0x0000000708087207 */ /* 0x000fe20000000000 */
[----:B------:R-:W-:Y:S01]  /*12b40*/  HFMA2 R7, -RZ, RZ, 0, 0 ;  /* 0x00000000ff077431 */ /* 0x000fe200000001ff */
[----:B------:R-:W-:Y:S02]  /*12b50*/  ISETP.GE.U32.AND P0, PT, R4, R3, PT ;  /* 0x000000030400720c */ /* 0x000fe40003f06070 */
[----:B------:R-:W-:Y:S02]  /*12b60*/  IADD3 R4, P2, PT, R9, 0x1, RZ ;  /* 0x0000000109047810 */ /* 0x000fe40007f5e0ff */
[----:B------:R-:W-:-:S02]  /*12b70*/  ISETP.GE.U32.AND.EX P0, PT, R5, RZ, PT, P0 ;  /* 0x000000ff0500720c */ /* 0x000fc40003f06100 */
[----:B------:R-:W-:Y:S02]  /*12b80*/  ISETP.NE.U32.AND P1, PT, R3, RZ, PT ;  /* 0x000000ff0300720c */ /* 0x000fe40003f25070 */
[-C--:B------:R-:W-:Y:S02]  /*12b90*/  IADD3.X R5, PT, PT, RZ, R8.reuse, RZ, P2, !PT ;  /* 0x00000008ff057210 */ /* 0x080fe400017fe4ff */
[----:B------:R-:W-:Y:S02]  /*12ba0*/  ISETP.NE.AND.EX P1, PT, RZ, RZ, PT, P1 ;  /* 0x000000ffff00720c */ /* 0x000fe40003f25310 */
[----:B------:R-:W-:Y:S02]  /*12bb0*/  SEL R4, R4, R9, P0 ;  /* 0x0000000904047207 */ /* 0x000fe40000000000 */
[----:B------:R-:W-:Y:S02]  /*12bc0*/  SEL R5, R5, R8, P0 ;  /* 0x0000000805057207 */ /* 0x000fe40000000000 */
[----:B------:R-:W-:-:S02]  /*12bd0*/  SEL R4, R4, 0xffffffff, P1 ;  /* 0xffffffff04047807 */ /* 0x000fc40000800000 */
[----:B------:R-:W-:Y:S01]  /*12be0*/  SEL R5, R5, 0xffffffff, P1 ;  /* 0xffffffff05057807 */ /* 0x000fe20000800000 */
[----:B------:R-:W-:Y:S06]  /*12bf0*/  RET.REL.NODEC R6 `(_ZN2at6native13reduce_kernelILi256ELi2ENS0_8ReduceOpIN3c104HalfENS0_7MeanOpsIS4_ffS4_EEjS4_Li4ELi8EEEEEvT1_) ;  /* 0xfffffed406007950 */ /* 0x000fec0003c3ffff */
.L_x_3760:
        /* <DEDUP_REMOVED lines=16> */
.L_x_7236:


//--------------------- .text._ZN2at6native13reduce_kernelILi128ELi4ENS0_8ReduceOpIN3c104HalfENS0_7MeanOpsIS4_ffS4_EEjS4_Li4ELi8EEEEEvT1_ --------------------------
	.section	.text._ZN2at6native13reduce_kernelILi128ELi4ENS0_8ReduceOpIN3c104HalfENS0_7MeanOpsIS4_ffS4_EEjS4_Li4ELi8EEEEEvT1_,"ax",@progbits
	.align	128
        .global         _ZN2at6native13reduce_kernelILi128ELi4ENS0_8ReduceOpIN3c104HalfENS0_7MeanOpsIS4_ffS4_EEjS4_Li4ELi8EEEEEvT1_
        .type           _ZN2at6native13reduce_kernelILi128ELi4ENS0_8ReduceOpIN3c104HalfENS0_7MeanOpsIS4_ffS4_EEjS4_Li4ELi8EEEEEvT1_,@function
        .size           _ZN2at6native13reduce_kernelILi128ELi4ENS0_8ReduceOpIN3c104HalfENS0_7MeanOpsIS4_ffS4_EEjS4_Li4ELi8EEEEEvT1_,(.L_x_7237 - _ZN2at6native13reduce_kernelILi128ELi4ENS0_8ReduceOpIN3c104HalfENS0_7MeanOpsIS4_ffS4_EEjS4_Li4ELi8EEEEEvT1_)
        .other          _ZN2at6native13reduce_kernelILi128ELi4ENS0_8ReduceOpIN3c104HalfENS0_7MeanOpsIS4_ffS4_EEjS4_Li4ELi8EEEEEvT1_,@"STO_CUDA_ENTRY STV_DEFAULT"
_ZN2at6native13reduce_kernelILi128ELi4ENS0_8ReduceOpIN3c104HalfENS0_7MeanOpsIS4_ffS4_EEjS4_Li4ELi8EEEEEvT1_:
.text._ZN2at6native13reduce_kernelILi128ELi4ENS0_8ReduceOpIN3c104HalfENS0_7MeanOpsIS4_ffS4_EEjS4_Li4ELi8EEEEEvT1_:
        /* <DEDUP_REMOVED lines=296> */
.L_x_3761:
        /* <DEDUP_REMOVED lines=34> */
.L_x_3765:
        /* <DEDUP_REMOVED lines=29> */
.L_x_3769:
[----:B------:R-:W-:Y:S05]  /*1670*/  BSYNC.RECONVERGENT B1 ;  /* 0x0000000000017941 */ /* 0x000fea0003800200 */
.L_x_3768:
[----:B------:R-:W0:Y:S01]  /*1680*/  LDC R5, c[0x0][0x38c] ;  /* 0x0000e300ff057b82 */ /* 0x000e220000000800 */
[----:B------:R-:W-:-:S04]  /*1690*/  IADD3 R24, P0, PT, R24, 0x10, RZ ;  /* 0x0000001018187810 */ /* 0x000fc80007f1e0ff */
[----:B------:R-:W-:Y:S02]  /*16a0*/  IADD3.X R25, PT, PT, RZ, R25, RZ, P0, !PT ;  /* 0x00000019ff197210 */ /* 0x000fe400007fe4ff */
[----:B0-----:R-:W-:-:S07]  /*16b0*/  IADD3 R22, PT, PT, R30, -0x8, R5 ;  /* 0xfffffff81e167810 */ /* 0x001fce0007ffe005 */
.L_x_3767:
[----:B------:R-:W-:Y:S05]  /*16c0*/  BSYNC.RECONVERGENT B0 ;  /* 0x0000000000007941 */ /* 0x000fea0003800200 */
.L_x_3766:
        /* <DEDUP_REMOVED lines=24> */
.L_x_3772:
        /* <DEDUP_REMOVED lines=23> */
.L_x_3771:
[----:B------:R-:W-:Y:S05]  /*19c0*/  BSYNC.RECONVERGENT B0 ;  /* 0x0000000000007941 */ /* 0x000fea0003800200 */
.L_x_3770:
        /* <DEDUP_REMOVED lines=10> */
.L_x_3774:
[----:B------:R-:W-:Y:S05]  /*1a70*/  BSYNC.RECONVERGENT B0 ;  /* 0x0000000000007941 */ /* 0x000fea0003800200 */
.L_x_3773:
        /* <DEDUP_REMOVED lines=10> */
.L_x_3764:
        /* <DEDUP_REMOVED lines=43> */
.L_x_3779:
[----:B------:R-:W-:Y:S01]  /*1dd0*/  SHF.R.U32.HI R13, RZ, 0x2, R34 ;  /* 0x00000002ff0d7819 */ /* 0x000fe20000011622 */
[----:B------:R-:W-:-:S04]  /*1de0*/  IMAD.IADD R34, R34, 0x1, R3 ;  /* 0x0000000122227824 */ /* 0x000fc800078e0203 */
        /* <DEDUP_REMOVED lines=50> */
.L_x_3778:
[----:B------:R-:W-:Y:S02]  /*2110*/  PRMT R35, R12, 0x7610, R12 ;  /* 0x000076100c237816 */ /* 0x000fe4000000000c */
[----:B------:R-:W-:Y:S02]  /*2120*/  PRMT R37, R13, 0x7610, R13 ;  /* 0x000076100d257816 */ /* 0x000fe4000000000d */
[----:B------:R-:W-:Y:S02]  /*2130*/  PRMT R38, R14, 0x7610, R14 ;  /* 0x000076100e267816 */ /* 0x000fe4000000000e */
[----:B------:R-:W-:-:S07]  /*2140*/  PRMT R39, R15, 0x7610, R15 ;  /* 0x000076100f277816 */ /* 0x000fce000000000f */
.L_x_3777:
[----:B------:R-:W-:Y:S05]  /*2150*/  BSYNC.RECONVERGENT B0 ;  /* 0x0000000000007941 */ /* 0x000fea0003800200 */
.L_x_3776:
        /* <DEDUP_REMOVED lines=19> */
[----:B------:R-:W-:Y:S01]  /*2290*/  IMAD.IADD R15, R14, 0x1, R3 ;  /* 0x000000010e0f7824 */ /* 0x000fe200078e0203 */
[----:B------:R-:W-:-:S04]  /*22a0*/  SHF.R.U32.HI R13, RZ, 0x2, R14 ;  /* 0x00000002ff0d7819 */ /* 0x000fc8000001160e */
[----:B------:R-:W-:Y:S01]  /*22b0*/  ISETP.GE.U32.AND P1, PT, R15, R36, PT ;  /* 0x000000240f00720c */ /* 0x000fe20003f26070 */
[----:B------:R-:W-:-:S06]  /*22c0*/  IMAD.WIDE.U32 R12, R13, 0x8, R24 ;  /* 0x000000080d0c7825 */ /* 0x000fcc00078e0018 */
[----:B------:R-:W2:Y:S06]  /*22d0*/  LDG.E.64 R12, desc[UR36][R12.64] ;  /* 0x000000240c0c7981 */ /* 0x000eac000c1e1b00 */
        /* <DEDUP_REMOVED lines=9> */
.L_x_3781:
[----:B------:R-:W-:Y:S05]  /*2370*/  BSYNC.RECONVERGENT B0 ;  /* 0x0000000000007941 */ /* 0x000fea0003800200 */
.L_x_3780:
[----:B------:R-:W-:Y:S04]  /*2380*/  BSSY.RECONVERGENT B0, `(.L_x_3782) ;  /* 0x000002a000007945 */ /* 0x000fe80003800200 */
        /* <DEDUP_REMOVED lines=23> */
[----:B------:R-:W-:Y:S02]  /*2500*/  IMAD.IADD R3, R14, 0x1, R3 ;  /* 0x000000010e037824 */ /* 0x000fe400078e0203 */
        /* <DEDUP_REMOVED lines=17> */
.L_x_3783:
[----:B------:R-:W-:Y:S05]  /*2620*/  BSYNC.RECONVERGENT B0 ;  /* 0x0000000000007941 */ /* 0x000fea0003800200 */
.L_x_3782:
        /* <DEDUP_REMOVED lines=13> */
.L_x_3775:
        /* <DEDUP_REMOVED lines=39> */
.L_x_3788:
[----:B------:R-:W-:Y:S01]  /*2970*/  IMAD R12, R34, R32, RZ ;  /* 0x00000020220c7224 */ /* 0x000fe200078e02ff */
[----:B------:R-:W-:-:S04]  /*2980*/  IADD3 R32, PT, PT, R32, R3, RZ ;  /* 0x0000000320207210 */ /* 0x000fc80007ffe0ff */
[----:B------:R-:W-:Y:S01]  /*2990*/  SHF.R.U32.HI R13, RZ, 0x2, R12 ;  /* 0x00000002ff0d7819 */ /* 0x000fe2000001160c */
[----:B------:R-:W-:Y:S01]  /*29a0*/  IMAD R14, R34, R32, RZ ;  /* 0x00000020220e7224 */ /* 0x000fe200078e02ff */
[----:B------:R-:W-:-:S03]  /*29b0*/  IADD3 R32, PT, PT, R32, R3, RZ ;  /* 0x0000000320207210 */ /* 0x000fc60007ffe0ff */
[----:B------:R-:W-:Y:S01]  /*29c0*/  IMAD.WIDE.U32 R12, R13, 0x8, R24 ;  /* 0x000000080d0c7825 */ /* 0x000fe200078e0018 */
[----:B------:R-:W-:-:S03]  /*29d0*/  SHF.R.U32.HI R15, RZ, 0x2, R14 ;  /* 0x00000002ff0f7819 */ /* 0x000fc6000001160e */
[----:B------:R-:W-:Y:S02]  /*29e0*/  IMAD R20, R34, R32, RZ ;  /* 0x0000002022147224 */ /* 0x000fe400078e02ff */
[----:B------:R-:W-:Y:S01]  /*29f0*/  IMAD.IADD R32, R32, 0x1, R3 ;  /* 0x0000000120207824 */ /* 0x000fe200078e0203 */
[----:B------:R-:W2:Y:S01]  /*2a00*/  LDG.E.64 R12, desc[UR36][R12.64] ;  /* 0x000000240c0c7981 */ /* 0x000ea2000c1e1b00 */
[----:B------:R-:W-:Y:S01]  /*2a10*/  IMAD.WIDE.U32 R14, R15, 0x8, R24 ;  /* 0x000000080f0e7825 */ /* 0x000fe200078e0018 */
[----:B------:R-:W-:-:S03]  /*2a20*/  SHF.R.U32.HI R21, RZ, 0x2, R20 ;  /* 0x00000002ff157819 */ /* 0x000fc60000011614 */
[----:B------:R-:W-:Y:S02]  /*2a30*/  IMAD R28, R34, R32, RZ ;  /* 0x00000020221c7224 */ /* 0x000fe400078e02ff */
        /* <DEDUP_REMOVED lines=43> */
.L_x_3787:
[----:B------:R-:W-:Y:S02]  /*2cf0*/  PRMT R37, R12, 0x7610, R12 ;  /* 0x000076100c257816 */ /* 0x000fe4000000000c */
[----:B------:R-:W-:Y:S02]  /*2d00*/  PRMT R38, R13, 0x7610, R13 ;  /* 0x000076100d267816 */ /* 0x000fe4000000000d */
[----:B------:R-:W-:Y:S02]  /*2d10*/  PRMT R39, R14, 0x7610, R14 ;  /* 0x000076100e277816 */ /* 0x000fe4000000000e */
[----:B------:R-:W-:-:S07]  /*2d20*/  PRMT R40, R15, 0x7610, R15 ;  /* 0x000076100f287816 */ /* 0x000fce000000000f */
.L_x_3786:
[----:B------:R-:W-:Y:S05]  /*2d30*/  BSYNC.RECONVERGENT B0 ;  /* 0x0000000000007941 */ /* 0x000fea0003800200 */
.L_x_3785:
        /* <DEDUP_REMOVED lines=16> */
[----:B------:R-:W-:-:S05]  /*2e40*/  IMAD.IADD R15, R15, 0x1, R3 ;  /* 0x000000010f0f7824 */ /* 0x000fca00078e0203 */
        /* <DEDUP_REMOVED lines=20> */
.L_x_3790:
[----:B------:R-:W-:Y:S05]  /*2f90*/  BSYNC.RECONVERGENT B0 ;  /* 0x0000000000007941 */ /* 0x000fea0003800200 */
.L_x_3789:
[----:B------:R-:W-:Y:S04]  /*2fa0*/  BSSY.RECONVERGENT B0, `(.L_x_3791) ;  /* 0x000002a000007945 */ /* 0x000fe80003800200 */
        /* <DEDUP_REMOVED lines=41> */
.L_x_3792:
[----:B------:R-:W-:Y:S05]  /*3240*/  BSYNC.RECONVERGENT B0 ;  /* 0x0000000000007941 */ /* 0x000fea0003800200 */
.L_x_3791:
        /* <DEDUP_REMOVED lines=13> */
.L_x_3784:
        /* <DEDUP_REMOVED lines=40> */
[----:B------:R-:W-:Y:S02]  /*35a0*/  MOV R13, R0 ;  /* 0x00000000000d7202 */ /* 0x000fe40000000f00 */
[----:B-1----:R-:W-:-:S07]  /*35b0*/  IADD3 R28, PT, PT, R28, 0x1, RZ ;  /* 0x000000011c1c7810 */ /* 0x002fce0007ffe0ff */
.L_x_3800:
        /* <DEDUP_REMOVED lines=19> */
[----:B------:R-:W-:Y:S02]  /*36f0*/  HFMA2 R20, -RZ, RZ, 0, 0 ;  /* 0x00000000ff147431 */ /* 0x000fe400000001ff */
[----:B------:R-:W-:Y:S01]  /*3700*/  IMAD.MOV.U32 R21, RZ, RZ, R29 ;  /* 0x000000ffff157224 */ /* 0x000fe200078e001d */
        /* <DEDUP_REMOVED lines=282> */
.L_x_3796:
        /* <DEDUP_REMOVED lines=234> */
.L_x_3797:
        /* <DEDUP_REMOVED lines=233> */
.L_x_3798:
        /* <DEDUP_REMOVED lines=232> */
.L_x_3799:
        /* <DEDUP_REMOVED lines=8> */
.L_x_3795:
[----:B------:R-:W1:Y:S01]  /*74e0*/  LDCU UR5, c[0x0][0x38c] ;  /* 0x00007180ff0577ac */ /* 0x000e620008000800 */
[----:B------:R-:W-:Y:S02]  /*74f0*/  HADD2.F32 R34, -RZ, R42.H1_H1 ;  /* 0x3000002aff227230 */ /* 0x000fe40000004100 */
[----:B------:R-:W-:Y:S02]  /*7500*/  HADD2.F32 R33, -RZ, R38.H0_H0 ;  /* 0x20000026ff217230 */ /* 0x000fe40000004100 */
[----:B------:R-:W-:Y:S02]  /*7510*/  HADD2.F32 R36, -RZ, R45.H1_H1 ;  /* 0x3000002dff247230 */ /* 0x000fe40000004100 */
[----:B------:R-:W-:Y:S01]  /*7520*/  FADD.FTZ R11, R34, R11 ;  /* 0x0000000b220b7221 */ /* 0x000fe20000010000 */
[----:B------:R-:W-:Y:S02]  /*7530*/  IMAD.U32 R34, RZ, RZ, UR4 ;  /* 0x00000004ff227e24 */ /* 0x000fe4000f8e00ff */
[----:B------:R-:W-:Y:S01]  /*7540*/  FADD.FTZ R12, R33, R12 ;  /* 0x0000000c210c7221 */ /* 0x000fe20000010000 */
[----:B------:R-:W-:-:S02]  /*7550*/  HADD2.F32 R33, -RZ, R42.H0_H0 ;  /* 0x2000002aff217230 */ /* 0x000fc40000004100 */
[----:B------:R-:W-:Y:S01]  /*7560*/  FADD.FTZ R7, R36, R7 ;  /* 0x0000000724077221 */ /* 0x000fe20000010000 */
[----:B------:R-:W-:Y:S01]  /*7570*/  HADD2.F32 R20, -RZ, R41.H0_H0 ;  /* 0x20000029ff147230 */ /* 0x000fe20000004100 */
[----:B------:R-:W-:Y:S01]  /*7580*/  LEA R29, R34, R29, 0x2 ;  /* 0x0000001d221d7211 */ /* 0x000fe200078e10ff */
[----:B------:R-:W-:Y:S02]  /*7590*/  HADD2.F32 R21, -RZ, R40.H1_H1 ;  /* 0x30000028ff157230 */ /* 0x000fe40000004100 */
[----:B------:R-:W-:Y:S01]  /*75a0*/  FADD.FTZ R6, R33, R6 ;  /* 0x0000000621067221 */ /* 0x000fe20000010000 */
[----:B------:R-:W-:Y:S02]  /*75b0*/  HADD2.F32 R44, -RZ, R46.H0_H0 ;  /* 0x2000002eff2c7230 */ /* 0x000fe40000004100 */
[----:B------:R-:W-:Y:S01]  /*75c0*/  FADD.FTZ R13, R20, R13 ;  /* 0x0000000d140d7221 */ /* 0x000fe20000010000 */
[----:B------:R-:W-:Y:S01]  /*75d0*/  IMAD R33, R34, 0x3, R29 ;  /* 0x0000000322217824 */ /* 0x000fe200078e021d */
[----:B-1----:R-:W-:Y:S01]  /*75e0*/  MOV R36, UR5 ;  /* 0x0000000500247c02 */ /* 0x002fe20008000f00 */
[----:B------:R-:W-:Y:S01]  /*75f0*/  FADD.FTZ R10, R21, R10 ;  /* 0x0000000a150a7221 */ /* 0x000fe20000010000 */
[----:B------:R-:W-:-:S02]  /*7600*/  HADD2.F32 R20, -RZ, R45.H0_H0 ;  /* 0x2000002dff147230 */ /* 0x000fc40000004100 */
[----:B------:R-:W-:Y:S01]  /*7610*/  FADD.FTZ R3, R44, R3 ;  /* 0x000000032c037221 */ /* 0x000fe20000010000 */
[----:B------:R-:W-:Y:S01]  /*7620*/  HADD2.F32 R21, -RZ, R38.H1_H1 ;  /* 0x30000026ff157230 */ /* 0x000fe20000004100 */
[----:B------:R-:W-:Y:S01]  /*7630*/  ISETP.GE.U32.AND P1, PT, R33, R36, PT ;  /* 0x000000242100720c */ /* 0x000fe20003f26070 */
[----:B------:R-:W-:Y:S02]  /*7640*/  HADD2.F32 R33, -RZ, R37.H0_H0 ;  /* 0x20000025ff217230 */ /* 0x000fe40000004100 */
[----:B------:R-:W-:Y:S01]  /*7650*/  FADD.FTZ R9, R20, R9 ;  /* 0x0000000914097221 */ /* 0x000fe20000010000 */
[--C-:B------:R-:W-:Y:S02]  /*7660*/  HADD2.F32 R20, -RZ, R43.reuse.H0_H0 ;  /* 0x2000002bff147230 */ /* 0x100fe40000004100 */
[----:B------:R-:W-:Y:S01]  /*7670*/  FADD.FTZ R8, R21, R8 ;  /* 0x0000000815087221 */ /* 0x000fe20000010000 */
[----:B------:R-:W-:Y:S02]  /*7680*/  HADD2.F32 R21, -RZ, R43.H1_H1 ;  /* 0x3000002bff157230 */ /* 0x000fe40000004100 */
[----:B------:R-:W-:Y:S01]  /*7690*/  FADD.FTZ R24, R33, R24 ;  /* 0x0000001821187221 */ /* 0x000fe20000010000 */
[----:B------:R-:W-:-:S02]  /*76a0*/  HADD2.F32 R35, -RZ, R39.H1_H1 ;  /* 0x30000027ff237230 */ /* 0x000fc40000004100 */
[----:B------:R-:W-:Y:S01]  /*76b0*/  FADD.FTZ R5, R20, R5 ;  /* 0x0000000514057221 */ /* 0x000fe20000010000 */
[----:B------:R-:W-:Y:S02]  /*76c0*/  HADD2.F32 R20, -RZ, R40.H0_H0 ;  /* 0x20000028ff147230 */ /* 0x000fe40000004100 */
        /* <DEDUP_REMOVED lines=8> */
.L_x_3794:
[----:B0-----:R-:W-:Y:S05]  /*7750*/  BSYNC.RECONVERGENT B0 ;  /* 0x0000000000007941 */ /* 0x001fea0003800200 */
.L_x_3793:
        /* <DEDUP_REMOVED lines=287> */
.L_x_3804:
[----:B------:R-:W-:Y:S02]  /*8950*/  SHF.R.U32.HI R20, RZ, 0x3, R20 ;  /* 0x00000003ff147819 */ /* 0x000fe40000011614 */
[----:B------:R-:W-:-:S07]  /*8960*/  MOV R21, RZ ;  /* 0x000000ff00157202 */ /* 0x000fce0000000f00 */
.L_x_3803:
        /* <DEDUP_REMOVED lines=288> */
.L_x_3806:
[----:B------:R-:W-:Y:S02]  /*9b70*/  SHF.R.U32.HI R30, RZ, 0x3, R35 ;  /* 0x00000003ff1e7819 */ /* 0x000fe40000011623 */
[----:B------:R-:W-:-:S07]  /*9b80*/  MOV R31, RZ ;  /* 0x000000ff001f7202 */ /* 0x000fce0000000f00 */
.L_x_3805:
        /* <DEDUP_REMOVED lines=285> */
.L_x_3808:
[----:B------:R-:W-:Y:S02]  /*ad60*/  SHF.R.U32.HI R30, RZ, 0x3, R35 ;  /* 0x00000003ff1e7819 */ /* 0x000fe40000011623 */
[----:B------:R-:W-:-:S07]  /*ad70*/  MOV R31, RZ ;  /* 0x000000ff001f7202 */ /* 0x000fce0000000f00 */
.L_x_3807:
        /* <DEDUP_REMOVED lines=283> */
.L_x_3810:
[----:B------:R-:W-:Y:S01]  /*bf30*/  SHF.R.U32.HI R14, RZ, 0x3, R14 ;  /* 0x00000003ff0e7819 */ /* 0x000fe2000001160e */
[----:B------:R-:W-:-:S07]  /*bf40*/  IMAD.MOV.U32 R15, RZ, RZ, RZ ;  /* 0x000000ffff0f7224 */ /* 0x000fce00078e00ff */
.L_x_3809:
[----:B------:R-:W-:-:S04]  /*bf50*/  LEA R20, P0, R14, R33, 0x3 ;  /* 0x000000210e147211 */ /* 0x000fc800078018ff */
[----:B------:R-:W-:-:S05]  /*bf60*/  LEA.HI.X R21, R14, R32, R15, 0x3, P0 ;  /* 0x000000200e157211 */ /* 0x000fca00000f1c0f */
[----:B------:R-:W2:Y:S02]  /*bf70*/  LDG.E.64 R14, desc[UR36][R20.64] ;  /* 0x00000024140e7981 */ /* 0x000ea4000c1e1b00 */
[C---:B--2---:R-:W-:Y:S02]  /*bf80*/  PRMT R37, R14.reuse, 0x7610, R37 ;  /* 0x000076100e257816 */ /* 0x044fe40000000025 */
[----:B------:R-:W-:Y:S02]  /*bf90*/  PRMT R40, R14, 0x7632, R40 ;  /* 0x000076320e287816 */ /* 0x000fe40000000028 */
[--C-:B------:R-:W-:Y:S02]  /*bfa0*/  PRMT R39, R39, 0x5410, R15.reuse ;  /* 0x0000541027277816 */ /* 0x100fe4000000000f */
[----:B------:R-:W-:-:S07]  /*bfb0*/  PRMT R41, R41, 0x7610, R15 ;  /* 0x0000761029297816 */ /* 0x000fce000000000f */
.L_x_3802:
[----:B------:R-:W-:Y:S05]  /*bfc0*/  BSYNC.RECONVERGENT B0 ;  /* 0x0000000000007941 */ /* 0x000fea0003800200 */
.L_x_3801:
        /* <DEDUP_REMOVED lines=43> */
.L_x_3812:
[----:B------:R-:W-:Y:S05]  /*c280*/  BSYNC.RECONVERGENT B0 ;  /* 0x0000000000007941 */ /* 0x000fea0003800200 */
.L_x_3811:
        /* <DEDUP_REMOVED lines=12> */
.L_x_3763:
[----:B------:R-:W-:Y:S05]  /*c350*/  BSYNC.RECONVERGENT B6 ;  /* 0x0000000000067941 */ /* 0x000fea0003800200 */
.L_x_3762:
        /* <DEDUP_REMOVED lines=12> */
[----:B------:R1:W-:Y:S06]  /*c420*/  STS.128 [R0], R24 ;  /* 0x0000001800007388 */ /* 0x0003ec0000000c00 */
[----:B------:R-:W-:Y:S05]  /*c430*/  @!P0 BRA `(.L_x_3813) ;  /* 0x0000000000488947 */ /* 0x000fea0003800000 */
[----:B------:R-:W-:-:S07]  /*c440*/  IMAD.MOV.U32 R8, RZ, RZ, R9 ;  /* 0x000000ffff087224 */ /* 0x000fce00078e0009 */
.L_x_3814:
        /* <DEDUP_REMOVED lines=17> */
.L_x_3813:
        /* <DEDUP_REMOVED lines=17> */
[----:B------:R-:W-:-:S07]  /*c670*/  IMAD.MOV.U32 R8, RZ, RZ, R9 ;  /* 0x000000ffff087224 */ /* 0x000fce00078e0009 */
.L_x_3817:
[----:B------:R-:W-:Y:S01]  /*c680*/  SHF.R.U32.HI R10, RZ, 0x1, R8 ;  /* 0x00000001ff0a7819 */ /* 0x000fe20000011608 */
[----:B------:R-:W-:Y:S05]  /*c690*/  WARPSYNC.ALL ;  /* 0x0000000000007948 */ /* 0x000fea0003800000 */
[----:B------:R-:W-:Y:S01]  /*c6a0*/  IADD3 R4, PT, PT, R10, R17, RZ ;  /* 0x000000110a047210 */ /* 0x000fe20007ffe0ff */
[----:B------:R-:W-:Y:S03]  /*c6b0*/  BAR.SYNC.DEFER_BLOCKING 0x0 ;  /* 0x0000000000007b1d */ /* 0x000fe60000010000 */
[----:B------:R-:W-:-:S04]  /*c6c0*/  ISETP.GE.U32.AND P0, PT, R4, R9, PT ;  /* 0x000000090400720c */ /* 0x000fc80003f06070 */
[----:B------:R-:W-:-:S13]  /*c6d0*/  ISETP.GE.U32.OR P0, PT, R17, R10, P0 ;  /* 0x0000000a1100720c */ /* 0x000fda0000706470 */
        /* <DEDUP_REMOVED lines=10> */
.L_x_3816:
[----:B------:R-:W-:Y:S01]  /*c780*/  ISETP.GE.U32.AND P0, PT, R0, 0x2, PT ;  /* 0x000000020000780c */ /* 0x000fe20003f06070 */
[----:B------:R-:W-:Y:S05]  /*c790*/  WARPSYNC.ALL ;  /* 0x0000000000007948 */ /* 0x000fea0003800000 */
[----:B------:R-:W-:Y:S07]  /*c7a0*/  BAR.SYNC.DEFER_BLOCKING 0x0 ;  /* 0x0000000000007b1d */ /* 0x000fee0000010000 */
[----:B------:R-:W-:Y:S05]  /*c7b0*/  @!P0 BRA `(.L_x_3815) ;  /* 0x0000000000308947 */ /* 0x000fea0003800000 */
[----:B-12---:R-:W-:-:S07]  /*c7c0*/  MOV R3, 0x1 ;  /* 0x0000000100037802 */ /* 0x006fce0000000f00 */
.L_x_3818:
        /* <DEDUP_REMOVED lines=11> */
.L_x_3815:
[----:B-12---:R-:W1:Y:S01]  /*c880*/  LDC R0, c[0x0][0x55c] ;  /* 0x00015700ff007b82 */ /* 0x006e620000000800 */
[----:B------:R-:W-:Y:S01]  /*c890*/  HFMA2 R30, -RZ, RZ, 0, 0 ;  /* 0x00000000ff1e7431 */ /* 0x000fe200000001ff */
[C---:B-1----:R-:W-:Y:S01]  /*c8a0*/  ISETP.NE.AND P0, PT, R0.reuse, RZ, PT ;  /* 0x000000ff0000720c */ /* 0x042fe20003f05270 */
[----:B------:R-:W-:-:S05]  /*c8b0*/  VIADD R12, R0, 0xffffffff ;  /* 0xffffffff000c7836 */ /* 0x000fca0000000000 */
[----:B------:R-:W-:-:S04]  /*c8c0*/  VIMNMX.U32 R0, PT, PT, R12, 0x18, PT ;  /* 0x000000180c007848 */ /* 0x000fc80003fe0000 */
[----:B------:R-:W-:-:S03]  /*c8d0*/  IADD3 R0, PT, PT, R0, 0x1, RZ ;  /* 0x0000000100007810 */ /* 0x000fc60007ffe0ff */
[----:B------:R-:W-:Y:S05]  /*c8e0*/  @!P0 BRA `(.L_x_3819) ;  /* 0x0000001000488947 */ /* 0x000fea0003800000 */
[----:B------:R-:W1:Y:S01]  /*c8f0*/  LDCU.64 UR6, c[0x0][0x560] ;  /* 0x0000ac00ff0677ac */ /* 0x000e620008000a00 */
[----:B------:R-:W-:Y:S01]  /*c900*/  MOV R5, R19 ;  /* 0x0000001300057202 */ /* 0x000fe20000000f00 */
        /* <DEDUP_REMOVED lines=272> */
.L_x_3819:
[----:B------:R-:W-:Y:S01]  /*da10*/  IMAD.MOV.U32 R29, RZ, RZ, RZ ;  /* 0x000000ffff1d7224 */ /* 0x000fe200078e00ff */
[----:B------:R-:W-:Y:S06]  /*da20*/  @!P0 BRA `(.L_x_3820) ;  /* 0x0000001000488947 */ /* 0x000fec0003800000 */
        /* <DEDUP_REMOVED lines=274> */
.L_x_3820:
        /* <DEDUP_REMOVED lines=276> */
.L_x_3821:
        /* <DEDUP_REMOVED lines=276> */
.L_x_3822:
[----:B------:R-:W1:Y:S01]  /*10dd0*/  LDCU.64 UR4, c[0x0][0x770] ;  /* 0x0000ee00ff0477ac */ /* 0x000e620008000a00 */
[----:B------:R-:W-:Y:S02]  /*10de0*/  PLOP3.LUT P0, PT, PT, PT, PT, 0x80, 0x8 ;  /* 0x000000000008781c */ /* 0x000fe40003f0f070 */
[----:B------:R-:W-:Y:S01]  /*10df0*/  CS2R R4, SRZ ;  /* 0x0000000000047805 */ /* 0x000fe2000001ff00 */
[----:B-1----:R-:W-:-:S04]  /*10e00*/  UISETP.NE.U32.AND UP0, UPT, UR4, URZ, UPT ;  /* 0x000000ff0400728c */ /* 0x002fc8000bf05070 */
[----:B------:R-:W-:-:S09]  /*10e10*/  UISETP.NE.AND.EX UP0, UPT, UR5, URZ, UPT, UP0 ;  /* 0x000000ff0500728c */ /* 0x000fd2000bf05300 */
[----:B------:R-:W-:Y:S05]  /*10e20*/  BRA.U !UP0, `(.L_x_3823) ;  /* 0x00000005083c7547 */ /* 0x000fea000b800000 */
[----:B------:R-:W-:Y:S01]  /*10e30*/  HFMA2 R3, -RZ, RZ, 0, 2.384185791015625e-07 ;  /* 0x00000004ff037431 */ /* 0x000fe200000001ff */
[----:B------:R-:W-:Y:S01]  /*10e40*/  BSSY.RECONVERGENT B0, `(.L_x_3824) ;  /* 0x0000018000007945 */ /* 0x000fe20003800200 */
[----:B------:R-:W-:-:S07]  /*10e50*/  IMAD.MOV.U32 R8, RZ, RZ, 0x2 ;  /* 0x00000002ff087424 */ /* 0x000fce00078e00ff */
.L_x_3825:
[----:B------:R-:W1:Y:S08]  /*10e60*/  I2F.U32.RP R6, R3 ;  /* 0x0000000300067306 */ /* 0x000e700000209000 */
[----:B-1----:R-:W1:Y:S02]  /*10e70*/  MUFU.RCP R6, R6 ;  /* 0x0000000600067308 */ /* 0x002e640000001000 */
[----:B-1----:R-:W-:-:S06]  /*10e80*/  IADD3 R4, PT, PT, R6, 0xffffffe, RZ ;  /* 0x0ffffffe06047810 */ /* 0x002fcc0007ffe0ff */
[----:B------:R1:W2:Y:S02]  /*10e90*/  F2I.FTZ.U32.TRUNC.NTZ R5, R4 ;  /* 0x0000000400057305 */ /* 0x0002a4000021f000 */
[----:B-1----:R-:W-:Y:S01]  /*10ea0*/  IMAD.MOV.U32 R4, RZ, RZ, RZ ;  /* 0x000000ffff047224 */ /* 0x002fe200078e00ff */
[----:B--2---:R-:W-:-:S05]  /*10eb0*/  IADD3 R10, PT, PT, RZ, -R5, RZ ;  /* 0x80000005ff0a7210 */ /* 0x004fca0007ffe0ff */
[----:B------:R-:W-:Y:S02]  /*10ec0*/  IMAD R7, R10, R3, RZ ;  /* 0x000000030a077224 */ /* 0x000fe400078e02ff */
[----:B------:R-:W-:Y:S02]  /*10ed0*/  IMAD.MOV.U32 R10, RZ, RZ, R3 ;  /* 0x000000ffff0a7224 */ /* 0x000fe400078e0003 */
        /* <DEDUP_REMOVED lines=15> */
.L_x_3824:
        /* <DEDUP_REMOVED lines=11> */
[-C--:B------:R-:W-:Y:S01]  /*11080*/  @P3 IADD3 R5, PT, PT, R5, -R10.reuse, RZ ;  /* 0x8000000a05053210 */ /* 0x080fe20007ffe0ff */
[----:B------:R-:W-:Y:S01]  /*11090*/  @P3 VIADD R6, R6, 0x1 ;  /* 0x0000000106063836 */ /* 0x000fe20000000000 */
[-C--:B------:R-:W-:Y:S02]  /*110a0*/  ISETP.GE.U32.AND P2, PT, R3, R10.reuse, PT ;  /* 0x0000000a0300720c */ /* 0x080fe40003f46070 */
[----:B------:R-:W-:-:S11]  /*110b0*/  ISETP.GE.U32.AND P1, PT, R5, R10, PT ;  /* 0x0000000a0500720c */ /* 0x000fd60003f26070 */
[----:B------:R-:W-:Y:S02]  /*110c0*/  @P2 IADD3 R4, PT, PT, R4, 0x1, RZ ;  /* 0x0000000104042810 */ /* 0x000fe40007ffe0ff */
[----:B------:R-:W-:Y:S02]  /*110d0*/  @P1 IADD3 R6, PT, PT, R6, 0x1, RZ ;  /* 0x0000000106061810 */ /* 0x000fe40007ffe0ff */
        /* <DEDUP_REMOVED lines=9> */
[----:B-1----:R-:W-:Y:S01]  /*11170*/  IADD3 R6, PT, PT, R5, 0xffffffe, RZ ;  /* 0x0ffffffe05067810 */ /* 0x002fe20007ffe0ff */
[----:B------:R-:W-:-:S05]  /*11180*/  HFMA2 R5, -RZ, RZ, 0, 0 ;  /* 0x00000000ff057431 */ /* 0x000fca00000001ff */
[----:B------:R1:W2:Y:S02]  /*11190*/  F2I.FTZ.U32.TRUNC.NTZ R7, R6 ;  /* 0x0000000600077305 */ /* 0x0002a4000021f000 */
[----:B-1----:R-:W-:Y:S02]  /*111a0*/  IMAD.MOV.U32 R6, RZ, RZ, RZ ;  /* 0x000000ffff067224 */ /* 0x002fe400078e00ff */
[----:B--2---:R-:W-:-:S04]  /*111b0*/  IMAD R9, R9, R7, RZ ;  /* 0x0000000709097224 */ /* 0x004fc800078e02ff */
[----:B------:R-:W-:-:S06]  /*111c0*/  IMAD.HI.U32 R7, R7, R9, R6 ;  /* 0x0000000907077227 */ /* 0x000fcc00078e0006 */
[----:B------:R-:W-:-:S05]  /*111d0*/  IMAD.HI.U32 R7, R7, R4, RZ ;  /* 0x0000000407077227 */ /* 0x000fca00078e00ff */
[----:B------:R-:W-:-:S05]  /*111e0*/  IADD3 R8, PT, PT, -R7, RZ, RZ ;  /* 0x000000ff07087210 */ /* 0x000fca0007ffe1ff */
        /* <DEDUP_REMOVED lines=9> */
.L_x_3827:
[----:B------:R-:W-:-:S07]  /*11280*/  MOV R6, 0x112a0 ;  /* 0x000112a000067802 */ /* 0x000fce0000000f00 */
[----:B0-----:R-:W-:Y:S05]  /*11290*/  CALL.REL.NOINC `($__internal_5_$__cuda_sm20_div_u64) ;  /* 0x0000007400587944 */ /* 0x001fea0003c00000 */
.L_x_3828:
[----:B------:R-:W-:Y:S05]  /*112a0*/  BSYNC.RECONVERGENT B0 ;  /* 0x0000000000007941 */ /* 0x000fea0003800200 */
.L_x_3826:
[----:B------:R-:W1:Y:S02]  /*112b0*/  LDCU.64 UR4, c[0x0][0x770] ;  /* 0x0000ee00ff0477ac */ /* 0x000e640008000a00 */
[----:B-1----:R-:W-:Y:S02]  /*112c0*/  UISETP.NE.U32.AND UP0, UPT, UR4, URZ, UPT ;  /* 0x000000ff0400728c */ /* 0x002fe4000bf05070 */
[----:B------:R-:W-:Y:S02]  /*112d0*/  IADD3 R4, P1, PT, R4, UR4, RZ ;  /* 0x0000000404047c10 */ /* 0x000fe4000ff3e0ff */
[----:B------:R-:W-:Y:S02]  /*112e0*/  UISETP.NE.AND.EX UP0, UPT, UR5, URZ, UPT, UP0 ;  /* 0x000000ff0500728c */ /* 0x000fe4000bf05300 */
[----:B------:R-:W-:-:S04]  /*112f0*/  IADD3.X R5, PT, PT, R5, UR5, RZ, P1, !PT ;  /* 0x0000000505057c10 */ /* 0x000fc80008ffe4ff */
[----:B------:R-:W-:-:S04]  /*11300*/  PLOP3.LUT P0, PT, PT, PT, UP0, 0x80, 0x8 ;  /* 0x000000000008781c */ /* 0x000fc80003f0f008 */
[----:B------:R-:W-:-:S13]  /*11310*/  PLOP3.LUT P0, PT, P0, PT, PT, 0x8, 0x80 ;  /* 0x000000000080781c */ /* 0x000fda000070e170 */
.L_x_3823:
        /* <DEDUP_REMOVED lines=287> */
.L_x_3830:
[----:B------:R-:W-:Y:S01]  /*12510*/  MOV R22, RZ ;  /* 0x000000ff00167202 */ /* 0x000fe20000000f00 */
[----:B------:R-:W-:Y:S06]  /*12520*/  BRA.U !UP0, `(.L_x_3831) ;  /* 0x0000001108487547 */ /* 0x000fec000b800000 */
        /* <DEDUP_REMOVED lines=274> */
.L_x_3831:
[----:B------:R-:W-:Y:S01]  /*13650*/  MOV R19, RZ ;  /* 0x000000ff00137202 */ /* 0x000fe20000000f00 */
[----:B------:R-:W-:Y:S06]  /*13660*/  BRA.U !UP0, `(.L_x_3832) ;  /* 0x0000001108487547 */ /* 0x000fec000b800000 */
[----:B------:R-:W1:Y:S01]  /*13670*/  LDCU.64 UR6, c[0x0][0x560] ;  /* 0x0000ac00ff0677ac */ /* 0x000e620008000a00 */
[----:B------:R-:W-:Y:S02]  /*13680*/  HFMA2 R8, -RZ, RZ, 0, 0 ;  /* 0x00000000ff087431 */ /* 0x000fe400000001ff */
        /* <DEDUP_REMOVED lines=272> */
.L_x_3832:
        /* <DEDUP_REMOVED lines=276> */
.L_x_3833:
        /* <DEDUP_REMOVED lines=25> */
.L_x_3835:
[----:B------:R-:W-:Y:S05]  /*15a60*/  BSYNC.RECONVERGENT B0 ;  /* 0x0000000000007941 */ /* 0x000fea0003800200 */
.L_x_3834:
        /* <DEDUP_REMOVED lines=35> */
.L_x_3837:
[----:B------:R-:W-:Y:S05]  /*15ca0*/  BSYNC.RECONVERGENT B0 ;  /* 0x0000000000007941 */ /* 0x000fea0003800200 */
.L_x_3836:
        /* <DEDUP_REMOVED lines=23> */
[----:B------:R-:W-:Y:S02]  /*15e20*/  MOV R25, UR9 ;  /* 0x0000000900197c02 */ /* 0x000fe40008000f00 */
        /* <DEDUP_REMOVED lines=14> */
.L_x_3842:
        /* <DEDUP_REMOVED lines=15> */
.L_x_3841:
[----:B------:R-:W-:Y:S05]  /*16000*/  BRA `(.L_x_3840) ;  /* 0x0000000000747947 */ /* 0x000fea0003800000 */
.L_x_3839:
        /* <DEDUP_REMOVED lines=10> */
[----:B------:R-:W-:Y:S02]  /*160b0*/  MOV R26, UR9 ;  /* 0x00000009001a7c02 */ /* 0x000fe40008000f00 */
[----:B------:R-:W-:Y:S02]  /*160c0*/  MOV R27, UR9 ;  /* 0x00000009001b7c02 */ /* 0x000fe40008000f00 */
[----:B------:R-:W3:Y:S08]  /*160d0*/  LDC.64 R8, c[0x0][0x778] ;  /* 0x0001de00ff087b82 */ /* 0x000ef00000000a00 */
[----:B------:R-:W4:Y:S01]  /*160e0*/  LDC R14, c[0x0][0x364] ;  /* 0x0000d900ff0e7b82 */ /* 0x000f220000000800 */
[----:B-1----:R-:W-:-:S07]  /*160f0*/  IMAD R16, R16, UR5, RZ ;  /* 0x0000000510107c24 */ /* 0x002fce000f8e02ff */
.L_x_3843:
[----:B------:R-:W-:-:S04]  /*16100*/  IMAD.IADD R0, R16, 0x1, R3 ;  /* 0x0000000110007824 */ /* 0x000fc800078e0203 */
        /* <DEDUP_REMOVED lines=13> */
.L_x_3840:
[----:B------:R-:W-:Y:S05]  /*161e0*/  BSYNC.RECONVERGENT B0 ;  /* 0x0000000000007941 */ /* 0x000fea0003800200 */
.L_x_3838:
        /* <DEDUP_REMOVED lines=12> */
.L_x_3845:
        /* <DEDUP_REMOVED lines=16> */
.L_x_3844:
        /* <DEDUP_REMOVED lines=9> */
.L_x_3848:
[----:B------:R-:W-:Y:S01]  /*16440*/  SHF.R.U32.HI R6, RZ, 0x1, R2 ;  /* 0x00000001ff067819 */ /* 0x000fe20000011602 */
[----:B------:R-:W-:Y:S04]  /*16450*/  BAR.SYNC.DEFER_BLOCKING 0x0 ;  /* 0x0000000000007b1d */ /* 0x000fe80000010000 */
[----:B------:R-:W-:-:S05]  /*16460*/  IMAD.IADD R3, R6, 0x1, R17 ;  /* 0x0000000106037824 */ /* 0x000fca00078e0211 */
        /* <DEDUP_REMOVED lines=12> */
.L_x_3847:
[----:B------:R-:W-:Y:S01]  /*16530*/  BAR.SYNC.DEFER_BLOCKING 0x0 ;  /* 0x0000000000007b1d */ /* 0x000fe20000010000 */
[----:B------:R-:W-:-:S09]  /*16540*/  UISETP.GE.U32.AND UP0, UPT, UR4, 0x2, UPT ;  /* 0x000000020400788c */ /* 0x000fd2000bf06070 */
[----:B------:R-:W-:Y:S05]  /*16550*/  BRA.U !UP0, `(.L_x_3846) ;  /* 0x0000000108307547 */ /* 0x000fea000b800000 */
[----:B-1234-:R-:W-:-:S07]  /*16560*/  HFMA2 R0, -RZ, RZ, 0, 5.9604644775390625e-08 ;  /* 0x00000001ff007431 */ /* 0x01efce00000001ff */
.L_x_3849:
[----:B------:R-:W1:Y:S04]  /*16570*/  SHFL.DOWN PT, R3, R24, R0, 0x1f ;  /* 0x08001f0018037589 */ /* 0x000e6800000e0000 */
[----:B------:R-:W2:Y:S04]  /*16580*/  SHFL.DOWN PT, R2, R25, R0, 0x1f ;  /* 0x08001f0019027589 */ /* 0x000ea800000e0000 */
[----:B------:R-:W3:Y:S04]  /*16590*/  SHFL.DOWN PT, R7, R26, R0, 0x1f ;  /* 0x08001f001a077589 */ /* 0x000ee800000e0000 */
[----:B------:R4:W5:Y:S02]  /*165a0*/  SHFL.DOWN PT, R6, R27, R0, 0x1f ;  /* 0x08001f001b067589 */ /* 0x00096400000e0000 */
[----:B----4-:R-:W-:-:S02]  /*165b0*/  IMAD.SHL.U32 R0, R0, 0x2, RZ ;  /* 0x0000000200007824 */ /* 0x010fc400078e00ff */
[----:B-1----:R-:W-:-:S03]  /*165c0*/  FADD.FTZ R24, R3, R24 ;  /* 0x0000001803187221 */ /* 0x002fc60000010000 */
[----:B------:R-:W-:Y:S01]  /*165d0*/  ISETP.GE.AND P2, PT, R0, UR4, PT ;  /* 0x0000000400007c0c */ /* 0x000fe2000bf46270 */
[----:B--2---:R-:W-:Y:S01]  /*165e0*/  FADD.FTZ R25, R2, R25 ;  /* 0x0000001902197221 */ /* 0x004fe20000010000 */
[----:B---3--:R-:W-:Y:S01]  /*165f0*/  FADD.FTZ R26, R7, R26 ;  /* 0x0000001a071a7221 */ /* 0x008fe20000010000 */
[----:B-----5:R-:W-:-:S10]  /*16600*/  FADD.FTZ R27, R6, R27 ;  /* 0x0000001b061b7221 */ /* 0x020fd40000010000 */
[----:B------:R-:W-:Y:S05]  /*16610*/  @!P2 BRA `(.L_x_3849) ;  /* 0xfffffffc00d4a947 */ /* 0x000fea000383ffff */
.L_x_3846:
[----:B------:R-:W-:Y:S05]  /*16620*/  @!P1 EXIT ;  /* 0x000000000000994d */ /* 0x000fea0003800000 */
[----:B------:R-:W-:Y:S05]  /*16630*/  @!P0 BRA `(.L_x_3850) ;  /* 0x0000000800308947 */ /* 0x000fea0003800000 */
        /* <DEDUP_REMOVED lines=10> */
[----:B------:R-:W5:Y:S01]  /*166e0*/  @P0 LDG.E.U16 R14, desc[UR36][R4.64] ;  /* 0x00000024040e0981 */ /* 0x000f62000c1e1500 */
[----:B------:R-:W-:-:S03]  /*166f0*/  IADD3.X R7, PT, PT, RZ, UR5, RZ, P2, !PT ;  /* 0x00000005ff077c10 */ /* 0x000fc600097fe4ff */
[----:B-1234-:R-:W2:Y:S04]  /*16700*/  @P0 LDG.E.U16 R0, desc[UR36][R2.64] ;  /* 0x0000002402000981 */ /* 0x01eea8000c1e1500 */
[----:B------:R-:W3:Y:S04]  /*16710*/  @P0 LDG.E.U16 R10, desc[UR36][R8.64] ;  /* 0x00000024080a0981 */ /* 0x000ee8000c1e1500 */
[----:B------:R-:W4:Y:S01]  /*16720*/  @P0 LDG.E.U16 R12, desc[UR36][R6.64] ;  /* 0x00000024060c0981 */ /* 0x000f22000c1e1500 */
[----:B------:R-:W0:Y:S02]  /*16730*/  LDCU.U8 UR4, c[0x0][0x791] ;  /* 0x0000f220ff0477ac */ /* 0x000e240008000000 */
[----:B0-----:R-:W-:Y:S01]  /*16740*/  UISETP.NE.AND UP0, UPT, UR4, URZ, UPT ;  /* 0x000000ff0400728c */ /* 0x001fe2000bf05270 */
[----:B-----5:R-:W-:-:S02]  /*16750*/  @P0 HADD2.F32 R14, -RZ, R14.H0_H0 ;  /* 0x2000000eff0e0230 */ /* 0x020fc40000004100 */
[----:B--2---:R-:W-:Y:S02]  /*16760*/  @P0 HADD2.F32 R11, -RZ, R0.H0_H0 ;  /* 0x20000000ff0b0230 */ /* 0x004fe40000004100 */
[----:B---3--:R-:W-:Y:S02]  /*16770*/  @P0 HADD2.F32 R10, -RZ, R10.H0_H0 ;  /* 0x2000000aff0a0230 */ /* 0x008fe40000004100 */
[----:B----4-:R-:W-:Y:S02]  /*16780*/  @P0 HADD2.F32 R13, -RZ, R12.H0_H0 ;  /* 0x2000000cff0d0230 */ /* 0x010fe40000004100 */
[----:B------:R-:W-:Y:S01]  /*16790*/  @P0 FADD.FTZ R24, R24, R11 ;  /* 0x0000000b18180221 */ /* 0x000fe20000010000 */
[----:B------:R-:W-:Y:S01]  /*167a0*/  @P0 FADD.FTZ R25, R25, R10 ;  /* 0x0000000a19190221 */ /* 0x000fe20000010000 */
[----:B------:R-:W-:Y:S01]  /*167b0*/  @P0 FADD.FTZ R27, R27, R14 ;  /* 0x0000000e1b1b0221 */ /* 0x000fe20000010000 */
[----:B------:R-:W-:Y:S01]  /*167c0*/  @P0 FADD.FTZ R26, R26, R13 ;  /* 0x0000000d1a1a0221 */ /* 0x000fe20000010000 */
[----:B------:R-:W-:Y:S06]  /*167d0*/  BRA.U UP0, `(.L_x_3851) ;  /* 0x0000000100247547 */ /* 0x000fec000b800000 */
[----:B------:R-:W-:Y:S02]  /*167e0*/  F2FP.F16.F32.PACK_AB R24, R25, R24 ;  /* 0x000000181918723e */ /* 0x000fe400000000ff */
[----:B------:R-:W-:Y:S02]  /*167f0*/  F2FP.F16.F32.PACK_AB R26, R27, R26 ;  /* 0x0000001a1b1a723e */ /* 0x000fe400000000ff */
[----:B------:R-:W-:Y:S01]  /*16800*/  PRMT R0, R24, 0x7632, R0 ;  /* 0x0000763218007816 */ /* 0x000fe20000000000 */
[----:B------:R-:W-:Y:S01]  /*16810*/  STG.E.U16 desc[UR36][R2.64], R24 ;  /* 0x0000001802007986 */ /* 0x000fe2000c101524 */
[----:B------:R-:W-:-:S03]  /*16820*/  PRMT R10, R26, 0x7632, R10 ;  /* 0x000076321a0a7816 */ /* 0x000fc6000000000a */
[----:B------:R-:W-:Y:S04]  /*16830*/  STG.E.U16 desc[UR36][R8.64], R0 ;  /* 0x0000000008007986 */ /* 0x000fe8000c101524 */
[----:B------:R-:W-:Y:S04]  /*16840*/  STG.E.U16 desc[UR36][R6.64], R26 ;  /* 0x0000001a06007986 */ /* 0x000fe8000c101524 */
[----:B------:R-:W-:Y:S01]  /*16850*/  STG.E.U16 desc[UR36][R4.64], R10 ;  /* 0x0000000a04007986 */ /* 0x000fe2000c101524 */
[----:B------:R-:W-:Y:S05]  /*16860*/  EXIT ;  /* 0x000000000000794d */ /* 0x000fea0003800000 */
.L_x_3851:
        /* <DEDUP_REMOVED lines=14> */
[----:B0-----:R-:W-:Y:S02]  /*16950*/  MOV R4, UR4 ;  /* 0x0000000400047c02 */ /* 0x001fe40008000f00 */
[----:B------:R-:W-:-:S02]  /*16960*/  MOV R5, UR5 ;  /* 0x0000000500057c02 */ /* 0x000fc40008000f00 */
[----:B---3--:R-:W-:Y:S01]  /*16970*/  MOV R6, UR8 ;  /* 0x0000000800067c02 */ /* 0x008fe20008000f00 */
[----:B------:R-:W-:Y:S01]  /*16980*/  IMAD.U32 R7, RZ, RZ, UR9 ;  /* 0x00000009ff077e24 */ /* 0x000fe2000f8e00ff */
[----:B----4-:R-:W-:Y:S02]  /*16990*/  MOV R10, UR6 ;  /* 0x00000006000a7c02 */ /* 0x010fe40008000f00 */
[----:B-1----:R-:W-:-:S07]  /*169a0*/  MOV R11, UR7 ;  /* 0x00000007000b7c02 */ /* 0x002fce0008000f00 */
[----:B------:R-:W-:-:S07]  /*169b0*/  LEPC R20, `(.L_x_3852) ;  /* 0x000000001014794e */ /* 0x000fce0000000000 */
[----:B--2---:R-:W-:Y:S05]  /*169c0*/  CALL.ABS.NOINC R2 ;  /* 0x0000000002007343 */ /* 0x004fea0003c00000 */
.L_x_3852:
        /* <DEDUP_REMOVED lines=8> */
[----:B------:R-:W-:-:S03]  /*16a50*/  F2FP.F16.F32.PACK_AB R25, RZ, R25 ;  /* 0x00000019ff19723e */ /* 0x000fc600000000ff */
        /* <DEDUP_REMOVED lines=9> */
[----:B-1----:R-:W-:Y:S01]  /*16af0*/  MOV R4, UR4 ;  /* 0x0000000400047c02 */ /* 0x002fe20008000f00 */
[----:B------:R-:W-:Y:S01]  /*16b00*/  IMAD.U32 R5, RZ, RZ, UR5 ;  /* 0x00000005ff057e24 */ /* 0x000fe2000f8e00ff */
[----:B----4-:R-:W-:-:S02]  /*16b10*/  MOV R6, UR6 ;  /* 0x0000000600067c02 */ /* 0x010fc40008000f00 */
[----:B------:R-:W-:Y:S02]  /*16b20*/  MOV R7, UR7 ;  /* 0x0000000700077c02 */ /* 0x000fe40008000f00 */
[----:B-----5:R-:W-:Y:S01]  /*16b30*/  MOV R10, UR8 ;  /* 0x00000008000a7c02 */ /* 0x020fe20008000f00 */
[----:B--2---:R-:W-:-:S07]  /*16b40*/  IMAD.U32 R11, RZ, RZ, UR9 ;  /* 0x00000009ff0b7e24 */ /* 0x004fce000f8e00ff */
[----:B------:R-:W-:-:S07]  /*16b50*/  LEPC R20, `(.L_x_3853) ;  /* 0x000000001014794e */ /* 0x000fce0000000000 */
[----:B0--3--:R-:W-:Y:S05]  /*16b60*/  CALL.ABS.NOINC R2 ;  /* 0x0000000002007343 */ /* 0x009fea0003c00000 */
.L_x_3853:
        /* <DEDUP_REMOVED lines=12> */
[----:B------:R-:W-:Y:S02]  /*16c30*/  HFMA2 R8, -RZ, RZ, 0, 4.4763088226318359375e-05 ;  /* 0x000002efff087431 */ /* 0x000fe400000001ff */
[----:B------:R-:W-:Y:S01]  /*16c40*/  IMAD.MOV.U32 R12, RZ, RZ, 0x1 ;  /* 0x00000001ff0c7424 */ /* 0x000fe200078e00ff */
[----:B------:R3:W4:Y:S01]  /*16c50*/  LDC.64 R2, c[0x4][R0] ;  /* 0x0100000000027b82 */ /* 0x0007220000000a00 */
[----:B------:R-:W5:Y:S01]  /*16c60*/  LDCU.64 UR6, c[0x4][0x578] ;  /* 0x0100af00ff0677ac */ /* 0x000f620008000a00 */
[----:B------:R-:W-:Y:S01]  /*16c70*/  MOV R13, RZ ;  /* 0x000000ff000d7202 */ /* 0x000fe20000000f00 */
[----:B------:R-:W0:Y:S01]  /*16c80*/  LDCU.64 UR8, c[0x4][0x1c8] ;  /* 0x01003900ff0877ac */ /* 0x000e220008000a00 */
[----:B--2---:R-:W-:Y:S02]  /*16c90*/  MOV R4, UR4 ;  /* 0x0000000400047c02 */ /* 0x004fe40008000f00 */
[----:B------:R-:W-:-:S02]  /*16ca0*/  MOV R5, UR5 ;  /* 0x0000000500057c02 */ /* 0x000fc40008000f00 */
[----:B-----5:R-:W-:Y:S01]  /*16cb0*/  MOV R6, UR6 ;  /* 0x0000000600067c02 */ /* 0x020fe20008000f00 */
[----:B------:R-:W-:Y:S01]  /*16cc0*/  IMAD.U32 R7, RZ, RZ, UR7 ;  /* 0x00000007ff077e24 */ /* 0x000fe2000f8e00ff */
[----:B0-----:R-:W-:Y:S02]  /*16cd0*/  MOV R10, UR8 ;  /* 0x00000008000a7c02 */ /* 0x001fe40008000f00 */
[----:B---3--:R-:W-:-:S07]  /*16ce0*/  MOV R11, UR9 ;  /* 0x00000009000b7c02 */ /* 0x008fce0008000f00 */
[----:B------:R-:W-:-:S07]  /*16cf0*/  LEPC R20, `(.L_x_3854) ;  /* 0x000000001014794e */ /* 0x000fce0000000000 */
[----:B-1--4-:R-:W-:Y:S05]  /*16d00*/  CALL.ABS.NOINC R2 ;  /* 0x0000000002007343 */ /* 0x012fea0003c00000 */
.L_x_3854:
        /* <DEDUP_REMOVED lines=8> */
[----:B------:R-:W-:-:S03]  /*16d90*/  F2FP.F16.F32.PACK_AB R27, RZ, R27 ;  /* 0x0000001bff1b723e */ /* 0x000fc600000000ff */
[----:B------:R-:W-:Y:S05]  /*16da0*/  BRA.U !UP0, `(.L_x_3855) ;  /* 0x0000000108407547 */ /* 0x000fea000b800000 */
[----:B------:R-:W-:Y:S01]  /*16db0*/  MOV R0, 0x0 ;  /* 0x0000000000007802 */ /* 0x000fe20000000f00 */
[----:B------:R-:W3:Y:S01]  /*16dc0*/  LDCU.64 UR4, c[0x4][0x590] ;  /* 0x0100b200ff0477ac */ /* 0x000ee20008000a00 */
[----:B------:R-:W-:Y:S01]  /*16dd0*/  HFMA2 R8, -RZ, RZ, 0, 4.4763088226318359375e-05 ;  /* 0x000002efff087431 */ /* 0x000fe200000001ff */
[----:B------:R-:W-:Y:S01]  /*16de0*/  MOV R12, 0x1 ;  /* 0x00000001000c7802 */ /* 0x000fe20000000f00 */
[----:B--2---:R2:W4:Y:S01]  /*16df0*/  LDC.64 R2, c[0x4][R0] ;  /* 0x0100000000027b82 */ /* 0x0045220000000a00 */
[----:B------:R-:W5:Y:S01]  /*16e00*/  LDCU.64 UR6, c[0x4][0x578] ;  /* 0x0100af00ff0677ac */ /* 0x000f620008000a00 */
[----:B------:R-:W-:Y:S01]  /*16e10*/  HFMA2 R13, -RZ, RZ, 0, 0 ;  /* 0x00000000ff0d7431 */ /* 0x000fe200000001ff */
[----:B------:R-:W0:Y:S01]  /*16e20*/  LDCU.64 UR8, c[0x4][0x1c8] ;  /* 0x01003900ff0877ac */ /* 0x000e220008000a00 */
[----:B---3--:R-:W-:Y:S01]  /*16e30*/  MOV R4, UR4 ;  /* 0x0000000400047c02 */ /* 0x008fe20008000f00 */
[----:B------:R-:W-:Y:S01]  /*16e40*/  IMAD.U32 R5, RZ, RZ, UR5 ;  /* 0x00000005ff057e24 */ /* 0x000fe2000f8e00ff */
[----:B-----5:R-:W-:-:S02]  /*16e50*/  MOV R6, UR6 ;  /* 0x0000000600067c02 */ /* 0x020fc40008000f00 */
[----:B------:R-:W-:Y:S02]  /*16e60*/  MOV R7, UR7 ;  /* 0x0000000700077c02 */ /* 0x000fe40008000f00 */
[----:B0-----:R-:W-:Y:S01]  /*16e70*/  MOV R10, UR8 ;  /* 0x00000008000a7c02 */ /* 0x001fe20008000f00 */
[----:B--2---:R-:W-:-:S07]  /*16e80*/  IMAD.U32 R11, RZ, RZ, UR9 ;  /* 0x00000009ff0b7e24 */ /* 0x004fce000f8e00ff */
[----:B------:R-:W-:-:S07]  /*16e90*/  LEPC R20, `(.L_x_3855) ;  /* 0x000000001014794e */ /* 0x000fce0000000000 */
[----:B-1--4-:R-:W-:Y:S05]  /*16ea0*/  CALL.ABS.NOINC R2 ;  /* 0x0000000002007343 */ /* 0x012fea0003c00000 */
.L_x_3855:
[----:B------:R-:W3:Y:S02]  /*16eb0*/  LDCU.64 UR4, c[0x0][0x760] ;  /* 0x0000ec00ff0477ac */ /* 0x000ee40008000a00 */
[----:B---3--:R-:W-:-:S05]  /*16ec0*/  IADD3 R18, P0, PT, R18, UR4, RZ ;  /* 0x0000000412127c10 */ /* 0x008fca000ff1e0ff */
[----:B------:R-:W-:-:S05]  /*16ed0*/  IMAD.X R19, RZ, RZ, UR5, P0 ;  /* 0x00000005ff137e24 */ /* 0x000fca00080e06ff */
[----:B------:R-:W-:Y:S01]  /*16ee0*/  STG.E.U16 desc[UR36][R18.64], R27 ;  /* 0x0000001b12007986 */ /* 0x000fe2000c101524 */
[----:B------:R-:W-:Y:S05]  /*16ef0*/  EXIT ;  /* 0x000000000000794d */ /* 0x000fea0003800000 */
.L_x_3850:
        /* <DEDUP_REMOVED lines=13> */
.L_x_3856:
[----:B------:R-:W-:Y:S05]  /*16fd0*/  BRA.U !UP0, `(.L_x_3857) ;  /* 0x0000000508a47547 */ /* 0x000fea000b800000 */
[----:B------:R-:W0:Y:S01]  /*16fe0*/  LDCU UR4, c[0x0][0x794] ;  /* 0x0000f280ff0477ac */ /* 0x000e220008000800 */
[----:B------:R-:W1:Y:S01]  /*16ff0*/  LDCU UR5, c[0x0][0x380] ;  /* 0x00007000ff0577ac */ /* 0x000e620008000800 */
[----:B0-----:R-:W-:Y:S01]  /*17000*/  UISETP.NE.AND UP0, UPT, UR4, 0x1, UPT ;  /* 0x000000010400788c */ /* 0x001fe2000bf05270 */
[----:B-1234-:R-:W-:-:S05]  /*17010*/  FMUL.FTZ R24, R24, UR5 ;  /* 0x0000000518187c20 */ /* 0x01efca0008410000 */
        /* <DEDUP_REMOVED lines=18> */
.L_x_3858:
        /* <DEDUP_REMOVED lines=26> */
.L_x_3859:
        /* <DEDUP_REMOVED lines=26> */
.L_x_3860:
        /* <DEDUP_REMOVED lines=26> */
.L_x_3861:
[----:B------:R-:W3:Y:S02]  /*17620*/  LDCU.64 UR4, c[0x0][0x760] ;  /* 0x0000ec00ff0477ac */ /* 0x000ee40008000a00 */
[----:B---3--:R-:W-:-:S05]  /*17630*/  IADD3 R18, P0, PT, R18, UR4, RZ ;  /* 0x0000000412127c10 */ /* 0x008fca000ff1e0ff */
[----:B------:R-:W-:-:S05]  /*17640*/  IMAD.X R19, RZ, RZ, UR5, P0 ;  /* 0x00000005ff137e24 */ /* 0x000fca00080e06ff */
[----:B------:R-:W-:Y:S01]  /*17650*/  STG.E.U16 desc[UR36][R18.64], R27 ;  /* 0x0000001b12007986 */ /* 0x000fe2000c101524 */
[----:B------:R-:W-:Y:S05]  /*17660*/  EXIT ;  /* 0x000000000000794d */ /* 0x000fea0003800000 */
.L_x_3857:
[----:B------:R-:W-:Y:S04]  /*17670*/  STG.E desc[UR36][R4.64], R24 ;  /* 0x0000001804007986 */ /* 0x000fe8000c101924 */
[----:B------:R-:W-:Y:S04]  /*17680*/  STG.E desc[UR36][R4.64+0x4], R25 ;  /* 0x0000041904007986 */ /* 0x000fe8000c101924 */
[----:B------:R-:W-:Y:S04]  /*17690*/  STG.E desc[UR36][R4.64+0x8], R26 ;  /* 0x0000081a04007986 */ /* 0x000fe8000c101924 */
[----:B------:R-:W-:Y:S01]  /*176a0*/  STG.E desc[UR36][R4.64+0xc], R27 ;  /* 0x00000c1b04007986 */ /* 0x000fe2000c101924 */
[----:B------:R-:W-:Y:S05]  /*176b0*/  EXIT ;  /* 0x000000000000794d */ /* 0x000fea0003800000 */
.L_x_3829:
        /* <DEDUP_REMOVED lines=27> */
[----:B------:R-:W1:Y:S02]  /*17870*/  LDCU.U8 UR4, c[0x0][0x791] ;  /* 0x0000f220ff0477ac */ /* 0x000e640008000000 */
[----:B-1----:R-:W-:Y:S01]  /*17880*/  UISETP.NE.AND UP0, UPT, UR4, URZ, UPT ;  /* 0x000000ff0400728c */ /* 0x002fe2000bf05270 */
[----:B--2---:R-:W-:-:S02]  /*17890*/  @P4 HADD2.F32 R14, -RZ, R14.H0_H0 ;  /* 0x2000000eff0e4230 */ /* 0x004fc40000004100 */
[----:B---3--:R-:W-:Y:S02]  /*178a0*/  @P4 HADD2.F32 R11, -RZ, R0.H0_H0 ;  /* 0x20000000ff0b4230 */ /* 0x008fe40000004100 */
[----:B----4-:R-:W-:Y:S02]  /*178b0*/  @P4 HADD2.F32 R10, -RZ, R10.H0_H0 ;  /* 0x2000000aff0a4230 */ /* 0x010fe40000004100 */
[----:B-----5:R-:W-:Y:S02]  /*178c0*/  @P4 HADD2.F32 R13, -RZ, R12.H0_H0 ;  /* 0x2000000cff0d4230 */ /* 0x020fe40000004100 */
        /* <DEDUP_REMOVED lines=14> */
.L_x_3863:
        /* <DEDUP_REMOVED lines=14> */
[----:B-1----:R-:W-:Y:S02]  /*17a90*/  MOV R4, UR4 ;  /* 0x0000000400047c02 */ /* 0x002fe40008000f00 */
[----:B------:R-:W-:-:S02]  /*17aa0*/  MOV R5, UR5 ;  /* 0x0000000500057c02 */ /* 0x000fc40008000f00 */
[----:B----4-:R-:W-:Y:S01]  /*17ab0*/  MOV R6, UR6 ;  /* 0x0000000600067c02 */ /* 0x010fe20008000f00 */
[----:B------:R-:W-:Y:S01]  /*17ac0*/  IMAD.U32 R7, RZ, RZ, UR7 ;  /* 0x00000007ff077e24 */ /* 0x000fe2000f8e00ff */
[----:B-----5:R-:W-:Y:S02]  /*17ad0*/  MOV R10, UR8 ;  /* 0x00000008000a7c02 */ /* 0x020fe40008000f00 */
[----:B--2---:R-:W-:-:S07]  /*17ae0*/  MOV R11, UR9 ;  /* 0x00000009000b7c02 */ /* 0x004fce0008000f00 */
[----:B------:R-:W-:-:S07]  /*17af0*/  LEPC R20, `(.L_x_3864) ;  /* 0x000000001014794e */ /* 0x000fce0000000000 */
[----:B0--3--:R-:W-:Y:S05]  /*17b00*/  CALL.ABS.NOINC R2 ;  /* 0x0000000002007343 */ /* 0x009fea0003c00000 */
.L_x_3864:
        /* <DEDUP_REMOVED lines=18> */
[----:B--2---:R-:W-:Y:S01]  /*17c30*/  MOV R4, UR4 ;  /* 0x0000000400047c02 */ /* 0x004fe20008000f00 */
[----:B------:R-:W-:Y:S01]  /*17c40*/  IMAD.U32 R5, RZ, RZ, UR5 ;  /* 0x00000005ff057e24 */ /* 0x000fe2000f8e00ff */
[----:B-----5:R-:W-:-:S02]  /*17c50*/  MOV R6, UR6 ;  /* 0x0000000600067c02 */ /* 0x020fc40008000f00 */
[----:B------:R-:W-:Y:S02]  /*17c60*/  MOV R7, UR7 ;  /* 0x0000000700077c02 */ /* 0x000fe40008000f00 */
[----:B0-----:R-:W-:Y:S01]  /*17c70*/  MOV R10, UR8 ;  /* 0x00000008000a7c02 */ /* 0x001fe20008000f00 */
[----:B---3--:R-:W-:-:S07]  /*17c80*/  IMAD.U32 R11, RZ, RZ, UR9 ;  /* 0x00000009ff0b7e24 */ /* 0x008fce000f8e00ff */
[----:B------:R-:W-:-:S07]  /*17c90*/  LEPC R20, `(.L_x_3865) ;  /* 0x000000001014794e */ /* 0x000fce0000000000 */
[----:B-1--4-:R-:W-:Y:S05]  /*17ca0*/  CALL.ABS.NOINC R2 ;  /* 0x0000000002007343 */ /* 0x012fea0003c00000 */
.L_x_3865:
        /* <DEDUP_REMOVED lines=8> */
[----:B------:R-:W-:Y:S01]  /*17d30*/  F2FP.F16.F32.PACK_AB R26, RZ, R26 ;  /* 0x0000001aff1a723e */ /* 0x000fe200000000ff */
[----:B------:R-:W-:Y:S06]  /*17d40*/  BRA.U !UP0, `(.L_x_3866) ;  /* 0x0000000108407547 */ /* 0x000fec000b800000 */
[----:B------:R-:W-:Y:S01]  /*17d50*/  MOV R0, 0x0 ;  /* 0x0000000000007802 */ /* 0x000fe20000000f00 */
[----:B------:R-:W3:Y:S01]  /*17d60*/  LDCU.64 UR4, c[0x4][0x590] ;  /* 0x0100b200ff0477ac */ /* 0x000ee20008000a00 */
[----:B------:R-:W-:Y:S02]  /*17d70*/  HFMA2 R8, -RZ, RZ, 0, 4.4763088226318359375e-05 ;  /* 0x000002efff087431 */ /* 0x000fe400000001ff */
[----:B------:R-:W-:Y:S01]  /*17d80*/  IMAD.MOV.U32 R12, RZ, RZ, 0x1 ;  /* 0x00000001ff0c7424 */ /* 0x000fe200078e00ff */
[----:B--2---:R2:W4:Y:S01]  /*17d90*/  LDC.64 R2, c[0x4][R0] ;  /* 0x0100000000027b82 */ /* 0x0045220000000a00 */
[----:B------:R-:W5:Y:S01]  /*17da0*/  LDCU.64 UR6, c[0x4][0x578] ;  /* 0x0100af00ff0677ac */ /* 0x000f620008000a00 */
[----:B------:R-:W-:Y:S01]  /*17db0*/  MOV R13, RZ ;  /* 0x000000ff000d7202 */ /* 0x000fe20000000f00 */
[----:B------:R-:W0:Y:S01]  /*17dc0*/  LDCU.64 UR8, c[0x4][0x1c8] ;  /* 0x01003900ff0877ac */ /* 0x000e220008000a00 */
[----:B---3--:R-:W-:Y:S02]  /*17dd0*/  MOV R4, UR4 ;  /* 0x0000000400047c02 */ /* 0x008fe40008000f00 */
[----:B------:R-:W-:-:S02]  /*17de0*/  MOV R5, UR5 ;  /* 0x0000000500057c02 */ /* 0x000fc40008000f00 */
[----:B-----5:R-:W-:Y:S01]  /*17df0*/  MOV R6, UR6 ;  /* 0x0000000600067c02 */ /* 0x020fe20008000f00 */
[----:B------:R-:W-:Y:S01]  /*17e00*/  IMAD.U32 R7, RZ, RZ, UR7 ;  /* 0x00000007ff077e24 */ /* 0x000fe2000f8e00ff */
[----:B0-----:R-:W-:Y:S02]  /*17e10*/  MOV R10, UR8 ;  /* 0x00000008000a7c02 */ /* 0x001fe40008000f00 */
[----:B--2---:R-:W-:-:S07]  /*17e20*/  MOV R11, UR9 ;  /* 0x00000009000b7c02 */ /* 0x004fce0008000f00 */
[----:B------:R-:W-:-:S07]  /*17e30*/  LEPC R20, `(.L_x_3866) ;  /* 0x000000001014794e */ /* 0x000fce0000000000 */
[----:B-1--4-:R-:W-:Y:S05]  /*17e40*/  CALL.ABS.NOINC R2 ;  /* 0x0000000002007343 */ /* 0x012fea0003c00000 */
.L_x_3866:
[----:B------:R-:W3:Y:S01]  /*17e50*/  LDCU.64 UR6, c[0x0][0x760] ;  /* 0x0000ec00ff0677ac */ /* 0x000ee20008000a00 */
[----:B------:R-:W4:Y:S01]  /*17e60*/  LDCU UR4, c[0x0][0x794] ;  /* 0x0000f280ff0477ac */ /* 0x000f220008000800 */
[----:B------:R-:W5:Y:S01]  /*17e70*/  LDCU UR5, c[0x0][0x380] ;  /* 0x00007000ff0577ac */ /* 0x000f620008000800 */
[----:B---3--:R-:W-:-:S04]  /*17e80*/  IADD3 R28, P0, PT, R28, UR6, RZ ;  /* 0x000000061c1c7c10 */ /* 0x008fc8000ff1e0ff */
[----:B------:R-:W-:Y:S01]  /*17e90*/  IADD3.X R29, PT, PT, RZ, UR7, RZ, P0, !PT ;  /* 0x00000007ff1d7c10 */ /* 0x000fe200087fe4ff */
[----:B----4-:R-:W-:Y:S01]  /*17ea0*/  UISETP.NE.AND UP0, UPT, UR4, 0x1, UPT ;  /* 0x000000010400788c */ /* 0x010fe2000bf05270 */
[----:B-----5:R-:W-:-:S03]  /*17eb0*/  FMUL.FTZ R27, R27, UR5 ;  /* 0x000000051b1b7c20 */ /* 0x020fc60008410000 */
[----:B------:R3:W-:Y:S02]  /*17ec0*/  STG.E.U16 desc[UR36][R28.64], R26 ;  /* 0x0000001a1c007986 */ /* 0x0007e4000c101524 */
[----:B------:R-:W-:-:S03]  /*17ed0*/  F2FP.F16.F32.PACK_AB R27, RZ, R27 ;  /* 0x0000001bff1b723e */ /* 0x000fc600000000ff */
[----:B------:R-:W-:Y:S05]  /*17ee0*/  BRA.U !UP0, `(.L_x_3867) ;  /* 0x0000000108407547 */ /* 0x000fea000b800000 */
[----:B------:R-:W-:Y:S01]  /*17ef0*/  MOV R0, 0x0 ;  /* 0x0000000000007802 */ /* 0x000fe20000000f00 */
[----:B------:R-:W4:Y:S01]  /*17f00*/  LDCU.64 UR4, c[0x4][0x590] ;  /* 0x0100b200ff0477ac */ /* 0x000f220008000a00 */
[----:B------:R-:W-:Y:S01]  /*17f10*/  HFMA2 R8, -RZ, RZ, 0, 4.4763088226318359375e-05 ;  /* 0x000002efff087431 */ /* 0x000fe200000001ff */
[----:B------:R-:W-:Y:S01]  /*17f20*/  MOV R12, 0x1 ;  /* 0x00000001000c7802 */ /* 0x000fe20000000f00 */
[----:B--2---:R2:W0:Y:S01]  /*17f30*/  LDC.64 R2, c[0x4][R0] ;  /* 0x0100000000027b82 */ /* 0x0044220000000a00 */
[----:B------:R-:W5:Y:S01]  /*17f40*/  LDCU.64 UR6, c[0x4][0x578] ;  /* 0x0100af00ff0677ac */ /* 0x000f620008000a00 */
[----:B------:R-:W-:Y:S01]  /*17f50*/  HFMA2 R13, -RZ, RZ, 0, 0 ;  /* 0x00000000ff0d7431 */ /* 0x000fe200000001ff */
[----:B------:R-:W1:Y:S01]  /*17f60*/  LDCU.64 UR8, c[0x4][0x1c8] ;  /* 0x01003900ff0877ac */ /* 0x000e620008000a00 */
[----:B----4-:R-:W-:Y:S01]  /*17f70*/  MOV R4, UR4 ;  /* 0x0000000400047c02 */ /* 0x010fe20008000f00 */
[----:B------:R-:W-:Y:S01]  /*17f80*/  IMAD.U32 R5, RZ, RZ, UR5 ;  /* 0x00000005ff057e24 */ /* 0x000fe2000f8e00ff */
[----:B-----5:R-:W-:-:S02]  /*17f90*/  MOV R6, UR6 ;  /* 0x0000000600067c02 */ /* 0x020fc40008000f00 */
[----:B------:R-:W-:Y:S02]  /*17fa0*/  MOV R7, UR7 ;  /* 0x0000000700077c02 */ /* 0x000fe40008000f00 */
[----:B-1----:R-:W-:Y:S01]  /*17fb0*/  MOV R10, UR8 ;  /* 0x00000008000a7c02 */ /* 0x002fe20008000f00 */
[----:B--2---:R-:W-:-:S07]  /*17fc0*/  IMAD.U32 R11, RZ, RZ, UR9 ;  /* 0x00000009ff0b7e24 */ /* 0x004fce000f8e00ff */
[----:B------:R-:W-:-:S07]  /*17fd0*/  LEPC R20, `(.L_x_3867) ;  /* 0x000000001014794e */ /* 0x000fce0000000000 */
[----:B0--3--:R-:W-:Y:S05]  /*17fe0*/  CALL.ABS.NOINC R2 ;  /* 0x0000000002007343 */ /* 0x009fea0003c00000 */
.L_x_3867:
[----:B------:R-:W4:Y:S02]  /*17ff0*/  LDCU.64 UR4, c[0x0][0x760] ;  /* 0x0000ec00ff0477ac */ /* 0x000f240008000a00 */
[----:B----4-:R-:W-:-:S05]  /*18000*/  IADD3 R22, P0, PT, R22, UR4, RZ ;  /* 0x0000000416167c10 */ /* 0x010fca000ff1e0ff */
[----:B------:R-:W-:-:S05]  /*18010*/  IMAD.X R23, RZ, RZ, UR5, P0 ;  /* 0x00000005ff177e24 */ /* 0x000fca00080e06ff */
[----:B------:R-:W-:Y:S01]  /*18020*/  STG.E.U16 desc[UR36][R22.64], R27 ;  /* 0x0000001b16007986 */ /* 0x000fe2000c101524 */
[----:B------:R-:W-:Y:S05]  /*18030*/  EXIT ;  /* 0x000000000000794d */ /* 0x000fea0003800000 */
.L_x_3862:
        /* <DEDUP_REMOVED lines=13> */
.L_x_3868:
        /* <DEDUP_REMOVED lines=23> */
.L_x_3870:
        /* <DEDUP_REMOVED lines=26> */
.L_x_3871:
        /* <DEDUP_REMOVED lines=26> */
.L_x_3872:
        /* <DEDUP_REMOVED lines=26> */
.L_x_3873:
[----:B------:R-:W4:Y:S02]  /*18760*/  LDCU.64 UR4, c[0x0][0x760] ;  /* 0x0000ec00ff0477ac */ /* 0x000f240008000a00 */
[----:B----4-:R-:W-:-:S05]  /*18770*/  IADD3 R22, P0, PT, R22, UR4, RZ ;  /* 0x0000000416167c10 */ /* 0x010fca000ff1e0ff */
[----:B------:R-:W-:-:S05]  /*18780*/  IMAD.X R23, RZ, RZ, UR5, P0 ;  /* 0x00000005ff177e24 */ /* 0x000fca00080e06ff */
[----:B------:R-:W-:Y:S01]  /*18790*/  STG.E.U16 desc[UR36][R22.64], R27 ;  /* 0x0000001b16007986 */ /* 0x000fe2000c101524 */
[----:B------:R-:W-:Y:S05]  /*187a0*/  EXIT ;  /* 0x000000000000794d */ /* 0x000fea0003800000 */
.L_x_3869:
[----:B------:R-:W-:Y:S04]  /*187b0*/  STG.E desc[UR36][R4.64], R24 ;  /* 0x0000001804007986 */ /* 0x000fe8000c101924 */
[----:B------:R-:W-:Y:S04]  /*187c0*/  STG.E desc[UR36][R4.64+0x4], R25 ;  /* 0x0000041904007986 */ /* 0x000fe8000c101924 */
[----:B------:R-:W-:Y:S04]  /*187d0*/  STG.E desc[UR36][R4.64+0x8], R26 ;  /* 0x0000081a04007986 */ /* 0x000fe8000c101924 */
[----:B------:R-:W-:Y:S01]  /*187e0*/  STG.E desc[UR36][R4.64+0xc], R27 ;  /* 0x00000c1b04007986 */ /* 0x000fe2000c101924 */
[----:B------:R-:W-:Y:S05]  /*187f0*/  EXIT ;  /* 0x000000000000794d */ /* 0x000fea0003800000 */
        .weak           $__internal_5_$__cuda_sm20_div_u64
        .type           $__internal_5_$__cuda_sm20_div_u64,@function
        .size           $__internal_5_$__cuda_sm20_div_u64,(.L_x_7237 - $__internal_5_$__cuda_sm20_div_u64)
$__internal_5_$__cuda_sm20_div_u64:
[----:B------:R-:W-:Y:S01]  /*18800*/  HFMA2 R15, -RZ, RZ, 0, 0 ;  /* 0x00000000ff0f7431 */ /* 0x000fe200000001ff */
[----:B------:R-:W-:-:S04]  /*18810*/  MOV R14, R3 ;  /* 0x00000003000e7202 */ /* 0x000fc80000000f00 */
        /* <DEDUP_REMOVED lines=21> */
[----:B------:R-:W-:Y:S01]  /*18970*/  IMAD.HI.U32 R10, R11, R13, RZ ;  /* 0x0000000d0b0a7227 */ /* 0x000fe200078e00ff */
[----:B------:R-:W-:-:S05]  /*18980*/  IADD3.X R8, PT, PT, RZ, ~R8, RZ, P0, !PT ;  /* 0x80000008ff087210 */ /* 0x000fca00007fe4ff */
[----:B------:R-:W-:-:S04]  /*18990*/  IMAD.WIDE.U32 R10, P0, R11, R8, R10 ;  /* 0x000000080b0a7225 */ /* 0x000fc8000780000a */
[C---:B------:R-:W-:Y:S02]  /*189a0*/  IMAD R14, R7.reuse, R8, RZ ;  /* 0x00000008070e7224 */ /* 0x040fe400078e02ff */
[----:B------:R-:W-:-:S04]  /*189b0*/  IMAD.HI.U32 R11, P1, R7, R13, R10 ;  /* 0x0000000d070b7227 */ /* 0x000fc8000782000a */
[----:B------:R-:W-:Y:S01]  /*189c0*/  IMAD.HI.U32 R8, R7, R8, RZ ;  /* 0x0000000807087227 */ /* 0x000fe200078e00ff */
[----:B------:R-:W-:-:S03]  /*189d0*/  IADD3 R11, P2, PT, R14, R11, RZ ;  /* 0x0000000b0e0b7210 */ /* 0x000fc60007f5e0ff */
[----:B------:R-:W-:Y:S02]  /*189e0*/  IMAD.X R7, R8, 0x1, R7, P0 ;  /* 0x0000000108077824 */ /* 0x000fe400000e0607 */
        /* <DEDUP_REMOVED lines=34> */
[----:B------:R-:W-:Y:S06]  /*18c10*/  RET.REL.NODEC R6 `(_ZN2at6native13reduce_kernelILi128ELi4ENS0_8ReduceOpIN3c104HalfENS0_7MeanOpsIS4_ffS4_EEjS4_Li4ELi8EEEEEvT1_) ;  /* 0xfffffe7006f87950 */ /* 0x000fec0003c3ffff */
.L_x_3874:
        /* <DEDUP_REMOVED lines=14> */
.L_x_7237:


//--------------------- .text._ZN2at6native13reduce_kernelILi512ELi1ENS0_8ReduceOpIN3c108BFloat16ENS0_10WelfordOpsIS4_fiN4cuda3std3__44pairIS4_S4_EEEEjS4_Li2ELi2EEEEEvT1_ --------------------------
	.section	.text._ZN2at6native13reduce_kernelILi512ELi1ENS0_8ReduceOpIN3c108BFloat16ENS0_10WelfordOpsIS4_fiN4cuda3std3__44pairIS4_S4_EEEEjS4_Li2ELi2EEEEEvT1_,"ax",@progbits
	.align	128
        .global         _ZN2at6native13reduce_kernelILi512ELi1ENS0_8ReduceOpIN3c108BFloat16ENS0_10WelfordOpsIS4_fiN4cuda3std3__44pairIS4_S4_EEEEjS4_Li2ELi2EEEEEvT1_
        .type           _ZN2at6native13reduce_kernelILi512ELi1ENS0_8ReduceOpIN3c108BFloat16ENS0_10WelfordOpsIS4_fiN4cuda3std3__44pairIS4_S4_EEEEjS4_Li2ELi2EEEEEvT1_,@function
        .size           _ZN2at6native13reduce_kernelILi512ELi1ENS0_8ReduceOpIN3c108BFloat16ENS0_10WelfordOpsIS4_fiN4cuda3std3__44pairIS4_S4_EEEEjS4_Li2ELi2EEEEEvT1_,(.L_x_7238 - _ZN2at6native13reduce_kernelILi512ELi1ENS0_8ReduceOpIN3c108BFloat16ENS0_10WelfordOpsIS4_fiN4cuda3std3__44pairIS4_S4_EEEEjS4_Li2ELi2EEEEEvT1_)
        .other          _ZN2at6native13reduce_kernelILi512ELi1ENS0_8ReduceOpIN3c108BFloat16ENS0_10WelfordOpsIS4_fiN4cuda3std3__44pairIS4_S4_EEEEjS4_Li2ELi2EEEEEvT1_,@"STO_CUDA_ENTRY STV_DEFAULT"
_ZN2at6native13reduce_kernelILi512ELi1ENS0_8ReduceOpIN3c108BFloat16ENS0_10WelfordOpsIS4_fiN4cuda3std3__44pairIS4_S4_EEEEjS4_Li2ELi2EEEEEvT1_:
.text._ZN2at6native13reduce_kernelILi512ELi1ENS0_8ReduceOpIN3c108BFloat16ENS0_10WelfordOpsIS4_fiN4cuda3std3__44pairIS4_S4_EEEEjS4_Li2ELi2EEEEEvT1_:
        /* <DEDUP_REMOVED lines=295> */
.L_x_3875:
[----:B------:R-:W0:Y:S01]  /*1270*/  LDCU UR5, c[0x0][0x39c] ;  /* 0x00007380ff0577ac */ /* 0x000e220008000800 */
[----:B------:R-:W-:Y:S01]  /*1280*/  BSSY.RECONVERGENT B0, `(.L_x_3876) ;  /* 0x0000603000007945 */ /* 0x000fe20003800200 */
[----:B------:R-:W-:Y:S02]  /*1290*/  CS2R R10, SRZ ;  /* 0x00000000000a7805 */ /* 0x000fe4000001ff00 */
[----:B------:R-:W-:Y:S01]  /*12a0*/  CS2R R8, SRZ ;  /* 0x0000000000087805 */ /* 0x000fe2000001ff00 */
        /* <DEDUP_REMOVED lines=16> */
[----:B------:R-:W-:Y:S01]  /*13b0*/  LOP3.LUT P0, RZ, R8, 0x2, RZ, 0xc0, !PT ;  /* 0x0000000208ff7812 */ /* 0x000fe2000780c0ff */
[----:B------:R-:W-:Y:S05]  /*13c0*/  BSSY.RECONVERGENT B1, `(.L_x_3879) ;  /* 0x0000022000017945 */ /* 0x000fea0003800200 */
[----:B------:R-:W2:Y:S08]  /*13d0*/  LDC R19, c[0x0][0x38c] ;  /* 0x0000e300ff137b82 */ /* 0x000eb00000000800 */
[----:B------:R-:W3:Y:S01]  /*13e0*/  LDC R16, c[0x0][0x390] ;  /* 0x0000e400ff107b82 */ /* 0x000ee20000000800 */
[----:B-1----:R-:W-:-:S07]  /*13f0*/  MOV R6, UR4 ;  /* 0x0000000400067c02 */ /* 0x002fce0008000f00 */
[----:B------:R-:W1:Y:S01]  /*1400*/  LDC R21, c[0x0][0x394] ;  /* 0x0000e500ff157b82 */ /* 0x000e620000000800 */
[----:B0-----:R-:W-:Y:S01]  /*1410*/  IMAD.MOV.U32 R14, RZ, RZ, R17 ;  /* 0x000000ffff0e7224 */ /* 0x001fe200078e0011 */
[----:B--2---:R-:W-:Y:S01]  /*1420*/  MOV R18, R19 ;  /* 0x0000001300127202 */ /* 0x004fe20000000f00 */
[----:B---3--:R-:W-:Y:S01]  /*1430*/  IMAD.MOV.U32 R10, RZ, RZ, R16 ;  /* 0x000000ffff0a7224 */ /* 0x008fe200078e0010 */
[----:B-1----:R-:W-:Y:S01]  /*1440*/  MOV R20, R21 ;  /* 0x0000001500147202 */ /* 0x002fe20000000f00 */
[----:B------:R-:W-:Y:S06]  /*1450*/  @!P0 BRA `(.L_x_3880) ;  /* 0x0000000000608947 */ /* 0x000fec0003800000 */
[----:B------:R-:W-:Y:S01]  /*1460*/  ISETP.NE.AND P0, PT, R3, 0x1, PT ;  /* 0x000000010300780c */ /* 0x000fe20003f05270 */
[----:B------:R-:W-:Y:S01]  /*1470*/  BSSY.RECONVERGENT B2, `(.L_x_3881) ;  /* 0x0000013000027945 */ /* 0x000fe20003800200 */
[----:B------:R-:W-:-:S11]  /*1480*/  IADD3 R8, P1, PT, R4, 0x2, RZ ;  /* 0x0000000204087810 */ /* 0x000fd60007f3e0ff */
[----:B------:R-:W-:Y:S05]  /*1490*/  @P0 BRA `(.L_x_3882) ;  /* 0x0000000000400947 */ /* 0x000fea0003800000 */
[----:B------:R-:W-:Y:S02]  /*14a0*/  ISETP.NE.AND P0, PT, RZ, UR21, PT ;  /* 0x00000015ff007c0c */ /* 0x000fe4000bf05270 */
[----:B------:R-:W-:-:S13]  /*14b0*/  ISETP.NE.AND P2, PT, R2, RZ, PT ;  /* 0x000000ff0200720c */ /* 0x000fda0003f45270 */
[----:B------:R-:W-:Y:S05]  /*14c0*/  @P0 BRA P2, `(.L_x_3882) ;  /* 0x0000000000340947 */ /* 0x000fea0001000000 */
[----:B------:R-:W-:-:S04]  /*14d0*/  ISETP.NE.AND P0, PT, RZ, UR22, PT ;  /* 0x00000016ff007c0c */ /* 0x000fc8000bf05270 */
[----:B------:R-:W-:-:S13]  /*14e0*/  ISETP.NE.AND P0, PT, R15, RZ, P0 ;  /* 0x000000ff0f00720c */ /* 0x000fda0000705270 */
[----:B------:R-:W2:Y:S01]  /*14f0*/  @!P0 LDG.E.U16 R9, desc[UR36][R4.64] ;  /* 0x0000002404098981 */ /* 0x000ea2000c1e1500 */
[----:B------:R-:W0:Y:S08]  /*1500*/  @!P0 LDC R11, c[0x0][0x390] ;  /* 0x0000e400ff0b8b82 */ /* 0x000e300000000800 */
[----:B------:R-:W1:Y:S01]  /*1510*/  @!P0 LDC.64 R6, c[0x0][0x388] ;  /* 0x0000e200ff068b82 */ /* 0x000e620000000a00 */
[----:B0-----:R-:W-:-:S04]  /*1520*/  @!P0 IADD3 R16, PT, PT, R11, 0x1, RZ ;  /* 0x000000010b108810 */ /* 0x001fc80007ffe0ff */
[----:B------:R-:W-:-:S04]  /*1530*/  @!P0 I2FP.F32.S32 R21, R16 ;  /* 0x0000001000158245 */ /* 0x000fc80000201400 */
[----:B------:R-:W0:Y:S01]  /*1540*/  @!P0 MUFU.RCP R22, R21 ;  /* 0x0000001500168308 */ /* 0x000e220000001000 */
[----:B--2---:R-:W-:-:S05]  /*1550*/  @!P0 SHF.L.U32 R9, R9, 0x10, RZ ;  /* 0x0000001009098819 */ /* 0x004fca00000006ff */
[----:B-1----:R-:W-:-:S04]  /*1560*/  @!P0 FADD.FTZ R11, R9, -R6 ;  /* 0x80000006090b8221 */ /* 0x002fc80000010000 */
[----:B0-----:R-:W-:-:S04]  /*1570*/  @!P0 FFMA.FTZ R17, R11, R22, R6 ;  /* 0x000000160b118223 */ /* 0x001fc80000010006 */
[----:B------:R-:W-:-:S04]  /*1580*/  @!P0 FADD.FTZ R6, R9, -R17 ;  /* 0x8000001109068221 */ /* 0x000fc80000010000 */
[----:B------:R-:W-:-:S07]  /*1590*/  @!P0 FFMA.FTZ R19, R11, R6, R7 ;  /* 0x000000060b138223 */ /* 0x000fce0000010007 */
.L_x_3882:
[----:B------:R-:W-:Y:S05]  /*15a0*/  BSYNC.RECONVERGENT B2 ;  /* 0x0000000000027941 */ /* 0x000fea0003800200 */
.L_x_3881:
[----:B------:R-:W-:Y:S01]  /*15b0*/  VIADD R6, R0, 0xffffffff ;  /* 0xffffffff00067836 */ /* 0x000fe20000000000 */
[----:B------:R-:W-:Y:S02]  /*15c0*/  IADD3.X R5, PT, PT, RZ, R5, RZ, P1, !PT ;  /* 0x00000005ff057210 */ /* 0x000fe40000ffe4ff */
[----:B------:R-:W-:-:S07]  /*15d0*/  MOV R4, R8 ;  /* 0x0000000800047202 */ /* 0x000fce0000000f00 */
.L_x_3880:
[----:B------:R-:W-:Y:S05]  /*15e0*/  BSYNC.RECONVERGENT B1 ;  /* 0x0000000000017941 */ /* 0x000fea0003800200 */
.L_x_3879:
[----:B------:R-:W-:Y:S01]  /*15f0*/  LEA R7, R27, 0x1, 0x1 ;  /* 0x000000011b077811 */ /* 0x000fe200078e08ff */
[----:B------:R-:W-:Y:S03]  /*1600*/  BSSY.RECONVERGENT B1, `(.L_x_3883) ;  /* 0x000001e000017945 */ /* 0x000fe60003800200 */
[----:B------:R-:W-:-:S13]  /*1610*/  ISETP.GE.U32.AND P0, PT, R7, R6, PT ;  /* 0x000000060700720c */ /* 0x000fda0003f06070 */
[----:B------:R-:W-:Y:S05]  /*1620*/  @P0 BRA `(.L_x_3884) ;  /* 0x00000000006c0947 */ /* 0x000fea0003800000 */
[----:B------:R-:W-:Y:S01]  /*1630*/  BSSY.RECONVERGENT B2, `(.L_x_3885) ;  /* 0x0000019000027945 */ /* 0x000fe20003800200 */
.L_x_3886:
[----:B------:R-:W-:Y:S01]  /*1640*/  IMAD.WIDE.U32 R8, R27, 0x4, R4 ;  /* 0x000000041b087825 */ /* 0x000fe200078e0004 */
[----:B------:R-:W0:Y:S05]  /*1650*/  LDCU UR4, c[0x0][0x3a4] ;  /* 0x00007480ff0477ac */ /* 0x000e2a0008000800 */
[----:B------:R-:W2:Y:S01]  /*1660*/  LDG.E R8, desc[UR36][R8.64] ;  /* 0x0000002408087981 */ /* 0x000ea2000c1e1900 */
[----:B------:R-:W-:Y:S01]  /*1670*/  VIADD R16, R16, 0x1 ;  /* 0x0000000110107836 */ /* 0x000fe20000000000 */
[----:B------:R-:W-:-:S04]  /*1680*/  IADD3 R10, PT, PT, R10, 0x1, RZ ;  /* 0x000000010a0a7810 */ /* 0x000fc80007ffe0ff */
[----:B------:R-:W-:Y:S02]  /*1690*/  I2FP.F32.S32 R21, R16 ;  /* 0x0000001000157245 */ /* 0x000fe40000201400 */
[----:B------:R-:W-:Y:S02]  /*16a0*/  I2FP.F32.S32 R7, R10 ;  /* 0x0000000a00077245 */ /* 0x000fe40000201400 */
[----:B------:R-:W1:Y:S01]  /*16b0*/  MUFU.RCP R22, R21 ;  /* 0x0000001500167308 */ /* 0x000e620000001000 */
[----:B0-----:R-:W-:-:S04]  /*16c0*/  IADD3 R27, PT, PT, R27, UR4, RZ ;  /* 0x000000041b1b7c10 */ /* 0x001fc8000fffe0ff */
[----:B------:R-:W-:-:S03]  /*16d0*/  LEA R23, R27, 0x1, 0x1 ;  /* 0x000000011b177811 */ /* 0x000fc600078e08ff */
[----:B------:R-:W0:Y:S01]  /*16e0*/  MUFU.RCP R24, R7 ;  /* 0x0000000700187308 */ /* 0x000e220000001000 */
[----:B------:R-:W-:Y:S02]  /*16f0*/  ISETP.GE.U32.AND P0, PT, R23, R6, PT ;  /* 0x000000061700720c */ /* 0x000fe40003f06070 */
[C---:B--2---:R-:W-:Y:S02]  /*1700*/  PRMT R0, R8.reuse, 0x7632, R0 ;  /* 0x0000763208007816 */ /* 0x044fe40000000000 */
[----:B------:R-:W-:-:S03]  /*1710*/  SHF.L.U32 R20, R8, 0x10, RZ ;  /* 0x0000001008147819 */ /* 0x000fc600000006ff */
[----:B------:R-:W-:Y:S02]  /*1720*/  IMAD.U32 R11, R0, 0x10000, RZ ;  /* 0x00010000000b7824 */ /* 0x000fe400078e00ff */
[--C-:B------:R-:W-:Y:S02]  /*1730*/  FADD.FTZ R0, R20, -R17.reuse ;  /* 0x8000001114007221 */ /* 0x100fe40000010000 */
[--C-:B------:R-:W-:Y:S02]  /*1740*/  FADD.FTZ R9, R11, -R14.reuse ;  /* 0x8000000e0b097221 */ /* 0x100fe40000010000 */
[----:B-1----:R-:W-:Y:S02]  /*1750*/  FFMA.FTZ R17, R0, R22, R17 ;  /* 0x0000001600117223 */ /* 0x002fe40000010011 */
[----:B0-----:R-:W-:Y:S02]  /*1760*/  FFMA.FTZ R14, R9, R24, R14 ;  /* 0x00000018090e7223 */ /* 0x001fe4000001000e */
[----:B------:R-:W-:-:S02]  /*1770*/  FADD.FTZ R20, R20, -R17 ;  /* 0x8000001114147221 */ /* 0x000fc40000010000 */
[----:B------:R-:W-:Y:S02]  /*1780*/  FADD.FTZ R11, R11, -R14 ;  /* 0x8000000e0b0b7221 */ /* 0x000fe40000010000 */
[----:B------:R-:W-:Y:S02]  /*1790*/  FFMA.FTZ R19, R0, R20, R19 ;  /* 0x0000001400137223 */ /* 0x000fe40000010013 */
[----:B------:R-:W-:Y:S01]  /*17a0*/  FFMA.FTZ R18, R9, R11, R18 ;  /* 0x0000000b09127223 */ /* 0x000fe20000010012 */
[----:B------:R-:W-:Y:S06]  /*17b0*/  @!P0 BRA `(.L_x_3886) ;  /* 0xfffffffc00a08947 */ /* 0x000fec000383ffff */
[----:B------:R-:W-:Y:S05]  /*17c0*/  BSYNC.RECONVERGENT B2 ;  /* 0x0000000000027941 */ /* 0x000fea0003800200 */
.L_x_3885:
[----:B------:R-:W-:-:S07]  /*17d0*/  MOV R20, R7 ;  /* 0x0000000700147202 */ /* 0x000fce0000000f00 */
.L_x_3884:
[----:B------:R-:W-:Y:S05]  /*17e0*/  BSYNC.RECONVERGENT B1 ;  /* 0x0000000000017941 */ /* 0x000fea0003800200 */
.L_x_3883:
[----:B------:R-:W-:Y:S01]  /*17f0*/  ISETP.NE.AND P1, PT, RZ, UR22, PT ;  /* 0x00000016ff007c0c */ /* 0x000fe2000bf25270 */
[----:B------:R-:W-:Y:S01]  /*1800*/  BSSY.RECONVERGENT B1, `(.L_x_3887) ;  /* 0x0000014000017945 */ /* 0x000fe20003800200 */
[----:B------:R-:W-:Y:S02]  /*1810*/  ISETP.NE.AND P0, PT, RZ, UR21, PT ;  /* 0x00000015ff007c0c */ /* 0x000fe4000bf05270 */
[----:B------:R-:W-:Y:S02]  /*1820*/  ISETP.NE.AND P1, PT, R15, RZ, P1 ;  /* 0x000000ff0f00720c */ /* 0x000fe40000f25270 */
[----:B------:R-:W-:-:S04]  /*1830*/  ISETP.NE.AND P0, PT, R2, RZ, P0 ;  /* 0x000000ff0200720c */ /* 0x000fc80000705270 */
[----:B------:R-:W-:-:S13]  /*1840*/  PLOP3.LUT P0, PT, P0, P1, PT, 0xf8, 0x8f ;  /* 0x00000000008f781c */ /* 0x000fda0000703f70 */
[----:B------:R-:W-:Y:S05]  /*1850*/  @P0 BRA `(.L_x_3888) ;  /* 0x0000000000380947 */ /* 0x000fea0003800000 */
[----:B------:R-:W-:-:S05]  /*1860*/  LOP3.LUT R0, R6, 0xfffffffe, RZ, 0xc0, !PT ;  /* 0xfffffffe06007812 */ /* 0x000fca00078ec0ff */
[----:B------:R-:W-:-:S05]  /*1870*/  IMAD.IADD R7, R0, 0x1, R3 ;  /* 0x0000000100077824 */ /* 0x000fca00078e0203 */
[----:B------:R-:W-:-:S13]  /*1880*/  ISETP.GE.U32.AND P0, PT, R7, R6, PT ;  /* 0x000000060700720c */ /* 0x000fda0003f06070 */
[----:B------:R-:W-:Y:S05]  /*1890*/  @P0 BRA `(.L_x_3888) ;  /* 0x0000000000280947 */ /* 0x000fea0003800000 */
[----:B------:R-:W-:-:S06]  /*18a0*/  IMAD.WIDE R4, R7, 0x2, R4 ;  /* 0x0000000207047825 */ /* 0x000fcc00078e0204 */
[----:B------:R-:W2:Y:S01]  /*18b0*/  LDG.E.U16 R4, desc[UR36][R4.64] ;  /* 0x0000002404047981 */ /* 0x000ea2000c1e1500 */
[----:B------:R-:W-:-:S04]  /*18c0*/  IADD3 R16, PT, PT, R16, 0x1, RZ ;  /* 0x0000000110107810 */ /* 0x000fc80007ffe0ff */
[----:B------:R-:W-:-:S04]  /*18d0*/  I2FP.F32.S32 R21, R16 ;  /* 0x0000001000157245 */ /* 0x000fc80000201400 */
[----:B------:R-:W0:Y:S01]  /*18e0*/  MUFU.RCP R7, R21 ;  /* 0x0000001500077308 */ /* 0x000e220000001000 */
[----:B--2---:R-:W-:-:S05]  /*18f0*/  SHF.L.U32 R0, R4, 0x10, RZ ;  /* 0x0000001004007819 */ /* 0x004fca00000006ff */
[----:B------:R-:W-:-:S04]  /*1900*/  FADD.FTZ R6, -R17, R0 ;  /* 0x0000000011067221 */ /* 0x000fc80000010100 */
[----:B0-----:R-:W-:-:S04]  /*1910*/  FFMA.FTZ R17, R6, R7, R17 ;  /* 0x0000000706117223 */ /* 0x001fc80000010011 */
[----:B------:R-:W-:-:S04]  /*1920*/  FADD.FTZ R0, R0, -R17 ;  /* 0x8000001100007221 */ /* 0x000fc80000010000 */
[----:B------:R-:W-:-:S07]  /*1930*/  FFMA.FTZ R19, R6, R0, R19 ;  /* 0x0000000006137223 */ /* 0x000fce0000010013 */
.L_x_3888:
[----:B------:R-:W-:Y:S05]  /*1940*/  BSYNC.RECONVERGENT B1 ;  /* 0x0000000000017941 */ /* 0x000fea0003800200 */
.L_x_3887:
[----:B------:R-:W-:Y:S01]  /*1950*/  FSETP.NEU.FTZ.AND P0, PT, R21, RZ, PT ;  /* 0x000000ff1500720b */ /* 0x000fe20003f1d000 */
[----:B------:R-:W-:Y:S01]  /*1960*/  IMAD.MOV.U32 R11, RZ, RZ, R20 ;  /* 0x000000ffff0b7224 */ /* 0x000fe200078e0014 */
[----:B------:R-:W-:Y:S02]  /*1970*/  MOV R9, R18 ;  /* 0x0000001200097202 */ /* 0x000fe40000000f00 */
[----:B------:R-:W-:-:S09]  /*1980*/  MOV R8, R14 ;  /* 0x0000000e00087202 */ /* 0x000fd20000000f00 */
[----:B------:R-:W-:Y:S05]  /*1990*/  @!P0 BRA `(.L_x_3877) ;  /* 0x0000005800448947 */ /* 0x000fea0003800000 */
[----:B------:R-:W-:Y:S01]  /*19a0*/  FSETP.NEU.FTZ.AND P0, PT, R20, RZ, PT ;  /* 0x000000ff1400720b */ /* 0x000fe20003f1d000 */
[----:B------:R-:W-:Y:S01]  /*19b0*/  IMAD.MOV.U32 R10, RZ, RZ, R16 ;  /* 0x000000ffff0a7224 */ /* 0x000fe200078e0010 */
[----:B------:R-:W-:Y:S01]  /*19c0*/  MOV R11, R21 ;  /* 0x00000015000b7202 */ /* 0x000fe20000000f00 */
[----:B------:R-:W-:Y:S01]  /*19d0*/  IMAD.MOV.U32 R8, RZ, RZ, R17 ;  /* 0x000000ffff087224 */ /* 0x000fe200078e0011 */
[----:B------:R-:W-:-:S09]  /*19e0*/  MOV R9, R19 ;  /* 0x0000001300097202 */ /* 0x000fd20000000f00 */
[----:B------:R-:W-:Y:S05]  /*19f0*/  @!P0 BRA `(.L_x_3877) ;  /* 0x00000058002c8947 */ /* 0x000fea0003800000 */
[----:B------:R-:W-:Y:S01]  /*1a00*/  FADD.FTZ R11, R21, R20 ;  /* 0x00000014150b7221 */ /* 0x000fe20000010000 */
[----:B------:R-:W-:Y:S01]  /*1a10*/  FADD.FTZ R8, -R17, R14 ;  /* 0x0000000e11087221 */ /* 0x000fe20000010100 */
[----:B------:R-:W-:Y:S01]  /*1a20*/  FADD.FTZ R18, R19, R18 ;  /* 0x0000001213127221 */ /* 0x000fe20000010000 */
[----:B------:R-:W-:Y:S01]  /*1a30*/  MOV R10, 0xffffffff ;  /* 0xffffffff000a7802 */ /* 0x000fe20000000f00 */
[----:B------:R-:W0:Y:S01]  /*1a40*/  MUFU.RCP R9, R11 ;  /* 0x0000000b00097308 */ /* 0x000e220000001000 */
[----:B------:R-:W-:-:S04]  /*1a50*/  FMUL.FTZ R0, R8, R8 ;  /* 0x0000000808007220 */ /* 0x000fc80000410000 */
[----:B------:R-:W-:Y:S01]  /*1a60*/  FMUL.FTZ R0, R0, R21 ;  /* 0x0000001500007220 */ /* 0x000fe20000410000 */
[----:B0-----:R-:W-:-:S04]  /*1a70*/  FMUL.FTZ R9, R9, R20 ;  /* 0x0000001409097220 */ /* 0x001fc80000410000 */
[----:B------:R-:W-:Y:S01]  /*1a80*/  FFMA.FTZ R8, R8, R9, R17 ;  /* 0x0000000908087223 */ /* 0x000fe20000010011 */
[----:B------:R-:W-:Y:S01]  /*1a90*/  FFMA.FTZ R9, R9, R0, R18 ;  /* 0x0000000009097223 */ /* 0x000fe20000010012 */
[----:B------:R-:W-:Y:S06]  /*1aa0*/  BRA `(.L_x_3877) ;  /* 0x0000005800007947 */ /* 0x000fec0003800000 */
.L_x_3878:
[----:B------:R-:W0:Y:S08]  /*1ab0*/  LDC R11, c[0x0][0x508] ;  /* 0x00014200ff0b7b82 */ /* 0x000e300000000800 */
[----:B------:R-:W1:Y:S01]  /*1ac0*/  LDC R15, c[0x0][0x3d8] ;  /* 0x0000f600ff0f7b82 */ /* 0x000e620000000800 */
[----:B0-----:R-:W-:-:S04]  /*1ad0*/  SHF.R.U32.HI R11, RZ, 0x1, R11 ;  /* 0x00000001ff0b7819 */ /* 0x001fc8000001160b */
[----:B------:R-:W-:-:S04]  /*1ae0*/  ISETP.NE.AND P0, PT, R11, 0x1, PT ;  /* 0x000000010b00780c */ /* 0x000fc80003f05270 */
[----:B-1----:R-:W-:-:S13]  /*1af0*/  ISETP.NE.OR P0, PT, R15, 0x1, P0 ;  /* 0x000000010f00780c */ /* 0x002fda0000705670 */
[----:B------:R-:W-:Y:S05]  /*1b00*/  @P0 BRA `(.L_x_3889) ;  /* 0x00000004007c0947 */ /* 0x000fea0003800000 */
[----:B------:R-:W0:Y:S01]  /*1b10*/  LDC R8, c[0x0][0x3a4] ;  /* 0x0000e900ff087b82 */ /* 0x000e220000000800 */
[----:B------:R-:W1:Y:S01]  /*1b20*/  LDCU.64 UR4, c[0x0][0x390] ;  /* 0x00007200ff0477ac */ /* 0x000e620008000a00 */
[----:B------:R-:W-:Y:S06]  /*1b30*/  BSSY.RECONVERGENT B1, `(.L_x_3890) ;  /* 0x0000025000017945 */ /* 0x000fec0003800200 */
[----:B------:R-:W2:Y:S08]  /*1b40*/  LDC R14, c[0x0][0x388] ;  /* 0x0000e200ff0e7b82 */ /* 0x000eb00000000800 */
[----:B------:R-:W3:Y:S01]  /*1b50*/  LDC R16, c[0x0][0x38c] ;  /* 0x0000e300ff107b82 */ /* 0x000ee20000000800 */
[----:B-1----:R-:W-:Y:S01]  /*1b60*/  IMAD.U32 R18, RZ, RZ, UR5 ;  /* 0x00000005ff127e24 */ /* 0x002fe2000f8e00ff */
[----:B------:R-:W-:-:S02]  /*1b70*/  MOV R10, UR4 ;  /* 0x00000004000a7c02 */ /* 0x000fc40008000f00 */
[----:B0-----:R-:W-:-:S04]  /*1b80*/  IADD3 R7, PT, PT, R27, R8, RZ ;  /* 0x000000081b077210 */ /* 0x001fc80007ffe0ff */
[----:B------:R-:W-:Y:S02]  /*1b90*/  ISETP.GE.U32.AND P0, PT, R7, R0, PT ;  /* 0x000000000700720c */ /* 0x000fe40003f06070 */
[----:B--2---:R-:W-:Y:S01]  /*1ba0*/  MOV R15, R14 ;  /* 0x0000000e000f7202 */ /* 0x004fe20000000f00 */
[----:B---3--:R-:W-:-:S10]  /*1bb0*/  IMAD.MOV.U32 R17, RZ, RZ, R16 ;  /* 0x000000ffff117224 */ /* 0x008fd400078e0010 */
[----:B------:R-:W-:Y:S05]  /*1bc0*/  @P0 BRA `(.L_x_3891) ;  /* 0x00000000006c0947 */ /* 0x000fea0003800000 */
[----:B------:R-:W-:Y:S01]  /*1bd0*/  BSSY.RECONVERGENT B2, `(.L_x_3892) ;  /* 0x0000017000027945 */ /* 0x000fe20003800200 */
.L_x_3893:
[C---:B------:R-:W-:Y:S01]  /*1be0*/  IADD3 R9, PT, PT, R27.reuse, R8, RZ ;  /* 0x000000081b097210 */ /* 0x040fe20007ffe0ff */
[----:B------:R-:W-:-:S04]  /*1bf0*/  IMAD.WIDE.U32 R18, R27, 0x2, R4 ;  /* 0x000000021b127825 */ /* 0x000fc800078e0004 */
[C---:B------:R-:W-:Y:S02]  /*1c00*/  IMAD.WIDE.U32 R6, R9.reuse, 0x2, R4 ;  /* 0x0000000209067825 */ /* 0x040fe400078e0004 */
[----:B------:R-:W2:Y:S04]  /*1c10*/  LDG.E.U16 R18, desc[UR36][R18.64] ;  /* 0x0000002412127981 */ /* 0x000ea8000c1e1500 */
[----:B------:R-:W3:Y:S01]  /*1c20*/  LDG.E.U16 R6, desc[UR36][R6.64] ;  /* 0x0000002406067981 */ /* 0x000ee2000c1e1500 */
[----:B------:R-:W-:Y:S02]  /*1c30*/  IADD3 R10, PT, PT, R10, 0x1, RZ ;  /* 0x000000010a0a7810 */ /* 0x000fe40007ffe0ff */
[----:B------:R-:W-:Y:S02]  /*1c40*/  IADD3 R27, PT, PT, R9, R8, RZ ;  /* 0x00000008091b7210 */ /* 0x000fe40007ffe0ff */
[----:B------:R-:W-:-:S03]  /*1c50*/  I2FP.F32.S32 R23, R10 ;  /* 0x0000000a00177245 */ /* 0x000fc60000201400 */
[----:B------:R-:W-:Y:S01]  /*1c60*/  IMAD.IADD R21, R27, 0x1, R8 ;  /* 0x000000011b157824 */ /* 0x000fe200078e0208 */
[----:B------:R-:W0:Y:S04]  /*1c70*/  MUFU.RCP R24, R23 ;  /* 0x0000001700187308 */ /* 0x000e280000001000 */
[----:B------:R-:W-:Y:S01]  /*1c80*/  ISETP.GE.U32.AND P0, PT, R21, R0, PT ;  /* 0x000000001500720c */ /* 0x000fe20003f06070 */
[----:B--2---:R-:W-:Y:S01]  /*1c90*/  IMAD.U32 R11, R18, 0x10000, RZ ;  /* 0x00010000120b7824 */ /* 0x004fe200078e00ff */
[----:B---3--:R-:W-:-:S03]  /*1ca0*/  SHF.L.U32 R20, R6, 0x10, RZ ;  /* 0x0000001006147819 */ /* 0x008fc600000006ff */
[--C-:B------:R-:W-:Y:S02]  /*1cb0*/  FADD.FTZ R9, R11, -R14.reuse ;  /* 0x8000000e0b097221 */ /* 0x100fe40000010000 */
[--C-:B------:R-:W-:Y:S02]  /*1cc0*/  FADD.FTZ R22, R20, -R15.reuse ;  /* 0x8000000f14167221 */ /* 0x100fe40000010000 */
[-C--:B0-----:R-:W-:Y:S02]  /*1cd0*/  FFMA.FTZ R14, R9, R24.reuse, R14 ;  /* 0x00000018090e7223 */ /* 0x081fe4000001000e */
[----:B------:R-:W-:Y:S02]  /*1ce0*/  FFMA.FTZ R15, R22, R24, R15 ;  /* 0x00000018160f7223 */ /* 0x000fe4000001000f */
[----:B------:R-:W-:Y:S02]  /*1cf0*/  FADD.FTZ R11, R11, -R14 ;  /* 0x8000000e0b0b7221 */ /* 0x000fe40000010000 */
[----:B------:R-:W-:-:S02]  /*1d00*/  FADD.FTZ R20, R20, -R15 ;  /* 0x8000000f14147221 */ /* 0x000fc40000010000 */
[----:B------:R-:W-:Y:S02]  /*1d10*/  FFMA.FTZ R16, R9, R11, R16 ;  /* 0x0000000b09107223 */ /* 0x000fe40000010010 */
[----:B------:R-:W-:Y:S01]  /*1d20*/  FFMA.FTZ R17, R22, R20, R17 ;  /* 0x0000001416117223 */ /* 0x000fe20000010011 */
[----:B------:R-:W-:Y:S06]  /*1d30*/  @!P0 BRA `(.L_x_3893) ;  /* 0xfffffffc00a88947 */ /* 0x000fec000383ffff */
[----:B------:R-:W-:Y:S05]  /*1d40*/  BSYNC.RECONVERGENT B2 ;  /* 0x0000000000027941 */ /* 0x000fea0003800200 */
.L_x_3892:
[----:B------:R-:W-:Y:S02]  /*1d50*/  PRMT R7, R18, 0x7610, R7 ;  /* 0x0000761012077816 */ /* 0x000fe40000000007 */
[----:B------:R-:W-:Y:S02]  /*1d60*/  PRMT R9, R6, 0x7610, R9 ;  /* 0x0000761006097816 */ /* 0x000fe40000000009 */
[----:B------:R-:W-:-:S07]  /*1d70*/  MOV R18, R23 ;  /* 0x0000001700127202 */ /* 0x000fce0000000f00 */
.L_x_3891:
[----:B------:R-:W-:Y:S05]  /*1d80*/  BSYNC.RECONVERGENT B1 ;  /* 0x0000000000017941 */ /* 0x000fea0003800200 */
.L_x_3890:
[----:B------:R-:W-:Y:S01]  /*1d90*/  ISETP.GE.U32.AND P0, PT, R27, R0, PT ;  /* 0x000000001b00720c */ /* 0x000fe20003f06070 */
[----:B------:R-:W-:Y:S01]  /*1da0*/  BSSY.RECONVERGENT B1, `(.L_x_3894) ;  /* 0x000000a000017945 */ /* 0x000fe20003800200 */
[----:B------:R-:W-:Y:S01]  /*1db0*/  MOV R19, R18 ;  /* 0x0000001200137202 */ /* 0x000fe20000000f00 */
[----:B------:R-:W-:-:S10]  /*1dc0*/  IMAD.MOV.U32 R20, RZ, RZ, R10 ;  /* 0x000000ffff147224 */ /* 0x000fd400078e000a */
[----:B------:R-:W-:Y:S05]  /*1dd0*/  @P0 BRA `(.L_x_3895) ;  /* 0x0000000000180947 */ /* 0x000fea0003800000 */
[C---:B------:R-:W-:Y:S01]  /*1de0*/  IADD3 R11, PT, PT, R27.reuse, R8, RZ ;  /* 0x000000081b0b7210 */ /* 0x040fe20007ffe0ff */
[----:B------:R-:W-:-:S03]  /*1df0*/  IMAD.WIDE.U32 R6, R27, 0x2, R4 ;  /* 0x000000021b067825 */ /* 0x000fc600078e0004 */
[----:B------:R-:W-:-:S03]  /*1e00*/  ISETP.GE.U32.AND P1, PT, R11, R0, PT ;  /* 0x000000000b00720c */ /* 0x000fc60003f26070 */
[----:B------:R0:W5:Y:S10]  /*1e10*/  LDG.E.U16 R7, desc[UR36][R6.64] ;  /* 0x0000002406077981 */ /* 0x000174000c1e1500 */
[----:B------:R-:W-:-:S05]  /*1e20*/  @!P1 IMAD.WIDE.U32 R4, R11, 0x2, R4 ;  /* 0x000000020b049825 */ /* 0x000fca00078e0004 */
[----:B------:R0:W5:Y:S02]  /*1e30*/  @!P1 LDG.E.U16 R9, desc[UR36][R4.64] ;  /* 0x0000002404099981 */ /* 0x000164000c1e1500 */
.L_x_3895:
[----:B------:R-:W-:Y:S05]  /*1e40*/  BSYNC.RECONVERGENT B1 ;  /* 0x0000000000017941 */ /* 0x000fea0003800200 */
.L_x_3894:
[----:B------:R-:W-:Y:S04]  /*1e50*/  BSSY.RECONVERGENT B1, `(.L_x_3896) ;  /* 0x0000014000017945 */ /* 0x000fe80003800200 */
[----:B------:R-:W-:Y:S05]  /*1e60*/  @P0 BRA `(.L_x_3897) ;  /* 0x0000000000480947 */ /* 0x000fea0003800000 */
[----:B------:R-:W-:Y:S01]  /*1e70*/  IADD3 R27, PT, PT, R27, R8, RZ ;  /* 0x000000081b1b7210 */ /* 0x000fe20007ffe0ff */
[----:B------:R-:W-:Y:S01]  /*1e80*/  VIADD R20, R10, 0x1 ;  /* 0x000000010a147836 */ /* 0x000fe20000000000 */
[----:B-----5:R-:W-:Y:S02]  /*1e90*/  SHF.L.U32 R7, R7, 0x10, RZ ;  /* 0x0000001007077819 */ /* 0x020fe400000006ff */
[----:B------:R-:W-:Y:S02]  /*1ea0*/  ISETP.GE.U32.AND P0, PT, R27, R0, PT ;  /* 0x000000001b00720c */ /* 0x000fe40003f06070 */
[----:B------:R-:W-:Y:S01]  /*1eb0*/  I2FP.F32.S32 R19, R20 ;  /* 0x0000001400137245 */ /* 0x000fe20000201400 */
[----:B0-----:R-:W-:-:S03]  /*1ec0*/  FADD.FTZ R5, -R14, R7 ;  /* 0x000000070e057221 */ /* 0x001fc60000010100 */
[----:B------:R-:W0:Y:S07]  /*1ed0*/  MUFU.RCP R6, R19 ;  /* 0x0000001300067308 */ /* 0x000e2e0000001000 */
[----:B------:R-:W-:Y:S01]  /*1ee0*/  @!P0 SHF.L.U32 R0, R9, 0x10, RZ ;  /* 0x0000001009008819 */ /* 0x000fe200000006ff */
[----:B------:R-:W1:Y:S01]  /*1ef0*/  @!P0 MUFU.RCP R8, R19 ;  /* 0x0000001300088308 */ /* 0x000e620000001000 */
[----:B------:R-:W-:Y:S01]  /*1f00*/  @!P0 IMAD.MOV.U32 R18, RZ, RZ, R19 ;  /* 0x000000ffff128224 */ /* 0x000fe200078e0013 */
[----:B------:R-:W-:-:S02]  /*1f10*/  @!P0 MOV R10, R20 ;  /* 0x00000014000a8202 */ /* 0x000fc40000000f00 */
[----:B------:R-:W-:Y:S01]  /*1f20*/  @!P0 FADD.FTZ R4, -R15, R0 ;  /* 0x000000000f048221 */ /* 0x000fe20000010100 */
[----:B0-----:R-:W-:-:S04]  /*1f30*/  FFMA.FTZ R14, R5, R6, R14 ;  /* 0x00000006050e7223 */ /* 0x001fc8000001000e */
[----:B------:R-:W-:Y:S01]  /*1f40*/  FADD.FTZ R7, R7, -R14 ;  /* 0x8000000e07077221 */ /* 0x000fe20000010000 */
[----:B-1----:R-:W-:-:S03]  /*1f50*/  @!P0 FFMA.FTZ R15, R4, R8, R15 ;  /* 0x00000008040f8223 */ /* 0x002fc6000001000f */
[----:B------:R-:W-:Y:S01]  /*1f60*/  FFMA.FTZ R16, R5, R7, R16 ;  /* 0x0000000705107223 */ /* 0x000fe20000010010 */
[----:B------:R-:W-:-:S04]  /*1f70*/  @!P0 FADD.FTZ R0, R0, -R15 ;  /* 0x8000000f00008221 */ /* 0x000fc80000010000 */
[----:B------:R-:W-:-:S07]  /*1f80*/  @!P0 FFMA.FTZ R17, R4, R0, R17 ;  /* 0x0000000004118223 */ /* 0x000fce0000010011 */
.L_x_3897:
[----:B------:R-:W-:Y:S05]  /*1f90*/  BSYNC.RECONVERGENT B1 ;  /* 0x0000000000017941 */ /* 0x000fea0003800200 */
.L_x_3896:
[----:B------:R-:W-:Y:S01]  /*1fa0*/  FSETP.NEU.FTZ.AND P0, PT, R19, RZ, PT ;  /* 0x000000ff1300720b */ /* 0x000fe20003f1d000 */
[----:B-----5:R-:W-:Y:S01]  /*1fb0*/  IMAD.MOV.U32 R9, RZ, RZ, R17 ;  /* 0x000000ffff097224 */ /* 0x020fe200078e0011 */
[----:B------:R-:W-:Y:S02]  /*1fc0*/  MOV R11, R18 ;  /* 0x00000012000b7202 */ /* 0x000fe40000000f00 */
[----:B------:R-:W-:-:S09]  /*1fd0*/  MOV R8, R15 ;  /* 0x0000000f00087202 */ /* 0x000fd20000000f00 */
[----:B------:R-:W-:Y:S05]  /*1fe0*/  @!P0 BRA `(.L_x_3877) ;  /* 0x0000005000b08947 */ /* 0x000fea0003800000 */
[----:B------:R-:W-:Y:S01]  /*1ff0*/  FSETP.NEU.FTZ.AND P0, PT, R18, RZ, PT ;  /* 0x000000ff1200720b */ /* 0x000fe20003f1d000 */
[----:B------:R-:W-:Y:S01]  /*2000*/  IMAD.MOV.U32 R11, RZ, RZ, R19 ;  /* 0x000000ffff0b7224 */ /* 0x000fe200078e0013 */
[----:B------:R-:W-:Y:S02]  /*2010*/  MOV R10, R20 ;  /* 0x00000014000a7202 */ /* 0x000fe40000000f00 */
[----:B------:R-:W-:Y:S02]  /*2020*/  MOV R9, R16 ;  /* 0x0000001000097202 */ /* 0x000fe40000000f00 */
[----:B------:R-:W-:-:S07]  /*2030*/  MOV R8, R14 ;  /* 0x0000000e00087202 */ /* 0x000fce0000000f00 */
[----:B------:R-:W-:Y:S05]  /*2040*/  @!P0 BRA `(.L_x_3877) ;  /* 0x0000005000988947 */ /* 0x000fea0003800000 */
[----:B------:R-:W-:Y:S01]  /*2050*/  FADD.FTZ R11, R19, R18 ;  /* 0x00000012130b7221 */ /* 0x000fe20000010000 */
[----:B------:R-:W-:Y:S01]  /*2060*/  FADD.FTZ R15, -R14, R15 ;  /* 0x0000000f0e0f7221 */ /* 0x000fe20000010100 */
[----:B------:R-:W-:Y:S01]  /*2070*/  FADD.FTZ R16, R16, R17 ;  /* 0x0000001110107221 */ /* 0x000fe20000010000 */
[----:B------:R-:W-:Y:S01]  /*2080*/  IMAD.MOV.U32 R10, RZ, RZ, -0x1 ;  /* 0xffffffffff0a7424 */ /* 0x000fe200078e00ff */
[----:B------:R-:W1:Y:S01]  /*2090*/  MUFU.RCP R9, R11 ;  /* 0x0000000b00097308 */ /* 0x000e620000001000 */
[----:B------:R-:W-:-:S04]  /*20a0*/  FMUL.FTZ R0, R15, R15 ;  /* 0x0000000f0f007220 */ /* 0x000fc80000410000 */
[----:B------:R-:W-:Y:S01]  /*20b0*/  FMUL.FTZ R0, R0, R19 ;  /* 0x0000001300007220 */ /* 0x000fe20000410000 */
[----:B-1----:R-:W-:-:S04]  /*20c0*/  FMUL.FTZ R9, R9, R18 ;  /* 0x0000001209097220 */ /* 0x002fc80000410000 */
[----:B------:R-:W-:Y:S01]  /*20d0*/  FFMA.FTZ R8, R15, R9, R14 ;  /* 0x000000090f087223 */ /* 0x000fe2000001000e */
[----:B------:R-:W-:Y:S01]  /*20e0*/  FFMA.FTZ R9, R9, R0, R16 ;  /* 0x0000000009097223 */ /* 0x000fe20000010010 */
[----:B------:R-:W-:Y:S06]  /*20f0*/  BRA `(.L_x_3877) ;  /* 0x00000050006c7947 */ /* 0x000fec0003800000 */
.L_x_3889:
[----:B------:R-:W-:-:S13]  /*2100*/  ISETP.NE.AND P0, PT, R15, 0x1, PT ;  /* 0x000000010f00780c */ /* 0x000fda0003f05270 */
[----:B------:R-:W-:Y:S05]  /*2110*/  @P0 BRA `(.L_x_3898) ;  /* 0x00000004008c0947 */ /* 0x000fea0003800000 */
[----:B------:R-:W0:Y:S01]  /*2120*/  LDC R8, c[0x0][0x3a4] ;  /* 0x0000e900ff087b82 */ /* 0x000e220000000800 */
[----:B------:R-:W1:Y:S01]  /*2130*/  LDCU.64 UR4, c[0x0][0x390] ;  /* 0x00007200ff0477ac */ /* 0x000e620008000a00 */
[----:B------:R-:W-:Y:S06]  /*2140*/  BSSY.RECONVERGENT B1, `(.L_x_3899) ;  /* 0x0000027000017945 */ /* 0x000fec0003800200 */
[----:B------:R-:W2:Y:S08]  /*2150*/  LDC R16, c[0x0][0x388] ;  /* 0x0000e200ff107b82 */ /* 0x000eb00000000800 */
[----:B------:R-:W3:Y:S01]  /*2160*/  LDC R14, c[0x0][0x38c] ;  /* 0x0000e300ff0e7b82 */ /* 0x000ee20000000800 */
[----:B-1----:R-:W-:Y:S01]  /*2170*/  MOV R18, UR5 ;  /* 0x0000000500127c02 */ /* 0x002fe20008000f00 */
[----:B------:R-:W-:Y:S01]  /*2180*/  IMAD.U32 R10, RZ, RZ, UR4 ;  /* 0x00000004ff0a7e24 */ /* 0x000fe2000f8e00ff */
[----:B0-----:R-:W-:-:S04]  /*2190*/  IADD3 R7, PT, PT, R27, R8, RZ ;  /* 0x000000081b077210 */ /* 0x001fc80007ffe0ff */
[----:B------:R-:W-:Y:S02]  /*21a0*/  ISETP.GE.U32.AND P0, PT, R7, R0, PT ;  /* 0x000000000700720c */ /* 0x000fe40003f06070 */
[----:B--2---:R-:W-:Y:S02]  /*21b0*/  MOV R17, R16 ;  /* 0x0000001000117202 */ /* 0x004fe40000000f00 */
[----:B---3--:R-:W-:-:S09]  /*21c0*/  MOV R15, R14 ;  /* 0x0000000e000f7202 */ /* 0x008fd20000000f00 */
[----:B------:R-:W-:Y:S05]  /*21d0*/  @P0 BRA `(.L_x_3900) ;  /* 0x0000000000740947 */ /* 0x000fea0003800000 */
[----:B------:R-:W-:Y:S01]  /*21e0*/  BSSY.RECONVERGENT B2, `(.L_x_3901) ;  /* 0x0000019000027945 */ /* 0x000fe20003800200 */
.L_x_3902:
[----:B------:R-:W-:Y:S02]  /*21f0*/  IMAD.IADD R9, R27, 0x1, R8 ;  /* 0x000000011b097824 */ /* 0x000fe400078e0208 */
[C---:B------:R-:W-:Y:S02]  /*2200*/  IMAD R19, R11.reuse, R27, RZ ;  /* 0x0000001b0b137224 */ /* 0x040fe400078e02ff */
[----:B------:R-:W-:Y:S02]  /*2210*/  IMAD R7, R11, R9, RZ ;  /* 0x000000090b077224 */ /* 0x000fe400078e02ff */
[----:B------:R-:W-:-:S04]  /*2220*/  IMAD.WIDE.U32 R18, R19, 0x2, R4 ;  /* 0x0000000213127825 */ /* 0x000fc800078e0004 */
[----:B------:R-:W-:Y:S02]  /*2230*/  IMAD.WIDE.U32 R6, R7, 0x2, R4 ;  /* 0x0000000207067825 */ /* 0x000fe400078e0004 */
[----:B------:R-:W2:Y:S04]  /*2240*/  LDG.E.U16 R18, desc[UR36][R18.64] ;  /* 0x0000002412127981 */ /* 0x000ea8000c1e1500 */
[----:B------:R-:W3:Y:S01]  /*2250*/  LDG.E.U16 R6, desc[UR36][R6.64] ;  /* 0x0000002406067981 */ /* 0x000ee2000c1e1500 */
[----:B------:R-:W-:Y:S02]  /*2260*/  IADD3 R10, PT, PT, R10, 0x1, RZ ;  /* 0x000000010a0a7810 */ /* 0x000fe40007ffe0ff */
[----:B------:R-:W-:Y:S02]  /*2270*/  IADD3 R27, PT, PT, R9, R8, RZ ;  /* 0x00000008091b7210 */ /* 0x000fe40007ffe0ff */
[----:B------:R-:W-:-:S02]  /*2280*/  I2FP.F32.S32 R24, R10 ;  /* 0x0000000a00187245 */ /* 0x000fc40000201400 */
[----:B------:R-:W-:Y:S02]  /*2290*/  IADD3 R23, PT, PT, R27, R8, RZ ;  /* 0x000000081b177210 */ /* 0x000fe40007ffe0ff */
[----:B------:R-:W0:Y:S02]  /*22a0*/  MUFU.RCP R25, R24 ;  /* 0x0000001800197308 */ /* 0x000e240000001000 */
[----:B------:R-:W-:Y:S02]  /*22b0*/  ISETP.GE.U32.AND P0, PT, R23, R0, PT ;  /* 0x000000001700720c */ /* 0x000fe40003f06070 */
[----:B--2---:R-:W-:Y:S01]  /*22c0*/  SHF.L.U32 R21, R18, 0x10, RZ ;  /* 0x0000001012157819 */ /* 0x004fe200000006ff */
[----:B---3--:R-:W-:-:S04]  /*22d0*/  IMAD.U32 R20, R6, 0x10000, RZ ;  /* 0x0001000006147824 */ /* 0x008fc800078e00ff */
[----:B------:R-:W-:Y:S01]  /*22e0*/  FADD.FTZ R9, R21, -R16 ;  /* 0x8000001015097221 */ /* 0x000fe20000010000 */
[----:B------:R-:W-:-:S03]  /*22f0*/  FADD.FTZ R22, R20, -R17 ;  /* 0x8000001114167221 */ /* 0x000fc60000010000 */
[-C--:B0-----:R-:W-:Y:S01]  /*2300*/  FFMA.FTZ R16, R9, R25.reuse, R16 ;  /* 0x0000001909107223 */ /* 0x081fe20000010010 */
[----:B------:R-:W-:-:S03]  /*2310*/  FFMA.FTZ R17, R22, R25, R17 ;  /* 0x0000001916117223 */ /* 0x000fc60000010011 */
[----:B------:R-:W-:Y:S01]  /*2320*/  FADD.FTZ R21, R21, -R16 ;  /* 0x8000001015157221 */ /* 0x000fe20000010000 */
[----:B------:R-:W-:-:S03]  /*2330*/  FADD.FTZ R20, R20, -R17 ;  /* 0x8000001114147221 */ /* 0x000fc60000010000 */
[----:B------:R-:W-:Y:S01]  /*2340*/  FFMA.FTZ R14, R9, R21, R14 ;  /* 0x00000015090e7223 */ /* 0x000fe2000001000e */
[----:B------:R-:W-:Y:S01]  /*2350*/  FFMA.FTZ R15, R22, R20, R15 ;  /* 0x00000014160f7223 */ /* 0x000fe2000001000f */
[----:B------:R-:W-:Y:S06]  /*2360*/  @!P0 BRA `(.L_x_3902) ;  /* 0xfffffffc00a08947 */ /* 0x000fec000383ffff */
[----:B------:R-:W-:Y:S05]  /*2370*/  BSYNC.RECONVERGENT B2 ;  /* 0x0000000000027941 */ /* 0x000fea0003800200 */
.L_x_3901:
[----:B------:R-:W-:Y:S01]  /*2380*/  PRMT R7, R18, 0x7610, R7 ;  /* 0x0000761012077816 */ /* 0x000fe20000000007 */
[----:B------:R-:W-:Y:S01]  /*2390*/  IMAD.MOV.U32 R18, RZ, RZ, R24 ;  /* 0x000000ffff127224 */ /* 0x000fe200078e0018 */
[----:B------:R-:W-:-:S07]  /*23a0*/  PRMT R9, R6, 0x7610, R9 ;  /* 0x0000761006097816 */ /* 0x000fce0000000009 */
.L_x_3900:
[----:B------:R-:W-:Y:S05]  /*23b0*/  BSYNC.RECONVERGENT B1 ;  /* 0x0000000000017941 */ /* 0x000fea0003800200 */
.L_x_3899:
[----:B------:R-:W-:Y:S01]  /*23c0*/  ISETP.GE.U32.AND P0, PT, R27, R0, PT ;  /* 0x000000001b00720c */ /* 0x000fe20003f06070 */
[----:B------:R-:W-:Y:S01]  /*23d0*/  BSSY.RECONVERGENT B1, `(.L_x_3903) ;  /* 0x000000c000017945 */ /* 0x000fe20003800200 */
[----:B------:R-:W-:Y:S02]  /*23e0*/  MOV R19, R18 ;  /* 0x0000001200137202 */ /* 0x000fe40000000f00 */
[----:B------:R-:W-:-:S09]  /*23f0*/  MOV R20, R10 ;  /* 0x0000000a00147202 */ /* 0x000fd20000000f00 */
[----:B------:R-:W-:Y:S05]  /*2400*/  @P0 BRA `(.L_x_3904) ;  /* 0x0000000000200947 */ /* 0x000fea0003800000 */
[----:B------:R-:W-:Y:S02]  /*2410*/  IMAD.IADD R6, R27, 0x1, R8 ;  /* 0x000000011b067824 */ /* 0x000fe400078e0208 */
[----:B------:R-:W-:-:S03]  /*2420*/  IMAD R7, R11, R27, RZ ;  /* 0x0000001b0b077224 */ /* 0x000fc600078e02ff */
[----:B------:R-:W-:-:S13]  /*2430*/  ISETP.GE.U32.AND P1, PT, R6, R0, PT ;  /* 0x000000000600720c */ /* 0x000fda0003f26070 */
[----:B------:R-:W-:Y:S02]  /*2440*/  @!P1 IMAD R11, R11, R6, RZ ;  /* 0x000000060b0b9224 */ /* 0x000fe400078e02ff */
[----:B------:R-:W-:-:S04]  /*2450*/  IMAD.WIDE.U32 R6, R7, 0x2, R4 ;  /* 0x0000000207067825 */ /* 0x000fc800078e0004 */
[----:B------:R-:W-:Y:S02]  /*2460*/  @!P1 IMAD.WIDE.U32 R4, R11, 0x2, R4 ;  /* 0x000000020b049825 */ /* 0x000fe400078e0004 */
[----:B------:R0:W5:Y:S04]  /*2470*/  LDG.E.U16 R7, desc[UR36][R6.64] ;  /* 0x0000002406077981 */ /* 0x000168000c1e1500 */
[----:B------:R0:W5:Y:S02]  /*2480*/  @!P1 LDG.E.U16 R9, desc[UR36][R4.64] ;  /* 0x0000002404099981 */ /* 0x000164000c1e1500 */
.L_x_3904:
[----:B------:R-:W-:Y:S05]  /*2490*/  BSYNC.RECONVERGENT B1 ;  /* 0x0000000000017941 */ /* 0x000fea0003800200 */
.L_x_3903:
[----:B------:R-:W-:Y:S04]  /*24a0*/  BSSY.RECONVERGENT B1, `(.L_x_3905) ;  /* 0x0000014000017945 */ /* 0x000fe80003800200 */
[----:B------:R-:W-:Y:S05]  /*24b0*/  @P0 BRA `(.L_x_3906) ;  /* 0x0000000000480947 */ /* 0x000fea0003800000 */
[----:B------:R-:W-:Y:S01]  /*24c0*/  IADD3 R27, PT, PT, R27, R8, RZ ;  /* 0x000000081b1b7210 */ /* 0x000fe20007ffe0ff */
[----:B-----5:R-:W-:Y:S01]  /*24d0*/  IMAD.U32 R7, R7, 0x10000, RZ ;  /* 0x0001000007077824 */ /* 0x020fe200078e00ff */
[----:B------:R-:W-:Y:S02]  /*24e0*/  IADD3 R20, PT, PT, R10, 0x1, RZ ;  /* 0x000000010a147810 */ /* 0x000fe40007ffe0ff */
[----:B------:R-:W-:Y:S01]  /*24f0*/  ISETP.GE.U32.AND P0, PT, R27, R0, PT ;  /* 0x000000001b00720c */ /* 0x000fe20003f06070 */
[----:B0-----:R-:W-:Y:S01]  /*2500*/  FADD.FTZ R5, -R16, R7 ;  /* 0x0000000710057221 */ /* 0x001fe20000010100 */
[----:B------:R-:W-:-:S04]  /*2510*/  I2FP.F32.S32 R19, R20 ;  /* 0x0000001400137245 */ /* 0x000fc80000201400 */
[----:B------:R-:W0:Y:S07]  /*2520*/  MUFU.RCP R8, R19 ;  /* 0x0000001300087308 */ /* 0x000e2e0000001000 */
[----:B------:R-:W-:Y:S01]  /*2530*/  @!P0 SHF.L.U32 R0, R9, 0x10, RZ ;  /* 0x0000001009008819 */ /* 0x000fe200000006ff */
[----:B------:R-:W1:Y:S01]  /*2540*/  @!P0 MUFU.RCP R6, R19 ;  /* 0x0000001300068308 */ /* 0x000e620000001000 */
[----:B------:R-:W-:Y:S01]  /*2550*/  @!P0 MOV R18, R19 ;  /* 0x0000001300128202 */ /* 0x000fe20000000f00 */
[----:B------:R-:W-:-:S02]  /*2560*/  @!P0 IMAD.MOV.U32 R10, RZ, RZ, R20 ;  /* 0x000000ffff0a8224 */ /* 0x000fc400078e0014 */
[----:B------:R-:W-:Y:S01]  /*2570*/  @!P0 FADD.FTZ R4, -R17, R0 ;  /* 0x0000000011048221 */ /* 0x000fe20000010100 */
[----:B0-----:R-:W-:-:S04]  /*2580*/  FFMA.FTZ R16, R5, R8, R16 ;  /* 0x0000000805107223 */ /* 0x001fc80000010010 */
[----:B------:R-:W-:Y:S01]  /*2590*/  FADD.FTZ R7, R7, -R16 ;  /* 0x8000001007077221 */ /* 0x000fe20000010000 */
[----:B-1----:R-:W-:-:S03]  /*25a0*/  @!P0 FFMA.FTZ R17, R4, R6, R17 ;  /* 0x0000000604118223 */ /* 0x002fc60000010011 */
[----:B------:R-:W-:Y:S01]  /*25b0*/  FFMA.FTZ R14, R5, R7, R14 ;  /* 0x00000007050e7223 */ /* 0x000fe2000001000e */
[----:B------:R-:W-:-:S04]  /*25c0*/  @!P0 FADD.FTZ R0, R0, -R17 ;  /* 0x8000001100008221 */ /* 0x000fc80000010000 */
[----:B------:R-:W-:-:S07]  /*25d0*/  @!P0 FFMA.FTZ R15, R4, R0, R15 ;  /* 0x00000000040f8223 */ /* 0x000fce000001000f */
.L_x_3906:
[----:B------:R-:W-:Y:S05]  /*25e0*/  BSYNC.RECONVERGENT B1 ;  /* 0x0000000000017941 */ /* 0x000fea0003800200 */
.L_x_3905:
[----:B------:R-:W-:Y:S01]  /*25f0*/  FSETP.NEU.FTZ.AND P0, PT, R19, RZ, PT ;  /* 0x000000ff1300720b */ /* 0x000fe20003f1d000 */
[----:B------:R-:W-:Y:S01]  /*2600*/  IMAD.MOV.U32 R8, RZ, RZ, R17 ;  /* 0x000000ffff087224 */ /* 0x000fe200078e0011 */
[----:B------:R-:W-:Y:S02]  /*2610*/  MOV R11, R18 ;  /* 0x00000012000b7202 */ /* 0x000fe40000000f00 */
[----:B-----5:R-:W-:-:S09]  /*2620*/  MOV R9, R15 ;  /* 0x0000000f00097202 */ /* 0x020fd20000000f00 */
        /* <DEDUP_REMOVED lines=10> */
[----:B------:R-:W-:Y:S01]  /*26d0*/  MOV R10, 0xffffffff ;  /* 0xffffffff000a7802 */ /* 0x000fe20000000f00 */
[----:B------:R-:W1:Y:S01]  /*26e0*/  MUFU.RCP R9, R11 ;  /* 0x0000000b00097308 */ /* 0x000e620000001000 */
[----:B------:R-:W-:-:S04]  /*26f0*/  FMUL.FTZ R0, R17, R17 ;  /* 0x0000001111007220 */ /* 0x000fc80000410000 */
[----:B------:R-:W-:Y:S01]  /*2700*/  FMUL.FTZ R0, R0, R19 ;  /* 0x0000001300007220 */ /* 0x000fe20000410000 */
[----:B-1----:R-:W-:-:S04]  /*2710*/  FMUL.FTZ R9, R9, R18 ;  /* 0x0000001209097220 */ /* 0x002fc80000410000 */
[----:B------:R-:W-:Y:S01]  /*2720*/  FFMA.FTZ R8, R17, R9, R16 ;  /* 0x0000000911087223 */ /* 0x000fe20000010010 */
[----:B------:R-:W-:Y:S01]  /*2730*/  FFMA.FTZ R9, R9, R0, R14 ;  /* 0x0000000009097223 */ /* 0x000fe2000001000e */
[----:B------:R-:W-:Y:S06]  /*2740*/  BRA `(.L_x_3877) ;  /* 0x0000004800d87947 */ /* 0x000fec0003800000 */
.L_x_3898:
[----:B------:R-:W0:Y:S01]  /*2750*/  LDCU UR5, c[0x0][0x3a4] ;  /* 0x00007480ff0577ac */ /* 0x000e220008000800 */
[----:B------:R-:W1:Y:S01]  /*2760*/  LDC R6, c[0x0][0x388] ;  /* 0x0000e200ff067b82 */ /* 0x000e620000000800 */
[----:B------:R-:W-:Y:S01]  /*2770*/  BSSY.RECONVERGENT B1, `(.L_x_3907) ;  /* 0x000024a000017945 */ /* 0x000fe20003800200 */
[----:B------:R-:W2:Y:S06]  /*2780*/  LDCU UR4, c[0x0][0x394] ;  /* 0x00007280ff0477ac */ /* 0x000eac0008000800 */
[----:B------:R-:W3:Y:S08]  /*2790*/  LDC R7, c[0x0][0x38c] ;  /* 0x0000e300ff077b82 */ /* 0x000ef00000000800 */
[----:B------:R-:W4:Y:S01]  /*27a0*/  LDC R10, c[0x0][0x390] ;  /* 0x0000e400ff0a7b82 */ /* 0x000f220000000800 */
[----:B0-----:R-:W-:Y:S01]  /*27b0*/  IMAD.U32 R28, RZ, RZ, UR5 ;  /* 0x00000005ff1c7e24 */ /* 0x001fe2000f8e00ff */
[----:B--2---:R-:W-:-:S04]  /*27c0*/  MOV R4, UR4 ;  /* 0x0000000400047c02 */ /* 0x004fc80008000f00 */
[----:B------:R-:W-:-:S04]  /*27d0*/  IADD3 R5, PT, PT, R27, R28, RZ ;  /* 0x0000001c1b057210 */ /* 0x000fc80007ffe0ff */
[----:B------:R-:W-:Y:S01]  /*27e0*/  ISETP.GE.U32.AND P0, PT, R5, R0, PT ;  /* 0x000000000500720c */ /* 0x000fe20003f06070 */
[----:B-1----:R-:W-:Y:S01]  /*27f0*/  IMAD.MOV.U32 R5, RZ, RZ, R6 ;  /* 0x000000ffff057224 */ /* 0x002fe200078e0006 */
[----:B---3--:R-:W-:-:S11]  /*2800*/  MOV R22, R7 ;  /* 0x0000000700167202 */ /* 0x008fd60000000f00 */
[----:B------:R-:W-:Y:S05]  /*2810*/  @P0 BRA `(.L_x_3908) ;  /* 0x0000002000fc0947 */ /* 0x000fea0003800000 */
[----:B------:R-:W-:-:S13]  /*2820*/  ISETP.NE.AND P0, PT, R15, RZ, PT ;  /* 0x000000ff0f00720c */ /* 0x000fda0003f05270 */
[----:B------:R0:W5:Y:S01]  /*2830*/  @!P0 LDG.E.U16 R4, desc[UR36][R8.64] ;  /* 0x0000002408048981 */ /* 0x000162000c1e1500 */
[----:B------:R-:W-:Y:S01]  /*2840*/  IADD3 R11, PT, PT, R15, -0x1, RZ ;  /* 0xffffffff0f0b7810 */ /* 0x000fe20007ffe0ff */
[----:B------:R-:W-:Y:S01]  /*2850*/  BSSY.RECONVERGENT B2, `(.L_x_3909) ;  /* 0x000023a000027945 */ /* 0x000fe20003800200 */
[----:B------:R-:W-:Y:S01]  /*2860*/  IMAD.MOV.U32 R5, RZ, RZ, R6 ;  /* 0x000000ffff057224 */ /* 0x000fe200078e0006 */
[----:B------:R-:W-:Y:S02]  /*2870*/  MOV R22, R7 ;  /* 0x0000000700167202 */ /* 0x000fe40000000f00 */
[----:B------:R-:W-:-:S04]  /*2880*/  VIMNMX.U32 R15, PT, PT, R11, 0x18, PT ;  /* 0x000000180b0f7848 */ /* 0x000fc80003fe0000 */
[----:B0-----:R-:W-:-:S07]  /*2890*/  IADD3 R15, PT, PT, R15, 0x1, RZ ;  /* 0x000000010f0f7810 */ /* 0x001fce0007ffe0ff */
.L_x_3913:
[----:B------:R-:W0:Y:S01]  /*28a0*/  LDCU UR4, c[0x0][0x3a4] ;  /* 0x00007480ff0477ac */ /* 0x000e220008000800 */
[C---:B-----5:R-:W-:Y:S02]  /*28b0*/  @!P0 PRMT R16, R4.reuse, 0x7610, R16 ;  /* 0x0000761004108816 */ /* 0x060fe40000000010 */
[----:B------:R-:W-:Y:S01]  /*28c0*/  @!P0 PRMT R20, R4, 0x7610, R20 ;  /* 0x0000761004148816 */ /* 0x000fe20000000014 */
[----:B------:R-:W-:Y:S06]  /*28d0*/  @!P0 BRA `(.L_x_3910) ;  /* 0x0000002000748947 */ /* 0x000fec0003800000 */
[----:B------:R-:W1:Y:S01]  /*28e0*/  LDCU.64 UR30, c[0x0][0x3e0] ;  /* 0x00007c00ff1e77ac */ /* 0x000e620008000a00 */
[----:B------:R-:W-:Y:S01]  /*28f0*/  IMAD.MOV.U32 R26, RZ, RZ, RZ ;  /* 0x000000ffff1a7224 */ /* 0x000fe200078e00ff */
[----:B------:R-:W-:Y:S01]  /*2900*/  ISETP.NE.AND P1, PT, R11, RZ, PT ;  /* 0x000000ff0b00720c */ /* 0x000fe20003f25270 */
[----:B------:R-:W2:Y:S01]  /*2910*/  LDCU UR52, c[0x0][0x3dc] ;  /* 0x00007b80ff3477ac */ /* 0x000ea20008000800 */
[----:B------:R-:W3:Y:S01]  /*2920*/  LDCU UR5, c[0x0][0x508] ;  /* 0x0000a100ff0577ac */ /* 0x000ee20008000800 */
[----:B------:R-:W0:Y:S01]  /*2930*/  LDCU UR77, c[0x0][0x3f0] ;  /* 0x00007e00ff4d77ac */ /* 0x000e220008000800 */
        /* <DEDUP_REMOVED lines=59> */
[----:B-123--:R-:W-:Y:S05]  /*2cf0*/  @!P1 BRA `(.L_x_3911) ;  /* 0x0000000c00949947 */ /* 0x00efea0003800000 */
        /* <DEDUP_REMOVED lines=220> */
[----:B------:R-:W-:-:S05]  /*3ac0*/  IADD3 R21, PT, PT, -R19, RZ, RZ ;  /* 0x000000ff13157210 */ /* 0x000fca0007ffe1ff */
[----:B------:R-:W-:Y:S02]  /*3ad0*/  IMAD R21, R21, UR52, R20 ;  /* 0x0000003415157c24 */ /* 0x000fe4000f8e0214 */
[----:B------:R-:W2:Y:S02]  /*3ae0*/  @P2 LDC R20, c[0x0][0x4fc] ;  /* 0x00013f00ff142b82 */ /* 0x000ea40000000800 */
[----:B------:R-:W-:Y:S02]  /*3af0*/  IMAD R0, R21, UR28, R0 ;  /* 0x0000001c15007c24 */ /* 0x000fe4000f8e0200 */
[----:B0-----:R-:W-:-:S05]  /*3b00*/  @P2 IMAD.HI.U32 R16, R19, R16, R18 ;  /* 0x0000001013102227 */ /* 0x001fca00078e0012 */
[----:B------:R-:W-:-:S05]  /*3b10*/  @P2 SHF.R.U32.HI R16, RZ, R17, R16 ;  /* 0x00000011ff102219 */ /* 0x000fca0000011610 */
[----:B------:R-:W-:-:S04]  /*3b20*/  @P2 IMAD.MOV R17, RZ, RZ, -R16 ;  /* 0x000000ffff112224 */ /* 0x000fc800078e0a10 */
[----:B--2---:R-:W-:-:S04]  /*3b30*/  @P2 IMAD R19, R17, R20, R19 ;  /* 0x0000001411132224 */ /* 0x004fc800078e0213 */
[----:B-1----:R-:W-:-:S07]  /*3b40*/  @P2 IMAD R0, R19, R23, R0 ;  /* 0x0000001713002224 */ /* 0x002fce00078e0200 */
.L_x_3911:
[----:B------:R-:W-:Y:S01]  /*3b50*/  LOP3.LUT R21, R0, 0xfffffffe, RZ, 0xc0, !PT ;  /* 0xfffffffe00157812 */ /* 0x000fe200078ec0ff */
[----:B------:R-:W-:Y:S01]  /*3b60*/  IMAD.MOV.U32 R16, RZ, RZ, RZ ;  /* 0x000000ffff107224 */ /* 0x000fe200078e00ff */
[----:B0-----:R-:W-:Y:S01]  /*3b70*/  IADD3 R17, PT, PT, R27, UR4, RZ ;  /* 0x000000041b117c10 */ /* 0x001fe2000fffe0ff */
[----:B------:R-:W0:Y:S01]  /*3b80*/  LDCU UR52, c[0x0][0x3dc] ;  /* 0x00007b80ff3477ac */ /* 0x000e220008000800 */
[----:B------:R-:W-:-:S04]  /*3b90*/  IADD3 R20, P2, PT, R21, R8, RZ ;  /* 0x0000000815147210 */ /* 0x000fc80007f5e0ff */
[----:B------:R-:W-:-:S05]  /*3ba0*/  IADD3.X R21, PT, PT, RZ, R9, RZ, P2, !PT ;  /* 0x00000009ff157210 */ /* 0x000fca00017fe4ff */
[----:B------:R1:W5:Y:S01]  /*3bb0*/  LDG.E.U16 R20, desc[UR36][R20.64] ;  /* 0x0000002414147981 */ /* 0x000362000c1e1500 */
[----:B------:R-:W-:-:S05]  /*3bc0*/  IMAD.HI.U32 R0, R17, UR30, R16 ;  /* 0x0000001e11007c27 */ /* 0x000fca000f8e0010 */
[----:B------:R-:W-:-:S04]  /*3bd0*/  SHF.R.U32.HI R18, RZ, UR31, R0 ;  /* 0x0000001fff127c19 */ /* 0x000fc80008011600 */
[----:B------:R-:W-:-:S05]  /*3be0*/  IADD3 R16, PT, PT, -R18, RZ, RZ ;  /* 0x000000ff12107210 */ /* 0x000fca0007ffe1ff */
[----:B0-----:R-:W-:-:S04]  /*3bf0*/  IMAD R0, R16, UR52, R17 ;  /* 0x0000003410007c24 */ /* 0x001fc8000f8e0211 */
[----:B------:R-:W-:Y:S01]  /*3c00*/  IMAD R0, R0, UR5, RZ ;  /* 0x0000000500007c24 */ /* 0x000fe2000f8e02ff */
[----:B-1----:R-:W-:Y:S06]  /*3c10*/  @!P1 BRA `(.L_x_3912) ;  /* 0x0000000c00949947 */ /* 0x002fec0003800000 */
        /* <DEDUP_REMOVED lines=229> */
.L_x_3912:
[----:B------:R-:W-:-:S04]  /*4a70*/  LOP3.LUT R17, R0, 0xfffffffe, RZ, 0xc0, !PT ;  /* 0xfffffffe00117812 */ /* 0x000fc800078ec0ff */
[----:B------:R-:W-:-:S04]  /*4a80*/  IADD3 R16, P1, PT, R17, R8, RZ ;  /* 0x0000000811107210 */ /* 0x000fc80007f3e0ff */
[----:B------:R-:W-:-:S05]  /*4a90*/  IADD3.X R17, PT, PT, RZ, R9, RZ, P1, !PT ;  /* 0x00000009ff117210 */ /* 0x000fca0000ffe4ff */
[----:B------:R1:W5:Y:S04]  /*4aa0*/  LDG.E.U16 R16, desc[UR36][R16.64] ;  /* 0x0000002410107981 */ /* 0x000368000c1e1500 */
.L_x_3910:
[----:B----4-:R-:W-:Y:S01]  /*4ab0*/  IADD3 R10, PT, PT, R10, 0x1, RZ ;  /* 0x000000010a0a7810 */ /* 0x010fe20007ffe0ff */
[----:B------:R-:W2:Y:S01]  /*4ac0*/  LDCU UR5, c[0x0][0x39c] ;  /* 0x00007380ff0577ac */ /* 0x000ea20008000800 */
[----:B-----5:R-:W-:Y:S01]  /*4ad0*/  SHF.L.U32 R18, R16, 0x10, RZ ;  /* 0x0000001010127819 */ /* 0x020fe200000006ff */
[----:B------:R-:W-:Y:S01]  /*4ae0*/  IMAD.U32 R19, R20, 0x10000, RZ ;  /* 0x0001000014137824 */ /* 0x000fe200078e00ff */
[----:B-1----:R-:W-:Y:S02]  /*4af0*/  I2FP.F32.S32 R17, R10 ;  /* 0x0000000a00117245 */ /* 0x002fe40000201400 */
[----:B0-----:R-:W-:Y:S01]  /*4b00*/  MOV R28, UR4 ;  /* 0x00000004001c7c02 */ /* 0x001fe20008000f00 */
[----:B------:R-:W-:Y:S01]  /*4b10*/  FADD.FTZ R21, R19, -R6 ;  /* 0x8000000613157221 */ /* 0x000fe20000010000 */
[----:B------:R-:W0:Y:S01]  /*4b20*/  MUFU.RCP R0, R17 ;  /* 0x0000001100007308 */ /* 0x000e220000001000 */
[----:B------:R-:W-:Y:S02]  /*4b30*/  FADD.FTZ R24, R18, -R5 ;  /* 0x8000000512187221 */ /* 0x000fe40000010000 */
[----:B------:R-:W-:-:S05]  /*4b40*/  IMAD R27, R28, 0x2, R27 ;  /* 0x000000021c1b7824 */ /* 0x000fca00078e021b */
[----:B------:R-:W-:Y:S01]  /*4b50*/  IADD3 R23, PT, PT, R27, R28, RZ ;  /* 0x0000001c1b177210 */ /* 0x000fe20007ffe0ff */
[-C--:B0-----:R-:W-:Y:S01]  /*4b60*/  FFMA.FTZ R6, R21, R0.reuse, R6 ;  /* 0x0000000015067223 */ /* 0x081fe20000010006 */
[----:B------:R-:W-:Y:S01]  /*4b70*/  FFMA.FTZ R5, R24, R0, R5 ;  /* 0x0000000018057223 */ /* 0x000fe20000010005 */
[----:B--2---:R-:W-:Y:S02]  /*4b80*/  MOV R0, UR5 ;  /* 0x0000000500007c02 */ /* 0x004fe40008000f00 */
[----:B------:R-:W-:Y:S01]  /*4b90*/  FADD.FTZ R19, R19, -R6 ;  /* 0x8000000613137221 */ /* 0x000fe20000010000 */
[----:B------:R-:W-:Y:S01]  /*4ba0*/  FADD.FTZ R18, R18, -R5 ;  /* 0x8000000512127221 */ /* 0x000fe20000010000 */
[----:B------:R-:W-:Y:S02]  /*4bb0*/  ISETP.GE.U32.AND P1, PT, R23, R0, PT ;  /* 0x000000001700720c */ /* 0x000fe40003f26070 */
[----:B------:R-:W-:Y:S01]  /*4bc0*/  FFMA.FTZ R22, R21, R19, R22 ;  /* 0x0000001315167223 */ /* 0x000fe20000010016 */
[----:B------:R-:W-:-:S10]  /*4bd0*/  FFMA.FTZ R7, R24, R18, R7 ;  /* 0x0000001218077223 */ /* 0x000fd40000010007 */
[----:B------:R-:W-:Y:S05]  /*4be0*/  @!P1 BRA `(.L_x_3913) ;  /* 0xffffffdc002c9947 */ /* 0x000fea000383ffff */
[----:B------:R-:W-:Y:S05]  /*4bf0*/  BSYNC.RECONVERGENT B2 ;  /* 0x0000000000027941 */ /* 0x000fea0003800200 */
.L_x_3909:
[----:B------:R-:W-:-:S07]  /*4c00*/  IMAD.MOV.U32 R4, RZ, RZ, R17 ;  /* 0x000000ffff047224 */ /* 0x000fce00078e0011 */
.L_x_3908:
[----:B------:R-:W-:Y:S05]  /*4c10*/  BSYNC.RECONVERGENT B1 ;  /* 0x0000000000017941 */ /* 0x000fea0003800200 */
.L_x_3907:
[----:B------:R-:W-:Y:S01]  /*4c20*/  ISETP.GE.U32.AND P0, PT, R27, R0, PT ;  /* 0x000000001b00720c */ /* 0x000fe20003f06070 */
[----:B------:R-:W-:Y:S01]  /*4c30*/  BSSY.RECONVERGENT B1, `(.L_x_3914) ;  /* 0x000023a000017945 */ /* 0x000fe20003800200 */
[----:B------:R-:W-:Y:S02]  /*4c40*/  PRMT R26, R16, 0x7610, R26 ;  /* 0x00007610101a7816 */ /* 0x000fe4000000001a */
[----:B------:R-:W-:-:S09]  /*4c50*/  PRMT R11, R20, 0x7610, R11 ;  /* 0x00007610140b7816 */ /* 0x000fd2000000000b */
[----:B------:R-:W-:Y:S05]  /*4c60*/  @P0 BRA `(.L_x_3915) ;  /* 0x0000002000d80947 */ /* 0x000fea0003800000 */
[----:B------:R-:W0:Y:S01]  /*4c70*/  LDC R11, c[0x0][0x3d8] ;  /* 0x0000f600ff0b7b82 */ /* 0x000e220000000800 */
[----:B------:R-:W1:Y:S02]  /*4c80*/  LDCU.64 UR4, c[0x0][0x768] ;  /* 0x0000ed00ff0477ac */ /* 0x000e640008000a00 */
[----:B-1----:R-:W-:-:S04]  /*4c90*/  IADD3 R8, P0, PT, R14, UR4, RZ ;  /* 0x000000040e087c10 */ /* 0x002fc8000ff1e0ff */
[----:B------:R-:W-:Y:S02]  /*4ca0*/  IADD3.X R9, PT, PT, RZ, UR5, RZ, P0, !PT ;  /* 0x00000005ff097c10 */ /* 0x000fe400087fe4ff */
[----:B0-----:R-:W-:-:S13]  /*4cb0*/  ISETP.NE.AND P1, PT, R11, RZ, PT ;  /* 0x000000ff0b00720c */ /* 0x001fda0003f25270 */
[----:B------:R-:W-:Y:S05]  /*4cc0*/  @P1 BRA `(.L_x_3916) ;  /* 0x0000000000141947 */ /* 0x000fea0003800000 */
[----:B------:R-:W2:Y:S01]  /*4cd0*/  LDG.E.U16 R11, desc[UR36][R8.64] ;  /* 0x00000024080b7981 */ /* 0x000ea2000c1e1500 */
[----:B------:R-:W-:-:S04]  /*4ce0*/  IADD3 R15, PT, PT, R27, R28, RZ ;  /* 0x0000001c1b0f7210 */ /* 0x000fc80007ffe0ff */
[----:B------:R-:W-:-:S04]  /*4cf0*/  ISETP.GE.U32.AND P0, PT, R15, R0, PT ;  /* 0x000000000f00720c */ /* 0x000fc80003f06070 */
[----:B--2---:R-:W-:Y:S01]  /*4d00*/  SEL R26, R11, R26, !P0 ;  /* 0x0000001a0b1a7207 */ /* 0x004fe20004000000 */
[----:B------:R-:W-:Y:S08]  /*4d10*/  BRA `(.L_x_3915) ;  /* 0x0000002000ac7947 */ /* 0x000ff00003800000 */
.L_x_3916:
        /* <DEDUP_REMOVED lines=10> */
[----:B------:R-:W-:-:S05]  /*4dc0*/  SHF.R.U32.HI R17, RZ, R15, R16 ;  /* 0x0000000fff117219 */ /* 0x000fca0000011610 */
[----:B------:R-:W-:-:S04]  /*4dd0*/  IMAD.MOV R18, RZ, RZ, -R17 ;  /* 0x000000ffff127224 */ /* 0x000fc800078e0a11 */
[----:B-1----:R-:W-:-:S04]  /*4de0*/  IMAD R11, R25, R18, R27 ;  /* 0x00000012190b7224 */ /* 0x002fc800078e021b */
        /* <DEDUP_REMOVED lines=245> */
[----:B------:R-:W-:Y:S01]  /*5d40*/  ISETP.NE.AND P1, PT, R23, 0x18, PT ;  /* 0x000000181700780c */ /* 0x000fe20003f25270 */
[----:B------:R-:W-:Y:S01]  /*5d50*/  HFMA2 R16, -RZ, RZ, 0, 0 ;  /* 0x00000000ff107431 */ /* 0x000fe200000001ff */
[----:B------:R-:W1:Y:S01]  /*5d60*/  LDCU UR4, c[0x0][0x4f8] ;  /* 0x00009f00ff0477ac */ /* 0x000e620008000800 */
[----:B------:R-:W2:Y:S10]  /*5d70*/  LDCU UR5, c[0x0][0x564] ;  /* 0x0000ac80ff0577ac */ /* 0x000eb40008000800 */
[----:B------:R-:W3:Y:S01]  /*5d80*/  @P1 LDC.64 R18, c[0x0][0x500] ;  /* 0x00014000ff121b82 */ /* 0x000ee20000000a00 */
[----:B0-----:R-:W-:-:S05]  /*5d90*/  IMAD.HI.U32 R20, R17, UR7, R16 ;  /* 0x0000000711147c27 */ /* 0x001fca000f8e0010 */
[----:B-1----:R-:W-:Y:S01]  /*5da0*/  SHF.R.U32.HI R21, RZ, UR4, R20 ;  /* 0x00000004ff157c19 */ /* 0x002fe20008011614 */
[----:B------:R-:W-:-:S03]  /*5db0*/  @P1 IMAD.MOV.U32 R20, RZ, RZ, RZ ;  /* 0x000000ffff141224 */ /* 0x000fc600078e00ff */
[----:B------:R-:W-:-:S05]  /*5dc0*/  IADD3 R16, PT, PT, -R21, RZ, RZ ;  /* 0x000000ff15107210 */ /* 0x000fca0007ffe1ff */
[----:B------:R-:W-:Y:S02]  /*5dd0*/  IMAD R16, R16, UR6, R17 ;  /* 0x0000000610107c24 */ /* 0x000fe4000f8e0211 */
[----:B------:R-:W0:Y:S02]  /*5de0*/  @P1 LDC R17, c[0x0][0x4fc] ;  /* 0x00013f00ff111b82 */ /* 0x000e240000000800 */
[----:B--2---:R-:W-:Y:S02]  /*5df0*/  IMAD R11, R16, UR5, R11 ;  /* 0x00000005100b7c24 */ /* 0x004fe4000f8e020b */
[----:B---3--:R-:W-:-:S04]  /*5e00*/  @P1 IMAD.HI.U32 R18, R21, R18, R20 ;  /* 0x0000001215121227 */ /* 0x008fc800078e0014 */
[----:B------:R-:W1:Y:S01]  /*5e10*/  @P1 LDC R16, c[0x0][0x568] ;  /* 0x00015a00ff101b82 */ /* 0x000e620000000800 */
[----:B------:R-:W-:-:S04]  /*5e20*/  @P1 SHF.R.U32.HI R18, RZ, R19, R18 ;  /* 0x00000013ff121219 */ /* 0x000fc80000011612 */
[----:B------:R-:W-:-:S05]  /*5e30*/  @P1 IADD3 R20, PT, PT, -R18, RZ, RZ ;  /* 0x000000ff12141210 */ /* 0x000fca0007ffe1ff */
[----:B0-----:R-:W-:-:S04]  /*5e40*/  @P1 IMAD R17, R17, R20, R21 ;  /* 0x0000001411111224 */ /* 0x001fc800078e0215 */
[----:B-1----:R-:W-:-:S07]  /*5e50*/  @P1 IMAD R11, R17, R16, R11 ;  /* 0x00000010110b1224 */ /* 0x002fce00078e020b */
.L_x_3917:
[----:B------:R-:W-:-:S04]  /*5e60*/  LOP3.LUT R11, R11, 0xfffffffe, RZ, 0xc0, !PT ;  /* 0xfffffffe0b0b7812 */ /* 0x000fc800078ec0ff */
[----:B------:R-:W-:-:S04]  /*5e70*/  IADD3 R18, P1, PT, R11, R8, RZ ;  /* 0x000000080b127210 */ /* 0x000fc80007f3e0ff */
[----:B------:R-:W-:-:S05]  /*5e80*/  IADD3.X R19, PT, PT, RZ, R9, RZ, P1, !PT ;  /* 0x00000009ff137210 */ /* 0x000fca0000ffe4ff */
[----:B------:R0:W5:Y:S01]  /*5e90*/  LDG.E.U16 R11, desc[UR36][R18.64] ;  /* 0x00000024120b7981 */ /* 0x000162000c1e1500 */
        /* <DEDUP_REMOVED lines=252> */
[----:B------:R-:W-:Y:S01]  /*6e60*/  ISETP.NE.AND P0, PT, R23, 0x18, PT ;  /* 0x000000181700780c */ /* 0x000fe20003f05270 */
[----:B------:R-:W0:Y:S01]  /*6e70*/  LDCU.64 UR6, c[0x0][0x4f0] ;  /* 0x00009e00ff0677ac */ /* 0x000e220008000a00 */
[----:B------:R-:W-:Y:S01]  /*6e80*/  MOV R16, RZ ;  /* 0x000000ff00107202 */ /* 0x000fe20000000f00 */
[----:B------:R-:W1:Y:S10]  /*6e90*/  LDCU UR4, c[0x0][0x4f8] ;  /* 0x00009f00ff0477ac */ /* 0x000e740008000800 */
[----:B------:R-:W2:Y:S01]  /*6ea0*/  @P0 LDC.64 R14, c[0x0][0x500] ;  /* 0x00014000ff0e0b82 */ /* 0x000ea20000000a00 */
[----:B0-----:R-:W-:-:S07]  /*6eb0*/  IMAD.HI.U32 R18, R17, UR7, R16 ;  /* 0x0000000711127c27 */ /* 0x001fce000f8e0010 */
[----:B------:R-:W0:Y:S01]  /*6ec0*/  @P0 LDC R23, c[0x0][0x4fc] ;  /* 0x00013f00ff170b82 */ /* 0x000e220000000800 */
[----:B-1----:R-:W-:Y:S01]  /*6ed0*/  SHF.R.U32.HI R19, RZ, UR4, R18 ;  /* 0x00000004ff137c19 */ /* 0x002fe20008011612 */
[----:B------:R-:W1:Y:S01]  /*6ee0*/  LDCU UR4, c[0x0][0x564] ;  /* 0x0000ac80ff0477ac */ /* 0x000e620008000800 */
[----:B------:R-:W-:Y:S02]  /*6ef0*/  @P0 IMAD.MOV.U32 R18, RZ, RZ, RZ ;  /* 0x000000ffff120224 */ /* 0x000fe400078e00ff */
[----:B------:R-:W-:-:S03]  /*6f00*/  IADD3 R16, PT, PT, -R19, RZ, RZ ;  /* 0x000000ff13107210 */ /* 0x000fc60007ffe1ff */
[----:B------:R-:W3:Y:S02]  /*6f10*/  @P0 LDC R21, c[0x0][0x568] ;  /* 0x00015a00ff150b82 */ /* 0x000ee40000000800 */
[----:B------:R-:W-:Y:S02]  /*6f20*/  IMAD R17, R16, UR6, R17 ;  /* 0x0000000610117c24 */ /* 0x000fe4000f8e0211 */
[----:B--2---:R-:W-:-:S05]  /*6f30*/  @P0 IMAD.HI.U32 R14, R19, R14, R18 ;  /* 0x0000000e130e0227 */ /* 0x004fca00078e0012 */
[----:B------:R-:W-:Y:S01]  /*6f40*/  @P0 SHF.R.U32.HI R14, RZ, R15, R14 ;  /* 0x0000000fff0e0219 */ /* 0x000fe2000001160e */
[----:B-1----:R-:W-:-:S03]  /*6f50*/  IMAD R24, R17, UR4, R24 ;  /* 0x0000000411187c24 */ /* 0x002fc6000f8e0218 */
[----:B------:R-:W-:-:S05]  /*6f60*/  @P0 IADD3 R18, PT, PT, -R14, RZ, RZ ;  /* 0x000000ff0e120210 */ /* 0x000fca0007ffe1ff */
[----:B0-----:R-:W-:-:S04]  /*6f70*/  @P0 IMAD R23, R23, R18, R19 ;  /* 0x0000001217170224 */ /* 0x001fc800078e0213 */
[----:B---3--:R-:W-:-:S07]  /*6f80*/  @P0 IMAD R24, R23, R21, R24 ;  /* 0x0000001517180224 */ /* 0x008fce00078e0218 */
.L_x_3918:
[----:B------:R-:W-:-:S04]  /*6f90*/  LOP3.LUT R15, R24, 0xfffffffe, RZ, 0xc0, !PT ;  /* 0xfffffffe180f7812 */ /* 0x000fc800078ec0ff */
[----:B------:R-:W-:-:S05]  /*6fa0*/  IADD3 R8, P0, PT, R15, R8, RZ ;  /* 0x000000080f087210 */ /* 0x000fca0007f1e0ff */
[----:B------:R-:W-:-:S05]  /*6fb0*/  IMAD.X R9, RZ, RZ, R9, P0 ;  /* 0x000000ffff097224 */ /* 0x000fca00000e0609 */
[----:B------:R0:W5:Y:S03]  /*6fc0*/  LDG.E.U16 R26, desc[UR36][R8.64] ;  /* 0x00000024081a7981 */ /* 0x000166000c1e1500 */
.L_x_3915:
[----:B------:R-:W-:Y:S05]  /*6fd0*/  BSYNC.RECONVERGENT B1 ;  /* 0x0000000000017941 */ /* 0x000fea0003800200 */
.L_x_3914:
[----:B------:R-:W-:Y:S01]  /*6fe0*/  ISETP.GE.U32.AND P0, PT, R27, R0, PT ;  /* 0x000000001b00720c */ /* 0x000fe20003f06070 */
[----:B------:R-:W-:Y:S01]  /*6ff0*/  BSSY.RECONVERGENT B1, `(.L_x_3919) ;  /* 0x0000016000017945 */ /* 0x000fe20003800200 */
[----:B------:R-:W-:Y:S02]  /*7000*/  MOV R15, R4 ;  /* 0x00000004000f7202 */ /* 0x000fe40000000f00 */
[----:B----4-:R-:W-:-:S09]  /*7010*/  MOV R14, R10 ;  /* 0x0000000a000e7202 */ /* 0x010fd20000000f00 */
[----:B------:R-:W-:Y:S05]  /*7020*/  @P0 BRA `(.L_x_3920) ;  /* 0x0000000000480947 */ /* 0x000fea0003800000 */
[----:B------:R-:W-:Y:S01]  /*7030*/  IMAD.IADD R27, R27, 0x1, R28 ;  /* 0x000000011b1b7824 */ /* 0x000fe200078e021c */
[----:B------:R-:W-:Y:S02]  /*7040*/  IADD3 R14, PT, PT, R10, 0x1, RZ ;  /* 0x000000010a0e7810 */ /* 0x000fe40007ffe0ff */
[----:B-----5:R-:W-:Y:S02]  /*7050*/  SHF.L.U32 R11, R11, 0x10, RZ ;  /* 0x000000100b0b7819 */ /* 0x020fe400000006ff */
[----:B------:R-:W-:Y:S02]  /*7060*/  ISETP.GE.U32.AND P0, PT, R27, R0, PT ;  /* 0x000000001b00720c */ /* 0x000fe40003f06070 */
[----:B------:R-:W-:Y:S01]  /*7070*/  I2FP.F32.S32 R15, R14 ;  /* 0x0000000e000f7245 */ /* 0x000fe20000201400 */
[----:B0-----:R-:W-:-:S03]  /*7080*/  FADD.FTZ R9, -R6, R11 ;  /* 0x0000000b06097221 */ /* 0x001fc60000010100 */
[----:B------:R-:W0:Y:S07]  /*7090*/  MUFU.RCP R16, R15 ;  /* 0x0000000f00107308 */ /* 0x000e2e0000001000 */
[----:B------:R-:W-:Y:S01]  /*70a0*/  @!P0 IMAD.U32 R26, R26, 0x10000, RZ ;  /* 0x000100001a1a8824 */ /* 0x000fe200078e00ff */
[----:B------:R-:W1:Y:S01]  /*70b0*/  @!P0 MUFU.RCP R8, R15 ;  /* 0x0000000f00088308 */ /* 0x000e620000001000 */
[----:B------:R-:W-:Y:S02]  /*70c0*/  @!P0 MOV R4, R15 ;  /* 0x0000000f00048202 */ /* 0x000fe40000000f00 */
[----:B------:R-:W-:Y:S01]  /*70d0*/  @!P0 FADD.FTZ R0, -R5, R26 ;  /* 0x0000001a05008221 */ /* 0x000fe20000010100 */
[----:B------:R-:W-:Y:S01]  /*70e0*/  @!P0 MOV R10, R14 ;  /* 0x0000000e000a8202 */ /* 0x000fe20000000f00 */
[----:B0-----:R-:W-:-:S04]  /*70f0*/  FFMA.FTZ R6, R9, R16, R6 ;  /* 0x0000001009067223 */ /* 0x001fc80000010006 */
[----:B------:R-:W-:Y:S01]  /*7100*/  FADD.FTZ R11, R11, -R6 ;  /* 0x800000060b0b7221 */ /* 0x000fe20000010000 */
[----:B-1----:R-:W-:-:S03]  /*7110*/  @!P0 FFMA.FTZ R5, R0, R8, R5 ;  /* 0x0000000800058223 */ /* 0x002fc60000010005 */
[----:B------:R-:W-:Y:S01]  /*7120*/  FFMA.FTZ R22, R9, R11, R22 ;  /* 0x0000000b09167223 */ /* 0x000fe20000010016 */
[----:B------:R-:W-:-:S04]  /*7130*/  @!P0 FADD.FTZ R26, R26, -R5 ;  /* 0x800000051a1a8221 */ /* 0x000fc80000010000 */
[----:B------:R-:W-:-:S07]  /*7140*/  @!P0 FFMA.FTZ R7, R0, R26, R7 ;  /* 0x0000001a00078223 */ /* 0x000fce0000010007 */
.L_x_3920:
[----:B------:R-:W-:Y:S05]  /*7150*/  BSYNC.RECONVERGENT B1 ;  /* 0x0000000000017941 */ /* 0x000fea0003800200 */
.L_x_3919:
[----:B------:R-:W-:Y:S01]  /*7160*/  FSETP.NEU.FTZ.AND P0, PT, R15, RZ, PT ;  /* 0x000000ff0f00720b */ /* 0x000fe20003f1d000 */
[----:B-----5:R-:W-:Y:S01]  /*7170*/  IMAD.MOV.U32 R11, RZ, RZ, R4 ;  /* 0x000000ffff0b7224 */ /* 0x020fe200078e0004 */
[----:B0-----:R-:W-:Y:S02]  /*7180*/  MOV R9, R7 ;  /* 0x0000000700097202 */ /* 0x001fe40000000f00 */
        /* <DEDUP_REMOVED lines=17> */
[----:B------:R-:W-:-:S07]  /*72a0*/  FFMA.FTZ R9, R9, R0, R22 ;  /* 0x0000000009097223 */ /* 0x000fce0000010016 */
.L_x_3877:
[----:B------:R-:W-:Y:S05]  /*72b0*/  BSYNC.RECONVERGENT B0 ;  /* 0x0000000000007941 */ /* 0x000fea0003800200 */
.L_x_3876:
        /* <DEDUP_REMOVED lines=12> */
[----:B------:R1:W-:Y:S01]  /*7380*/  STS.128 [R0], R8 ;  /* 0x0000000800007388 */ /* 0x0003e20000000c00 */
[----:B------:R-:W-:Y:S05]  /*7390*/  BRA.U !UP0, `(.L_x_3921) ;  /* 0x0000000108b07547 */ /* 0x000fea000b800000 */
[----:B------:R-:W-:-:S05]  /*73a0*/  UMOV UR5, UR6 ;  /* 0x0000000600057c82 */ /* 0x000fca0008000000 */
.L_x_3926:
[----:B------:R-:W-:Y:S01]  /*73b0*/  USHF.R.U32.HI UR7, URZ, 0x1, UR5 ;  /* 0x00000001ff077899 */ /* 0x000fe20008011605 */
[----:B------:R-:W-:Y:S05]  /*73c0*/  BAR.SYNC.DEFER_BLOCKING 0x0 ;  /* 0x0000000000007b1d */ /* 0x000fea0000010000 */
[----:B0-----:R-:W-:Y:S01]  /*73d0*/  IADD3 R4, PT, PT, R2, UR7, RZ ;  /* 0x0000000702047c10 */ /* 0x001fe2000fffe0ff */
[----:B------:R-:W-:Y:S03]  /*73e0*/  BSSY.RECONVERGENT B0, `(.L_x_3922) ;  /* 0x0000024000007945 */ /* 0x000fe60003800200 */
[----:B------:R-:W-:-:S04]  /*73f0*/  ISETP.GE.U32.AND P0, PT, R4, UR6, PT ;  /* 0x0000000604007c0c */ /* 0x000fc8000bf06070 */
[----:B------:R-:W-:-:S13]  /*7400*/  ISETP.GE.U32.OR P0, PT, R2, UR7, P0 ;  /* 0x0000000702007c0c */ /* 0x000fda0008706470 */
[----:B------:R-:W-:Y:S05]  /*7410*/  @P0 BRA `(.L_x_3923) ;  /* 0x0000000000800947 */ /* 0x000fea0003800000 */
[----:B------:R-:W-:Y:S01]  /*7420*/  IMAD R4, R4, UR8, R3 ;  /* 0x0000000804047c24 */ /* 0x000fe2000f8e0203 */
[----:B------:R-:W-:Y:S01]  /*7430*/  FSETP.NEU.FTZ.AND P0, PT, R11, RZ, PT ;  /* 0x000000ff0b00720b */ /* 0x000fe20003f1d000 */
[----:B------:R-:W-:Y:S03]  /*7440*/  BSSY.RECONVERGENT B1, `(.L_x_3924) ;  /* 0x0000017000017945 */ /* 0x000fe60003800200 */
[----:B------:R-:W-:-:S06]  /*7450*/  LEA R4, R4, UR4, 0x4 ;  /* 0x0000000404047c11 */ /* 0x000fcc000f8e20ff */
[----:B------:R-:W0:Y:S02]  /*7460*/  LDS.128 R4, [R4] ;  /* 0x0000000004047984 */ /* 0x000e240000000c00 */
[----:B0-----:R-:W-:Y:S01]  /*7470*/  IMAD.MOV.U32 R16, RZ, RZ, R4 ;  /* 0x000000ffff107224 */ /* 0x001fe200078e0004 */
[----:B------:R-:W-:Y:S02]  /*7480*/  MOV R17, R5 ;  /* 0x0000000500117202 */ /* 0x000fe40000000f00 */
[----:B------:R-:W-:Y:S01]  /*7490*/  MOV R19, R7 ;  /* 0x0000000700137202 */ /* 0x000fe20000000f00 */
[----:B------:R-:W-:Y:S06]  /*74a0*/  @!P0 BRA `(.L_x_3925) ;  /* 0x0000000000408947 */ /* 0x000fec0003800000 */
        /* <DEDUP_REMOVED lines=8> */
[----:B------:R-:W-:Y:S02]  /*7530*/  FADD.FTZ R4, R9, R5 ;  /* 0x0000000509047221 */ /* 0x000fe40000010000 */
[----:B-1----:R-:W0:Y:S01]  /*7540*/  MUFU.RCP R10, R19 ;  /* 0x00000013000a7308 */ /* 0x002e220000001000 */
[----:B------:R-:W-:-:S04]  /*7550*/  FMUL.FTZ R6, R15, R15 ;  /* 0x0000000f0f067220 */ /* 0x000fc80000410000 */
[----:B------:R-:W-:Y:S01]  /*7560*/  FMUL.FTZ R5, R11, R6 ;  /* 0x000000060b057220 */ /* 0x000fe20000410000 */
[----:B------:R-:W-:Y:S01]  /*7570*/  MOV R6, 0xffffffff ;  /* 0xffffffff00067802 */ /* 0x000fe20000000f00 */
[----:B0-----:R-:W-:-:S04]  /*7580*/  FMUL.FTZ R17, R7, R10 ;  /* 0x0000000a07117220 */ /* 0x001fc80000410000 */
[----:B------:R-:W-:Y:S01]  /*7590*/  FFMA.FTZ R16, R15, R17, R8 ;  /* 0x000000110f107223 */ /* 0x000fe20000010008 */
[----:B------:R-:W-:-:S07]  /*75a0*/  FFMA.FTZ R17, R17, R5, R4 ;  /* 0x0000000511117223 */ /* 0x000fce0000010004 */
.L_x_3925:
[----:B------:R-:W-:Y:S05]  /*75b0*/  BSYNC.RECONVERGENT B1 ;  /* 0x0000000000017941 */ /* 0x000fea0003800200 */
.L_x_3924:
[-C--:B------:R-:W-:Y:S01]  /*75c0*/  MOV R18, R6.reuse ;  /* 0x0000000600127202 */ /* 0x080fe20000000f00 */
[----:B-1----:R-:W-:Y:S01]  /*75d0*/  IMAD.MOV.U32 R11, RZ, RZ, R19 ;  /* 0x000000ffff0b7224 */ /* 0x002fe200078e0013 */
[----:B------:R-:W-:Y:S01]  /*75e0*/  MOV R10, R6 ;  /* 0x00000006000a7202 */ /* 0x000fe20000000f00 */
[----:B------:R-:W-:Y:S01]  /*75f0*/  IMAD.MOV.U32 R8, RZ, RZ, R16 ;  /* 0x000000ffff087224 */ /* 0x000fe200078e0010 */
[----:B------:R-:W-:Y:S01]  /*7600*/  MOV R9, R17 ;  /* 0x0000001100097202 */ /* 0x000fe20000000f00 */
[----:B------:R0:W-:Y:S06]  /*7610*/  STS.128 [R0], R16 ;  /* 0x0000001000007388 */ /* 0x0001ec0000000c00 */
.L_x_3923:
[----:B------:R-:W-:Y:S05]  /*7620*/  BSYNC.RECONVERGENT B0 ;  /* 0x0000000000007941 */ /* 0x000fea0003800200 */
.L_x_3922:
[----:B------:R-:W-:-:S03]  /*7630*/  UISETP.GT.U32.AND UP0, UPT, UR5, 0x3, UPT ;  /* 0x000000030500788c */ /* 0x000fc6000bf04070 */
[----:B------:R-:W-:-:S06]  /*7640*/  UMOV UR5, UR7 ;  /* 0x0000000700057c82 */ /* 0x000fcc0008000000 */
[----:B------:R-:W-:Y:S05]  /*7650*/  BRA.U UP0, `(.L_x_3926) ;  /* 0xfffffffd00547547 */ /* 0x000fea000b83ffff */
.L_x_3921:
[----:B------:R-:W2:Y:S02]  /*7660*/  LDCU UR4, c[0x0][0x3b0] ;  /* 0x00007600ff0477ac */ /* 0x000ea40008000800 */
[----:B--2---:R-:W-:-:S09]  /*7670*/  UISETP.NE.AND UP0, UPT, UR4, URZ, UPT ;  /* 0x000000ff0400728c */ /* 0x004fd2000bf05270 */
[----:B------:R-:W-:Y:S05]  /*7680*/  BRA.U !UP0, `(.L_x_3927) ;  /* 0x00000005087c7547 */ /* 0x000fea000b800000 */
[----:B------:R-:W2:Y:S02]  /*7690*/  LDCU UR5, c[0x0][0x360] ;  /* 0x00006c00ff0577ac */ /* 0x000ea40008000800 */
[----:B--2---:R-:W-:Y:S02]  /*76a0*/  UISETP.GE.U32.AND UP0, UPT, UR5, 0x21, UPT ;  /* 0x000000210500788c */ /* 0x004fe4000bf06070 */
[----:B------:R-:W-:-:S07]  /*76b0*/  UMOV UR4, UR5 ;  /* 0x0000000500047c82 */ /* 0x000fce0008000000 */
[----:B------:R-:W-:Y:S05]  /*76c0*/  BRA.U !UP0, `(.L_x_3928) ;  /* 0x0000000108d47547 */ /* 0x000fea000b800000 */
[----:B------:R-:W2:Y:S01]  /*76d0*/  S2UR UR6, SR_CgaCtaId ;  /* 0x00000000000679c3 */ /* 0x000ea20000008800 */
[----:B------:R-:W-:Y:S01]  /*76e0*/  UMOV UR4, 0x400 ;  /* 0x0000040000047882 */ /* 0x000fe20000000000 */
[----:B01----:R-:W-:Y:S01]  /*76f0*/  IMAD R0, R2, UR5, R3 ;  /* 0x0000000502007c24 */ /* 0x003fe2000f8e0203 */
[----:B------:R-:W-:Y:S02]  /*7700*/  UIADD3 UR4, UPT, UPT, UR4, 0x10, URZ ;  /* 0x0000001004047890 */ /* 0x000fe4000fffe0ff */
[----:B------:R-:W-:Y:S02]  /*7710*/  UISETP.GE.U32.AND UP0, UPT, UR5, 0x40, UPT ;  /* 0x000000400500788c */ /* 0x000fe4000bf06070 */
[----:B--2---:R-:W-:-:S06]  /*7720*/  ULEA UR4, UR6, UR4, 0x18 ;  /* 0x0000000406047291 */ /* 0x004fcc000f8ec0ff */
[----:B------:R-:W-:Y:S01]  /*7730*/  LEA R0, R0, UR4, 0x4 ;  /* 0x0000000400007c11 */ /* 0x000fe2000f8e20ff */
[----:B------:R-:W-:-:S04]  /*7740*/  UMOV UR4, 0x20 ;  /* 0x0000002000047882 */ /* 0x000fc80000000000 */
[----:B------:R2:W-:Y:S01]  /*7750*/  STS.128 [R0], R8 ;  /* 0x0000000800007388 */ /* 0x0005e20000000c00 */
[----:B------:R-:W-:Y:S05]  /*7760*/  BRA.U !UP0, `(.L_x_3928) ;  /* 0x0000000108ac7547 */ /* 0x000fea000b800000 */
[----:B------:R-:W-:-:S07]  /*7770*/  MOV R14, UR5 ;  /* 0x00000005000e7c02 */ /* 0x000fce0008000f00 */
.L_x_3933:
[----:B------:R-:W-:Y:S01]  /*7780*/  SHF.R.U32.HI R20, RZ, 0x1, R14 ;  /* 0x00000001ff147819 */ /* 0x000fe2000001160e */
[----:B------:R-:W-:Y:S03]  /*7790*/  BAR.SYNC.DEFER_BLOCKING 0x0 ;  /* 0x0000000000007b1d */ /* 0x000fe60000010000 */
[----:B------:R-:W-:-:S03]  /*77a0*/  IADD3 R4, PT, PT, R20, R3, RZ ;  /* 0x0000000314047210 */ /* 0x000fc60007ffe0ff */
[----:B------:R-:W-:Y:S01]  /*77b0*/  BSSY.RECONVERGENT B0, `(.L_x_3929) ;  /* 0x0000023000007945 */ /* 0x000fe20003800200 */
[----:B------:R-:W-:-:S04]  /*77c0*/  ISETP.GE.U32.AND P0, PT, R4, UR5, PT ;  /* 0x0000000504007c0c */ /* 0x000fc8000bf06070 */
[----:B------:R-:W-:-:S13]  /*77d0*/  ISETP.GE.U32.OR P0, PT, R3, R20, P0 ;  /* 0x000000140300720c */ /* 0x000fda0000706470 */
[----:B0-----:R-:W-:Y:S05]  /*77e0*/  @P0 BRA `(.L_x_3930) ;  /* 0x00000000007c0947 */ /* 0x001fea0003800000 */
[----:B------:R-:W-:Y:S01]  /*77f0*/  IMAD R4, R20, 0x10, R0 ;  /* 0x0000001014047824 */ /* 0x000fe200078e0200 */
[----:B------:R-:W-:Y:S01]  /*7800*/  FSETP.NEU.FTZ.AND P0, PT, R11, RZ, PT ;  /* 0x000000ff0b00720b */ /* 0x000fe20003f1d000 */
[----:B------:R-:W-:Y:S04]  /*7810*/  BSSY.RECONVERGENT B1, `(.L_x_3931) ;  /* 0x0000016000017945 */ /* 0x000fe80003800200 */
[----:B------:R-:W0:Y:S02]  /*7820*/  LDS.128 R4, [R4] ;  /* 0x0000000004047984 */ /* 0x000e240000000c00 */
[----:B0-----:R-:W-:Y:S01]  /*7830*/  MOV R16, R4 ;  /* 0x0000000400107202 */ /* 0x001fe20000000f00 */
[----:B------:R-:W-:Y:S01]  /*7840*/  IMAD.MOV.U32 R19, RZ, RZ, R7 ;  /* 0x000000ffff137224 */ /* 0x000fe200078e0007 */
[----:B------:R-:W-:-:S04]  /*7850*/  MOV R17, R5 ;  /* 0x0000000500117202 */ /* 0x000fc80000000f00 */
        /* <DEDUP_REMOVED lines=9> */
[----:B------:R-:W-:Y:S02]  /*78f0*/  FADD.FTZ R4, R9, R5 ;  /* 0x0000000509047221 */ /* 0x000fe40000010000 */
[----:B--2---:R-:W0:Y:S01]  /*7900*/  MUFU.RCP R10, R19 ;  /* 0x00000013000a7308 */ /* 0x004e220000001000 */
[----:B------:R-:W-:-:S04]  /*7910*/  FMUL.FTZ R6, R15, R15 ;  /* 0x0000000f0f067220 */ /* 0x000fc80000410000 */
[----:B------:R-:W-:Y:S01]  /*7920*/  FMUL.FTZ R5, R11, R6 ;  /* 0x000000060b057220 */ /* 0x000fe20000410000 */
[----:B------:R-:W-:Y:S01]  /*7930*/  MOV R6, 0xffffffff ;  /* 0xffffffff00067802 */ /* 0x000fe20000000f00 */
[----:B0-----:R-:W-:-:S04]  /*7940*/  FMUL.FTZ R17, R7, R10 ;  /* 0x0000000a07117220 */ /* 0x001fc80000410000 */
[----:B------:R-:W-:Y:S01]  /*7950*/  FFMA.FTZ R16, R15, R17, R8 ;  /* 0x000000110f107223 */ /* 0x000fe20000010008 */
[----:B------:R-:W-:-:S07]  /*7960*/  FFMA.FTZ R17, R17, R5, R4 ;  /* 0x0000000511117223 */ /* 0x000fce0000010004 */
.L_x_3932:
[----:B------:R-:W-:Y:S05]  /*7970*/  BSYNC.RECONVERGENT B1 ;  /* 0x0000000000017941 */ /* 0x000fea0003800200 */
.L_x_3931:
[--C-:B------:R-:W-:Y:S01]  /*7980*/  IMAD.MOV.U32 R18, RZ, RZ, R6.reuse ;  /* 0x000000ffff127224 */ /* 0x100fe200078e0006 */
[----:B--2---:R-:W-:Y:S01]  /*7990*/  MOV R8, R16 ;  /* 0x0000001000087202 */ /* 0x004fe20000000f00 */
[----:B------:R-:W-:Y:S01]  /*79a0*/  IMAD.MOV.U32 R10, RZ, RZ, R6 ;  /* 0x000000ffff0a7224 */ /* 0x000fe200078e0006 */
[----:B------:R-:W-:Y:S02]  /*79b0*/  MOV R9, R17 ;  /* 0x0000001100097202 */ /* 0x000fe40000000f00 */
[----:B------:R0:W-:Y:S01]  /*79c0*/  STS.128 [R0], R16 ;  /* 0x0000001000007388 */ /* 0x0001e20000000c00 */
[----:B------:R-:W-:-:S07]  /*79d0*/  MOV R11, R19 ;  /* 0x00000013000b7202 */ /* 0x000fce0000000f00 */
.L_x_3930:
[----:B------:R-:W-:Y:S05]  /*79e0*/  BSYNC.RECONVERGENT B0 ;  /* 0x0000000000007941 */ /* 0x000fea0003800200 */
.L_x_3929:
[----:B------:R-:W-:Y:S02]  /*79f0*/  ISETP.GT.U32.AND P0, PT, R14, 0x7f, PT ;  /* 0x0000007f0e00780c */ /* 0x000fe40003f04070 */
[----:B------:R-:W-:-:S11]  /*7a00*/  MOV R14, R20 ;  /* 0x00000014000e7202 */ /* 0x000fd60000000f00 */
[----:B------:R-:W-:Y:S05]  /*7a10*/  @P0 BRA `(.L_x_3933) ;  /* 0xfffffffc00580947 */ /* 0x000fea000383ffff */
.L_x_3928:
[----:B------:R-:W-:Y:S01]  /*7a20*/  BAR.SYNC.DEFER_BLOCKING 0x0 ;  /* 0x0000000000007b1d */ /* 0x000fe20000010000 */
[----:B------:R-:W-:-:S09]  /*7a30*/  UISETP.GE.U32.AND UP0, UPT, UR4, 0x2, UPT ;  /* 0x000000020400788c */ /* 0x000fd2000bf06070 */
[----:B------:R-:W-:Y:S05]  /*7a40*/  BRA.U !UP0, `(.L_x_3927) ;  /* 0x00000001088c7547 */ /* 0x000fea000b800000 */
[----:B012---:R-:W-:-:S07]  /*7a50*/  IMAD.MOV.U32 R0, RZ, RZ, 0x1 ;  /* 0x00000001ff007424 */ /* 0x007fce00078e00ff */
.L_x_3936:
[----:B------:R-:W0:Y:S01]  /*7a60*/  SHFL.DOWN PT, R14, R8, R0, 0x1f ;  /* 0x08001f00080e7589 */ /* 0x000e2200000e0000 */
[----:B------:R-:W-:Y:S01]  /*7a70*/  FSETP.NEU.FTZ.AND P0, PT, R11, RZ, PT ;  /* 0x000000ff0b00720b */ /* 0x000fe20003f1d000 */
[----:B------:R-:W-:Y:S01]  /*7a80*/  BSSY.RECONVERGENT B0, `(.L_x_3934) ;  /* 0x000001e000007945 */ /* 0x000fe20003800200 */
[----:B----4-:R-:W-:Y:S01]  /*7a90*/  MOV R5, R10 ;  /* 0x0000000a00057202 */ /* 0x010fe20000000f00 */
[----:B------:R-:W1:Y:S01]  /*7aa0*/  SHFL.DOWN PT, R15, R9, R0, 0x1f ;  /* 0x08001f00090f7589 */ /* 0x000e6200000e0000 */
[----:B------:R-:W-:Y:S01]  /*7ab0*/  IMAD.MOV.U32 R4, RZ, RZ, R9 ;  /* 0x000000ffff047224 */ /* 0x000fe200078e0009 */
[----:B------:R-:W-:Y:S02]  /*7ac0*/  MOV R7, R8 ;  /* 0x0000000800077202 */ /* 0x000fe40000000f00 */
[----:B------:R-:W2:Y:S01]  /*7ad0*/  SHFL.DOWN PT, R16, R11, R0, 0x1f ;  /* 0x08001f000b107589 */ /* 0x000ea200000e0000 */
[----:B------:R-:W-:-:S03]  /*7ae0*/  MOV R6, R11 ;  /* 0x0000000b00067202 */ /* 0x000fc60000000f00 */
[----:B------:R3:W4:Y:S02]  /*7af0*/  SHFL.DOWN PT, R10, R10, R0, 0x1f ;  /* 0x08001f000a0a7589 */ /* 0x00072400000e0000 */
[----:B---3--:R-:W-:Y:S01]  /*7b00*/  SHF.L.U32 R0, R0, 0x1, RZ ;  /* 0x0000000100007819 */ /* 0x008fe200000006ff */
[----:B0-----:R-:W-:-:S03]  /*7b10*/  IMAD.MOV.U32 R8, RZ, RZ, R14 ;  /* 0x000000ffff087224 */ /* 0x001fc600078e000e */
[----:B------:R-:W-:Y:S02]  /*7b20*/  ISETP.GE.AND P1, PT, R0, UR4, PT ;  /* 0x0000000400007c0c */ /* 0x000fe4000bf26270 */
[----:B-1----:R-:W-:Y:S02]  /*7b30*/  MOV R9, R15 ;  /* 0x0000000f00097202 */ /* 0x002fe40000000f00 */
[----:B--2---:R-:W-:Y:S01]  /*7b40*/  MOV R11, R16 ;  /* 0x00000010000b7202 */ /* 0x004fe20000000f00 */
[----:B------:R-:W-:Y:S08]  /*7b50*/  @!P0 BRA `(.L_x_3935) ;  /* 0x0000000000408947 */ /* 0x000ff00003800000 */
[----:B------:R-:W-:Y:S01]  /*7b60*/  FSETP.NEU.FTZ.AND P0, PT, R16, RZ, PT ;  /* 0x000000ff1000720b */ /* 0x000fe20003f1d000 */
[----:B----4-:R-:W-:Y:S01]  /*7b70*/  IMAD.MOV.U32 R10, RZ, RZ, R5 ;  /* 0x000000ffff0a7224 */ /* 0x010fe200078e0005 */
[----:B------:R-:W-:Y:S01]  /*7b80*/  MOV R8, R7 ;  /* 0x0000000700087202 */ /* 0x000fe20000000f00 */
[----:B------:R-:W-:Y:S01]  /*7b90*/  IMAD.MOV.U32 R11, RZ, RZ, R6 ;  /* 0x000000ffff0b7224 */ /* 0x000fe200078e0006 */
[----:B------:R-:W-:-:S09]  /*7ba0*/  MOV R9, R4 ;  /* 0x0000000400097202 */ /* 0x000fd20000000f00 */
[----:B------:R-:W-:Y:S05]  /*7bb0*/  @!P0 BRA `(.L_x_3935) ;  /* 0x0000000000288947 */ /* 0x000fea0003800000 */
[----:B------:R-:W-:Y:S01]  /*7bc0*/  FADD.FTZ R11, R16, R6 ;  /* 0x00000006100b7221 */ /* 0x000fe20000010000 */
[----:B------:R-:W-:Y:S01]  /*7bd0*/  FADD.FTZ R8, R14, -R7 ;  /* 0x800000070e087221 */ /* 0x000fe20000010000 */
        /* <DEDUP_REMOVED lines=8> */
.L_x_3935:
[----:B------:R-:W-:Y:S05]  /*7c60*/  BSYNC.RECONVERGENT B0 ;  /* 0x0000000000007941 */ /* 0x000fea0003800200 */
.L_x_3934:
[----:B------:R-:W-:Y:S05]  /*7c70*/  @!P1 BRA `(.L_x_3936) ;  /* 0xfffffffc00789947 */ /* 0x000fea000383ffff */
.L_x_3927:
[----:B------:R-:W3:Y:S01]  /*7c80*/  LDCU UR4, c[0x0][0x56c] ;  /* 0x0000ad80ff0477ac */ /* 0x000ee20008000800 */
[----:B0-----:R-:W-:Y:S01]  /*7c90*/  HFMA2 R17, -RZ, RZ, 0, 0 ;  /* 0x00000000ff117431 */ /* 0x001fe200000001ff */
[----:B---3--:R-:W-:-:S09]  /*7ca0*/  UISETP.NE.AND UP0, UPT, UR4, URZ, UPT ;  /* 0x000000ff0400728c */ /* 0x008fd2000bf05270 */
[----:B------:R-:W-:Y:S05]  /*7cb0*/  BRA.U !UP0, `(.L_x_3937) ;  /* 0x0000001108587547 */ /* 0x000fea000b800000 */
[----:B------:R-:W0:Y:S01]  /*7cc0*/  LDCU.64 UR8, c[0x0][0x570] ;  /* 0x0000ae00ff0877ac */ /* 0x000e220008000a00 */
[----:B------:R-:W-:Y:S01]  /*7cd0*/  MOV R5, R13 ;  /* 0x0000000d00057202 */ /* 0x000fe20000000f00 */
[----:B------:R-:W-:Y:S01]  /*7ce0*/  IMAD.MOV.U32 R4, RZ, RZ, RZ ;  /* 0x000000ffff047224 */ /* 0x000fe200078e00ff */
[----:B------:R-:W3:Y:S01]  /*7cf0*/  LDCU UR6, c[0x0][0x578] ;  /* 0x0000af00ff0677ac */ /* 0x000ee20008000800 */
[----:B------:R-:W5:Y:S01]  /*7d00*/  LDCU UR5, c[0x0][0x69c] ;  /* 0x0000d380ff0577ac */ /* 0x000f620008000800 */
[----:B------:R-:W-:-:S04]  /*7d10*/  UIADD3 UR4, UPT, UPT, UR4, -0x1, URZ ;  /* 0xffffffff04047890 */ /* 0x000fc8000fffe0ff */
[----:B------:R-:W-:Y:S01]  /*7d20*/  UISETP.NE.AND UP0, UPT, UR4, URZ, UPT ;  /* 0x000000ff0400728c */ /* 0x000fe2000bf05270 */
[----:B0-----:R-:W-:-:S05]  /*7d30*/  IMAD.HI.U32 R4, R13, UR9, R4 ;  /* 0x000000090d047c27 */ /* 0x001fca000f8e0004 */
[----:B---3--:R-:W-:-:S04]  /*7d40*/  SHF.R.U32.HI R5, RZ, UR6, R4 ;  /* 0x00000006ff057c19 */ /* 0x008fc80008011604 */
[----:B------:R-:W-:-:S05]  /*7d50*/  IADD3 R7, PT, PT, -R5, RZ, RZ ;  /* 0x000000ff05077210 */ /* 0x000fca0007ffe1ff */
[----:B------:R-:W-:-:S04]  /*7d60*/  IMAD R7, R7, UR8, R13 ;  /* 0x0000000807077c24 */ /* 0x000fc8000f8e020d */
[----:B-----5:R-:W-:Y:S01]  /*7d70*/  IMAD R17, R7, UR5, RZ ;  /* 0x0000000507117c24 */ /* 0x020fe2000f8e02ff */
[----:B------:R-:W-:Y:S06]  /*7d80*/  BRA.U !UP0, `(.L_x_3937) ;  /* 0x0000001108247547 */ /* 0x000fec000b800000 */
[----:B------:R-:W0:Y:S01]  /*7d90*/  LDCU.64 UR6, c[0x0][0x580] ;  /* 0x0000b000ff0677ac */ /* 0x000e220008000a00 */
[----:B------:R-:W-:Y:S01]  /*7da0*/  IMAD.MOV.U32 R4, RZ, RZ, RZ ;  /* 0x000000ffff047224 */ /* 0x000fe200078e00ff */
[----:B------:R-:W-:Y:S01]  /*7db0*/  UISETP.LT.U32.AND UP0, UPT, UR4, 0x18, UPT ;  /* 0x000000180400788c */ /* 0x000fe2000bf01070 */
[----:B------:R-:W3:Y:S03]  /*7dc0*/  LDCU UR8, c[0x0][0x57c] ;  /* 0x0000af80ff0877ac */ /* 0x000ee60008000800 */
[----:B------:R-:W-:Y:S01]  /*7dd0*/  USEL UR4, UR4, 0x18, UP0 ;  /* 0x0000001804047887 */ /* 0x000fe20008000000 */
[----:B------:R-:W5:Y:S03]  /*7de0*/  LDCU UR5, c[0x0][0x6a4] ;  /* 0x0000d480ff0577ac */ /* 0x000f660008000800 */
[----:B------:R-:W-:Y:S01]  /*7df0*/  UIADD3 UR4, UPT, UPT, UR4, 0x1, URZ ;  /* 0x0000000104047890 */ /* 0x000fe2000fffe0ff */
[----:B0-----:R-:W-:-:S03]  /*7e00*/  IMAD.HI.U32 R6, R5, UR6, R4 ;  /* 0x0000000605067c27 */ /* 0x001fc6000f8e0004 */
[----:B------:R-:W-:Y:S02]  /*7e10*/  UISETP.NE.AND UP0, UPT, UR4, 0x2, UPT ;  /* 0x000000020400788c */ /* 0x000fe4000bf05270 */
[----:B------:R-:W-:-:S04]  /*7e20*/  SHF.R.U32.HI R7, RZ, UR7, R6 ;  /* 0x00000007ff077c19 */ /* 0x000fc80008011606 */
[----:B------:R-:W-:-:S05]  /*7e30*/  IADD3 R4, PT, PT, -R7, RZ, RZ ;  /* 0x000000ff07047210 */ /* 0x000fca0007ffe1ff */
[----:B---3--:R-:W-:-:S04]  /*7e40*/  IMAD R4, R4, UR8, R5 ;  /* 0x0000000804047c24 */ /* 0x008fc8000f8e0205 */
[----:B-----5:R-:W-:Y:S01]  /*7e50*/  IMAD R17, R4, UR5, R17 ;  /* 0x0000000504117c24 */ /* 0x020fe2000f8e0211 */
[----:B------:R-:W-:Y:S06]  /*7e60*/  BRA.U !UP0, `(.L_x_3937) ;  /* 0x0000000d08ec7547 */ /* 0x000fec000b800000 */
[----:B------:R-:W0:Y:S01]  /*7e70*/  LDCU.64 UR8, c[0x0][0x588] ;  /* 0x0000b100ff0877ac */ /* 0x000e220008000a00 */
[----:B------:R-:W-:Y:S01]  /*7e80*/  MOV R6, RZ ;  /* 0x000000ff00067202 */ /* 0x000fe20000000f00 */
[----:B------:R-:W3:Y:S01]  /*7e90*/  LDCU UR6, c[0x0][0x590] ;  /* 0x0000b200ff0677ac */ /* 0x000ee20008000800 */
[----:B------:R-:W5:Y:S01]  /*7ea0*/  LDCU UR5, c[0x0][0x6ac] ;  /* 0x0000d580ff0577ac */ /* 0x000f620008000800 */
[----:B------:R-:W-:Y:S02]  /*7eb0*/  UISETP.NE.AND UP0, UPT, UR4, 0x3, UPT ;  /* 0x000000030400788c */ /* 0x000fe4000bf05270 */
[----:B0-----:R-:W-:-:S05]  /*7ec0*/  IMAD.HI.U32 R4, R7, UR9, R6 ;  /* 0x0000000907047c27 */ /* 0x001fca000f8e0006 */
[----:B---3--:R-:W-:-:S05]  /*7ed0*/  SHF.R.U32.HI R5, RZ, UR6, R4 ;  /* 0x00000006ff057c19 */ /* 0x008fca0008011604 */
[----:B------:R-:W-:-:S04]  /*7ee0*/  IMAD.MOV R6, RZ, RZ, -R5 ;  /* 0x000000ffff067224 */ /* 0x000fc800078e0a05 */
[----:B------:R-:W-:-:S04]  /*7ef0*/  IMAD R6, R6, UR8, R7 ;  /* 0x0000000806067c24 */ /* 0x000fc8000f8e0207 */
[----:B-----5:R-:W-:Y:S01]  /*7f00*/  IMAD R17, R6, UR5, R17 ;  /* 0x0000000506117c24 */ /* 0x020fe2000f8e0211 */
[----:B------:R-:W-:Y:S06]  /*7f10*/  BRA.U !UP0, `(.L_x_3937) ;  /* 0x0000000d08c07547 */ /* 0x000fec000b800000 */
[----:B------:R-:W0:Y:S01]  /*7f20*/  LDCU.64 UR6, c[0x0][0x598] ;  /* 0x0000b300ff0677ac */ /* 0x000e220008000a00 */
[----:B------:R-:W-:Y:S01]  /*7f30*/  HFMA2 R4, -RZ, RZ, 0, 0 ;  /* 0x00000000ff047431 */ /* 0x000fe200000001ff */
[----:B------:R-:W3:Y:S01]  /*7f40*/  LDCU UR8, c[0x0][0x594] ;  /* 0x0000b280ff0877ac */ /* 0x000ee20008000800 */
[----:B------:R-:W5:Y:S01]  /*7f50*/  LDCU UR5, c[0x0][0x6b4] ;  /* 0x0000d680ff0577ac */ /* 0x000f620008000800 */
[----:B------:R-:W-:Y:S02]  /*7f60*/  UISETP.NE.AND UP0, UPT, UR4, 0x4, UPT ;  /* 0x000000040400788c */ /* 0x000fe4000bf05270 */
[----:B0-----:R-:W-:-:S05]  /*7f70*/  IMAD.HI.U32 R6, R5, UR6, R4 ;  /* 0x0000000605067c27 */ /* 0x001fca000f8e0004 */
[----:B------:R-:W-:-:S04]  /*7f80*/  SHF.R.U32.HI R7, RZ, UR7, R6 ;  /* 0x00000007ff077c19 */ /* 0x000fc80008011606 */
[----:B------:R-:W-:-:S05]  /*7f90*/  IADD3 R4, PT, PT, -R7, RZ, RZ ;  /* 0x000000ff07047210 */ /* 0x000fca0007ffe1ff */
[----:B---3--:R-:W-:-:S04]  /*7fa0*/  IMAD R4, R4, UR8, R5 ;  /* 0x0000000804047c24 */ /* 0x008fc8000f8e0205 */
[----:B-----5:R-:W-:Y:S01]  /*7fb0*/  IMAD R17, R4, UR5, R17 ;  /* 0x0000000504117c24 */ /* 0x020fe2000f8e0211 */
[----:B------:R-:W-:Y:S06]  /*7fc0*/  BRA.U !UP0, `(.L_x_3937) ;  /* 0x0000000d08947547 */ /* 0x000fec000b800000 */
[----:B------:R-:W0:Y:S01]  /*7fd0*/  LDCU.64 UR8, c[0x0][0x5a0] ;  /* 0x0000b400ff0877ac */ /* 0x000e220008000a00 */
[----:B------:R-:W-:Y:S01]  /*7fe0*/  IMAD.MOV.U32 R6, RZ, RZ, RZ ;  /* 0x000000ffff067224 */ /* 0x000fe200078e00ff */
[----:B------:R-:W3:Y:S01]  /*7ff0*/  LDCU UR6, c[0x0][0x5a8] ;  /* 0x0000b500ff0677ac */ /* 0x000ee20008000800 */
[----:B------:R-:W5:Y:S01]  /*8000*/  LDCU UR5, c[0x0][0x6bc] ;  /* 0x0000d780ff0577ac */ /* 0x000f620008000800 */
[----:B------:R-:W-:Y:S01]  /*8010*/  UISETP.NE.AND UP0, UPT, UR4, 0x5, UPT ;  /* 0x000000050400788c */ /* 0x000fe2000bf05270 */
[----:B0-----:R-:W-:-:S05]  /*8020*/  IMAD.HI.U32 R4, R7, UR9, R6 ;  /* 0x0000000907047c27 */ /* 0x001fca000f8e0006 */
[----:B---3--:R-:W-:-:S04]  /*8030*/  SHF.R.U32.HI R5, RZ, UR6, R4 ;  /* 0x00000006ff057c19 */ /* 0x008fc80008011604 */
[----:B------:R-:W-:-:S05]  /*8040*/  IADD3 R6, PT, PT, -R5, RZ, RZ ;  /* 0x000000ff05067210 */ /* 0x000fca0007ffe1ff */
[----:B------:R-:W-:-:S04]  /*8050*/  IMAD R6, R6, UR8, R7 ;  /* 0x0000000806067c24 */ /* 0x000fc8000f8e0207 */
        /* <DEDUP_REMOVED lines=8> */
[----:B------:R-:W-:-:S05]  /*80e0*/  SHF.R.U32.HI R7, RZ, UR7, R6 ;  /* 0x00000007ff077c19 */ /* 0x000fca0008011606 */
[----:B------:R-:W-:-:S04]  /*80f0*/  IMAD.MOV R4, RZ, RZ, -R7 ;  /* 0x000000ffff047224 */ /* 0x000fc800078e0a07 */
[----:B---3--:R-:W-:-:S04]  /*8100*/  IMAD R4, R4, UR8, R5 ;  /* 0x0000000804047c24 */ /* 0x008fc8000f8e0205 */
        /* <DEDUP_REMOVED lines=8> */
[----:B---3--:R-:W-:-:S04]  /*8190*/  SHF.R.U32.HI R5, RZ, UR6, R4 ;  /* 0x00000006ff057c19 */ /* 0x008fc80008011604 */
[----:B------:R-:W-:-:S05]  /*81a0*/  IADD3 R6, PT, PT, -R5, RZ, RZ ;  /* 0x000000ff05067210 */ /* 0x000fca0007ffe1ff */
[----:B------:R-:W-:-:S04]  /*81b0*/  IMAD R6, R6, UR8, R7 ;  /* 0x0000000806067c24 */ /* 0x000fc8000f8e0207 */
        /* <DEDUP_REMOVED lines=189> */
[----:B------:R-:W1:Y:S01]  /*8d90*/  LDCU.64 UR6, c[0x0][0x690] ;  /* 0x0000d200ff0677ac */ /* 0x000e620008000a00 */
[----:B------:R-:W-:Y:S01]  /*8da0*/  HFMA2 R6, -RZ, RZ, 0, 0 ;  /* 0x00000000ff067431 */ /* 0x000fe200000001ff */
[----:B------:R-:W0:Y:S01]  /*8db0*/  LDCU UR5, c[0x0][0x698] ;  /* 0x0000d300ff0577ac */ /* 0x000e220008000800 */
[----:B------:R-:W3:Y:S03]  /*8dc0*/  LDCU UR4, c[0x0][0x75c] ;  /* 0x0000eb80ff0477ac */ /* 0x000ee60008000800 */
[----:B-12---:R-:W-:-:S05]  /*8dd0*/  IMAD.HI.U32 R0, R7, UR7, R6 ;  /* 0x0000000707007c27 */ /* 0x006fca000f8e0006 */
[----:B0-----:R-:W-:-:S04]  /*8de0*/  SHF.R.U32.HI R0, RZ, UR5, R0 ;  /* 0x00000005ff007c19 */ /* 0x001fc80008011600 */
[----:B------:R-:W-:-:S05]  /*8df0*/  IADD3 R5, PT, PT, -R0, RZ, RZ ;  /* 0x000000ff00057210 */ /* 0x000fca0007ffe1ff */
[----:B------:R-:W-:-:S04]  /*8e00*/  IMAD R6, R5, UR6, R7 ;  /* 0x0000000605067c24 */ /* 0x000fc8000f8e0207 */
[----:B---3--:R-:W-:-:S07]  /*8e10*/  IMAD R17, R6, UR4, R17 ;  /* 0x0000000406117c24 */ /* 0x008fce000f8e0211 */
.L_x_3937:
[----:B------:R-:W0:Y:S01]  /*8e20*/  LDCU.64 UR4, c[0x0][0x780] ;  /* 0x0000f000ff0477ac */ /* 0x000e220008000a00 */
[----:B------:R-:W-:Y:S01]  /*8e30*/  CS2R R18, SRZ ;  /* 0x0000000000127805 */ /* 0x000fe2000001ff00 */
[----:B------:R-:W-:Y:S02]  /*8e40*/  UPLOP3.LUT UP0, UPT, UPT, UPT, UPT, 0x80, 0x8 ;  /* 0x000000000008789c */ /* 0x000fe40003f0f070 */
[----:B0-----:R-:W-:-:S04]  /*8e50*/  UISETP.NE.U32.AND UP1, UPT, UR4, URZ, UPT ;  /* 0x000000ff0400728c */ /* 0x001fc8000bf25070 */
[----:B------:R-:W-:-:S09]  /*8e60*/  UISETP.NE.AND.EX UP1, UPT, UR5, URZ, UPT, UP1 ;  /* 0x000000ff0500728c */ /* 0x000fd2000bf25310 */
[----:B------:R-:W-:Y:S05]  /*8e70*/  BRA.U !UP1, `(.L_x_3938) ;  /* 0x0000000509387547 */ /* 0x000fea000b800000 */
[----:B------:R-:W-:Y:S01]  /*8e80*/  IMAD.MOV.U32 R14, RZ, RZ, 0x2 ;  /* 0x00000002ff0e7424 */ /* 0x000fe200078e00ff */
[----:B-12---:R-:W-:-:S07]  /*8e90*/  MOV R0, 0x10 ;  /* 0x0000001000007802 */ /* 0x006fce0000000f00 */
.L_x_3939:
[----:B------:R-:W0:Y:S01]  /*8ea0*/  I2F.U32.RP R6, R0 ;  /* 0x0000000000067306 */ /* 0x000e220000209000 */
[----:B------:R-:W-:-:S07]  /*8eb0*/  MOV R19, R0 ;  /* 0x0000000000137202 */ /* 0x000fce0000000f00 */
[----:B0-----:R-:W0:Y:S02]  /*8ec0*/  MUFU.RCP R6, R6 ;  /* 0x0000000600067308 */ /* 0x001e240000001000 */
[----:B0-----:R-:W-:Y:S02]  /*8ed0*/  IADD3 R4, PT, PT, R6, 0xffffffe, RZ ;  /* 0x0ffffffe06047810 */ /* 0x001fe40007ffe0ff */
[----:B------:R-:W-:-:S04]  /*8ee0*/  LOP3.LUT R6, RZ, R0, RZ, 0x33, !PT ;  /* 0x00000000ff067212 */ /* 0x000fc800078e33ff */
[----:B------:R0:W1:Y:S02]  /*8ef0*/  F2I.FTZ.U32.TRUNC.NTZ R5, R4 ;  /* 0x0000000400057305 */ /* 0x000064000021f000 */
[----:B0-----:R-:W-:Y:S02]  /*8f00*/  HFMA2 R4, -RZ, RZ, 0, 0 ;  /* 0x00000000ff047431 */ /* 0x001fe400000001ff */
[----:B-1----:R-:W-:-:S04]  /*8f10*/  IMAD.MOV R7, RZ, RZ, -R5 ;  /* 0x000000ffff077224 */ /* 0x002fc800078e0a05 */
[----:B------:R-:W-:-:S04]  /*8f20*/  IMAD R7, R7, R0, RZ ;  /* 0x0000000007077224 */ /* 0x000fc800078e02ff */
[----:B------:R-:W-:-:S06]  /*8f30*/  IMAD.HI.U32 R5, R5, R7, R4 ;  /* 0x0000000705057227 */ /* 0x000fcc00078e0004 */
[----:B------:R-:W-:-:S05]  /*8f40*/  IMAD.HI.U32 R7, R5, R14, RZ ;  /* 0x0000000e05077227 */ /* 0x000fca00078e00ff */
[----:B------:R-:W-:-:S05]  /*8f50*/  IADD3 R7, PT, PT, -R7, RZ, RZ ;  /* 0x000000ff07077210 */ /* 0x000fca0007ffe1ff */
[----:B------:R-:W-:Y:S02]  /*8f60*/  IMAD R7, R0, R7, R14 ;  /* 0x0000000700077224 */ /* 0x000fe400078e020e */
[----:B------:R-:W-:-:S03]  /*8f70*/  IMAD.MOV.U32 R14, RZ, RZ, R19 ;  /* 0x000000ffff0e7224 */ /* 0x000fc600078e0013 */
[----:B------:R-:W-:-:S13]  /*8f80*/  ISETP.GE.U32.AND P0, PT, R7, R0, PT ;  /* 0x000000000700720c */ /* 0x000fda0003f06070 */
[----:B------:R-:W-:Y:S01]  /*8f90*/  @P0 IMAD.IADD R7, R7, 0x1, -R0 ;  /* 0x0000000107070824 */ /* 0x000fe200078e0a00 */
[----:B------:R-:W-:-:S04]  /*8fa0*/  ISETP.NE.U32.AND P0, PT, R0, RZ, PT ;  /* 0x000000ff0000720c */ /* 0x000fc80003f05070 */
        /* <DEDUP_REMOVED lines=27> */
[----:B------:R-:W0:Y:S01]  /*9160*/  I2F.U32.RP R0, R6 ;  /* 0x0000000600007306 */ /* 0x000e220000209000 */
[----:B------:R-:W-:Y:S02]  /*9170*/  IADD3 R5, PT, PT, RZ, -R6, RZ ;  /* 0x80000006ff057210 */ /* 0x000fe40007ffe0ff */
[----:B------:R-:W-:-:S05]  /*9180*/  ISETP.NE.U32.AND P2, PT, R6, RZ, PT ;  /* 0x000000ff0600720c */ /* 0x000fca0003f45070 */
[----:B0-----:R-:W0:Y:S02]  /*9190*/  MUFU.RCP R0, R0 ;  /* 0x0000000000007308 */ /* 0x001e240000001000 */
[----:B0-----:R-:W-:-:S06]  /*91a0*/  VIADD R14, R0, 0xffffffe ;  /* 0x0ffffffe000e7836 */ /* 0x001fcc0000000000 */
[----:B------:R0:W1:Y:S02]  /*91b0*/  F2I.FTZ.U32.TRUNC.NTZ R15, R14 ;  /* 0x0000000e000f7305 */ /* 0x000064000021f000 */
[----:B0-----:R-:W-:Y:S02]  /*91c0*/  HFMA2 R14, -RZ, RZ, 0, 0 ;  /* 0x00000000ff0e7431 */ /* 0x001fe400000001ff */
[----:B-1----:R-:W-:-:S04]  /*91d0*/  IMAD R5, R5, R15, RZ ;  /* 0x0000000f05057224 */ /* 0x002fc800078e02ff */
[----:B------:R-:W-:-:S06]  /*91e0*/  IMAD.HI.U32 R15, R15, R5, R14 ;  /* 0x000000050f0f7227 */ /* 0x000fcc00078e000e */
[----:B------:R-:W-:-:S04]  /*91f0*/  IMAD.HI.U32 R15, R15, R4, RZ ;  /* 0x000000040f0f7227 */ /* 0x000fc800078e00ff */
[----:B------:R-:W-:-:S04]  /*9200*/  IMAD.MOV R5, RZ, RZ, -R15 ;  /* 0x000000ffff057224 */ /* 0x000fc800078e0a0f */
[----:B------:R-:W-:-:S05]  /*9210*/  IMAD R5, R6, R5, R4 ;  /* 0x0000000506057224 */ /* 0x000fca00078e0204 */
[----:B------:R-:W-:-:S13]  /*9220*/  ISETP.GE.U32.AND P0, PT, R5, R6, PT ;  /* 0x000000060500720c */ /* 0x000fda0003f06070 */
[----:B------:R-:W-:Y:S02]  /*9230*/  @P0 IADD3 R5, PT, PT, -R6, R5, RZ ;  /* 0x0000000506050210 */ /* 0x000fe40007ffe1ff */
[----:B------:R-:W-:Y:S02]  /*9240*/  @P0 IADD3 R15, PT, PT, R15, 0x1, RZ ;  /* 0x000000010f0f0810 */ /* 0x000fe40007ffe0ff */
[----:B------:R-:W-:Y:S01]  /*9250*/  ISETP.GE.U32.AND P1, PT, R5, R6, PT ;  /* 0x000000060500720c */ /* 0x000fe20003f26070 */
[----:B------:R-:W-:-:S12]  /*9260*/  HFMA2 R5, -RZ, RZ, 0, 0 ;  /* 0x00000000ff057431 */ /* 0x000fd800000001ff */
[----:B------:R-:W-:Y:S01]  /*9270*/  @P1 VIADD R15, R15, 0x1 ;  /* 0x000000010f0f1836 */ /* 0x000fe20000000000 */
[----:B------:R-:W-:-:S04]  /*9280*/  @!P2 LOP3.LUT R15, RZ, R6, RZ, 0x33, !PT ;  /* 0x00000006ff0fa212 */ /* 0x000fc800078e33ff */
[----:B------:R-:W-:Y:S01]  /*9290*/  MOV R4, R15 ;  /* 0x0000000f00047202 */ /* 0x000fe20000000f00 */
[----:B------:R-:W-:Y:S06]  /*92a0*/  BRA `(.L_x_3942) ;  /* 0x0000000000107947 */ /* 0x000fec0003800000 */
.L_x_3941:
[----:B------:R-:W-:-:S07]  /*92b0*/  MOV R0, 0x92d0 ;  /* 0x000092d000007802 */ /* 0x000fce0000000f00 */
[----:B----4-:R-:W-:Y:S05]  /*92c0*/  CALL.REL.NOINC `($__internal_6_$__cuda_sm20_div_u64) ;  /* 0x0000003800307944 */ /* 0x010fea0003c00000 */
[----:B------:R-:W-:Y:S01]  /*92d0*/  IMAD.MOV.U32 R4, RZ, RZ, R6 ;  /* 0x000000ffff047224 */ /* 0x000fe200078e0006 */
[----:B------:R-:W-:-:S07]  /*92e0*/  MOV R5, R7 ;  /* 0x0000000700057202 */ /* 0x000fce0000000f00 */
.L_x_3942:
[----:B------:R-:W-:Y:S05]  /*92f0*/  BSYNC.RECONVERGENT B0 ;  /* 0x0000000000007941 */ /* 0x000fea0003800200 */
.L_x_3940:
[----:B------:R-:W0:Y:S02]  /*9300*/  LDCU.64 UR4, c[0x0][0x780] ;  /* 0x0000f000ff0477ac */ /* 0x000e240008000a00 */
[----:B0-----:R-:W-:Y:S02]  /*9310*/  UISETP.NE.U32.AND UP0, UPT, UR4, URZ, UPT ;  /* 0x000000ff0400728c */ /* 0x001fe4000bf05070 */
[----:B------:R-:W-:Y:S02]  /*9320*/  IADD3 R18, P0, PT, R4, UR4, RZ ;  /* 0x0000000404127c10 */ /* 0x000fe4000ff1e0ff */
[----:B------:R-:W-:Y:S02]  /*9330*/  UISETP.NE.AND.EX UP0, UPT, UR5, URZ, UPT, UP0 ;  /* 0x000000ff0500728c */ /* 0x000fe4000bf05300 */
[----:B------:R-:W-:Y:S02]  /*9340*/  IADD3.X R19, PT, PT, R5, UR5, RZ, P0, !PT ;  /* 0x0000000505137c10 */ /* 0x000fe400087fe4ff */
[----:B------:R-:W-:-:S11]  /*9350*/  UPLOP3.LUT UP0, UPT, UPT, UPT, UP0, 0x40, 0x4 ;  /* 0x000000000004789c */ /* 0x000fd60003f0e800 */
.L_x_3938:
[----:B------:R-:W0:Y:S02]  /*9360*/  LDCU UR4, c[0x0][0x3b8] ;  /* 0x00007700ff0477ac */ /* 0x000e240008000800 */
[----:B0-----:R-:W-:-:S09]  /*9370*/  UISETP.NE.AND UP1, UPT, UR4, URZ, UPT ;  /* 0x000000ff0400728c */ /* 0x001fd2000bf25270 */
[----:B------:R-:W-:Y:S05]  /*9380*/  BRA.U !UP1, `(.L_x_3943) ;  /* 0x0000002d09c47547 */ /* 0x000fea000b800000 */
[----:B-12---:R-:W0:Y:S01]  /*9390*/  S2R R0, SR_CTAID.X ;  /* 0x0000000000007919 */ /* 0x006e220000002500 */
[----:B------:R-:W1:Y:S01]  /*93a0*/  LDCU UR4, c[0x0][0x56c] ;  /* 0x0000ad80ff0477ac */ /* 0x000e620008000800 */
[----:B------:R-:W-:Y:S01]  /*93b0*/  HFMA2 R17, -RZ, RZ, 0, 0 ;  /* 0x00000000ff117431 */ /* 0x000fe200000001ff */
[----:B------:R-:W2:Y:S01]  /*93c0*/  LDCU UR5, c[0x0][0x3bc] ;  /* 0x00007780ff0577ac */ /* 0x000ea20008000800 */
[----:B------:R-:W3:Y:S01]  /*93d0*/  LDCU UR6, c[0x0][0x3c0] ;  /* 0x00007800ff0677ac */ /* 0x000ee20008000800 */
[----:B------:R-:W0:Y:S01]  /*93e0*/  LDCU UR7, c[0x0][0x3a8] ;  /* 0x00007500ff0777ac */ /* 0x000e220008000800 */
[----:B-1----:R-:W-:Y:S01]  /*93f0*/  UISETP.NE.AND UP1, UPT, UR4, URZ, UPT ;  /* 0x000000ff0400728c */ /* 0x002fe2000bf25270 */
        /* <DEDUP_REMOVED lines=281> */
.L_x_3944:
        /* <DEDUP_REMOVED lines=24> */
[----:B----4-:R0:W-:Y:S04]  /*a710*/  STG.E desc[UR36][R4.64+0x8], R10 ;  /* 0x0000080a04007986 */ /* 0x0101e8000c101924 */
[----:B------:R0:W-:Y:S02]  /*a720*/  STG.E desc[UR36][R4.64+0xc], R11 ;  /* 0x00000c0b04007986 */ /* 0x0001e4000c101924 */
.L_x_3946:
[----:B------:R-:W-:Y:S05]  /*a730*/  BSYNC.RECONVERGENT B0 ;  /* 0x0000000000007941 */ /* 0x000fea0003800200 */
.L_x_3945:
        /* <DEDUP_REMOVED lines=34> */
.L_x_3948:
[----:B------:R-:W-:Y:S05]  /*a960*/  BSYNC.RECONVERGENT B0 ;  /* 0x0000000000007941 */ /* 0x000fea0003800200 */
.L_x_3947:
[----:B------:R-:W2:Y:S08]  /*a970*/  S2UR UR5, SR_CgaCtaId ;  /* 0x00000000000579c3 */ /* 0x000eb00000008800 */
[----:B------:R-:W-:Y:S06]  /*a980*/  BAR.SYNC.DEFER_BLOCKING 0x0 ;  /* 0x0000000000007b1d */ /* 0x000fec0000010000 */
[----:B------:R-:W-:-:S02]  /*a990*/  UMOV UR4, 0x400 ;  /* 0x0000040000047882 */ /* 0x000fc40000000000 */
[----:B--2---:R-:W-:-:S09]  /*a9a0*/  ULEA UR4, UR5, UR4, 0x18 ;  /* 0x0000000405047291 */ /* 0x004fd2000f8ec0ff */
        /* <DEDUP_REMOVED lines=15> */
[----:B------:R-:W2:Y:S01]  /*aaa0*/  LDCU.64 UR8, c[0x0][0x388] ;  /* 0x00007100ff0877ac */ /* 0x000ea20008000a00 */
[----:B0-----:R-:W-:Y:S01]  /*aab0*/  UISETP.NE.AND UP1, UPT, UR4, URZ, UPT ;  /* 0x000000ff0400728c */ /* 0x001fe2000bf25270 */
[----:B-1----:R-:W-:Y:S01]  /*aac0*/  IMAD.U32 R6, RZ, RZ, UR6 ;  /* 0x00000006ff067e24 */ /* 0x002fe2000f8e00ff */
[----:B------:R-:W-:-:S02]  /*aad0*/  MOV R7, UR7 ;  /* 0x0000000700077c02 */ /* 0x000fc40008000f00 */
[----:B--2---:R-:W-:Y:S01]  /*aae0*/  MOV R4, UR8 ;  /* 0x0000000800047c02 */ /* 0x004fe20008000f00 */
[----:B------:R-:W-:-:S04]  /*aaf0*/  IMAD.U32 R5, RZ, RZ, UR9 ;  /* 0x00000009ff057e24 */ /* 0x000fc8000f8e00ff */
[----:B------:R-:W-:Y:S05]  /*ab00*/  BRA.U !UP1, `(.L_x_3950) ;  /* 0x0000000109c87547 */ /* 0x000fea000b800000 */
[----:B------:R-:W4:Y:S01]  /*ab10*/  LDCU UR4, c[0x0][0x360] ;  /* 0x00006c00ff0477ac */ /* 0x000f220008000800 */
[----:B------:R-:W0:Y:S01]  /*ab20*/  LDCU UR5, c[0x0][0x3ac] ;  /* 0x00007580ff0577ac */ /* 0x000e220008000800 */
[----:B------:R-:W1:Y:S01]  /*ab30*/  LDCU UR6, c[0x0][0x3ac] ;  /* 0x00007580ff0677ac */ /* 0x000e620008000800 */
[----:B----4-:R-:W-:-:S05]  /*ab40*/  IMAD R10, R2, UR4, R3 ;  /* 0x00000004020a7c24 */ /* 0x010fca000f8e0203 */
[----:B0-----:R-:W-:-:S13]  /*ab50*/  ISETP.GE.U32.AND P1, PT, R10, UR5, PT ;  /* 0x000000050a007c0c */ /* 0x001fda000bf26070 */
[----:B-1----:R-:W-:Y:S05]  /*ab60*/  @P1 BRA `(.L_x_3951) ;  /* 0x00000004006c1947 */ /* 0x002fea0003800000 */
[----:B------:R-:W0:Y:S01]  /*ab70*/  LDCU UR5, c[0x0][0x374] ;  /* 0x00006e80ff0577ac */ /* 0x000e220008000800 */
[----:B------:R-:W1:Y:S01]  /*ab80*/  LDC R13, c[0x0][0x364] ;  /* 0x0000d900ff0d7b82 */ /* 0x000e620000000800 */
[----:B------:R-:W-:Y:S07]  /*ab90*/  BSSY.RECONVERGENT B1, `(.L_x_3952) ;  /* 0x0000028000017945 */ /* 0x000fee0003800200 */
[----:B------:R-:W2:Y:S01]  /*aba0*/  LDC.64 R8, c[0x0][0x788] ;  /* 0x0001e200ff087b82 */ /* 0x000ea20000000a00 */
[----:B0-----:R-:W-:-:S02]  /*abb0*/  IMAD R11, R0, UR5, RZ ;  /* 0x00000005000b7c24 */ /* 0x001fc4000f8e02ff */
[----:B-1----:R-:W-:-:S07]  /*abc0*/  IMAD R13, R13, UR4, RZ ;  /* 0x000000040d0d7c24 */ /* 0x002fce000f8e02ff */
.L_x_3955:
[----:B------:R-:W-:-:S05]  /*abd0*/  IADD3 R15, PT, PT, R11, R10, RZ ;  /* 0x0000000a0b0f7210 */ /* 0x000fca0007ffe0ff */
[----:B--2---:R-:W-:Y:S01]  /*abe0*/  IMAD.WIDE.U32 R14, R15, 0x10, R8 ;  /* 0x000000100f0e7825 */ /* 0x004fe200078e0008 */
[----:B-----5:R-:W-:-:S04]  /*abf0*/  MOV R0, R6 ;  /* 0x0000000600007202 */ /* 0x020fc80000000f00 */
[----:B------:R-:W2:Y:S04]  /*ac00*/  LDG.E R16, desc[UR36][R14.64] ;  /* 0x000000240e107981 */ /* 0x000ea8000c1e1900 */
[----:B------:R-:W3:Y:S04]  /*ac10*/  LDG.E R25, desc[UR36][R14.64+0x4] ;  /* 0x000004240e197981 */ /* 0x000ee8000c1e1900 */
[----:B------:R-:W4:Y:S04]  /*ac20*/  LDG.E R20, desc[UR36][R14.64+0xc] ;  /* 0x00000c240e147981 */ /* 0x000f28000c1e1900 */
[----:B------:R0:W5:Y:S01]  /*ac30*/  LDG.E R6, desc[UR36][R14.64+0x8] ;  /* 0x000008240e067981 */ /* 0x000162000c1e1900 */
[----:B------:R-:W-:Y:S01]  /*ac40*/  FSETP.NEU.FTZ.AND P1, PT, R7, RZ, PT ;  /* 0x000000ff0700720b */ /* 0x000fe20003f3d000 */
[----:B------:R-:W-:Y:S01]  /*ac50*/  IMAD.IADD R10, R13, 0x1, R10 ;  /* 0x000000010d0a7824 */ /* 0x000fe200078e020a */
[----:B------:R-:W-:Y:S01]  /*ac60*/  BSSY.RECONVERGENT B2, `(.L_x_3953) ;  /* 0x0000019000027945 */ /* 0x000fe20003800200 */
[----:B------:R-:W-:Y:S01]  /*ac70*/  MOV R23, R4 ;  /* 0x0000000400177202 */ /* 0x000fe20000000f00 */
[----:B------:R-:W-:Y:S01]  /*ac80*/  IMAD.MOV.U32 R21, RZ, RZ, R7 ;  /* 0x000000ffff157224 */ /* 0x000fe200078e0007 */
[----:B------:R-:W-:-:S02]  /*ac90*/  MOV R12, R5 ;  /* 0x00000005000c7202 */ /* 0x000fc40000000f00 */
[----:B------:R-:W-:Y:S02]  /*aca0*/  ISETP.GE.U32.AND P2, PT, R10, UR6, PT ;  /* 0x000000060a007c0c */ /* 0x000fe4000bf46070 */
[----:B--2---:R-:W-:Y:S02]  /*acb0*/  MOV R4, R16 ;  /* 0x0000001000047202 */ /* 0x004fe40000000f00 */
[----:B---3--:R-:W-:Y:S01]  /*acc0*/  MOV R5, R25 ;  /* 0x0000001900057202 */ /* 0x008fe20000000f00 */
[----:B----4-:R-:W-:Y:S01]  /*acd0*/  IMAD.MOV.U32 R7, RZ, RZ, R20 ;  /* 0x000000ffff077224 */ /* 0x010fe200078e0014 */
[----:B0-----:R-:W-:Y:S07]  /*ace0*/  @!P1 BRA `(.L_x_3954) ;  /* 0x0000000000409947 */ /* 0x001fee0003800000 */
[----:B------:R-:W-:Y:S01]  /*acf0*/  FSETP.NEU.FTZ.AND P1, PT, R20, RZ, PT ;  /* 0x000000ff1400720b */ /* 0x000fe20003f3d000 */
[----:B------:R-:W-:Y:S01]  /*ad00*/  IMAD.MOV.U32 R5, RZ, RZ, R12 ;  /* 0x000000ffff057224 */ /* 0x000fe200078e000c */
[----:B-----5:R-:W-:Y:S02]  /*ad10*/  MOV R6, R0 ;  /* 0x0000000000067202 */ /* 0x020fe40000000f00 */
[----:B------:R-:W-:Y:S02]  /*ad20*/  MOV R4, R23 ;  /* 0x0000001700047202 */ /* 0x000fe40000000f00 */
[----:B------:R-:W-:-:S07]  /*ad30*/  MOV R7, R21 ;  /* 0x0000001500077202 */ /* 0x000fce0000000f00 */
[----:B------:R-:W-:Y:S05]  /*ad40*/  @!P1 BRA `(.L_x_3954) ;  /* 0x0000000000289947 */ /* 0x000fea0003800000 */
[----:B------:R-:W-:Y:S01]  /*ad50*/  FADD.FTZ R7, R20, R21 ;  /* 0x0000001514077221 */ /* 0x000fe20000010000 */
[----:B------:R-:W-:Y:S01]  /*ad60*/  FADD.FTZ R4, R16, -R23 ;  /* 0x8000001710047221 */ /* 0x000fe20000010000 */
[----:B------:R-:W-:Y:S02]  /*ad70*/  FADD.FTZ R0, R25, R12 ;  /* 0x0000000c19007221 */ /* 0x000fe40000010000 */
[----:B------:R-:W0:Y:S01]  /*ad80*/  MUFU.RCP R5, R7 ;  /* 0x0000000700057308 */ /* 0x000e220000001000 */
[----:B------:R-:W-:-:S04]  /*ad90*/  FMUL.FTZ R6, R4, R4 ;  /* 0x0000000404067220 */ /* 0x000fc80000410000 */
[----:B------:R-:W-:Y:S01]  /*ada0*/  FMUL.FTZ R12, R6, R21 ;  /* 0x00000015060c7220 */ /* 0x000fe20000410000 */
[----:B------:R-:W-:Y:S01]  /*adb0*/  MOV R6, 0xffffffff ;  /* 0xffffffff00067802 */ /* 0x000fe20000000f00 */
[----:B0-----:R-:W-:-:S04]  /*adc0*/  FMUL.FTZ R5, R20, R5 ;  /* 0x0000000514057220 */ /* 0x001fc80000410000 */
[----:B------:R-:W-:Y:S01]  /*add0*/  FFMA.FTZ R4, R4, R5, R23 ;  /* 0x0000000504047223 */ /* 0x000fe20000010017 */
[----:B------:R-:W-:-:S07]  /*ade0*/  FFMA.FTZ R5, R5, R12, R0 ;  /* 0x0000000c05057223 */ /* 0x000fce0000010000 */
.L_x_3954:
[----:B------:R-:W-:Y:S05]  /*adf0*/  BSYNC.RECONVERGENT B2 ;  /* 0x0000000000027941 */ /* 0x000fea0003800200 */
.L_x_3953:
[----:B------:R-:W-:Y:S05]  /*ae00*/  @!P2 BRA `(.L_x_3955) ;  /* 0xfffffffc0070a947 */ /* 0x000fea000383ffff */
[----:B------:R-:W-:Y:S05]  /*ae10*/  BSYNC.RECONVERGENT B1 ;  /* 0x0000000000017941 */ /* 0x000fea0003800200 */
.L_x_3952:
[----:B------:R-:W-:Y:S05]  /*ae20*/  BRA `(.L_x_3951) ;  /* 0x0000000000bc7947 */ /* 0x000fea0003800000 */
.L_x_3950:
[----:B------:R-:W0:Y:S01]  /*ae30*/  LDCU UR4, c[0x0][0x3ac] ;  /* 0x00007580ff0477ac */ /* 0x000e220008000800 */
[----:B------:R-:W1:Y:S01]  /*ae40*/  LDCU UR5, c[0x0][0x3ac] ;  /* 0x00007580ff0577ac */ /* 0x000e620008000800 */
[----:B0-----:R-:W-:-:S13]  /*ae50*/  ISETP.GE.U32.AND P1, PT, R2, UR4, PT ;  /* 0x0000000402007c0c */ /* 0x001fda000bf26070 */
[----:B-1----:R-:W-:Y:S05]  /*ae60*/  @P1 BRA `(.L_x_3951) ;  /* 0x0000000000ac1947 */ /* 0x002fea0003800000 */
[----:B------:R-:W0:Y:S01]  /*ae70*/  LDCU UR4, c[0x0][0x374] ;  /* 0x00006e80ff0477ac */ /* 0x000e220008000800 */
[----:B------:R-:W1:Y:S01]  /*ae80*/  LDC R14, c[0x0][0x360] ;  /* 0x0000d800ff0e7b82 */ /* 0x000e620000000800 */
[----:B------:R-:W-:-:S07]  /*ae90*/  IMAD.MOV.U32 R12, RZ, RZ, R2 ;  /* 0x000000ffff0c7224 */ /* 0x000fce00078e0002 */
[----:B------:R-:W2:Y:S08]  /*aea0*/  LDC.64 R8, c[0x0][0x788] ;  /* 0x0001e200ff087b82 */ /* 0x000eb00000000a00 */
[----:B------:R-:W3:Y:S01]  /*aeb0*/  LDC R13, c[0x0][0x364] ;  /* 0x0000d900ff0d7b82 */ /* 0x000ee20000000800 */
[----:B0-----:R-:W-:-:S07]  /*aec0*/  IMAD R15, R0, UR4, RZ ;  /* 0x00000004000f7c24 */ /* 0x001fce000f8e02ff */
.L_x_3958:
[----:B------:R-:W-:-:S05]  /*aed0*/  IADD3 R0, PT, PT, R15, R12, RZ ;  /* 0x0000000c0f007210 */ /* 0x000fca0007ffe0ff */
[----:B-1----:R-:W-:-:S04]  /*aee0*/  IMAD R11, R0, R14, R3 ;  /* 0x0000000e000b7224 */ /* 0x002fc800078e0203 */
[----:B--2-4-:R-:W-:Y:S01]  /*aef0*/  IMAD.WIDE.U32 R10, R11, 0x10, R8 ;  /* 0x000000100b0a7825 */ /* 0x014fe200078e0008 */
[----:B-----5:R-:W-:-:S04]  /*af00*/  MOV R21, R6 ;  /* 0x0000000600157202 */ /* 0x020fc80000000f00 */
[----:B------:R-:W2:Y:S04]  /*af10*/  LDG.E R0, desc[UR36][R10.64] ;  /* 0x000000240a007981 */ /* 0x000ea8000c1e1900 */
[----:B------:R-:W4:Y:S04]  /*af20*/  LDG.E R16, desc[UR36][R10.64+0x4] ;  /* 0x000004240a107981 */ /* 0x000f28000c1e1900 */
[----:B------:R-:W4:Y:S04]  /*af30*/  LDG.E R20, desc[UR36][R10.64+0xc] ;  /* 0x00000c240a147981 */ /* 0x000f28000c1e1900 */
[----:B------:R0:W5:Y:S01]  /*af40*/  LDG.E R6, desc[UR36][R10.64+0x8] ;  /* 0x000008240a067981 */ /* 0x000162000c1e1900 */
[----:B------:R-:W-:Y:S01]  /*af50*/  FSETP.NEU.FTZ.AND P1, PT, R7, RZ, PT ;  /* 0x000000ff0700720b */ /* 0x000fe20003f3d000 */
[----:B---3--:R-:W-:Y:S01]  /*af60*/  IMAD.IADD R12, R13, 0x1, R12 ;  /* 0x000000010d0c7824 */ /* 0x008fe200078e020c */
[----:B------:R-:W-:Y:S01]  /*af70*/  BSSY.RECONVERGENT B1, `(.L_x_3956) ;  /* 0x0000019000017945 */ /* 0x000fe20003800200 */
[----:B------:R-:W-:Y:S01]  /*af80*/  MOV R25, R4 ;  /* 0x0000000400197202 */ /* 0x000fe20000000f00 */
[----:B------:R-:W-:Y:S01]  /*af90*/  IMAD.MOV.U32 R23, RZ, RZ, R7 ;  /* 0x000000ffff177224 */ /* 0x000fe200078e0007 */
[----:B------:R-:W-:-:S02]  /*afa0*/  MOV R27, R5 ;  /* 0x00000005001b7202 */ /* 0x000fc40000000f00 */
[----:B------:R-:W-:Y:S02]  /*afb0*/  ISETP.GE.U32.AND P2, PT, R12, UR5, PT ;  /* 0x000000050c007c0c */ /* 0x000fe4000bf46070 */
[----:B--2---:R-:W-:Y:S02]  /*afc0*/  MOV R4, R0 ;  /* 0x0000000000047202 */ /* 0x004fe40000000f00 */
[----:B----4-:R-:W-:Y:S01]  /*afd0*/  MOV R5, R16 ;  /* 0x0000001000057202 */ /* 0x010fe20000000f00 */
[----:B------:R-:W-:Y:S01]  /*afe0*/  IMAD.MOV.U32 R7, RZ, RZ, R20 ;  /* 0x000000ffff077224 */ /* 0x000fe200078e0014 */
        /* <DEDUP_REMOVED lines=17> */
.L_x_3957:
[----:B------:R-:W-:Y:S05]  /*b100*/  BSYNC.RECONVERGENT B1 ;  /* 0x0000000000017941 */ /* 0x000fea0003800200 */
.L_x_3956:
[----:B------:R-:W-:Y:S05]  /*b110*/  @!P2 BRA `(.L_x_3958) ;  /* 0xfffffffc006ca947 */ /* 0x000fea000383ffff */
.L_x_3951:
[----:B------:R-:W-:Y:S05]  /*b120*/  BSYNC.RECONVERGENT B0 ;  /* 0x0000000000007941 */ /* 0x000fea0003800200 */
.L_x_3949:
[----:B------:R-:W0:Y:S01]  /*b130*/  S2UR UR6, SR_CgaCtaId ;  /* 0x00000000000679c3 */ /* 0x000e220000008800 */
[----:B------:R-:W1:Y:S01]  /*b140*/  LDCU UR5, c[0x0][0x360] ;  /* 0x00006c00ff0577ac */ /* 0x000e620008000800 */
[----:B------:R-:W-:Y:S02]  /*b150*/  UMOV UR4, 0x400 ;  /* 0x0000040000047882 */ /* 0x000fe40000000000 */
[----:B------:R-:W-:Y:S01]  /*b160*/  UIADD3 UR4, UPT, UPT, UR4, 0x10, URZ ;  /* 0x0000001004047890 */ /* 0x000fe2000fffe0ff */
[----:B-1----:R-:W-:-:S03]  /*b170*/  IMAD R0, R2, UR5, R3 ;  /* 0x0000000502007c24 */ /* 0x002fc6000f8e0203 */
[----:B0-----:R-:W-:Y:S01]  /*b180*/  ULEA UR8, UR6, UR4, 0x18 ;  /* 0x0000000406087291 */ /* 0x001fe2000f8ec0ff */
[----:B------:R-:W0:Y:S05]  /*b190*/  LDCU UR6, c[0x0][0x364] ;  /* 0x00006c80ff0677ac */ /* 0x000e2a0008000800 */
[----:B------:R-:W-:-:S05]  /*b1a0*/  LEA R0, R0, UR8, 0x4 ;  /* 0x0000000800007c11 */ /* 0x000fca000f8e20ff */
[----:B-----5:R1:W-:Y:S01]  /*b1b0*/  STS.128 [R0], R4 ;  /* 0x0000000400007388 */ /* 0x0203e20000000c00 */
[----:B0-----:R-:W-:-:S09]  /*b1c0*/  UISETP.GE.U32.AND UP1, UPT, UR6, 0x2, UPT ;  /* 0x000000020600788c */ /* 0x001fd2000bf26070 */
[----:B-1----:R-:W-:Y:S05]  /*b1d0*/  BRA.U !UP1, `(.L_x_3959) ;  /* 0x0000000109b07547 */ /* 0x002fea000b800000 */
[----:B------:R-:W-:-:S05]  /*b1e0*/  UMOV UR4, UR6 ;  /* 0x0000000600047c82 */ /* 0x000fca0008000000 */
.L_x_3964:
[----:B------:R-:W-:Y:S01]  /*b1f0*/  USHF.R.U32.HI UR7, URZ, 0x1, UR4 ;  /* 0x00000001ff077899 */ /* 0x000fe20008011604 */
[----:B------:R-:W-:Y:S05]  /*b200*/  BAR.SYNC.DEFER_BLOCKING 0x0 ;  /* 0x0000000000007b1d */ /* 0x000fea0000010000 */
[----:B------:R-:W-:Y:S01]  /*b210*/  VIADD R8, R2, UR7 ;  /* 0x0000000702087c36 */ /* 0x000fe20008000000 */
[----:B------:R-:W-:Y:S04]  /*b220*/  BSSY.RECONVERGENT B0, `(.L_x_3960) ;  /* 0x0000024000007945 */ /* 0x000fe80003800200 */
[----:B------:R-:W-:-:S04]  /*b230*/  ISETP.GE.U32.AND P1, PT, R8, UR6, PT ;  /* 0x0000000608007c0c */ /* 0x000fc8000bf26070 */
[----:B------:R-:W-:-:S13]  /*b240*/  ISETP.GE.U32.OR P1, PT, R2, UR7, P1 ;  /* 0x0000000702007c0c */ /* 0x000fda0008f26470 */
[----:B0-----:R-:W-:Y:S05]  /*b250*/  @P1 BRA `(.L_x_3961) ;  /* 0x0000000000801947 */ /* 0x001fea0003800000 */
[----:B------:R-:W-:Y:S01]  /*b260*/  IMAD R8, R8, UR5, R3 ;  /* 0x0000000508087c24 */ /* 0x000fe2000f8e0203 */
[----:B------:R-:W-:Y:S01]  /*b270*/  FSETP.NEU.FTZ.AND P1, PT, R7, RZ, PT ;  /* 0x000000ff0700720b */ /* 0x000fe20003f3d000 */
[----:B------:R-:W-:Y:S03]  /*b280*/  BSSY.RECONVERGENT B1, `(.L_x_3962) ;  /* 0x0000017000017945 */ /* 0x000fe60003800200 */
[----:B------:R-:W-:-:S06]  /*b290*/  LEA R8, R8, UR8, 0x4 ;  /* 0x0000000808087c11 */ /* 0x000fcc000f8e20ff */
[----:B----4-:R-:W0:Y:S02]  /*b2a0*/  LDS.128 R8, [R8] ;  /* 0x0000000008087984 */ /* 0x010e240000000c00 */
[----:B0-----:R-:W-:Y:S01]  /*b2b0*/  MOV R12, R8 ;  /* 0x00000008000c7202 */ /* 0x001fe20000000f00 */
[----:B------:R-:W-:Y:S01]  /*b2c0*/  IMAD.MOV.U32 R15, RZ, RZ, R11 ;  /* 0x000000ffff0f7224 */ /* 0x000fe200078e000b */
[----:B------:R-:W-:Y:S01]  /*b2d0*/  MOV R13, R9 ;  /* 0x00000009000d7202 */ /* 0x000fe20000000f00 */
[----:B------:R-:W-:Y:S06]  /*b2e0*/  @!P1 BRA `(.L_x_3963) ;  /* 0x0000000000409947 */ /* 0x000fec0003800000 */
        /* <DEDUP_REMOVED lines=16> */
.L_x_3963:
[----:B------:R-:W-:Y:S05]  /*b3f0*/  BSYNC.RECONVERGENT B1 ;  /* 0x0000000000017941 */ /* 0x000fea0003800200 */
.L_x_3962:
[--C-:B------:R-:W-:Y:S01]  /*b400*/  IMAD.MOV.U32 R14, RZ, RZ, R10.reuse ;  /* 0x000000ffff0e7224 */ /* 0x100fe200078e000a */
[----:B------:R-:W-:Y:S01]  /*b410*/  MOV R4, R12 ;  /* 0x0000000c00047202 */ /* 0x000fe20000000f00 */
[----:B------:R-:W-:Y:S01]  /*b420*/  IMAD.MOV.U32 R6, RZ, RZ, R10 ;  /* 0x000000ffff067224 */ /* 0x000fe200078e000a */
[----:B------:R-:W-:Y:S02]  /*b430*/  MOV R5, R13 ;  /* 0x0000000d00057202 */ /* 0x000fe40000000f00 */
[----:B------:R0:W-:Y:S01]  /*b440*/  STS.128 [R0], R12 ;  /* 0x0000000c00007388 */ /* 0x0001e20000000c00 */
[----:B------:R-:W-:-:S07]  /*b450*/  MOV R7, R15 ;  /* 0x0000000f00077202 */ /* 0x000fce0000000f00 */
.L_x_3961:
[----:B------:R-:W-:Y:S05]  /*b460*/  BSYNC.RECONVERGENT B0 ;  /* 0x0000000000007941 */ /* 0x000fea0003800200 */
.L_x_3960:
[----:B------:R-:W-:-:S03]  /*b470*/  UISETP.GT.U32.AND UP1, UPT, UR4, 0x3, UPT ;  /* 0x000000030400788c */ /* 0x000fc6000bf24070 */
[----:B------:R-:W-:-:S06]  /*b480*/  UMOV UR4, UR7 ;  /* 0x0000000700047c82 */ /* 0x000fcc0008000000 */
[----:B------:R-:W-:Y:S05]  /*b490*/  BRA.U UP1, `(.L_x_3964) ;  /* 0xfffffffd01547547 */ /* 0x000fea000b83ffff */
.L_x_3959:
[----:B------:R-:W1:Y:S02]  /*b4a0*/  LDCU UR4, c[0x0][0x3b0] ;  /* 0x00007600ff0477ac */ /* 0x000e640008000800 */
[----:B-1----:R-:W-:-:S09]  /*b4b0*/  UISETP.NE.AND UP1, UPT, UR4, URZ, UPT ;  /* 0x000000ff0400728c */ /* 0x002fd2000bf25270 */
        /* <DEDUP_REMOVED lines=9> */
.L_x_3971:
[----:B------:R-:W-:Y:S01]  /*b550*/  SHF.R.U32.HI R16, RZ, 0x1, R2 ;  /* 0x00000001ff107819 */ /* 0x000fe20000011602 */
[----:B------:R-:W-:Y:S04]  /*b560*/  BAR.SYNC.DEFER_BLOCKING 0x0 ;  /* 0x0000000000007b1d */ /* 0x000fe80000010000 */
[----:B------:R-:W-:Y:S02]  /*b570*/  IMAD.IADD R8, R16, 0x1, R3 ;  /* 0x0000000110087824 */ /* 0x000fe400078e0203 */
[----:B------:R-:W-:Y:S03]  /*b580*/  BSSY.RECONVERGENT B0, `(.L_x_3967) ;  /* 0x0000023000007945 */ /* 0x000fe60003800200 */
[----:B------:R-:W-:-:S04]  /*b590*/  ISETP.GE.U32.AND P1, PT, R8, UR5, PT ;  /* 0x0000000508007c0c */ /* 0x000fc8000bf26070 */
[----:B------:R-:W-:-:S13]  /*b5a0*/  ISETP.GE.U32.OR P1, PT, R3, R16, P1 ;  /* 0x000000100300720c */ /* 0x000fda0000f26470 */
[----:B--2---:R-:W-:Y:S05]  /*b5b0*/  @P1 BRA `(.L_x_3968) ;  /* 0x00000000007c1947 */ /* 0x004fea0003800000 */
[----:B------:R-:W-:Y:S01]  /*b5c0*/  LEA R8, R16, R0, 0x4 ;  /* 0x0000000010087211 */ /* 0x000fe200078e20ff */
[----:B------:R-:W-:Y:S01]  /*b5d0*/  BSSY.RECONVERGENT B1, `(.L_x_3969) ;  /* 0x0000017000017945 */ /* 0x000fe20003800200 */
[----:B------:R-:W-:-:S04]  /*b5e0*/  FSETP.NEU.FTZ.AND P1, PT, R7, RZ, PT ;  /* 0x000000ff0700720b */ /* 0x000fc80003f3d000 */
[----:B----4-:R-:W0:Y:S02]  /*b5f0*/  LDS.128 R8, [R8] ;  /* 0x0000000008087984 */ /* 0x010e240000000c00 */
[----:B0-----:R-:W-:Y:S01]  /*b600*/  MOV R12, R8 ;  /* 0x00000008000c7202 */ /* 0x001fe20000000f00 */
[----:B------:R-:W-:Y:S01]  /*b610*/  IMAD.MOV.U32 R13, RZ, RZ, R9 ;  /* 0x000000ffff0d7224 */ /* 0x000fe200078e0009 */
[----:B------:R-:W-:-:S05]  /*b620*/  MOV R15, R11 ;  /* 0x0000000b000f7202 */ /* 0x000fca0000000f00 */
        /* <DEDUP_REMOVED lines=9> */
[----:B-1----:R-:W-:Y:S01]  /*b6c0*/  FADD.FTZ R5, R5, R9 ;  /* 0x0000000905057221 */ /* 0x002fe20000010000 */
[----:B------:R-:W-:Y:S01]  /*b6d0*/  IMAD.MOV.U32 R10, RZ, RZ, -0x1 ;  /* 0xffffffffff0a7424 */ /* 0x000fe200078e00ff */
[----:B------:R-:W0:Y:S01]  /*b6e0*/  MUFU.RCP R6, R15 ;  /* 0x0000000f00067308 */ /* 0x000e220000001000 */
[----:B------:R-:W-:-:S04]  /*b6f0*/  FMUL.FTZ R8, R13, R13 ;  /* 0x0000000d0d087220 */ /* 0x000fc80000410000 */
[----:B------:R-:W-:Y:S01]  /*b700*/  FMUL.FTZ R8, R7, R8 ;  /* 0x0000000807087220 */ /* 0x000fe20000410000 */
[----:B0-----:R-:W-:-:S04]  /*b710*/  FMUL.FTZ R6, R11, R6 ;  /* 0x000000060b067220 */ /* 0x001fc80000410000 */
[----:B------:R-:W-:Y:S01]  /*b720*/  FFMA.FTZ R12, R13, R6, R4 ;  /* 0x000000060d0c7223 */ /* 0x000fe20000010004 */
[----:B------:R-:W-:-:S07]  /*b730*/  FFMA.FTZ R13, R6, R8, R5 ;  /* 0x00000008060d7223 */ /* 0x000fce0000010005 */
.L_x_3970:
[----:B------:R-:W-:Y:S05]  /*b740*/  BSYNC.RECONVERGENT B1 ;  /* 0x0000000000017941 */ /* 0x000fea0003800200 */
.L_x_3969:
[----:B------:R-:W-:Y:S01]  /*b750*/  MOV R14, R10 ;  /* 0x0000000a000e7202 */ /* 0x000fe20000000f00 */
[----:B-1----:R-:W-:Y:S01]  /*b760*/  IMAD.MOV.U32 R5, RZ, RZ, R13 ;  /* 0x000000ffff057224 */ /* 0x002fe200078e000d */
[----:B------:R-:W-:Y:S02]  /*b770*/  MOV R4, R12 ;  /* 0x0000000c00047202 */ /* 0x000fe40000000f00 */
[----:B------:R-:W-:Y:S01]  /*b780*/  MOV R6, R10 ;  /* 0x0000000a00067202 */ /* 0x000fe20000000f00 */
[----:B------:R2:W-:Y:S01]  /*b790*/  STS.128 [R0], R12 ;  /* 0x0000000c00007388 */ /* 0x0005e20000000c00 */
[----:B------:R-:W-:-:S07]  /*b7a0*/  MOV R7, R15 ;  /* 0x0000000f00077202 */ /* 0x000fce0000000f00 */
.L_x_3968:
[----:B------:R-:W-:Y:S05]  /*b7b0*/  BSYNC.RECONVERGENT B0 ;  /* 0x0000000000007941 */ /* 0x000fea0003800200 */
.L_x_3967:
[----:B------:R-:W-:Y:S01]  /*b7c0*/  ISETP.GT.U32.AND P1, PT, R2, 0x7f, PT ;  /* 0x0000007f0200780c */ /* 0x000fe20003f24070 */
[----:B------:R-:W-:-:S12]  /*b7d0*/  IMAD.MOV.U32 R2, RZ, RZ, R16 ;  /* 0x000000ffff027224 */ /* 0x000fd800078e0010 */
[----:B------:R-:W-:Y:S05]  /*b7e0*/  @P1 BRA `(.L_x_3971) ;  /* 0xfffffffc00581947 */ /* 0x000fea000383ffff */
.L_x_3966:
[----:B------:R-:W-:Y:S01]  /*b7f0*/  BAR.SYNC.DEFER_BLOCKING 0x0 ;  /* 0x0000000000007b1d */ /* 0x000fe20000010000 */
[----:B------:R-:W-:-:S09]  /*b800*/  UISETP.GE.U32.AND UP1, UPT, UR4, 0x2, UPT ;  /* 0x000000020400788c */ /* 0x000fd2000bf26070 */
[----:B------:R-:W-:Y:S05]  /*b810*/  BRA.U !UP1, `(.L_x_3965) ;  /* 0x00000001098c7547 */ /* 0x000fea000b800000 */
[----:B012---:R-:W-:-:S07]  /*b820*/  HFMA2 R0, -RZ, RZ, 0, 5.9604644775390625e-08 ;  /* 0x00000001ff007431 */ /* 0x007fce00000001ff */
.L_x_3974:
[----:B------:R-:W0:Y:S01]  /*b830*/  SHFL.DOWN PT, R2, R4, R0, 0x1f ;  /* 0x08001f0004027589 */ /* 0x000e2200000e0000 */
[----:B------:R-:W-:Y:S01]  /*b840*/  FSETP.NEU.FTZ.AND P1, PT, R7, RZ, PT ;  /* 0x000000ff0700720b */ /* 0x000fe20003f3d000 */
[----:B------:R-:W-:Y:S01]  /*b850*/  BSSY.RECONVERGENT B0, `(.L_x_3972) ;  /* 0x000001e000007945 */ /* 0x000fe20003800200 */
[----:B----4-:R-:W-:Y:S01]  /*b860*/  MOV R3, R6 ;  /* 0x0000000600037202 */ /* 0x010fe20000000f00 */
[----:B------:R-:W1:Y:S01]  /*b870*/  SHFL.DOWN PT, R8, R5, R0, 0x1f ;  /* 0x08001f0005087589 */ /* 0x000e6200000e0000 */
[----:B------:R-:W-:Y:S01]  /*b880*/  MOV R11, R4 ;  /* 0x00000004000b7202 */ /* 0x000fe20000000f00 */
[----:B------:R-:W-:Y:S01]  /*b890*/  IMAD.MOV.U32 R9, RZ, RZ, R7 ;  /* 0x000000ffff097224 */ /* 0x000fe200078e0007 */
[----:B------:R-:W-:Y:S01]  /*b8a0*/  MOV R13, R5 ;  /* 0x00000005000d7202 */ /* 0x000fe20000000f00 */
[----:B----4-:R-:W2:Y:S04]  /*b8b0*/  SHFL.DOWN PT, R10, R7, R0, 0x1f ;  /* 0x08001f00070a7589 */ /* 0x010ea800000e0000 */
[----:B------:R3:W4:Y:S02]  /*b8c0*/  SHFL.DOWN PT, R6, R6, R0, 0x1f ;  /* 0x08001f0006067589 */ /* 0x00072400000e0000 */
[----:B---3--:R-:W-:Y:S01]  /*b8d0*/  IMAD.SHL.U32 R0, R0, 0x2, RZ ;  /* 0x0000000200007824 */ /* 0x008fe200078e00ff */
[----:B0-----:R-:W-:-:S04]  /*b8e0*/  MOV R4, R2 ;  /* 0x0000000200047202 */ /* 0x001fc80000000f00 */
[----:B------:R-:W-:Y:S02]  /*b8f0*/  ISETP.GE.AND P2, PT, R0, UR4, PT ;  /* 0x0000000400007c0c */ /* 0x000fe4000bf46270 */
[----:B-1----:R-:W-:Y:S02]  /*b900*/  MOV R5, R8 ;  /* 0x0000000800057202 */ /* 0x002fe40000000f00 */
[----:B--2---:R-:W-:Y:S01]  /*b910*/  MOV R7, R10 ;  /* 0x0000000a00077202 */ /* 0x004fe20000000f00 */
[----:B------:R-:W-:Y:S08]  /*b920*/  @!P1 BRA `(.L_x_3973) ;  /* 0x0000000000409947 */ /* 0x000ff00003800000 */
[----:B------:R-:W-:Y:S01]  /*b930*/  FSETP.NEU.FTZ.AND P1, PT, R10, RZ, PT ;  /* 0x000000ff0a00720b */ /* 0x000fe20003f3d000 */
[----:B----4-:R-:W-:Y:S01]  /*b940*/  IMAD.MOV.U32 R6, RZ, RZ, R3 ;  /* 0x000000ffff067224 */ /* 0x010fe200078e0003 */
[----:B------:R-:W-:Y:S02]  /*b950*/  MOV R4, R11 ;  /* 0x0000000b00047202 */ /* 0x000fe40000000f00 */
[----:B------:R-:W-:Y:S02]  /*b960*/  MOV R5, R13 ;  /* 0x0000000d00057202 */ /* 0x000fe40000000f00 */
[----:B------:R-:W-:-:S07]  /*b970*/  MOV R7, R9 ;  /* 0x0000000900077202 */ /* 0x000fce0000000f00 */
[----:B------:R-:W-:Y:S05]  /*b980*/  @!P1 BRA `(.L_x_3973) ;  /* 0x0000000000289947 */ /* 0x000fea0003800000 */
[----:B------:R-:W-:Y:S01]  /*b990*/  FADD.FTZ R7, R10, R9 ;  /* 0x000000090a077221 */ /* 0x000fe20000010000 */
[----:B------:R-:W-:Y:S01]  /*b9a0*/  FADD.FTZ R4, R2, -R11 ;  /* 0x8000000b02047221 */ /* 0x000fe20000010000 */
[----:B------:R-:W-:Y:S01]  /*b9b0*/  FADD.FTZ R2, R8, R13 ;  /* 0x0000000d08027221 */ /* 0x000fe20000010000 */
[----:B------:R-:W-:Y:S01]  /*b9c0*/  IMAD.MOV.U32 R6, RZ, RZ, -0x1 ;  /* 0xffffffffff067424 */ /* 0x000fe200078e00ff */
[----:B------:R-:W0:Y:S01]  /*b9d0*/  MUFU.RCP R5, R7 ;  /* 0x0000000700057308 */ /* 0x000e220000001000 */
[----:B------:R-:W-:-:S04]  /*b9e0*/  FMUL.FTZ R3, R4, R4 ;  /* 0x0000000404037220 */ /* 0x000fc80000410000 */
[----:B------:R-:W-:Y:S01]  /*b9f0*/  FMUL.FTZ R3, R3, R9 ;  /* 0x0000000903037220 */ /* 0x000fe20000410000 */
[----:B0-----:R-:W-:-:S04]  /*ba00*/  FMUL.FTZ R5, R10, R5 ;  /* 0x000000050a057220 */ /* 0x001fc80000410000 */
[----:B------:R-:W-:Y:S01]  /*ba10*/  FFMA.FTZ R4, R4, R5, R11 ;  /* 0x0000000504047223 */ /* 0x000fe2000001000b */
[----:B------:R-:W-:-:S07]  /*ba20*/  FFMA.FTZ R5, R5, R3, R2 ;  /* 0x0000000305057223 */ /* 0x000fce0000010002 */
.L_x_3973:
[----:B------:R-:W-:Y:S05]  /*ba30*/  BSYNC.RECONVERGENT B0 ;  /* 0x0000000000007941 */ /* 0x000fea0003800200 */
.L_x_3972:
[----:B------:R-:W-:Y:S05]  /*ba40*/  @!P2 BRA `(.L_x_3974) ;  /* 0xfffffffc0078a947 */ /* 0x000fea000383ffff */
.L_x_3965:
[----:B------:R-:W-:Y:S05]  /*ba50*/  @!P0 EXIT ;  /* 0x000000000000894d */ /* 0x000fea0003800000 */
[----:B------:R-:W-:Y:S05]  /*ba60*/  BRA.U !UP0, `(.L_x_3975) ;  /* 0x0000000508187547 */ /* 0x000fea000b800000 */
[----:B------:R-:W3:Y:S02]  /*ba70*/  LDCU.U8 UR4, c[0x0][0x7a0] ;  /* 0x0000f400ff0477ac */ /* 0x000ee40008000000 */
[----:B---3--:R-:W-:-:S09]  /*ba80*/  UISETP.NE.AND UP0, UPT, UR4, URZ, UPT ;  /* 0x000000ff0400728c */ /* 0x008fd2000bf05270 */
[----:B------:R-:W-:Y:S05]  /*ba90*/  BRA.U !UP0, `(.L_x_3976) ;  /* 0x0000000108587547 */ /* 0x000fea000b800000 */
[----:B012---:R-:W-:Y:S01]  /*baa0*/  MOV R0, 0x0 ;  /* 0x0000000000007802 */ /* 0x007fe20000000f00 */
[----:B------:R-:W0:Y:S01]  /*bab0*/  LDCU.64 UR4, c[0x4][0x580] ;  /* 0x0100b000ff0477ac */ /* 0x000e220008000a00 */
[----:B------:R-:W-:Y:S02]  /*bac0*/  HFMA2 R8, -RZ, RZ, 0, 4.3690204620361328125e-05 ;  /* 0x000002ddff087431 */ /* 0x000fe400000001ff */
[----:B------:R-:W-:Y:S01]  /*bad0*/  IMAD.MOV.U32 R12, RZ, RZ, 0x1 ;  /* 0x00000001ff0c7424 */ /* 0x000fe200078e00ff */
[----:B------:R1:W2:Y:S01]  /*bae0*/  LDC.64 R2, c[0x4][R0] ;  /* 0x0100000000027b82 */ /* 0x0002a20000000a00 */
[----:B------:R-:W4:Y:S01]  /*baf0*/  LDCU.64 UR6, c[0x4][0x578] ;  /* 0x0100af00ff0677ac */ /* 0x000f220008000a00 */
[----:B------:R-:W-:Y:S01]  /*bb00*/  MOV R13, RZ ;  /* 0x000000ff000d7202 */ /* 0x000fe20000000f00 */
[----:B------:R-:W3:Y:S01]  /*bb10*/  LDCU.64 UR8, c[0x4][0x1a8] ;  /* 0x01003500ff0877ac */ /* 0x000ee20008000a00 */
[----:B0-----:R-:W-:Y:S02]  /*bb20*/  MOV R4, UR4 ;  /* 0x0000000400047c02 */ /* 0x001fe40008000f00 */
[----:B------:R-:W-:-:S02]  /*bb30*/  MOV R5, UR5 ;  /* 0x0000000500057c02 */ /* 0x000fc40008000f00 */
[----:B----4-:R-:W-:Y:S01]  /*bb40*/  MOV R6, UR6 ;  /* 0x0000000600067c02 */ /* 0x010fe20008000f00 */
[----:B------:R-:W-:Y:S01]  /*bb50*/  IMAD.U32 R7, RZ, RZ, UR7 ;  /* 0x00000007ff077e24 */ /* 0x000fe2000f8e00ff */
[----:B---3--:R-:W-:Y:S02]  /*bb60*/  MOV R10, UR8 ;  /* 0x00000008000a7c02 */ /* 0x008fe40008000f00 */
[----:B-1----:R-:W-:-:S07]  /*bb70*/  MOV R11, UR9 ;  /* 0x00000009000b7c02 */ /* 0x002fce0008000f00 */
[----:B------:R-:W-:-:S07]  /*bb80*/  LEPC R20, `(.L_x_3977) ;  /* 0x000000001014794e */ /* 0x000fce0000000000 */
[----:B--2---:R-:W-:Y:S05]  /*bb90*/  CALL.ABS.NOINC R2 ;  /* 0x0000000002007343 */ /* 0x004fea0003c00000 */
.L_x_3977:
[----:B------:R-:W-:Y:S01]  /*bba0*/  UMOV UR4, URZ ;  /* 0x000000ff00047c82 */ /* 0x000fe20008000000 */
[----:B------:R-:W-:Y:S01]  /*bbb0*/  UMOV UR5, URZ ;  /* 0x000000ff00057c82 */ /* 0x000fe20008000000 */
[----:B------:R-:W-:Y:S01]  /*bbc0*/  UMOV UR6, URZ ;  /* 0x000000ff00067c82 */ /* 0x000fe20008000000 */
[----:B------:R-:W-:Y:S01]  /*bbd0*/  MOV R7, UR4 ;  /* 0x0000000400077c02 */ /* 0x000fe20008000f00 */
[----:B------:R-:W-:Y:S01]  /*bbe0*/  IMAD.U32 R4, RZ, RZ, UR6 ;  /* 0x00000006ff047e24 */ /* 0x000fe2000f8e00ff */
[----:B------:R-:W-:-:S07]  /*bbf0*/  MOV R5, UR5 ;  /* 0x0000000500057c02 */ /* 0x000fce0008000f00 */
.L_x_3976:
[----:B------:R-:W3:Y:S02]  /*bc00*/  LDCU.U8 UR4, c[0x0][0x7a1] ;  /* 0x0000f420ff0477ac */ /* 0x000ee40008000000 */
[----:B---3--:R-:W-:-:S09]  /*bc10*/  UISETP.NE.AND UP0, UPT, UR4, URZ, UPT ;  /* 0x000000ff0400728c */ /* 0x008fd2000bf05270 */
[----:B------:R-:W-:Y:S05]  /*bc20*/  BRA.U !UP0, `(.L_x_3978) ;  /* 0x0000000108647547 */ /* 0x000fea000b800000 */
[----:B------:R-:W3:Y:S01]  /*bc30*/  LDC R8, c[0x0][0x7a4] ;  /* 0x0001e900ff087b82 */ /* 0x000ee20000000800 */
[----:B------:R-:W0:Y:S01]  /*bc40*/  LDCU UR4, c[0x0][0x380] ;  /* 0x00007000ff0477ac */ /* 0x000e220008000800 */
[----:B------:R-:W5:Y:S01]  /*bc50*/  LDCU.U8 UR5, c[0x0][0x384] ;  /* 0x00007080ff0577ac */ /* 0x000f620008000000 */
[C---:B012---:R-:W-:Y:S01]  /*bc60*/  FADD.FTZ R0, R7.reuse, -UR4 ;  /* 0x8000000407007e21 */ /* 0x047fe20008010000 */
[----:B------:R-:W-:Y:S02]  /*bc70*/  FSETP.GT.FTZ.AND P0, PT, R7, UR4, PT ;  /* 0x0000000407007c0b */ /* 0x000fe4000bf14000 */
[----:B---3--:R-:W-:Y:S02]  /*bc80*/  ISETP.GE.AND P1, PT, R8, 0x1, PT ;  /* 0x000000010800780c */ /* 0x008fe40003f26270 */
[----:B------:R-:W-:Y:S02]  /*bc90*/  FSEL R0, R0, RZ, P0 ;  /* 0x000000ff00007208 */ /* 0x000fe40000000000 */
[----:B-----5:R-:W-:-:S04]  /*bca0*/  ISETP.NE.AND P0, PT, RZ, UR5, PT ;  /* 0x00000005ff007c0c */ /* 0x020fc8000bf05270 */
[----:B------:R-:W0:Y:S05]  /*bcb0*/  MUFU.RCP R0, R0 ;  /* 0x0000000000007308 */ /* 0x000e2a0000001000 */
[----:B------:R-:W1:Y:S01]  /*bcc0*/  @P1 LDC.64 R2, c[0x0][0x770] ;  /* 0x0001dc00ff021b82 */ /* 0x000e620000000a00 */
[----:B0-----:R-:W-:-:S06]  /*bcd0*/  FMUL.FTZ R5, R0, R5 ;  /* 0x0000000500057220 */ /* 0x001fcc0000410000 */
[----:B------:R-:W4:Y:S01]  /*bce0*/  @P0 MUFU.SQRT R5, R5 ;  /* 0x0000000500050308 */ /* 0x000f220000002000 */
[----:B-1----:R-:W-:-:S04]  /*bcf0*/  @P1 IADD3 R2, P0, PT, R17, R2, RZ ;  /* 0x0000000211021210 */ /* 0x002fc80007f1e0ff */
[----:B------:R-:W-:Y:S02]  /*bd00*/  @P1 IADD3.X R3, PT, PT, RZ, R3, RZ, P0, !PT ;  /* 0x00000003ff031210 */ /* 0x000fe400007fe4ff */
[----:B------:R-:W-:Y:S02]  /*bd10*/  ISETP.GE.AND P0, PT, R8, 0x2, PT ;  /* 0x000000020800780c */ /* 0x000fe40003f06270 */
[----:B----4-:R-:W-:-:S05]  /*bd20*/  F2FP.BF16.F32.PACK_AB R6, RZ, R5 ;  /* 0x00000005ff06723e */ /* 0x010fca00000010ff */
[----:B------:R0:W-:Y:S06]  /*bd30*/  @P1 STG.E.U16 desc[UR36][R2.64], R6 ;  /* 0x0000000602001986 */ /* 0x0001ec000c101524 */
[----:B------:R-:W-:Y:S05]  /*bd40*/  @!P0 EXIT ;  /* 0x000000000000894d */ /* 0x000fea0003800000 */
[----:B------:R-:W1:Y:S01]  /*bd50*/  LDCU.64 UR4, c[0x0][0x778] ;  /* 0x0000ef00ff0477ac */ /* 0x000e620008000a00 */
[----:B0-----:R-:W-:Y:S02]  /*bd60*/  LOP3.LUT R2, R17, 0xfffffffe, RZ, 0xc0, !PT ;  /* 0xfffffffe11027812 */ /* 0x001fe400078ec0ff */
[----:B------:R-:W-:Y:S02]  /*bd70*/  F2FP.BF16.F32.PACK_AB R4, RZ, R4 ;  /* 0x00000004ff04723e */ /* 0x000fe400000010ff */
[----:B-1----:R-:W-:-:S04]  /*bd80*/  IADD3 R2, P0, PT, R2, UR4, RZ ;  /* 0x0000000402027c10 */ /* 0x002fc8000ff1e0ff */
[----:B------:R-:W-:-:S05]  /*bd90*/  IADD3.X R3, PT, PT, RZ, UR5, RZ, P0, !PT ;  /* 0x00000005ff037c10 */ /* 0x000fca00087fe4ff */
[----:B------:R-:W-:Y:S01]  /*bda0*/  STG.E.U16 desc[UR36][R2.64], R4 ;  /* 0x0000000402007986 */ /* 0x000fe2000c101524 */
[----:B------:R-:W-:Y:S05]  /*bdb0*/  EXIT ;  /* 0x000000000000794d */ /* 0x000fea0003800000 */
.L_x_3978:
[----:B012---:R-:W-:Y:S01]  /*bdc0*/  MOV R0, 0x0 ;  /* 0x0000000000007802 */ /* 0x007fe20000000f00 */
[----:B------:R-:W0:Y:S01]  /*bdd0*/  LDCU.64 UR6, c[0x4][0x580] ;  /* 0x0100b000ff0677ac */ /* 0x000e220008000a00 */
[----:B------:R-:W-:Y:S01]  /*bde0*/  HFMA2 R8, -RZ, RZ, 0, 4.4405460357666015625e-05 ;  /* 0x000002e9ff087431 */ /* 0x000fe200000001ff */
[----:B------:R-:W-:Y:S01]  /*bdf0*/  MOV R12, 0x1 ;  /* 0x00000001000c7802 */ /* 0x000fe20000000f00 */
[----:B------:R1:W2:Y:S01]  /*be00*/  LDC.64 R2, c[0x4][R0] ;  /* 0x0100000000027b82 */ /* 0x0002a20000000a00 */
[----:B------:R-:W4:Y:S01]  /*be10*/  LDCU.64 UR8, c[0x4][0x578] ;  /* 0x0100af00ff0877ac */ /* 0x000f220008000a00 */
[----:B------:R-:W-:Y:S01]  /*be20*/  HFMA2 R13, -RZ, RZ, 0, 0 ;  /* 0x00000000ff0d7431 */ /* 0x000fe200000001ff */
[----:B------:R-:W3:Y:S01]  /*be30*/  LDCU.64 UR4, c[0x4][0x188] ;  /* 0x01003100ff0477ac */ /* 0x000ee20008000a00 */
[----:B0-----:R-:W-:Y:S01]  /*be40*/  MOV R4, UR6 ;  /* 0x0000000600047c02 */ /* 0x001fe20008000f00 */
[----:B------:R-:W-:Y:S01]  /*be50*/  IMAD.U32 R5, RZ, RZ, UR7 ;  /* 0x00000007ff057e24 */ /* 0x000fe2000f8e00ff */
[----:B----4-:R-:W-:-:S02]  /*be60*/  MOV R6, UR8 ;  /* 0x0000000800067c02 */ /* 0x010fc40008000f00 */
[----:B------:R-:W-:Y:S02]  /*be70*/  MOV R7, UR9 ;  /* 0x0000000900077c02 */ /* 0x000fe40008000f00 */
[----:B---3--:R-:W-:Y:S01]  /*be80*/  MOV R10, UR4 ;  /* 0x00000004000a7c02 */ /* 0x008fe20008000f00 */
[----:B-1----:R-:W-:-:S07]  /*be90*/  IMAD.U32 R11, RZ, RZ, UR5 ;  /* 0x00000005ff0b7e24 */ /* 0x002fce000f8e00ff */
[----:B------:R-:W-:-:S07]  /*bea0*/  LEPC R20, `(.L_x_3979) ;  /* 0x000000001014794e */ /* 0x000fce0000000000 */
[----:B--2---:R-:W-:Y:S05]  /*beb0*/  CALL.ABS.NOINC R2 ;  /* 0x0000000002007343 */ /* 0x004fea0003c00000 */
.L_x_3979:
[----:B------:R-:W-:Y:S05]  /*bec0*/  EXIT ;  /* 0x000000000000794d */ /* 0x000fea0003800000 */
.L_x_3975:
[----:B------:R-:W3:Y:S01]  /*bed0*/  LDCU.U8 UR4, c[0x0][0x7a0] ;  /* 0x0000f400ff0477ac */ /* 0x000ee20008000000 */
[----:B------:R-:W-:Y:S01]  /*bee0*/  IMAD.MOV.U32 R3, RZ, RZ, R7 ;  /* 0x000000ffff037224 */ /* 0x000fe200078e0007 */
[----:B------:R-:W-:Y:S01]  /*bef0*/  MOV R9, R5 ;  /* 0x0000000500097202 */ /* 0x000fe20000000f00 */
[----:B---3--:R-:W-:-:S09]  /*bf00*/  UISETP.NE.AND UP0, UPT, UR4, URZ, UPT ;  /* 0x000000ff0400728c */ /* 0x008fd2000bf05270 */
[----:B------:R-:W-:Y:S05]  /*bf10*/  BRA.U !UP0, `(.L_x_3980) ;  /* 0x00000001085c7547 */ /* 0x000fea000b800000 */
[----:B----4-:R-:W3:Y:S01]  /*bf20*/  LDG.E R10, desc[UR36][R18.64+0xc] ;  /* 0x00000c24120a7981 */ /* 0x010ee2000c1e1900 */
[----:B------:R-:W-:Y:S01]  /*bf30*/  BSSY.RECONVERGENT B0, `(.L_x_3980) ;  /* 0x0000015000007945 */ /* 0x000fe20003800200 */
[----:B------:R-:W-:Y:S02]  /*bf40*/  MOV R3, R7 ;  /* 0x0000000700037202 */ /* 0x000fe40000000f00 */
[----:B------:R-:W-:Y:S02]  /*bf50*/  MOV R9, R5 ;  /* 0x0000000500097202 */ /* 0x000fe40000000f00 */
[----:B---3--:R-:W-:-:S13]  /*bf60*/  FSETP.NEU.FTZ.AND P0, PT, R10, RZ, PT ;  /* 0x000000ff0a00720b */ /* 0x008fda0003f1d000 */
[----:B------:R-:W-:Y:S05]  /*bf70*/  @!P0 BRA `(.L_x_3981) ;  /* 0x0000000000408947 */ /* 0x000fea0003800000 */
[----:B------:R-:W0:Y:S04]  /*bf80*/  LDG.E R11, desc[UR36][R18.64] ;  /* 0x00000024120b7981 */ /* 0x000e28000c1e1900 */
[----:B------:R-:W3:Y:S04]  /*bf90*/  LDG.E R9, desc[UR36][R18.64+0x4] ;  /* 0x0000042412097981 */ /* 0x000ee8000c1e1900 */
[----:B-1----:R4:W5:Y:S01]  /*bfa0*/  LDG.E R6, desc[UR36][R18.64+0x8] ;  /* 0x0000082412067981 */ /* 0x002962000c1e1900 */
[----:B------:R-:W-:Y:S01]  /*bfb0*/  FSETP.NEU.FTZ.AND P0, PT, R7, RZ, PT ;  /* 0x000000ff0700720b */ /* 0x000fe20003f1d000 */
[----:B------:R-:W-:-:S12]  /*bfc0*/  IMAD.MOV.U32 R3, RZ, RZ, R10 ;  /* 0x000000ffff037224 */ /* 0x000fd800078e000a */
[----:B------:R-:W-:-:S04]  /*bfd0*/  @P0 FADD.FTZ R3, R7, R10 ;  /* 0x0000000a07030221 */ /* 0x000fc80000010000 */
[----:B------:R-:W1:Y:S02]  /*bfe0*/  @P0 MUFU.RCP R8, R3 ;  /* 0x0000000300080308 */ /* 0x000e640000001000 */
[----:B-1----:R-:W-:Y:S01]  /*bff0*/  @P0 FMUL.FTZ R7, R7, R8 ;  /* 0x0000000807070220 */ /* 0x002fe20000410000 */
[----:B0-2---:R-:W-:Y:S01]  /*c000*/  @P0 FADD.FTZ R0, R4, -R11 ;  /* 0x8000000b04000221 */ /* 0x005fe20000010000 */
[----:B------:R-:W-:-:S03]  /*c010*/  MOV R4, R11 ;  /* 0x0000000b00047202 */ /* 0x000fc60000000f00 */
[C---:B------:R-:W-:Y:S01]  /*c020*/  @P0 FMUL.FTZ R2, R0.reuse, R0 ;  /* 0x0000000000020220 */ /* 0x040fe20000410000 */
[----:B------:R-:W-:-:S03]  /*c030*/  @P0 FFMA.FTZ R4, R0, R7, R11 ;  /* 0x0000000700040223 */ /* 0x000fc6000001000b */
[----:B------:R-:W-:Y:S01]  /*c040*/  @P0 FMUL.FTZ R8, R10, R2 ;  /* 0x000000020a080220 */ /* 0x000fe20000410000 */
[----:B---3--:R-:W-:Y:S01]  /*c050*/  @P0 FADD.FTZ R2, R5, R9 ;  /* 0x0000000905020221 */ /* 0x008fe20000010000 */
[----:B-----5:R-:W-:-:S03]  /*c060*/  @P0 MOV R6, 0xffffffff ;  /* 0xffffffff00060802 */ /* 0x020fc60000000f00 */
[----:B----4-:R-:W-:-:S07]  /*c070*/  @P0 FFMA.FTZ R9, R7, R8, R2 ;  /* 0x0000000807090223 */ /* 0x010fce0000010002 */
.L_x_3981:
[----:B------:R-:W-:Y:S05]  /*c080*/  BSYNC.RECONVERGENT B0 ;  /* 0x0000000000007941 */ /* 0x000fea0003800200 */
.L_x_3980:
[----:B------:R-:W3:Y:S02]  /*c090*/  LDCU.U8 UR4, c[0x0][0x7a1] ;  /* 0x0000f420ff0477ac */ /* 0x000ee40008000000 */
[----:B---3--:R-:W-:-:S09]  /*c0a0*/  UISETP.NE.AND UP0, UPT, UR4, URZ, UPT ;  /* 0x000000ff0400728c */ /* 0x008fd2000bf05270 */
[----:B------:R-:W-:Y:S05]  /*c0b0*/  BRA.U !UP0, `(.L_x_3982) ;  /* 0x0000000108647547 */ /* 0x000fea000b800000 */
[----:B-1--4-:R-:W1:Y:S01]  /*c0c0*/  LDC R6, c[0x0][0x7a4] ;  /* 0x0001e900ff067b82 */ /* 0x012e620000000800 */
[----:B------:R-:W0:Y:S01]  /*c0d0*/  LDCU UR4, c[0x0][0x380] ;  /* 0x00007000ff0477ac */ /* 0x000e220008000800 */
[----:B------:R-:W3:Y:S01]  /*c0e0*/  LDCU.U8 UR5, c[0x0][0x384] ;  /* 0x00007080ff0577ac */ /* 0x000ee20008000000 */
[C---:B0-2---:R-:W-:Y:S01]  /*c0f0*/  FADD.FTZ R0, R3.reuse, -UR4 ;  /* 0x8000000403007e21 */ /* 0x045fe20008010000 */
[----:B------:R-:W-:Y:S02]  /*c100*/  FSETP.GT.FTZ.AND P0, PT, R3, UR4, PT ;  /* 0x0000000403007c0b */ /* 0x000fe4000bf14000 */
[----:B-1----:R-:W-:Y:S02]  /*c110*/  ISETP.GE.AND P1, PT, R6, 0x1, PT ;  /* 0x000000010600780c */ /* 0x002fe40003f26270 */
[----:B------:R-:W-:Y:S02]  /*c120*/  FSEL R0, R0, RZ, P0 ;  /* 0x000000ff00007208 */ /* 0x000fe40000000000 */
[----:B---3--:R-:W-:-:S04]  /*c130*/  ISETP.NE.AND P0, PT, RZ, UR5, PT ;  /* 0x00000005ff007c0c */ /* 0x008fc8000bf05270 */
[----:B------:R-:W0:Y:S05]  /*c140*/  MUFU.RCP R0, R0 ;  /* 0x0000000000007308 */ /* 0x000e2a0000001000 */
[----:B------:R-:W1:Y:S01]  /*c150*/  @P1 LDC.64 R2, c[0x0][0x770] ;  /* 0x0001dc00ff021b82 */ /* 0x000e620000000a00 */
[----:B0-----:R-:W-:-:S06]  /*c160*/  FMUL.FTZ R9, R0, R9 ;  /* 0x0000000900097220 */ /* 0x001fcc0000410000 */
[----:B------:R-:W0:Y:S01]  /*c170*/  @P0 MUFU.SQRT R9, R9 ;  /* 0x0000000900090308 */ /* 0x000e220000002000 */
[----:B-1----:R-:W-:-:S04]  /*c180*/  @P1 IADD3 R2, P0, PT, R17, R2, RZ ;  /* 0x0000000211021210 */ /* 0x002fc80007f1e0ff */
[----:B------:R-:W-:Y:S02]  /*c190*/  @P1 IADD3.X R3, PT, PT, RZ, R3, RZ, P0, !PT ;  /* 0x00000003ff031210 */ /* 0x000fe400007fe4ff */
[----:B------:R-:W-:Y:S02]  /*c1a0*/  ISETP.GE.AND P0, PT, R6, 0x2, PT ;  /* 0x000000020600780c */ /* 0x000fe40003f06270 */
[----:B0-----:R-:W-:-:S05]  /*c1b0*/  F2FP.BF16.F32.PACK_AB R5, RZ, R9 ;  /* 0x00000009ff05723e */ /* 0x001fca00000010ff */
[----:B------:R0:W-:Y:S06]  /*c1c0*/  @P1 STG.E.U16 desc[UR36][R2.64], R5 ;  /* 0x0000000502001986 */ /* 0x0001ec000c101524 */
[----:B------:R-:W-:Y:S05]  /*c1d0*/  @!P0 EXIT ;  /* 0x000000000000894d */ /* 0x000fea0003800000 */
[----:B------:R-:W1:Y:S01]  /*c1e0*/  LDCU.64 UR4, c[0x0][0x778] ;  /* 0x0000ef00ff0477ac */ /* 0x000e620008000a00 */
[----:B0-----:R-:W-:Y:S02]  /*c1f0*/  LOP3.LUT R2, R17, 0xfffffffe, RZ, 0xc0, !PT ;  /* 0xfffffffe11027812 */ /* 0x001fe400078ec0ff */
[----:B------:R-:W-:Y:S02]  /*c200*/  F2FP.BF16.F32.PACK_AB R4, RZ, R4 ;  /* 0x00000004ff04723e */ /* 0x000fe400000010ff */
[----:B-1----:R-:W-:-:S05]  /*c210*/  IADD3 R2, P0, PT, R2, UR4, RZ ;  /* 0x0000000402027c10 */ /* 0x002fca000ff1e0ff */
[----:B------:R-:W-:-:S05]  /*c220*/  IMAD.X R3, RZ, RZ, UR5, P0 ;  /* 0x00000005ff037e24 */ /* 0x000fca00080e06ff */
[----:B------:R-:W-:Y:S01]  /*c230*/  STG.E.U16 desc[UR36][R2.64], R4 ;  /* 0x0000000402007986 */ /* 0x000fe2000c101524 */
[----:B------:R-:W-:Y:S05]  /*c240*/  EXIT ;  /* 0x000000000000794d */ /* 0x000fea0003800000 */
.L_x_3982:
[----:B------:R-:W-:Y:S04]  /*c250*/  STG.E desc[UR36][R18.64], R4 ;  /* 0x0000000412007986 */ /* 0x000fe8000c101924 */
[----:B------:R-:W-:Y:S04]  /*c260*/  STG.E desc[UR36][R18.64+0x4], R9 ;  /* 0x0000040912007986 */ /* 0x000fe8000c101924 */
[----:B----4-:R-:W-:Y:S04]  /*c270*/  STG.E desc[UR36][R18.64+0x8], R6 ;  /* 0x0000080612007986 */ /* 0x010fe8000c101924 */
[----:B------:R-:W-:Y:S01]  /*c280*/  STG.E desc[UR36][R18.64+0xc], R3 ;  /* 0x00000c0312007986 */ /* 0x000fe2000c101924 */
[----:B------:R-:W-:Y:S05]  /*c290*/  EXIT ;  /* 0x000000000000794d */ /* 0x000fea0003800000 */
.L_x_3943:
        /* <DEDUP_REMOVED lines=11> */
[----:B------:R-:W-:Y:S05]  /*c350*/  BRA.U !UP0, `(.L_x_3983) ;  /* 0x0000000508187547 */ /* 0x000fea000b800000 */
[----:B------:R-:W0:Y:S02]  /*c360*/  LDCU.U8 UR4, c[0x0][0x7a0] ;  /* 0x0000f400ff0477ac */ /* 0x000e240008000000 */
[----:B0-----:R-:W-:-:S09]  /*c370*/  UISETP.NE.AND UP0, UPT, UR4, URZ, UPT ;  /* 0x000000ff0400728c */ /* 0x001fd2000bf05270 */
[----:B------:R-:W-:Y:S05]  /*c380*/  BRA.U !UP0, `(.L_x_3984) ;  /* 0x0000000108587547 */ /* 0x000fea000b800000 */
[----:B-12---:R-:W-:Y:S01]  /*c390*/  MOV R0, 0x0 ;  /* 0x0000000000007802 */ /* 0x006fe20000000f00 */
[----:B------:R-:W0:Y:S01]  /*c3a0*/  LDCU.64 UR4, c[0x4][0x580] ;  /* 0x0100b000ff0477ac */ /* 0x000e220008000a00 */
[----:B------:R-:W-:Y:S02]  /*c3b0*/  HFMA2 R8, -RZ, RZ, 0, 4.3690204620361328125e-05 ;  /* 0x000002ddff087431 */ /* 0x000fe400000001ff */
        /* <DEDUP_REMOVED lines=13> */
.L_x_3985:
[----:B------:R-:W-:Y:S01]  /*c490*/  UMOV UR4, URZ ;  /* 0x000000ff00047c82 */ /* 0x000fe20008000000 */
[----:B------:R-:W-:Y:S01]  /*c4a0*/  UMOV UR5, URZ ;  /* 0x000000ff00057c82 */ /* 0x000fe20008000000 */
[----:B------:R-:W-:Y:S01]  /*c4b0*/  UMOV UR6, URZ ;  /* 0x000000ff00067c82 */ /* 0x000fe20008000000 */
[----:B------:R-:W-:Y:S01]  /*c4c0*/  MOV R11, UR4 ;  /* 0x00000004000b7c02 */ /* 0x000fe20008000f00 */
[----:B------:R-:W-:Y:S01]  /*c4d0*/  IMAD.U32 R8, RZ, RZ, UR6 ;  /* 0x00000006ff087e24 */ /* 0x000fe2000f8e00ff */
[----:B------:R-:W-:-:S07]  /*c4e0*/  MOV R9, UR5 ;  /* 0x0000000500097c02 */ /* 0x000fce0008000f00 */
.L_x_3984:
[----:B------:R-:W0:Y:S02]  /*c4f0*/  LDCU.U8 UR4, c[0x0][0x7a1] ;  /* 0x0000f420ff0477ac */ /* 0x000e240008000000 */
[----:B0-----:R-:W-:-:S09]  /*c500*/  UISETP.NE.AND UP0, UPT, UR4, URZ, UPT ;  /* 0x000000ff0400728c */ /* 0x001fd2000bf05270 */
[----:B------:R-:W-:Y:S05]  /*c510*/  BRA.U !UP0, `(.L_x_3986) ;  /* 0x0000000108647547 */ /* 0x000fea000b800000 */
[----:B------:R-:W0:Y:S01]  /*c520*/  LDC R5, c[0x0][0x7a4] ;  /* 0x0001e900ff057b82 */ /* 0x000e220000000800 */
[----:B------:R-:W1:Y:S01]  /*c530*/  LDCU UR4, c[0x0][0x380] ;  /* 0x00007000ff0477ac */ /* 0x000e620008000800 */
[----:B------:R-:W3:Y:S01]  /*c540*/  LDCU.U8 UR5, c[0x0][0x384] ;  /* 0x00007080ff0577ac */ /* 0x000ee20008000000 */
[C---:B-12---:R-:W-:Y:S01]  /*c550*/  FADD.FTZ R0, R11.reuse, -UR4 ;  /* 0x800000040b007e21 */ /* 0x046fe20008010000 */
[----:B------:R-:W-:Y:S02]  /*c560*/  FSETP.GT.FTZ.AND P0, PT, R11, UR4, PT ;  /* 0x000000040b007c0b */ /* 0x000fe4000bf14000 */
[----:B0-----:R-:W-:Y:S02]  /*c570*/  ISETP.GE.AND P1, PT, R5, 0x1, PT ;  /* 0x000000010500780c */ /* 0x001fe40003f26270 */
        /* <DEDUP_REMOVED lines=19> */
.L_x_3986:
[----:B-12---:R-:W-:Y:S01]  /*c6b0*/  MOV R0, 0x0 ;  /* 0x0000000000007802 */ /* 0x006fe20000000f00 */
[----:B------:R-:W0:Y:S01]  /*c6c0*/  LDCU.64 UR4, c[0x4][0x580] ;  /* 0x0100b000ff0477ac */ /* 0x000e220008000a00 */
[----:B------:R-:W-:Y:S01]  /*c6d0*/  HFMA2 R8, -RZ, RZ, 0, 4.4405460357666015625e-05 ;  /* 0x000002e9ff087431 */ /* 0x000fe200000001ff */
[----:B------:R-:W-:Y:S01]  /*c6e0*/  MOV R12, 0x1 ;  /* 0x00000001000c7802 */ /* 0x000fe20000000f00 */
[----:B------:R1:W2:Y:S01]  /*c6f0*/  LDC.64 R2, c[0x4][R0] ;  /* 0x0100000000027b82 */ /* 0x0002a20000000a00 */
[----:B------:R-:W3:Y:S01]  /*c700*/  LDCU.64 UR6, c[0x4][0x578] ;  /* 0x0100af00ff0677ac */ /* 0x000ee20008000a00 */
[----:B------:R-:W-:Y:S01]  /*c710*/  HFMA2 R13, -RZ, RZ, 0, 0 ;  /* 0x00000000ff0d7431 */ /* 0x000fe200000001ff */
[----:B------:R-:W4:Y:S01]  /*c720*/  LDCU.64 UR8, c[0x4][0x188] ;  /* 0x01003100ff0877ac */ /* 0x000f220008000a00 */
[----:B0-----:R-:W-:Y:S01]  /*c730*/  MOV R4, UR4 ;  /* 0x0000000400047c02 */ /* 0x001fe20008000f00 */
[----:B------:R-:W-:Y:S01]  /*c740*/  IMAD.U32 R5, RZ, RZ, UR5 ;  /* 0x00000005ff057e24 */ /* 0x000fe2000f8e00ff */
[----:B---3--:R-:W-:-:S02]  /*c750*/  MOV R6, UR6 ;  /* 0x0000000600067c02 */ /* 0x008fc40008000f00 */
[----:B------:R-:W-:Y:S02]  /*c760*/  MOV R7, UR7 ;  /* 0x0000000700077c02 */ /* 0x000fe40008000f00 */
[----:B----4-:R-:W-:Y:S01]  /*c770*/  MOV R10, UR8 ;  /* 0x00000008000a7c02 */ /* 0x010fe20008000f00 */
[----:B-1----:R-:W-:-:S07]  /*c780*/  IMAD.U32 R11, RZ, RZ, UR9 ;  /* 0x00000009ff0b7e24 */ /* 0x002fce000f8e00ff */
[----:B------:R-:W-:-:S07]  /*c790*/  LEPC R20, `(.L_x_3987) ;  /* 0x000000001014794e */ /* 0x000fce0000000000 */
[----:B--2---:R-:W-:Y:S05]  /*c7a0*/  CALL.ABS.NOINC R2 ;  /* 0x0000000002007343 */ /* 0x004fea0003c00000 */
.L_x_3987:
[----:B------:R-:W-:Y:S05]  /*c7b0*/  EXIT ;  /* 0x000000000000794d */ /* 0x000fea0003800000 */
.L_x_3983:
[----:B------:R-:W0:Y:S01]  /*c7c0*/  LDCU.U8 UR4, c[0x0][0x7a0] ;  /* 0x0000f400ff0477ac */ /* 0x000e220008000000 */
[----:B------:R-:W-:Y:S01]  /*c7d0*/  IMAD.MOV.U32 R3, RZ, RZ, R11 ;  /* 0x000000ffff037224 */ /* 0x000fe200078e000b */
[----:B------:R-:W-:Y:S01]  /*c7e0*/  MOV R5, R9 ;  /* 0x0000000900057202 */ /* 0x000fe20000000f00 */
[----:B0-----:R-:W-:-:S09]  /*c7f0*/  UISETP.NE.AND UP0, UPT, UR4, URZ, UPT ;  /* 0x000000ff0400728c */ /* 0x001fd2000bf05270 */
[----:B------:R-:W-:Y:S05]  /*c800*/  BRA.U !UP0, `(.L_x_3988) ;  /* 0x00000001085c7547 */ /* 0x000fea000b800000 */
[----:B------:R-:W3:Y:S01]  /*c810*/  LDG.E R6, desc[UR36][R18.64+0xc] ;  /* 0x00000c2412067981 */ /* 0x000ee2000c1e1900 */
[----:B------:R-:W-:Y:S01]  /*c820*/  BSSY.RECONVERGENT B0, `(.L_x_3988) ;  /* 0x0000015000007945 */ /* 0x000fe20003800200 */
[----:B------:R-:W-:Y:S02]  /*c830*/  MOV R3, R11 ;  /* 0x0000000b00037202 */ /* 0x000fe40000000f00 */
[----:B------:R-:W-:Y:S02]  /*c840*/  MOV R5, R9 ;  /* 0x0000000900057202 */ /* 0x000fe40000000f00 */
[----:B---3--:R-:W-:-:S13]  /*c850*/  FSETP.NEU.FTZ.AND P0, PT, R6, RZ, PT ;  /* 0x000000ff0600720b */ /* 0x008fda0003f1d000 */
[----:B------:R-:W-:Y:S05]  /*c860*/  @!P0 BRA `(.L_x_3989) ;  /* 0x0000000000408947 */ /* 0x000fea0003800000 */
[----:B------:R-:W3:Y:S04]  /*c870*/  LDG.E R13, desc[UR36][R18.64] ;  /* 0x00000024120d7981 */ /* 0x000ee8000c1e1900 */
[----:B------:R-:W5:Y:S04]  /*c880*/  LDG.E R5, desc[UR36][R18.64+0x4] ;  /* 0x0000042412057981 */ /* 0x000f68000c1e1900 */
[----:B-12-4-:R0:W2:Y:S01]  /*c890*/  LDG.E R10, desc[UR36][R18.64+0x8] ;  /* 0x00000824120a7981 */ /* 0x0160a2000c1e1900 */
[----:B------:R-:W-:Y:S01]  /*c8a0*/  FSETP.NEU.FTZ.AND P0, PT, R11, RZ, PT ;  /* 0x000000ff0b00720b */ /* 0x000fe20003f1d000 */
[----:B------:R-:W-:-:S12]  /*c8b0*/  IMAD.MOV.U32 R3, RZ, RZ, R6 ;  /* 0x000000ffff037224 */ /* 0x000fd800078e0006 */
[----:B------:R-:W-:-:S04]  /*c8c0*/  @P0 FADD.FTZ R3, R11, R6 ;  /* 0x000000060b030221 */ /* 0x000fc80000010000 */
[----:B------:R-:W1:Y:S02]  /*c8d0*/  @P0 MUFU.RCP R4, R3 ;  /* 0x0000000300040308 */ /* 0x000e640000001000 */
[----:B-1----:R-:W-:Y:S01]  /*c8e0*/  @P0 FMUL.FTZ R7, R11, R4 ;  /* 0x000000040b070220 */ /* 0x002fe20000410000 */
[----:B---3--:R-:W-:Y:S01]  /*c8f0*/  @P0 FADD.FTZ R0, R8, -R13 ;  /* 0x8000000d08000221 */ /* 0x008fe20000010000 */
[----:B------:R-:W-:-:S03]  /*c900*/  MOV R8, R13 ;  /* 0x0000000d00087202 */ /* 0x000fc60000000f00 */
[C---:B------:R-:W-:Y:S01]  /*c910*/  @P0 FMUL.FTZ R2, R0.reuse, R0 ;  /* 0x0000000000020220 */ /* 0x040fe20000410000 */
[----:B------:R-:W-:-:S03]  /*c920*/  @P0 FFMA.FTZ R8, R0, R7, R13 ;  /* 0x0000000700080223 */ /* 0x000fc6000001000d */
[----:B------:R-:W-:Y:S01]  /*c930*/  @P0 FMUL.FTZ R4, R6, R2 ;  /* 0x0000000206040220 */ /* 0x000fe20000410000 */
[----:B-----5:R-:W-:Y:S01]  /*c940*/  @P0 FADD.FTZ R2, R9, R5 ;  /* 0x0000000509020221 */ /* 0x020fe20000010000 */
[----:B--2---:R-:W-:-:S03]  /*c950*/  @P0 MOV R10, 0xffffffff ;  /* 0xffffffff000a0802 */ /* 0x004fc60000000f00 */
[----:B0-----:R-:W-:-:S07]  /*c960*/  @P0 FFMA.FTZ R5, R7, R4, R2 ;  /* 0x0000000407050223 */ /* 0x001fce0000010002 */
.L_x_3989:
[----:B------:R-:W-:Y:S05]  /*c970*/  BSYNC.RECONVERGENT B0 ;  /* 0x0000000000007941 */ /* 0x000fea0003800200 */
.L_x_3988:
        /* <DEDUP_REMOVED lines=28> */
.L_x_3990:
[----:B------:R-:W-:Y:S04]  /*cb40*/  STG.E desc[UR36][R18.64], R8 ;  /* 0x0000000812007986 */ /* 0x000fe8000c101924 */
[----:B------:R-:W-:Y:S04]  /*cb50*/  STG.E desc[UR36][R18.64+0x4], R5 ;  /* 0x0000040512007986 */ /* 0x000fe8000c101924 */
[----:B----4-:R-:W-:Y:S04]  /*cb60*/  STG.E desc[UR36][R18.64+0x8], R10 ;  /* 0x0000080a12007986 */ /* 0x010fe8000c101924 */
[----:B------:R-:W-:Y:S01]  /*cb70*/  STG.E desc[UR36][R18.64+0xc], R3 ;  /* 0x00000c0312007986 */ /* 0x000fe2000c101924 */
[----:B------:R-:W-:Y:S05]  /*cb80*/  EXIT ;  /* 0x000000000000794d */ /* 0x000fea0003800000 */
        .weak           $__internal_6_$__cuda_sm20_div_u64
        .type           $__internal_6_$__cuda_sm20_div_u64,@function
        .size           $__internal_6_$__cuda_sm20_div_u64,(.L_x_7238 - $__internal_6_$__cuda_sm20_div_u64)
$__internal_6_$__cuda_sm20_div_u64:
[----:B------:R-:W-:-:S06]  /*cb90*/  HFMA2 R7, -RZ, RZ, 0, 0 ;  /* 0x00000000ff077431 */ /* 0x000fcc00000001ff */
        /* <DEDUP_REMOVED lines=64> */
[----:B------:R-:W-:Y:S06]  /*cfa0*/  RET.REL.NODEC R4 `(_ZN2at6native13reduce_kernelILi512ELi1ENS0_8ReduceOpIN3c108BFloat16ENS0_10WelfordOpsIS4_fiN4cuda3std3__44pairIS4_S4_EEEEjS4_Li2ELi2EEEEEvT1_) ;  /* 0xffffff3004147950 */ /* 0x000fec0003c3ffff */
.L_x_3991:
        /* <DEDUP_REMOVED lines=13> */
.L_x_7238:


//--------------------- .text._ZN2at6native13reduce_kernelILi256ELi2ENS0_8ReduceOpIN3c108BFloat16ENS0_10WelfordOpsIS4_fiN4cuda3std3__44pairIS4_S4_EEEEjS4_Li2ELi2EEEEEvT1_ --------------------------
	.section	.text._ZN2at6native13reduce_kernelILi256ELi2ENS0_8ReduceOpIN3c108BFloat16ENS0_10WelfordOpsIS4_fiN4cuda3std3__44pairIS4_S4_EEEEjS4_Li2ELi2EEEEEvT1_,"ax",@progbits
	.align	128
        .global         _ZN2at6native13reduce_kernelILi256ELi2ENS0_8ReduceOpIN3c108BFloat16ENS0_10WelfordOpsIS4_fiN4cuda3std3__44pairIS4_S4_EEEEjS4_Li2ELi2EEEEEvT1_
        .type           _ZN2at6native13reduce_kernelILi256ELi2ENS0_8ReduceOpIN3c108BFloat16ENS0_10WelfordOpsIS4_fiN4cuda3std3__44pairIS4_S4_EEEEjS4_Li2ELi2EEEEEvT1_,@function
        .size           _ZN2at6native13reduce_kernelILi256ELi2ENS0_8ReduceOpIN3c108BFloat16ENS0_10WelfordOpsIS4_fiN4cuda3std3__44pairIS4_S4_EEEEjS4_Li2ELi2EEEEEvT1_,(.L_x_7239 - _ZN2at6native13reduce_kernelILi256ELi2ENS0_8ReduceOpIN3c108BFloat16ENS0_10WelfordOpsIS4_fiN4cuda3std3__44pairIS4_S4_EEEEjS4_Li2ELi2EEEEEvT1_)
        .other          _ZN2at6native13reduce_kernelILi256ELi2ENS0_8ReduceOpIN3c108BFloat16ENS0_10WelfordOpsIS4_fiN4cuda3std3__44pairIS4_S4_EEEEjS4_Li2ELi2EEEEEvT1_,@"STO_CUDA_ENTRY STV_DEFAULT"
_ZN2at6native13reduce_kernelILi256ELi2ENS0_8ReduceOpIN3c108BFloat16ENS0_10WelfordOpsIS4_fiN4cuda3std3__44pairIS4_S4_EEEEjS4_Li2ELi2EEEEEvT1_:
.text._ZN2at6native13reduce_kernelILi256ELi2ENS0_8ReduceOpIN3c108BFloat16ENS0_10WelfordOpsIS4_fiN4cuda3std3__44pairIS4_S4_EEEEjS4_Li2ELi2EEEEEvT1_:
        /* <DEDUP_REMOVED lines=296> */
.L_x_3992:
[----:B------:R-:W1:Y:S01]  /*1280*/  LDCU UR5, c[0x0][0x39c] ;  /* 0x00007380ff0577ac */ /* 0x000e620008000800 */
[----:B------:R-:W-:Y:S01]  /*1290*/  BSSY.RECONVERGENT B6, `(.L_x_3993) ;  /* 0x00006e7000067945 */ /* 0x000fe20003800200 */
[----:B------:R-:W-:Y:S02]  /*12a0*/  CS2R R22, SRZ ;  /* 0x0000000000167805 */ /* 0x000fe4000001ff00 */
[----:B------:R-:W-:Y:S01]  /*12b0*/  CS2R R20, SRZ ;  /* 0x0000000000147805 */ /* 0x000fe2000001ff00 */
[----:B------:R-:W2:Y:S01]  /*12c0*/  LDCU UR4, c[0x0][0x3a0] ;  /* 0x00007400ff0477ac */ /* 0x000ea20008000800 */
[----:B------:R-:W-:Y:S02]  /*12d0*/  CS2R R6, SRZ ;  /* 0x0000000000067805 */ /* 0x000fe4000001ff00 */
[----:B------:R-:W-:Y:S01]  /*12e0*/  CS2R R4, SRZ ;  /* 0x0000000000047805 */ /* 0x000fe2000001ff00 */
        /* <DEDUP_REMOVED lines=29> */
.L_x_3996:
[----:B------:R-:W0:Y:S01]  /*14c0*/  LDC R0, c[0x0][0x388] ;  /* 0x0000e200ff007b82 */ /* 0x000e220000000800 */
[----:B------:R-:W-:Y:S01]  /*14d0*/  LOP3.LUT P0, RZ, R24, 0x2, RZ, 0xc0, !PT ;  /* 0x0000000218ff7812 */ /* 0x000fe2000780c0ff */
[----:B------:R-:W-:Y:S06]  /*14e0*/  BSSY.RECONVERGENT B0, `(.L_x_3997) ;  /* 0x000002a000007945 */ /* 0x000fec0003800200 */
[----:B------:R-:W1:Y:S08]  /*14f0*/  LDC R3, c[0x0][0x38c] ;  /* 0x0000e300ff037b82 */ /* 0x000e700000000800 */
[----:B------:R-:W2:Y:S08]  /*1500*/  LDC R8, c[0x0][0x390] ;  /* 0x0000e400ff087b82 */ /* 0x000eb00000000800 */
[----:B------:R-:W3:Y:S01]  /*1510*/  LDC R11, c[0x0][0x394] ;  /* 0x0000e500ff0b7b82 */ /* 0x000ee20000000800 */
[----:B0-----:R-:W-:Y:S01]  /*1520*/  MOV R9, R0 ;  /* 0x0000000000097202 */ /* 0x001fe20000000f00 */
[----:B-1----:R-:W-:-:S02]  /*1530*/  IMAD.MOV.U32 R10, RZ, RZ, R3 ;  /* 0x000000ffff0a7224 */ /* 0x002fc400078e0003 */
[----:B--2---:R-:W-:Y:S01]  /*1540*/  IMAD.MOV.U32 R6, RZ, RZ, R8 ;  /* 0x000000ffff067224 */ /* 0x004fe200078e0008 */
[----:B---3--:R-:W-:Y:S01]  /*1550*/  MOV R12, R11 ;  /* 0x0000000b000c7202 */ /* 0x008fe20000000f00 */
[----:B------:R-:W-:Y:S06]  /*1560*/  @!P0 BRA `(.L_x_3998) ;  /* 0x0000000000848947 */ /* 0x000fec0003800000 */
[----:B------:R-:W-:Y:S01]  /*1570*/  ISETP.NE.AND P0, PT, R19, 0x1, PT ;  /* 0x000000011300780c */ /* 0x000fe20003f05270 */
[----:B------:R-:W-:Y:S01]  /*1580*/  BSSY.RECONVERGENT B1, `(.L_x_3999) ;  /* 0x000001a000017945 */ /* 0x000fe20003800200 */
[----:B------:R-:W-:Y:S01]  /*1590*/  MOV R9, R0 ;  /* 0x0000000000097202 */ /* 0x000fe20000000f00 */
[----:B------:R-:W-:-:S10]  /*15a0*/  IMAD.MOV.U32 R10, RZ, RZ, R3 ;  /* 0x000000ffff0a7224 */ /* 0x000fd400078e0003 */
[----:B------:R-:W-:Y:S05]  /*15b0*/  @P0 BRA `(.L_x_4000) ;  /* 0x0000000000580947 */ /* 0x000fea0003800000 */
[----:B------:R-:W0:Y:S01]  /*15c0*/  LDCU UR4, c[0x0][0x3b4] ;  /* 0x00007680ff0477ac */ /* 0x000e220008000800 */
[----:B------:R-:W-:Y:S01]  /*15d0*/  ISETP.NE.AND P1, PT, R16, RZ, PT ;  /* 0x000000ff1000720c */ /* 0x000fe20003f25270 */
[----:B------:R-:W-:Y:S01]  /*15e0*/  IMAD.MOV.U32 R10, RZ, RZ, R3 ;  /* 0x000000ffff0a7224 */ /* 0x000fe200078e0003 */
[----:B------:R-:W-:Y:S02]  /*15f0*/  MOV R9, R0 ;  /* 0x0000000000097202 */ /* 0x000fe40000000f00 */
[----:B0-----:R-:W-:-:S13]  /*1600*/  ISETP.NE.AND P0, PT, RZ, UR4, PT ;  /* 0x00000004ff007c0c */ /* 0x001fda000bf05270 */
[----:B------:R-:W-:Y:S05]  /*1610*/  @P0 BRA P1, `(.L_x_4000) ;  /* 0x0000000000400947 */ /* 0x000fea0000800000 */
[----:B------:R-:W0:Y:S02]  /*1620*/  LDCU UR4, c[0x0][0x3b8] ;  /* 0x00007700ff0477ac */ /* 0x000e240008000800 */
[----:B0-----:R-:W-:-:S04]  /*1630*/  ISETP.NE.AND P0, PT, RZ, UR4, PT ;  /* 0x00000004ff007c0c */ /* 0x001fc8000bf05270 */
[----:B------:R-:W-:-:S13]  /*1640*/  ISETP.NE.AND P0, PT, R2, RZ, P0 ;  /* 0x000000ff0200720c */ /* 0x000fda0000705270 */
[----:B------:R-:W2:Y:S01]  /*1650*/  @!P0 LDG.E.U16 R7, desc[UR36][R24.64] ;  /* 0x0000002418078981 */ /* 0x000ea2000c1e1500 */
[----:B------:R-:W0:Y:S08]  /*1660*/  @!P0 LDC R9, c[0x0][0x390] ;  /* 0x0000e400ff098b82 */ /* 0x000e300000000800 */
[----:B------:R-:W1:Y:S01]  /*1670*/  @!P0 LDC.64 R4, c[0x0][0x388] ;  /* 0x0000e200ff048b82 */ /* 0x000e620000000a00 */
[----:B0-----:R-:W-:-:S02]  /*1680*/  @!P0 IADD3 R8, PT, PT, R9, 0x1, RZ ;  /* 0x0000000109088810 */ /* 0x001fc40007ffe0ff */
[----:B------:R-:W-:Y:S02]  /*1690*/  MOV R9, R0 ;  /* 0x0000000000097202 */ /* 0x000fe40000000f00 */
[----:B------:R-:W-:-:S04]  /*16a0*/  @!P0 I2FP.F32.S32 R11, R8 ;  /* 0x00000008000b8245 */ /* 0x000fc80000201400 */
[----:B------:R-:W0:Y:S01]  /*16b0*/  @!P0 MUFU.RCP R10, R11 ;  /* 0x0000000b000a8308 */ /* 0x000e220000001000 */
[----:B--2---:R-:W-:-:S04]  /*16c0*/  @!P0 IMAD.U32 R7, R7, 0x10000, RZ ;  /* 0x0001000007078824 */ /* 0x004fc800078e00ff */
[----:B-1----:R-:W-:-:S04]  /*16d0*/  @!P0 FADD.FTZ R13, R7, -R4 ;  /* 0x80000004070d8221 */ /* 0x002fc80000010000 */
[----:B0-----:R-:W-:Y:S01]  /*16e0*/  @!P0 FFMA.FTZ R9, R13, R10, R4 ;  /* 0x0000000a0d098223 */ /* 0x001fe20000010004 */
[----:B------:R-:W-:-:S03]  /*16f0*/  IMAD.MOV.U32 R10, RZ, RZ, R3 ;  /* 0x000000ffff0a7224 */ /* 0x000fc600078e0003 */
[----:B------:R-:W-:-:S04]  /*1700*/  @!P0 FADD.FTZ R4, R7, -R9 ;  /* 0x8000000907048221 */ /* 0x000fc80000010000 */
[----:B------:R-:W-:-:S07]  /*1710*/  @!P0 FFMA.FTZ R10, R13, R4, R5 ;  /* 0x000000040d0a8223 */ /* 0x000fce0000010005 */
.L_x_4000:
[----:B------:R-:W-:Y:S05]  /*1720*/  BSYNC.RECONVERGENT B1 ;  /* 0x0000000000017941 */ /* 0x000fea0003800200 */
.L_x_3999:
[----:B------:R-:W0:Y:S01]  /*1730*/  LDCU UR4, c[0x0][0x39c] ;  /* 0x00007380ff0477ac */ /* 0x000e220008000800 */
[----:B------:R-:W-:-:S04]  /*1740*/  IADD3 R24, P0, PT, R24, 0x2, RZ ;  /* 0x0000000218187810 */ /* 0x000fc80007f1e0ff */
[----:B------:R-:W-:Y:S01]  /*1750*/  IADD3.X R25, PT, PT, RZ, R25, RZ, P0, !PT ;  /* 0x00000019ff197210 */ /* 0x000fe200007fe4ff */
[----:B0-----:R-:W-:-:S06]  /*1760*/  UIADD3 UR4, UPT, UPT, UR4, -0x1, URZ ;  /* 0xffffffff04047890 */ /* 0x001fcc000fffe0ff */
[----:B------:R-:W-:-:S07]  /*1770*/  IMAD.U32 R18, RZ, RZ, UR4 ;  /* 0x00000004ff127e24 */ /* 0x000fce000f8e00ff */
.L_x_3998:
[----:B------:R-:W-:Y:S05]  /*1780*/  BSYNC.RECONVERGENT B0 ;  /* 0x0000000000007941 */ /* 0x000fea0003800200 */
.L_x_3997:
[----:B------:R-:W0:Y:S01]  /*1790*/  LDC.64 R4, c[0x0][0x3b0] ;  /* 0x0000ec00ff047b82 */ /* 0x000e220000000a00 */
[----:B------:R-:W-:Y:S07]  /*17a0*/  BSSY.RECONVERGENT B0, `(.L_x_4001) ;  /* 0x0000024000007945 */ /* 0x000fee0003800200 */
[----:B------:R-:W1:Y:S01]  /*17b0*/  LDC R26, c[0x0][0x3b8] ;  /* 0x0000ee00ff1a7b82 */ /* 0x000e620000000800 */
[----:B0-----:R-:W-:-:S04]  /*17c0*/  IMAD R4, R19, R4, RZ ;  /* 0x0000000413047224 */ /* 0x001fc800078e02ff */
[----:B------:R-:W-:-:S04]  /*17d0*/  IMAD R7, R16, R5, R4 ;  /* 0x0000000510077224 */ /* 0x000fc800078e0204 */
[----:B-1----:R-:W-:-:S05]  /*17e0*/  IMAD R4, R2, R26, R7 ;  /* 0x0000001a02047224 */ /* 0x002fca00078e0207 */
[----:B------:R-:W-:-:S04]  /*17f0*/  LEA R7, R4, 0x1, 0x1 ;  /* 0x0000000104077811 */ /* 0x000fc800078e08ff */
[----:B------:R-:W-:-:S13]  /*1800*/  ISETP.GE.U32.AND P0, PT, R7, R18, PT ;  /* 0x000000120700720c */ /* 0x000fda0003f06070 */
[----:B------:R-:W-:Y:S05]  /*1810*/  @P0 BRA `(.L_x_4002) ;  /* 0x0000000000700947 */ /* 0x000fea0003800000 */
[----:B------:R-:W-:Y:S01]  /*1820*/  BSSY.RECONVERGENT B1, `(.L_x_4003) ;  /* 0x000001a000017945 */ /* 0x000fe20003800200 */
[----:B------:R-:W-:-:S07]  /*1830*/  MOV R7, R4 ;  /* 0x0000000400077202 */ /* 0x000fce0000000f00 */
.L_x_4004:
[----:B------:R-:W-:Y:S01]  /*1840*/  IMAD.WIDE.U32 R12, R7, 0x4, R24 ;  /* 0x00000004070c7825 */ /* 0x000fe200078e0018 */
[----:B------:R-:W0:Y:S05]  /*1850*/  LDCU UR4, c[0x0][0x3a4] ;  /* 0x00007480ff0477ac */ /* 0x000e2a0008000800 */
[----:B------:R1:W2:Y:S01]  /*1860*/  LDG.E R12, desc[UR36][R12.64] ;  /* 0x000000240c0c7981 */ /* 0x0002a2000c1e1900 */
[----:B------:R-:W-:Y:S01]  /*1870*/  VIADD R8, R8, 0x1 ;  /* 0x0000000108087836 */ /* 0x000fe20000000000 */
[----:B------:R-:W-:-:S04]  /*1880*/  IADD3 R6, PT, PT, R6, 0x1, RZ ;  /* 0x0000000106067810 */ /* 0x000fc80007ffe0ff */
[----:B------:R-:W-:Y:S02]  /*1890*/  I2FP.F32.S32 R11, R8 ;  /* 0x00000008000b7245 */ /* 0x000fe40000201400 */
[----:B------:R-:W-:Y:S02]  /*18a0*/  I2FP.F32.S32 R15, R6 ;  /* 0x00000006000f7245 */ /* 0x000fe40000201400 */
[----:B------:R-:W3:Y:S01]  /*18b0*/  MUFU.RCP R20, R11 ;  /* 0x0000000b00147308 */ /* 0x000ee20000001000 */
[----:B0-----:R-:W-:-:S07]  /*18c0*/  VIADD R7, R7, UR4 ;  /* 0x0000000407077c36 */ /* 0x001fce0008000000 */
[----:B------:R-:W0:Y:S01]  /*18d0*/  MUFU.RCP R27, R15 ;  /* 0x0000000f001b7308 */ /* 0x000e220000001000 */
[----:B-1----:R-:W-:-:S04]  /*18e0*/  LEA R13, R7, 0x1, 0x1 ;  /* 0x00000001070d7811 */ /* 0x002fc800078e08ff */
[----:B------:R-:W-:Y:S02]  /*18f0*/  ISETP.GE.U32.AND P0, PT, R13, R18, PT ;  /* 0x000000120d00720c */ /* 0x000fe40003f06070 */
[C---:B--2---:R-:W-:Y:S01]  /*1900*/  PRMT R4, R12.reuse, 0x7632, R4 ;  /* 0x000076320c047816 */ /* 0x044fe20000000004 */
[----:B------:R-:W-:-:S03]  /*1910*/  IMAD.U32 R14, R12, 0x10000, RZ ;  /* 0x000100000c0e7824 */ /* 0x000fc600078e00ff */
[----:B------:R-:W-:Y:S01]  /*1920*/  SHF.L.U32 R21, R4, 0x10, RZ ;  /* 0x0000001004157819 */ /* 0x000fe200000006ff */
[----:B------:R-:W-:-:S04]  /*1930*/  FADD.FTZ R4, R14, -R9 ;  /* 0x800000090e047221 */ /* 0x000fc80000010000 */
[----:B------:R-:W-:Y:S01]  /*1940*/  FADD.FTZ R12, R21, -R0 ;  /* 0x80000000150c7221 */ /* 0x000fe20000010000 */
[----:B---3--:R-:W-:-:S03]  /*1950*/  FFMA.FTZ R9, R4, R20, R9 ;  /* 0x0000001404097223 */ /* 0x008fc60000010009 */
[----:B0-----:R-:W-:Y:S01]  /*1960*/  FFMA.FTZ R0, R12, R27, R0 ;  /* 0x0000001b0c007223 */ /* 0x001fe20000010000 */
[----:B------:R-:W-:-:S03]  /*1970*/  FADD.FTZ R13, R14, -R9 ;  /* 0x800000090e0d7221 */ /* 0x000fc60000010000 */
[----:B------:R-:W-:Y:S01]  /*1980*/  FADD.FTZ R21, R21, -R0 ;  /* 0x8000000015157221 */ /* 0x000fe20000010000 */
[----:B------:R-:W-:-:S03]  /*1990*/  FFMA.FTZ R10, R4, R13, R10 ;  /* 0x0000000d040a7223 */ /* 0x000fc6000001000a */
[----:B------:R-:W-:Y:S01]  /*19a0*/  FFMA.FTZ R3, R12, R21, R3 ;  /* 0x000000150c037223 */ /* 0x000fe20000010003 */
[----:B------:R-:W-:Y:S06]  /*19b0*/  @!P0 BRA `(.L_x_4004) ;  /* 0xfffffffc00a08947 */ /* 0x000fec000383ffff */
[----:B------:R-:W-:Y:S05]  /*19c0*/  BSYNC.RECONVERGENT B1 ;  /* 0x0000000000017941 */ /* 0x000fea0003800200 */
.L_x_4003:
[----:B------:R-:W-:-:S07]  /*19d0*/  MOV R12, R15 ;  /* 0x0000000f000c7202 */ /* 0x000fce0000000f00 */
.L_x_4002:
[----:B------:R-:W-:Y:S05]  /*19e0*/  BSYNC.RECONVERGENT B0 ;  /* 0x0000000000007941 */ /* 0x000fea0003800200 */
.L_x_4001:
[----:B------:R-:W-:Y:S01]  /*19f0*/  ISETP.NE.AND P0, PT, R5, RZ, PT ;  /* 0x000000ff0500720c */ /* 0x000fe20003f05270 */
[----:B------:R-:W-:Y:S01]  /*1a00*/  BSSY.RECONVERGENT B0, `(.L_x_4005) ;  /* 0x0000014000007945 */ /* 0x000fe20003800200 */
[----:B------:R-:W-:Y:S02]  /*1a10*/  ISETP.NE.AND P1, PT, R26, RZ, PT ;  /* 0x000000ff1a00720c */ /* 0x000fe40003f25270 */
        /* <DEDUP_REMOVED lines=13> */
[----:B--2---:R-:W-:-:S04]  /*1af0*/  IMAD.U32 R4, R24, 0x10000, RZ ;  /* 0x0001000018047824 */ /* 0x004fc800078e00ff */
[----:B------:R-:W-:-:S04]  /*1b00*/  FADD.FTZ R14, -R9, R4 ;  /* 0x00000004090e7221 */ /* 0x000fc80000010100 */
[----:B0-----:R-:W-:-:S04]  /*1b10*/  FFMA.FTZ R9, R14, R5, R9 ;  /* 0x000000050e097223 */ /* 0x001fc80000010009 */
[----:B------:R-:W-:-:S04]  /*1b20*/  FADD.FTZ R5, R4, -R9 ;  /* 0x8000000904057221 */ /* 0x000fc80000010000 */
[----:B------:R-:W-:-:S07]  /*1b30*/  FFMA.FTZ R10, R14, R5, R10 ;  /* 0x000000050e0a7223 */ /* 0x000fce000001000a */
.L_x_4006:
[----:B------:R-:W-:Y:S05]  /*1b40*/  BSYNC.RECONVERGENT B0 ;  /* 0x0000000000007941 */ /* 0x000fea0003800200 */
.L_x_4005:
[----:B------:R-:W-:Y:S02]  /*1b50*/  FSETP.NEU.FTZ.AND P0, PT, R11, RZ, PT ;  /* 0x000000ff0b00720b */ /* 0x000fe40003f1d000 */
[----:B------:R-:W-:Y:S02]  /*1b60*/  CS2R R20, SRZ ;  /* 0x0000000000147805 */ /* 0x000fe4000001ff00 */
[----:B------:R-:W-:Y:S01]  /*1b70*/  MOV R7, R12 ;  /* 0x0000000c00077202 */ /* 0x000fe20000000f00 */
[----:B------:R-:W-:Y:S01]  /*1b80*/  IMAD.MOV.U32 R5, RZ, RZ, R3 ;  /* 0x000000ffff057224 */ /* 0x000fe200078e0003 */
[----:B------:R-:W-:-:S07]  /*1b90*/  MOV R4, R0 ;  /* 0x0000000000047202 */ /* 0x000fce0000000f00 */
[----:B------:R-:W-:Y:S05]  /*1ba0*/  @!P0 BRA `(.L_x_3994) ;  /* 0x0000006400548947 */ /* 0x000fea0003800000 */
[----:B------:R-:W-:Y:S01]  /*1bb0*/  FSETP.NEU.FTZ.AND P0, PT, R12, RZ, PT ;  /* 0x000000ff0c00720b */ /* 0x000fe20003f1d000 */
[----:B------:R-:W-:Y:S01]  /*1bc0*/  IMAD.MOV.U32 R6, RZ, RZ, R8 ;  /* 0x000000ffff067224 */ /* 0x000fe200078e0008 */
[----:B------:R-:W-:Y:S02]  /*1bd0*/  CS2R R20, SRZ ;  /* 0x0000000000147805 */ /* 0x000fe4000001ff00 */
[----:B------:R-:W-:Y:S01]  /*1be0*/  MOV R7, R11 ;  /* 0x0000000b00077202 */ /* 0x000fe20000000f00 */
[----:B------:R-:W-:Y:S01]  /*1bf0*/  IMAD.MOV.U32 R5, RZ, RZ, R10 ;  /* 0x000000ffff057224 */ /* 0x000fe200078e000a */
[----:B------:R-:W-:-:S07]  /*1c00*/  MOV R4, R9 ;  /* 0x0000000900047202 */ /* 0x000fce0000000f00 */
[----:B------:R-:W-:Y:S05]  /*1c10*/  @!P0 BRA `(.L_x_3994) ;  /* 0x0000006400388947 */ /* 0x000fea0003800000 */
[----:B------:R-:W-:Y:S01]  /*1c20*/  FADD.FTZ R7, R11, R12 ;  /* 0x0000000c0b077221 */ /* 0x000fe20000010000 */
[----:B------:R-:W-:Y:S01]  /*1c30*/  FADD.FTZ R0, -R9, R0 ;  /* 0x0000000009007221 */ /* 0x000fe20000010100 */
[----:B------:R-:W-:Y:S01]  /*1c40*/  FADD.FTZ R10, R10, R3 ;  /* 0x000000030a0a7221 */ /* 0x000fe20000010000 */
[----:B------:R-:W-:Y:S01]  /*1c50*/  IMAD.MOV.U32 R6, RZ, RZ, -0x1 ;  /* 0xffffffffff067424 */ /* 0x000fe200078e00ff */
[----:B------:R-:W0:Y:S01]  /*1c60*/  MUFU.RCP R5, R7 ;  /* 0x0000000700057308 */ /* 0x000e220000001000 */
[----:B------:R-:W-:Y:S01]  /*1c70*/  FMUL.FTZ R4, R0, R0 ;  /* 0x0000000000047220 */ /* 0x000fe20000410000 */
[----:B------:R-:W-:-:S03]  /*1c80*/  CS2R R20, SRZ ;  /* 0x0000000000147805 */ /* 0x000fc6000001ff00 */
[----:B------:R-:W-:Y:S01]  /*1c90*/  FMUL.FTZ R3, R4, R11 ;  /* 0x0000000b04037220 */ /* 0x000fe20000410000 */
[----:B0-----:R-:W-:-:S04]  /*1ca0*/  FMUL.FTZ R5, R5, R12 ;  /* 0x0000000c05057220 */ /* 0x001fc80000410000 */
[----:B------:R-:W-:Y:S01]  /*1cb0*/  FFMA.FTZ R4, R0, R5, R9 ;  /* 0x0000000500047223 */ /* 0x000fe20000010009 */
[----:B------:R-:W-:Y:S01]  /*1cc0*/  FFMA.FTZ R5, R5, R3, R10 ;  /* 0x0000000305057223 */ /* 0x000fe2000001000a */
[----:B------:R-:W-:Y:S06]  /*1cd0*/  BRA `(.L_x_3994) ;  /* 0x0000006400087947 */ /* 0x000fec0003800000 */
.L_x_3995:
[----:B------:R-:W1:Y:S08]  /*1ce0*/  LDC R4, c[0x0][0x508] ;  /* 0x00014200ff047b82 */ /* 0x000e700000000800 */
[----:B------:R-:W2:Y:S01]  /*1cf0*/  LDC R7, c[0x0][0x3d8] ;  /* 0x0000f600ff077b82 */ /* 0x000ea20000000800 */
[----:B-1----:R-:W-:-:S04]  /*1d00*/  SHF.R.U32.HI R4, RZ, 0x1, R4 ;  /* 0x00000001ff047819 */ /* 0x002fc80000011604 */
[----:B------:R-:W-:-:S04]  /*1d10*/  ISETP.NE.AND P0, PT, R4, 0x1, PT ;  /* 0x000000010400780c */ /* 0x000fc80003f05270 */
[----:B--2---:R-:W-:-:S13]  /*1d20*/  ISETP.NE.OR P0, PT, R7, 0x1, P0 ;  /* 0x000000010700780c */ /* 0x004fda0000705670 */
[----:B------:R-:W-:Y:S05]  /*1d30*/  @P0 BRA `(.L_x_4007) ;  /* 0x0000000800780947 */ /* 0x000fea0003800000 */
[----:B------:R-:W1:Y:S01]  /*1d40*/  LDC R7, c[0x0][0x3a4] ;  /* 0x0000e900ff077b82 */ /* 0x000e620000000800 */
[----:B------:R-:W2:Y:S01]  /*1d50*/  LDCU.64 UR4, c[0x0][0x390] ;  /* 0x00007200ff0477ac */ /* 0x000ea20008000a00 */
[----:B------:R-:W-:Y:S06]  /*1d60*/  BSSY.RECONVERGENT B0, `(.L_x_4008) ;  /* 0x000003c000007945 */ /* 0x000fec0003800200 */
[----:B------:R-:W3:Y:S08]  /*1d70*/  LDC R3, c[0x0][0x388] ;  /* 0x0000e200ff037b82 */ /* 0x000ef00000000800 */
[----:B------:R-:W4:Y:S01]  /*1d80*/  LDC R9, c[0x0][0x38c] ;  /* 0x0000e300ff097b82 */ /* 0x000f220000000800 */
[----:B--2---:R-:W-:Y:S01]  /*1d90*/  IMAD.U32 R14, RZ, RZ, UR5 ;  /* 0x00000005ff0e7e24 */ /* 0x004fe2000f8e00ff */
[----:B------:R-:W-:-:S02]  /*1da0*/  MOV R22, UR4 ;  /* 0x0000000400167c02 */ /* 0x000fc40008000f00 */
[----:B-1----:R-:W-:-:S04]  /*1db0*/  IADD3 R0, PT, PT, R26, R7, RZ ;  /* 0x000000071a007210 */ /* 0x002fc80007ffe0ff */
[----:B------:R-:W-:Y:S01]  /*1dc0*/  ISETP.GE.U32.AND P0, PT, R0, R11, PT ;  /* 0x0000000b0000720c */ /* 0x000fe20003f06070 */
[--C-:B---3--:R-:W-:Y:S01]  /*1dd0*/  IMAD.MOV.U32 R0, RZ, RZ, R3.reuse ;  /* 0x000000ffff007224 */ /* 0x108fe200078e0003 */
[----:B------:R-:W-:Y:S01]  /*1de0*/  MOV R10, R3 ;  /* 0x00000003000a7202 */ /* 0x000fe20000000f00 */
[----:B------:R-:W-:Y:S01]  /*1df0*/  IMAD.MOV.U32 R13, RZ, RZ, R3 ;  /* 0x000000ffff0d7224 */ /* 0x000fe200078e0003 */
[-C--:B----4-:R-:W-:Y:S01]  /*1e00*/  MOV R8, R9.reuse ;  /* 0x0000000900087202 */ /* 0x090fe20000000f00 */
        /* <DEDUP_REMOVED lines=8> */
.L_x_4011:
[----:B------:R-:W-:Y:S01]  /*1e90*/  IMAD.IADD R6, R26, 0x1, R7 ;  /* 0x000000011a067824 */ /* 0x000fe200078e0207 */
[----:B------:R-:W-:-:S04]  /*1ea0*/  SHF.R.U32.HI R5, RZ, 0x1, R26 ;  /* 0x00000001ff057819 */ /* 0x000fc8000001161a */
[----:B------:R-:W-:Y:S01]  /*1eb0*/  SHF.R.U32.HI R21, RZ, 0x1, R6 ;  /* 0x00000001ff157819 */ /* 0x000fe20000011606 */
[----:B------:R-:W-:-:S04]  /*1ec0*/  IMAD.WIDE.U32 R4, R5, 0x4, R24 ;  /* 0x0000000405047825 */ /* 0x000fc800078e0018 */
[----:B------:R-:W-:Y:S02]  /*1ed0*/  IMAD.WIDE.U32 R20, R21, 0x4, R24 ;  /* 0x0000000415147825 */ /* 0x000fe400078e0018 */
[----:B------:R-:W2:Y:S04]  /*1ee0*/  LDG.E R4, desc[UR36][R4.64] ;  /* 0x0000002404047981 */ /* 0x000ea8000c1e1900 */
[----:B------:R-:W3:Y:S01]  /*1ef0*/  LDG.E R20, desc[UR36][R20.64] ;  /* 0x0000002414147981 */ /* 0x000ee2000c1e1900 */
[----:B------:R-:W-:Y:S01]  /*1f00*/  IADD3 R22, PT, PT, R22, 0x1, RZ ;  /* 0x0000000116167810 */ /* 0x000fe20007ffe0ff */
[----:B------:R-:W-:-:S03]  /*1f10*/  IMAD.IADD R26, R6, 0x1, R7 ;  /* 0x00000001061a7824 */ /* 0x000fc600078e0207 */
[----:B------:R-:W-:Y:S02]  /*1f20*/  I2FP.F32.S32 R18, R22 ;  /* 0x0000001600127245 */ /* 0x000fe40000201400 */
[----:B------:R-:W-:Y:S02]  /*1f30*/  IADD3 R34, PT, PT, R26, R7, RZ ;  /* 0x000000071a227210 */ /* 0x000fe40007ffe0ff */
[----:B------:R-:W1:Y:S02]  /*1f40*/  MUFU.RCP R29, R18 ;  /* 0x00000012001d7308 */ /* 0x000e640000001000 */
[----:B------:R-:W-:Y:S02]  /*1f50*/  ISETP.GE.U32.AND P0, PT, R34, R11, PT ;  /* 0x0000000b2200720c */ /* 0x000fe40003f06070 */
[C---:B--2---:R-:W-:Y:S01]  /*1f60*/  PRMT R6, R4.reuse, 0x7632, R6 ;  /* 0x0000763204067816 */ /* 0x044fe20000000006 */
[----:B------:R-:W-:Y:S01]  /*1f70*/  IMAD.U32 R28, R4, 0x10000, RZ ;  /* 0x00010000041c7824 */ /* 0x000fe200078e00ff */
[C---:B---3--:R-:W-:Y:S01]  /*1f80*/  PRMT R14, R20.reuse, 0x7632, R14 ;  /* 0x00007632140e7816 */ /* 0x048fe2000000000e */
[----:B------:R-:W-:Y:S01]  /*1f90*/  IMAD.U32 R5, R20, 0x10000, RZ ;  /* 0x0001000014057824 */ /* 0x000fe200078e00ff */
[----:B------:R-:W-:Y:S01]  /*1fa0*/  SHF.L.U32 R30, R6, 0x10, RZ ;  /* 0x00000010061e7819 */ /* 0x000fe200000006ff */
[----:B------:R-:W-:Y:S01]  /*1fb0*/  FADD.FTZ R6, R28, -R13 ;  /* 0x8000000d1c067221 */ /* 0x000fe20000010000 */
[----:B------:R-:W-:Y:S01]  /*1fc0*/  SHF.L.U32 R23, R14, 0x10, RZ ;  /* 0x000000100e177819 */ /* 0x000fe200000006ff */
[----:B------:R-:W-:-:S02]  /*1fd0*/  FADD.FTZ R21, R5, -R10 ;  /* 0x8000000a05157221 */ /* 0x000fc40000010000 */
[----:B------:R-:W-:Y:S01]  /*1fe0*/  FADD.FTZ R14, R30, -R3 ;  /* 0x800000031e0e7221 */ /* 0x000fe20000010000 */
[-C--:B-1----:R-:W-:Y:S01]  /*1ff0*/  FFMA.FTZ R13, R6, R29.reuse, R13 ;  /* 0x0000001d060d7223 */ /* 0x082fe2000001000d */
[----:B------:R-:W-:Y:S01]  /*2000*/  FADD.FTZ R27, R23, -R0 ;  /* 0x80000000171b7221 */ /* 0x000fe20000010000 */
[-C--:B------:R-:W-:Y:S01]  /*2010*/  FFMA.FTZ R10, R21, R29.reuse, R10 ;  /* 0x0000001d150a7223 */ /* 0x080fe2000001000a */
[-C--:B------:R-:W-:Y:S01]  /*2020*/  FFMA.FTZ R3, R14, R29.reuse, R3 ;  /* 0x0000001d0e037223 */ /* 0x080fe20000010003 */
[----:B------:R-:W-:Y:S01]  /*2030*/  FADD.FTZ R28, R28, -R13 ;  /* 0x8000000d1c1c7221 */ /* 0x000fe20000010000 */
[----:B------:R-:W-:Y:S01]  /*2040*/  FFMA.FTZ R0, R27, R29, R0 ;  /* 0x0000001d1b007223 */ /* 0x000fe20000010000 */
[----:B------:R-:W-:Y:S01]  /*2050*/  FADD.FTZ R5, R5, -R10 ;  /* 0x8000000a05057221 */ /* 0x000fe20000010000 */
[----:B------:R-:W-:Y:S01]  /*2060*/  FADD.FTZ R30, R30, -R3 ;  /* 0x800000031e1e7221 */ /* 0x000fe20000010000 */
[----:B------:R-:W-:Y:S01]  /*2070*/  FFMA.FTZ R15, R6, R28, R15 ;  /* 0x0000001c060f7223 */ /* 0x000fe2000001000f */
[----:B------:R-:W-:Y:S01]  /*2080*/  FADD.FTZ R23, R23, -R0 ;  /* 0x8000000017177221 */ /* 0x000fe20000010000 */
[----:B------:R-:W-:Y:S01]  /*2090*/  FFMA.FTZ R12, R21, R5, R12 ;  /* 0x00000005150c7223 */ /* 0x000fe2000001000c */
[----:B------:R-:W-:-:S02]  /*20a0*/  FFMA.FTZ R9, R14, R30, R9 ;  /* 0x0000001e0e097223 */ /* 0x000fc40000010009 */
[----:B------:R-:W-:Y:S01]  /*20b0*/  FFMA.FTZ R8, R27, R23, R8 ;  /* 0x000000171b087223 */ /* 0x000fe20000010008 */
[----:B------:R-:W-:Y:S06]  /*20c0*/  @!P0 BRA `(.L_x_4011) ;  /* 0xfffffffc00708947 */ /* 0x000fec000383ffff */
[----:B------:R-:W-:Y:S05]  /*20d0*/  BSYNC.RECONVERGENT B1 ;  /* 0x0000000000017941 */ /* 0x000fea0003800200 */
.L_x_4010:
[----:B------:R-:W-:Y:S01]  /*20e0*/  IMAD.MOV.U32 R14, RZ, RZ, R18 ;  /* 0x000000ffff0e7224 */ /* 0x000fe200078e0012 */
[C---:B------:R-:W-:Y:S02]  /*20f0*/  PRMT R21, R4.reuse, 0x7610, R21 ;  /* 0x0000761004157816 */ /* 0x040fe40000000015 */
[----:B------:R-:W-:Y:S02]  /*2100*/  PRMT R23, R4, 0x7632, R23 ;  /* 0x0000763204177816 */ /* 0x000fe40000000017 */
[----:B------:R-:W-:-:S07]  /*2110*/  PRMT R6, R20, 0x7632, R6 ;  /* 0x0000763214067816 */ /* 0x000fce0000000006 */
.L_x_4009:
[----:B------:R-:W-:Y:S05]  /*2120*/  BSYNC.RECONVERGENT B0 ;  /* 0x0000000000007941 */ /* 0x000fea0003800200 */
.L_x_4008:
[----:B------:R-:W-:Y:S01]  /*2130*/  ISETP.GE.U32.AND P0, PT, R26, R11, PT ;  /* 0x0000000b1a00720c */ /* 0x000fe20003f06070 */
[----:B------:R-:W-:Y:S01]  /*2140*/  BSSY.RECONVERGENT B0, `(.L_x_4012) ;  /* 0x0000010000007945 */ /* 0x000fe20003800200 */
[----:B------:R-:W-:Y:S01]  /*2150*/  MOV R27, R14 ;  /* 0x0000000e001b7202 */ /* 0x000fe20000000f00 */
[----:B------:R-:W-:-:S10]  /*2160*/  IMAD.MOV.U32 R18, RZ, RZ, R22 ;  /* 0x000000ffff127224 */ /* 0x000fd400078e0016 */
[----:B------:R-:W-:Y:S05]  /*2170*/  @P0 BRA `(.L_x_4013) ;  /* 0x0000000000300947 */ /* 0x000fea0003800000 */
[----:B------:R-:W-:Y:S02]  /*2180*/  IADD3 R4, PT, PT, R26, R7, RZ ;  /* 0x000000071a047210 */ /* 0x000fe40007ffe0ff */
[----:B------:R-:W-:Y:S02]  /*2190*/  SHF.R.U32.HI R5, RZ, 0x1, R26 ;  /* 0x00000001ff057819 */ /* 0x000fe4000001161a */
[----:B------:R-:W-:-:S13]  /*21a0*/  ISETP.GE.U32.AND P1, PT, R4, R11, PT ;  /* 0x0000000b0400720c */ /* 0x000fda0003f26070 */
        /* <DEDUP_REMOVED lines=9> */
.L_x_4013:
[----:B------:R-:W-:Y:S05]  /*2240*/  BSYNC.RECONVERGENT B0 ;  /* 0x0000000000007941 */ /* 0x000fea0003800200 */
.L_x_4012:
[----:B------:R-:W-:Y:S04]  /*2250*/  BSSY.RECONVERGENT B0, `(.L_x_4014) ;  /* 0x000001f000007945 */ /* 0x000fe80003800200 */
[----:B------:R-:W-:Y:S05]  /*2260*/  @P0 BRA `(.L_x_4015) ;  /* 0x0000000000740947 */ /* 0x000fea0003800000 */
[----:B------:R-:W-:Y:S01]  /*2270*/  VIADD R18, R22, 0x1 ;  /* 0x0000000116127836 */ /* 0x000fe20000000000 */
[----:B------:R-:W-:Y:S01]  /*2280*/  IADD3 R26, PT, PT, R26, R7, RZ ;  /* 0x000000071a1a7210 */ /* 0x000fe20007ffe0ff */
[----:B------:R-:W-:Y:S01]  /*2290*/  IMAD.U32 R28, R23, 0x10000, RZ ;  /* 0x00010000171c7824 */ /* 0x000fe200078e00ff */
[----:B------:R-:W-:Y:S02]  /*22a0*/  SHF.L.U32 R4, R21, 0x10, RZ ;  /* 0x0000001015047819 */ /* 0x000fe400000006ff */
[----:B------:R-:W-:Y:S01]  /*22b0*/  I2FP.F32.S32 R27, R18 ;  /* 0x00000012001b7245 */ /* 0x000fe20000201400 */
[----:B------:R-:W-:Y:S01]  /*22c0*/  FADD.FTZ R30, -R3, R28 ;  /* 0x0000001c031e7221 */ /* 0x000fe20000010100 */
[----:B------:R-:W-:Y:S01]  /*22d0*/  ISETP.GE.U32.AND P0, PT, R26, R11, PT ;  /* 0x0000000b1a00720c */ /* 0x000fe20003f06070 */
[----:B------:R-:W-:Y:S01]  /*22e0*/  FADD.FTZ R24, -R13, R4 ;  /* 0x000000040d187221 */ /* 0x000fe20000010100 */
[----:B------:R-:W1:Y:S03]  /*22f0*/  MUFU.RCP R5, R27 ;  /* 0x0000001b00057308 */ /* 0x000e660000001000 */
[-C--:B-1----:R-:W-:Y:S01]  /*2300*/  FFMA.FTZ R13, R24, R5.reuse, R13 ;  /* 0x00000005180d7223 */ /* 0x082fe2000001000d */
[----:B------:R-:W-:-:S03]  /*2310*/  FFMA.FTZ R3, R30, R5, R3 ;  /* 0x000000051e037223 */ /* 0x000fc60000010003 */
[----:B------:R-:W-:Y:S01]  /*2320*/  FADD.FTZ R4, R4, -R13 ;  /* 0x8000000d04047221 */ /* 0x000fe20000010000 */
[----:B------:R-:W-:-:S03]  /*2330*/  FADD.FTZ R28, R28, -R3 ;  /* 0x800000031c1c7221 */ /* 0x000fc60000010000 */
[----:B------:R-:W-:Y:S01]  /*2340*/  FFMA.FTZ R15, R24, R4, R15 ;  /* 0x00000004180f7223 */ /* 0x000fe2000001000f */
[----:B------:R-:W-:Y:S01]  /*2350*/  FFMA.FTZ R9, R30, R28, R9 ;  /* 0x0000001c1e097223 */ /* 0x000fe20000010009 */
[----:B------:R-:W-:Y:S06]  /*2360*/  @P0 BRA `(.L_x_4015) ;  /* 0x0000000000340947 */ /* 0x000fec0003800000 */
[----:B------:R-:W1:Y:S01]  /*2370*/  MUFU.RCP R4, R27 ;  /* 0x0000001b00047308 */ /* 0x000e620000001000 */
[----:B------:R-:W-:Y:S01]  /*2380*/  SHF.L.U32 R11, R6, 0x10, RZ ;  /* 0x00000010060b7819 */ /* 0x000fe200000006ff */
[----:B------:R-:W-:Y:S01]  /*2390*/  IMAD.U32 R5, R20, 0x10000, RZ ;  /* 0x0001000014057824 */ /* 0x000fe200078e00ff */
[----:B------:R-:W-:Y:S01]  /*23a0*/  MOV R22, R18 ;  /* 0x0000001200167202 */ /* 0x000fe20000000f00 */
[----:B------:R-:W-:Y:S02]  /*23b0*/  IMAD.MOV.U32 R14, RZ, RZ, R27 ;  /* 0x000000ffff0e7224 */ /* 0x000fe400078e001b */
[----:B------:R-:W-:Y:S01]  /*23c0*/  FADD.FTZ R7, -R10, R5 ;  /* 0x000000050a077221 */ /* 0x000fe20000010100 */
[----:B------:R-:W-:-:S03]  /*23d0*/  FADD.FTZ R21, -R0, R11 ;  /* 0x0000000b00157221 */ /* 0x000fc60000010100 */
[-C--:B-1----:R-:W-:Y:S01]  /*23e0*/  FFMA.FTZ R10, R7, R4.reuse, R10 ;  /* 0x00000004070a7223 */ /* 0x082fe2000001000a */
[----:B------:R-:W-:-:S03]  /*23f0*/  FFMA.FTZ R0, R21, R4, R0 ;  /* 0x0000000415007223 */ /* 0x000fc60000010000 */
[----:B------:R-:W-:Y:S01]  /*2400*/  FADD.FTZ R5, R5, -R10 ;  /* 0x8000000a05057221 */ /* 0x000fe20000010000 */
[----:B------:R-:W-:-:S03]  /*2410*/  FADD.FTZ R11, R11, -R0 ;  /* 0x800000000b0b7221 */ /* 0x000fc60000010000 */
[----:B------:R-:W-:Y:S01]  /*2420*/  FFMA.FTZ R12, R7, R5, R12 ;  /* 0x00000005070c7223 */ /* 0x000fe2000001000c */
[----:B------:R-:W-:-:S07]  /*2430*/  FFMA.FTZ R8, R21, R11, R8 ;  /* 0x0000000b15087223 */ /* 0x000fce0000010008 */
.L_x_4015:
[----:B------:R-:W-:Y:S05]  /*2440*/  BSYNC.RECONVERGENT B0 ;  /* 0x0000000000007941 */ /* 0x000fea0003800200 */
.L_x_4014:
[----:B------:R-:W-:Y:S01]  /*2450*/  FSETP.NEU.FTZ.AND P0, PT, R27, RZ, PT ;  /* 0x000000ff1b00720b */ /* 0x000fe20003f1d000 */
[----:B------:R-:W-:Y:S01]  /*2460*/  BSSY.RECONVERGENT B0, `(.L_x_4016) ;  /* 0x0000016000007945 */ /* 0x000fe20003800200 */
[----:B------:R-:W-:Y:S01]  /*2470*/  IMAD.MOV.U32 R4, RZ, RZ, R10 ;  /* 0x000000ffff047224 */ /* 0x000fe200078e000a */
[----:B------:R-:W-:Y:S01]  /*2480*/  MOV R5, R12 ;  /* 0x0000000c00057202 */ /* 0x000fe20000000f00 */
[----:B------:R-:W-:Y:S01]  /*2490*/  IMAD.MOV.U32 R6, RZ, RZ, R22 ;  /* 0x000000ffff067224 */ /* 0x000fe200078e0016 */
[----:B------:R-:W-:-:S08]  /*24a0*/  MOV R7, R14 ;  /* 0x0000000e00077202 */ /* 0x000fd00000000f00 */
        /* <DEDUP_REMOVED lines=10> */
[----:B------:R-:W1:Y:S01]  /*2550*/  MUFU.RCP R5, R7 ;  /* 0x0000000700057308 */ /* 0x000e620000001000 */
[----:B------:R-:W-:-:S04]  /*2560*/  FMUL.FTZ R6, R4, R4 ;  /* 0x0000000404067220 */ /* 0x000fc80000410000 */
[----:B------:R-:W-:Y:S01]  /*2570*/  FMUL.FTZ R10, R6, R27 ;  /* 0x0000001b060a7220 */ /* 0x000fe20000410000 */
[----:B------:R-:W-:Y:S02]  /*2580*/  IMAD.MOV.U32 R6, RZ, RZ, -0x1 ;  /* 0xffffffffff067424 */ /* 0x000fe400078e00ff */
[----:B-1----:R-:W-:-:S04]  /*2590*/  FMUL.FTZ R5, R5, R14 ;  /* 0x0000000e05057220 */ /* 0x002fc80000410000 */
[----:B------:R-:W-:Y:S01]  /*25a0*/  FFMA.FTZ R4, R4, R5, R13 ;  /* 0x0000000504047223 */ /* 0x000fe2000001000d */
[----:B------:R-:W-:-:S07]  /*25b0*/  FFMA.FTZ R5, R5, R10, R12 ;  /* 0x0000000a05057223 */ /* 0x000fce000001000c */
.L_x_4017:
[----:B------:R-:W-:Y:S05]  /*25c0*/  BSYNC.RECONVERGENT B0 ;  /* 0x0000000000007941 */ /* 0x000fea0003800200 */
.L_x_4016:
[----:B------:R-:W-:Y:S01]  /*25d0*/  MOV R23, R14 ;  /* 0x0000000e00177202 */ /* 0x000fe20000000f00 */
        /* <DEDUP_REMOVED lines=17> */
[C---:B------:R-:W-:Y:S01]  /*26f0*/  FFMA.FTZ R20, R12.reuse, R0, R3 ;  /* 0x000000000c147223 */ /* 0x040fe20000010003 */
[----:B------:R-:W-:Y:S01]  /*2700*/  FFMA.FTZ R21, R12, R21, R8 ;  /* 0x000000150c157223 */ /* 0x000fe20000010008 */
[----:B------:R-:W-:Y:S06]  /*2710*/  BRA `(.L_x_3994) ;  /* 0x0000005800787947 */ /* 0x000fec0003800000 */
.L_x_4007:
[----:B------:R-:W-:-:S13]  /*2720*/  ISETP.NE.AND P0, PT, R7, 0x1, PT ;  /* 0x000000010700780c */ /* 0x000fda0003f05270 */
[----:B------:R-:W-:Y:S05]  /*2730*/  @P0 BRA `(.L_x_4018) ;  /* 0x00000008008c0947 */ /* 0x000fea0003800000 */
[----:B------:R-:W1:Y:S01]  /*2740*/  LDC R7, c[0x0][0x3a4] ;  /* 0x0000e900ff077b82 */ /* 0x000e620000000800 */
[----:B------:R-:W2:Y:S01]  /*2750*/  LDCU.64 UR4, c[0x0][0x390] ;  /* 0x00007200ff0477ac */ /* 0x000ea20008000a00 */
[----:B------:R-:W-:Y:S06]  /*2760*/  BSSY.RECONVERGENT B0, `(.L_x_4019) ;  /* 0x000003f000007945 */ /* 0x000fec0003800200 */
[----:B------:R-:W3:Y:S08]  /*2770*/  LDC R3, c[0x0][0x388] ;  /* 0x0000e200ff037b82 */ /* 0x000ef00000000800 */
[----:B------:R-:W4:Y:S01]  /*2780*/  LDC R9, c[0x0][0x38c] ;  /* 0x0000e300ff097b82 */ /* 0x000f220000000800 */
[----:B--2---:R-:W-:-:S02]  /*2790*/  MOV R14, UR5 ;  /* 0x00000005000e7c02 */ /* 0x004fc40008000f00 */
[----:B------:R-:W-:Y:S01]  /*27a0*/  MOV R22, UR4 ;  /* 0x0000000400167c02 */ /* 0x000fe20008000f00 */
[----:B-1----:R-:W-:-:S05]  /*27b0*/  IMAD.IADD R0, R26, 0x1, R7 ;  /* 0x000000011a007824 */ /* 0x002fca00078e0207 */
[----:B------:R-:W-:Y:S01]  /*27c0*/  ISETP.GE.U32.AND P0, PT, R0, R11, PT ;  /* 0x0000000b0000720c */ /* 0x000fe20003f06070 */
[----:B---3--:R-:W-:Y:S01]  /*27d0*/  IMAD.MOV.U32 R0, RZ, RZ, R3 ;  /* 0x000000ffff007224 */ /* 0x008fe200078e0003 */
[-C--:B------:R-:W-:Y:S02]  /*27e0*/  MOV R15, R3.reuse ;  /* 0x00000003000f7202 */ /* 0x080fe40000000f00 */
[----:B------:R-:W-:Y:S01]  /*27f0*/  MOV R12, R3 ;  /* 0x00000003000c7202 */ /* 0x000fe20000000f00 */
[----:B----4-:R-:W-:Y:S01]  /*2800*/  IMAD.MOV.U32 R8, RZ, RZ, R9 ;  /* 0x000000ffff087224 */ /* 0x010fe200078e0009 */
[-C--:B------:R-:W-:Y:S02]  /*2810*/  MOV R13, R9.reuse ;  /* 0x00000009000d7202 */ /* 0x080fe40000000f00 */
[----:B------:R-:W-:-:S05]  /*2820*/  MOV R10, R9 ;  /* 0x00000009000a7202 */ /* 0x000fca0000000f00 */
[----:B------:R-:W-:Y:S05]  /*2830*/  @P0 BRA `(.L_x_4020) ;  /* 0x0000000000c40947 */ /* 0x000fea0003800000 */
[----:B------:R-:W-:Y:S01]  /*2840*/  BSSY.RECONVERGENT B1, `(.L_x_4021) ;  /* 0x000002b000017945 */ /* 0x000fe20003800200 */
[----:B------:R-:W-:Y:S01]  /*2850*/  IMAD.MOV.U32 R13, RZ, RZ, R9 ;  /* 0x000000ffff0d7224 */ /* 0x000fe200078e0009 */
[----:B------:R-:W-:Y:S01]  /*2860*/  MOV R10, R9 ;  /* 0x00000009000a7202 */ /* 0x000fe20000000f00 */
[----:B------:R-:W-:Y:S01]  /*2870*/  IMAD.MOV.U32 R12, RZ, RZ, R3 ;  /* 0x000000ffff0c7224 */ /* 0x000fe200078e0003 */
[----:B------:R-:W-:-:S07]  /*2880*/  MOV R15, R3 ;  /* 0x00000003000f7202 */ /* 0x000fce0000000f00 */
.L_x_4022:
[----:B------:R-:W-:Y:S01]  /*2890*/  IADD3 R5, PT, PT, R26, R7, RZ ;  /* 0x000000071a057210 */ /* 0x000fe20007ffe0ff */
[----:B------:R-:W-:-:S04]  /*28a0*/  IMAD R26, R4, R26, RZ ;  /* 0x0000001a041a7224 */ /* 0x000fc800078e02ff */
[----:B------:R-:W-:Y:S01]  /*28b0*/  IMAD R6, R4, R5, RZ ;  /* 0x0000000504067224 */ /* 0x000fe200078e02ff */
        /* <DEDUP_REMOVED lines=12> */
[C---:B--2---:R-:W-:Y:S02]  /*2980*/  PRMT R5, R20.reuse, 0x7632, R5 ;  /* 0x0000763214057816 */ /* 0x044fe40000000005 */
[----:B------:R-:W-:-:S02]  /*2990*/  SHF.L.U32 R23, R20, 0x10, RZ ;  /* 0x0000001014177819 */ /* 0x000fc400000006ff */
[C---:B---3--:R-:W-:Y:S01]  /*29a0*/  PRMT R6, R28.reuse, 0x7632, R6 ;  /* 0x000076321c067816 */ /* 0x048fe20000000006 */
[----:B------:R-:W-:Y:S01]  /*29b0*/  IMAD.U32 R14, R5, 0x10000, RZ ;  /* 0x00010000050e7824 */ /* 0x000fe200078e00ff */
[----:B------:R-:W-:Y:S01]  /*29c0*/  SHF.L.U32 R18, R28, 0x10, RZ ;  /* 0x000000101c127819 */ /* 0x000fe200000006ff */
[--C-:B------:R-:W-:Y:S01]  /*29d0*/  FADD.FTZ R5, R23, -R12.reuse ;  /* 0x8000000c17057221 */ /* 0x100fe20000010000 */
[----:B------:R-:W-:Y:S01]  /*29e0*/  SHF.L.U32 R21, R6, 0x10, RZ ;  /* 0x0000001006157819 */ /* 0x000fe200000006ff */
[----:B------:R-:W-:Y:S02]  /*29f0*/  FADD.FTZ R6, R14, -R3 ;  /* 0x800000030e067221 */ /* 0x000fe40000010000 */
        /* <DEDUP_REMOVED lines=16> */
.L_x_4021:
[C---:B------:R-:W-:Y:S01]  /*2b00*/  PRMT R21, R20.reuse, 0x7610, R21 ;  /* 0x0000761014157816 */ /* 0x040fe20000000015 */
[----:B------:R-:W-:Y:S01]  /*2b10*/  IMAD.MOV.U32 R14, RZ, RZ, R31 ;  /* 0x000000ffff0e7224 */ /* 0x000fe200078e001f */
[----:B------:R-:W-:Y:S02]  /*2b20*/  PRMT R23, R20, 0x7632, R23 ;  /* 0x0000763214177816 */ /* 0x000fe40000000017 */
[C---:B------:R-:W-:Y:S02]  /*2b30*/  PRMT R20, R28.reuse, 0x7610, R20 ;  /* 0x000076101c147816 */ /* 0x040fe40000000014 */
[----:B------:R-:W-:-:S07]  /*2b40*/  PRMT R6, R28, 0x7632, R6 ;  /* 0x000076321c067816 */ /* 0x000fce0000000006 */
.L_x_4020:
[----:B------:R-:W-:Y:S05]  /*2b50*/  BSYNC.RECONVERGENT B0 ;  /* 0x0000000000007941 */ /* 0x000fea0003800200 */
.L_x_4019:
[----:B------:R-:W-:Y:S01]  /*2b60*/  ISETP.GE.U32.AND P0, PT, R26, R11, PT ;  /* 0x0000000b1a00720c */ /* 0x000fe20003f06070 */
[----:B------:R-:W-:Y:S01]  /*2b70*/  BSSY.RECONVERGENT B0, `(.L_x_4023) ;  /* 0x0000012000007945 */ /* 0x000fe20003800200 */
[----:B------:R-:W-:Y:S02]  /*2b80*/  MOV R27, R14 ;  /* 0x0000000e001b7202 */ /* 0x000fe40000000f00 */
[----:B------:R-:W-:-:S09]  /*2b90*/  MOV R18, R22 ;  /* 0x0000001600127202 */ /* 0x000fd20000000f00 */
[----:B------:R-:W-:Y:S05]  /*2ba0*/  @P0 BRA `(.L_x_4024) ;  /* 0x0000000000380947 */ /* 0x000fea0003800000 */
[----:B------:R-:W-:Y:S02]  /*2bb0*/  IMAD.IADD R21, R26, 0x1, R7 ;  /* 0x000000011a157824 */ /* 0x000fe400078e0207 */
[----:B------:R-:W-:-:S03]  /*2bc0*/  IMAD R5, R4, R26, RZ ;  /* 0x0000001a04057224 */ /* 0x000fc600078e02ff */
[----:B------:R-:W-:Y:S02]  /*2bd0*/  ISETP.GE.U32.AND P1, PT, R21, R11, PT ;  /* 0x0000000b1500720c */ /* 0x000fe40003f26070 */
[----:B------:R-:W-:-:S11]  /*2be0*/  SHF.R.U32.HI R5, RZ, 0x1, R5 ;  /* 0x00000001ff057819 */ /* 0x000fd60000011605 */
[----:B------:R-:W-:-:S05]  /*2bf0*/  @!P1 IMAD R4, R4, R21, RZ ;  /* 0x0000001504049224 */ /* 0x000fca00078e02ff */
        /* <DEDUP_REMOVED lines=9> */
.L_x_4024:
[----:B------:R-:W-:Y:S05]  /*2c90*/  BSYNC.RECONVERGENT B0 ;  /* 0x0000000000007941 */ /* 0x000fea0003800200 */
.L_x_4023:
[----:B------:R-:W-:Y:S04]  /*2ca0*/  BSSY.RECONVERGENT B0, `(.L_x_4025) ;  /* 0x000001f000007945 */ /* 0x000fe80003800200 */
[----:B------:R-:W-:Y:S05]  /*2cb0*/  @P0 BRA `(.L_x_4026) ;  /* 0x0000000000740947 */ /* 0x000fea0003800000 */
[----:B------:R-:W-:Y:S01]  /*2cc0*/  IADD3 R18, PT, PT, R22, 0x1, RZ ;  /* 0x0000000116127810 */ /* 0x000fe20007ffe0ff */
[----:B------:R-:W-:Y:S01]  /*2cd0*/  IMAD.U32 R4, R23, 0x10000, RZ ;  /* 0x0001000017047824 */ /* 0x000fe200078e00ff */
[----:B------:R-:W-:Y:S02]  /*2ce0*/  IADD3 R26, PT, PT, R26, R7, RZ ;  /* 0x000000071a1a7210 */ /* 0x000fe40007ffe0ff */
[----:B------:R-:W-:Y:S01]  /*2cf0*/  I2FP.F32.S32 R27, R18 ;  /* 0x00000012001b7245 */ /* 0x000fe20000201400 */
[----:B------:R-:W-:Y:S01]  /*2d00*/  FADD.FTZ R24, -R3, R4 ;  /* 0x0000000403187221 */ /* 0x000fe20000010100 */
[----:B------:R-:W-:Y:S02]  /*2d10*/  SHF.L.U32 R21, R21, 0x10, RZ ;  /* 0x0000001015157819 */ /* 0x000fe400000006ff */
[----:B------:R-:W1:Y:S01]  /*2d20*/  MUFU.RCP R25, R27 ;  /* 0x0000001b00197308 */ /* 0x000e620000001000 */
[----:B------:R-:W-:Y:S02]  /*2d30*/  ISETP.GE.U32.AND P0, PT, R26, R11, PT ;  /* 0x0000000b1a00720c */ /* 0x000fe40003f06070 */
[----:B------:R-:W-:-:S04]  /*2d40*/  FADD.FTZ R5, -R12, R21 ;  /* 0x000000150c057221 */ /* 0x000fc80000010100 */
        /* <DEDUP_REMOVED lines=10> */
[----:B------:R-:W-:Y:S02]  /*2df0*/  MOV R14, R27 ;  /* 0x0000001b000e7202 */ /* 0x000fe40000000f00 */
[----:B------:R-:W-:Y:S01]  /*2e00*/  MOV R22, R18 ;  /* 0x0000001200167202 */ /* 0x000fe20000000f00 */
        /* <DEDUP_REMOVED lines=8> */
.L_x_4026:
[----:B------:R-:W-:Y:S05]  /*2e90*/  BSYNC.RECONVERGENT B0 ;  /* 0x0000000000007941 */ /* 0x000fea0003800200 */
.L_x_4025:
        /* <DEDUP_REMOVED lines=22> */
[----:B------:R-:W-:-:S07]  /*3000*/  FFMA.FTZ R5, R5, R11, R10 ;  /* 0x0000000b05057223 */ /* 0x000fce000001000a */
.L_x_4028:
[----:B------:R-:W-:Y:S05]  /*3010*/  BSYNC.RECONVERGENT B0 ;  /* 0x0000000000007941 */ /* 0x000fea0003800200 */
.L_x_4027:
[----:B------:R-:W-:Y:S01]  /*3020*/  IMAD.MOV.U32 R23, RZ, RZ, R14 ;  /* 0x000000ffff177224 */ /* 0x000fe200078e000e */
        /* <DEDUP_REMOVED lines=20> */
.L_x_4018:
[----:B------:R-:W1:Y:S01]  /*3170*/  LDCU UR5, c[0x0][0x3a4] ;  /* 0x00007480ff0577ac */ /* 0x000e620008000800 */
[----:B------:R-:W2:Y:S01]  /*3180*/  LDC R8, c[0x0][0x388] ;  /* 0x0000e200ff087b82 */ /* 0x000ea20000000800 */
[----:B------:R-:W-:Y:S01]  /*3190*/  BSSY.RECONVERGENT B0, `(.L_x_4029) ;  /* 0x0000262000007945 */ /* 0x000fe20003800200 */
[----:B------:R-:W-:Y:S01]  /*31a0*/  MOV R5, R26 ;  /* 0x0000001a00057202 */ /* 0x000fe20000000f00 */
[----:B------:R-:W3:Y:S05]  /*31b0*/  LDCU UR4, c[0x0][0x394] ;  /* 0x00007280ff0477ac */ /* 0x000eea0008000800 */
[----:B------:R-:W4:Y:S08]  /*31c0*/  LDC R3, c[0x0][0x38c] ;  /* 0x0000e300ff037b82 */ /* 0x000f300000000800 */
[----:B------:R-:W0:Y:S01]  /*31d0*/  LDC R22, c[0x0][0x390] ;  /* 0x0000e400ff167b82 */ /* 0x000e220000000800 */
[----:B-1----:R-:W-:-:S02]  /*31e0*/  MOV R4, UR5 ;  /* 0x0000000500047c02 */ /* 0x002fc40008000f00 */
[----:B---3--:R-:W-:-:S03]  /*31f0*/  MOV R10, UR4 ;  /* 0x00000004000a7c02 */ /* 0x008fc60008000f00 */
[----:B------:R-:W-:Y:S02]  /*3200*/  IMAD.IADD R0, R26, 0x1, R4 ;  /* 0x000000011a007824 */ /* 0x000fe400078e0204 */
[----:B--2---:R-:W-:Y:S01]  /*3210*/  IMAD.MOV.U32 R9, RZ, RZ, R8 ;  /* 0x000000ffff097224 */ /* 0x004fe200078e0008 */
[-C--:B------:R-:W-:Y:S02]  /*3220*/  MOV R15, R8.reuse ;  /* 0x00000008000f7202 */ /* 0x080fe40000000f00 */
[----:B------:R-:W-:Y:S02]  /*3230*/  ISETP.GE.U32.AND P0, PT, R0, R11, PT ;  /* 0x0000000b0000720c */ /* 0x000fe40003f06070 */
[----:B------:R-:W-:Y:S01]  /*3240*/  MOV R14, R8 ;  /* 0x00000008000e7202 */ /* 0x000fe20000000f00 */
[----:B----4-:R-:W-:Y:S01]  /*3250*/  IMAD.MOV.U32 R13, RZ, RZ, R3 ;  /* 0x000000ffff0d7224 */ /* 0x010fe200078e0003 */
[-C--:B------:R-:W-:Y:S02]  /*3260*/  MOV R0, R3.reuse ;  /* 0x0000000300007202 */ /* 0x080fe40000000f00 */
[----:B------:R-:W-:-:S07]  /*3270*/  MOV R12, R3 ;  /* 0x00000003000c7202 */ /* 0x000fce0000000f00 */
[----:B0-----:R-:W-:Y:S05]  /*3280*/  @P0 BRA `(.L_x_4030) ;  /* 0x0000002400480947 */ /* 0x001fea0003800000 */
[----:B------:R-:W-:-:S13]  /*3290*/  ISETP.NE.AND P0, PT, R7, RZ, PT ;  /* 0x000000ff0700720c */ /* 0x000fda0003f05270 */
[----:B------:R0:W5:Y:S01]  /*32a0*/  @!P0 LDG.E R6, desc[UR36][R24.64] ;  /* 0x0000002418068981 */ /* 0x000162000c1e1900 */
[----:B------:R-:W-:Y:S01]  /*32b0*/  IADD3 R7, PT, PT, R7, -0x1, RZ ;  /* 0xffffffff07077810 */ /* 0x000fe20007ffe0ff */
[----:B------:R-:W-:Y:S01]  /*32c0*/  BSSY.RECONVERGENT B1, `(.L_x_4030) ;  /* 0x000024e000017945 */ /* 0x000fe20003800200 */
[----:B------:R-:W-:Y:S01]  /*32d0*/  IMAD.MOV.U32 R5, RZ, RZ, R26 ;  /* 0x000000ffff057224 */ /* 0x000fe200078e001a */
[-C--:B------:R-:W-:Y:S01]  /*32e0*/  MOV R13, R3.reuse ;  /* 0x00000003000d7202 */ /* 0x080fe20000000f00 */
[----:B------:R-:W-:Y:S01]  /*32f0*/  IMAD.MOV.U32 R0, RZ, RZ, R3 ;  /* 0x000000ffff007224 */ /* 0x000fe200078e0003 */
[----:B------:R-:W-:Y:S01]  /*3300*/  VIMNMX.U32 R23, PT, PT, R7, 0x18, PT ;  /* 0x0000001807177848 */ /* 0x000fe20003fe0000 */
[----:B------:R-:W-:Y:S01]  /*3310*/  IMAD.MOV.U32 R15, RZ, RZ, R8 ;  /* 0x000000ffff0f7224 */ /* 0x000fe200078e0008 */
[----:B------:R-:W-:Y:S02]  /*3320*/  MOV R12, R3 ;  /* 0x00000003000c7202 */ /* 0x000fe40000000f00 */
[----:B------:R-:W-:-:S02]  /*3330*/  MOV R9, R8 ;  /* 0x0000000800097202 */ /* 0x000fc40000000f00 */
[----:B------:R-:W-:Y:S02]  /*3340*/  MOV R14, R8 ;  /* 0x00000008000e7202 */ /* 0x000fe40000000f00 */
[----:B0-----:R-:W-:-:S07]  /*3350*/  IADD3 R23, PT, PT, R23, 0x1, RZ ;  /* 0x0000000117177810 */ /* 0x001fce0007ffe0ff */
.L_x_4034:
        /* <DEDUP_REMOVED lines=301> */
.L_x_4032:
[----:B------:R-:W-:-:S04]  /*4630*/  LOP3.LUT R21, R4, 0xfffffffc, RZ, 0xc0, !PT ;  /* 0xfffffffc04157812 */ /* 0x000fc800078ec0ff */
[----:B------:R-:W-:-:S04]  /*4640*/  IADD3 R20, P2, PT, R21, R24, RZ ;  /* 0x0000001815147210 */ /* 0x000fc80007f5e0ff */
[----:B------:R-:W-:-:S05]  /*4650*/  IADD3.X R21, PT, PT, RZ, R25, RZ, P2, !PT ;  /* 0x00000019ff157210 */ /* 0x000fca00017fe4ff */
[----:B------:R-:W2:Y:S01]  /*4660*/  LDG.E R20, desc[UR36][R20.64] ;  /* 0x0000002414147981 */ /* 0x000ea2000c1e1900 */
[----:B0-----:R-:W-:Y:S01]  /*4670*/  IADD3 R11, PT, PT, R5, UR4, RZ ;  /* 0x00000004050b7c10 */ /* 0x001fe2000fffe0ff */
        /* <DEDUP_REMOVED lines=238> */
.L_x_4033:
[----:B------:R-:W-:-:S04]  /*5560*/  LOP3.LUT R11, R4, 0xfffffffc, RZ, 0xc0, !PT ;  /* 0xfffffffc040b7812 */ /* 0x000fc800078ec0ff */
[----:B------:R-:W-:-:S04]  /*5570*/  IADD3 R10, P1, PT, R11, R24, RZ ;  /* 0x000000180b0a7210 */ /* 0x000fc80007f3e0ff */
[----:B------:R-:W-:-:S05]  /*5580*/  IADD3.X R11, PT, PT, RZ, R25, RZ, P1, !PT ;  /* 0x00000019ff0b7210 */ /* 0x000fca0000ffe4ff */
[----:B------:R-:W2:Y:S02]  /*5590*/  LDG.E R10, desc[UR36][R10.64] ;  /* 0x000000240a0a7981 */ /* 0x000ea4000c1e1900 */
[C---:B--2---:R-:W-:Y:S02]  /*55a0*/  PRMT R29, R10.reuse, 0x7610, R29 ;  /* 0x000076100a1d7816 */ /* 0x044fe4000000001d */
[----:B------:R-:W-:-:S07]  /*55b0*/  PRMT R20, R10, 0x7632, R20 ;  /* 0x000076320a147816 */ /* 0x000fce0000000014 */
.L_x_4031:
[----:B------:R-:W1:Y:S01]  /*55c0*/  LDCU UR5, c[0x0][0x39c] ;  /* 0x00007380ff0577ac */ /* 0x000e620008000800 */
[----:B------:R-:W-:Y:S01]  /*55d0*/  IADD3 R22, PT, PT, R22, 0x1, RZ ;  /* 0x0000000116167810 */ /* 0x000fe20007ffe0ff */
[----:B------:R-:W-:Y:S01]  /*55e0*/  IMAD.U32 R21, R26, 0x10000, RZ ;  /* 0x000100001a157824 */ /* 0x000fe200078e00ff */
[----:B0-----:R-:W-:Y:S01]  /*55f0*/  MOV R4, UR4 ;  /* 0x0000000400047c02 */ /* 0x001fe20008000f00 */
[----:B------:R-:W-:Y:S01]  /*5600*/  IMAD.U32 R28, R29, 0x10000, RZ ;  /* 0x000100001d1c7824 */ /* 0x000fe200078e00ff */
[----:B------:R-:W-:Y:S01]  /*5610*/  I2FP.F32.S32 R10, R22 ;  /* 0x00000016000a7245 */ /* 0x000fe20000201400 */
[----:B------:R-:W-:Y:S01]  /*5620*/  FADD.FTZ R31, R21, -R14 ;  /* 0x8000000e151f7221 */ /* 0x000fe20000010000 */
[----:B------:R-:W-:Y:S01]  /*5630*/  LEA R5, R4, R5, 0x1 ;  /* 0x0000000504057211 */ /* 0x000fe200078e08ff */
[----:B------:R-:W-:Y:S01]  /*5640*/  FADD.FTZ R30, R28, -R15 ;  /* 0x8000000f1c1e7221 */ /* 0x000fe20000010000 */
[----:B------:R-:W0:Y:S01]  /*5650*/  MUFU.RCP R39, R10 ;  /* 0x0000000a00277308 */ /* 0x000e220000001000 */
[----:B------:R-:W-:-:S02]  /*5660*/  SHF.L.U32 R35, R27, 0x10, RZ ;  /* 0x000000101b237819 */ /* 0x000fc400000006ff */
[----:B------:R-:W-:Y:S02]  /*5670*/  IADD3 R38, PT, PT, R5, R4, RZ ;  /* 0x0000000405267210 */ /* 0x000fe40007ffe0ff */
[----:B------:R-:W-:Y:S01]  /*5680*/  SHF.L.U32 R34, R20, 0x10, RZ ;  /* 0x0000001014227819 */ /* 0x000fe200000006ff */
[----:B------:R-:W-:Y:S01]  /*5690*/  FADD.FTZ R37, R35, -R8 ;  /* 0x8000000823257221 */ /* 0x000fe20000010000 */
[----:B-1----:R-:W-:-:S03]  /*56a0*/  IMAD.U32 R11, RZ, RZ, UR5 ;  /* 0x00000005ff0b7e24 */ /* 0x002fc6000f8e00ff */
[----:B------:R-:W-:Y:S02]  /*56b0*/  FADD.FTZ R36, R34, -R9 ;  /* 0x8000000922247221 */ /* 0x000fe40000010000 */
[----:B------:R-:W-:Y:S01]  /*56c0*/  ISETP.GE.U32.AND P1, PT, R38, R11, PT ;  /* 0x0000000b2600720c */ /* 0x000fe20003f26070 */
[-C--:B0-----:R-:W-:Y:S01]  /*56d0*/  FFMA.FTZ R14, R31, R39.reuse, R14 ;  /* 0x000000271f0e7223 */ /* 0x081fe2000001000e */
[-C--:B------:R-:W-:Y:S01]  /*56e0*/  FFMA.FTZ R8, R37, R39.reuse, R8 ;  /* 0x0000002725087223 */ /* 0x080fe20000010008 */
[-C--:B------:R-:W-:Y:S01]  /*56f0*/  FFMA.FTZ R15, R30, R39.reuse, R15 ;  /* 0x000000271e0f7223 */ /* 0x080fe2000001000f */
[----:B------:R-:W-:Y:S01]  /*5700*/  FFMA.FTZ R9, R36, R39, R9 ;  /* 0x0000002724097223 */ /* 0x000fe20000010009 */
[----:B------:R-:W-:Y:S01]  /*5710*/  FADD.FTZ R21, R21, -R14 ;  /* 0x8000000e15157221 */ /* 0x000fe20000010000 */
[----:B------:R-:W-:Y:S01]  /*5720*/  FADD.FTZ R35, R35, -R8 ;  /* 0x8000000823237221 */ /* 0x000fe20000010000 */
[----:B------:R-:W-:Y:S01]  /*5730*/  FADD.FTZ R28, R28, -R15 ;  /* 0x8000000f1c1c7221 */ /* 0x000fe20000010000 */
[----:B------:R-:W-:Y:S01]  /*5740*/  FADD.FTZ R34, R34, -R9 ;  /* 0x8000000922227221 */ /* 0x000fe20000010000 */
[----:B------:R-:W-:Y:S01]  /*5750*/  FFMA.FTZ R12, R31, R21, R12 ;  /* 0x000000151f0c7223 */ /* 0x000fe2000001000c */
[----:B------:R-:W-:Y:S01]  /*5760*/  FFMA.FTZ R0, R37, R35, R0 ;  /* 0x0000002325007223 */ /* 0x000fe20000010000 */
[----:B------:R-:W-:Y:S01]  /*5770*/  FFMA.FTZ R13, R30, R28, R13 ;  /* 0x0000001c1e0d7223 */ /* 0x000fe2000001000d */
[----:B------:R-:W-:Y:S01]  /*5780*/  FFMA.FTZ R3, R36, R34, R3 ;  /* 0x0000002224037223 */ /* 0x000fe20000010003 */
[----:B------:R-:W-:Y:S06]  /*5790*/  @!P1 BRA `(.L_x_4034) ;  /* 0xffffffd800f09947 */ /* 0x000fec000383ffff */
[----:B------:R-:W-:Y:S05]  /*57a0*/  BSYNC.RECONVERGENT B1 ;  /* 0x0000000000017941 */ /* 0x000fea0003800200 */
.L_x_4030:
[----:B------:R-:W-:Y:S05]  /*57b0*/  BSYNC.RECONVERGENT B0 ;  /* 0x0000000000007941 */ /* 0x000fea0003800200 */
.L_x_4029:
        /* <DEDUP_REMOVED lines=285> */
.L_x_4038:
[----:B------:R-:W-:Y:S02]  /*6990*/  SHF.R.U32.HI R20, RZ, 0x2, R25 ;  /* 0x00000002ff147819 */ /* 0x000fe40000011619 */
[----:B------:R-:W-:-:S07]  /*69a0*/  MOV R21, RZ ;  /* 0x000000ff00157202 */ /* 0x000fce0000000f00 */
.L_x_4037:
        /* <DEDUP_REMOVED lines=286> */
.L_x_4040:
[----:B------:R-:W-:Y:S01]  /*7b90*/  SHF.R.U32.HI R20, RZ, 0x2, R6 ;  /* 0x00000002ff147819 */ /* 0x000fe20000011606 */
[----:B------:R-:W-:-:S07]  /*7ba0*/  IMAD.MOV.U32 R21, RZ, RZ, RZ ;  /* 0x000000ffff157224 */ /* 0x000fce00078e00ff */
.L_x_4039:
[----:B------:R-:W-:-:S04]  /*7bb0*/  LEA R6, P0, R20, R18, 0x2 ;  /* 0x0000001214067211 */ /* 0x000fc800078010ff */
[----:B------:R-:W-:-:S05]  /*7bc0*/  LEA.HI.X R7, R20, R7, R21, 0x2, P0 ;  /* 0x0000000714077211 */ /* 0x000fca00000f1415 */
[----:B------:R-:W2:Y:S02]  /*7bd0*/  LDG.E R6, desc[UR36][R6.64] ;  /* 0x0000002406067981 */ /* 0x000ea4000c1e1900 */
[C---:B--2---:R-:W-:Y:S02]  /*7be0*/  PRMT R29, R6.reuse, 0x7610, R29 ;  /* 0x00007610061d7816 */ /* 0x044fe4000000001d */
[----:B------:R-:W-:-:S07]  /*7bf0*/  PRMT R24, R6, 0x7632, R24 ;  /* 0x0000763206187816 */ /* 0x000fce0000000018 */
.L_x_4036:
[----:B------:R-:W-:Y:S05]  /*7c00*/  BSYNC.RECONVERGENT B0 ;  /* 0x0000000000007941 */ /* 0x000fea0003800200 */
.L_x_4035:
[----:B------:R-:W-:Y:S01]  /*7c10*/  ISETP.GE.U32.AND P0, PT, R5, R11, PT ;  /* 0x0000000b0500720c */ /* 0x000fe20003f06070 */
[----:B------:R-:W-:Y:S01]  /*7c20*/  BSSY.RECONVERGENT B0, `(.L_x_4041) ;  /* 0x0000021000007945 */ /* 0x000fe20003800200 */
[----:B------:R-:W-:Y:S02]  /*7c30*/  MOV R25, R10 ;  /* 0x0000000a00197202 */ /* 0x000fe40000000f00 */
[----:B------:R-:W-:-:S09]  /*7c40*/  MOV R18, R22 ;  /* 0x0000001600127202 */ /* 0x000fd20000000f00 */
[----:B------:R-:W-:Y:S05]  /*7c50*/  @P0 BRA `(.L_x_4042) ;  /* 0x0000000000740947 */ /* 0x000fea0003800000 */
[----:B------:R-:W-:Y:S01]  /*7c60*/  VIADD R18, R22, 0x1 ;  /* 0x0000000116127836 */ /* 0x000fe20000000000 */
[----:B------:R-:W-:Y:S01]  /*7c70*/  SHF.L.U32 R7, R26, 0x10, RZ ;  /* 0x000000101a077819 */ /* 0x000fe200000006ff */
[----:B------:R-:W-:Y:S01]  /*7c80*/  IMAD.IADD R4, R5, 0x1, R4 ;  /* 0x0000000105047824 */ /* 0x000fe200078e0204 */
[----:B------:R-:W-:Y:S02]  /*7c90*/  SHF.L.U32 R27, R27, 0x10, RZ ;  /* 0x000000101b1b7819 */ /* 0x000fe400000006ff */
[----:B------:R-:W-:Y:S01]  /*7ca0*/  I2FP.F32.S32 R25, R18 ;  /* 0x0000001200197245 */ /* 0x000fe20000201400 */
[----:B------:R-:W-:Y:S01]  /*7cb0*/  FADD.FTZ R21, -R14, R7 ;  /* 0x000000070e157221 */ /* 0x000fe20000010100 */
[----:B------:R-:W-:Y:S01]  /*7cc0*/  ISETP.GE.U32.AND P0, PT, R4, R11, PT ;  /* 0x0000000b0400720c */ /* 0x000fe20003f06070 */
[----:B------:R-:W-:Y:S01]  /*7cd0*/  FADD.FTZ R23, -R8, R27 ;  /* 0x0000001b08177221 */ /* 0x000fe20000010100 */
[----:B------:R-:W0:Y:S02]  /*7ce0*/  MUFU.RCP R6, R25 ;  /* 0x0000001900067308 */ /* 0x000e240000001000 */
[-C--:B0-----:R-:W-:Y:S01]  /*7cf0*/  FFMA.FTZ R14, R21, R6.reuse, R14 ;  /* 0x00000006150e7223 */ /* 0x081fe2000001000e */
[----:B------:R-:W-:-:S03]  /*7d00*/  FFMA.FTZ R8, R23, R6, R8 ;  /* 0x0000000617087223 */ /* 0x000fc60000010008 */
[----:B------:R-:W-:Y:S01]  /*7d10*/  FADD.FTZ R7, R7, -R14 ;  /* 0x8000000e07077221 */ /* 0x000fe20000010000 */
[----:B------:R-:W-:-:S03]  /*7d20*/  FADD.FTZ R27, R27, -R8 ;  /* 0x800000081b1b7221 */ /* 0x000fc60000010000 */
[----:B------:R-:W-:Y:S01]  /*7d30*/  FFMA.FTZ R12, R21, R7, R12 ;  /* 0x00000007150c7223 */ /* 0x000fe2000001000c */
[----:B------:R-:W-:Y:S01]  /*7d40*/  FFMA.FTZ R0, R23, R27, R0 ;  /* 0x0000001b17007223 */ /* 0x000fe20000010000 */
[----:B------:R-:W-:Y:S06]  /*7d50*/  @P0 BRA `(.L_x_4042) ;  /* 0x0000000000340947 */ /* 0x000fec0003800000 */
[----:B------:R-:W0:Y:S01]  /*7d60*/  MUFU.RCP R5, R25 ;  /* 0x0000001900057308 */ /* 0x000e220000001000 */
[----:B------:R-:W-:Y:S01]  /*7d70*/  SHF.L.U32 R4, R29, 0x10, RZ ;  /* 0x000000101d047819 */ /* 0x000fe200000006ff */
[----:B------:R-:W-:Y:S01]  /*7d80*/  IMAD.MOV.U32 R10, RZ, RZ, R25 ;  /* 0x000000ffff0a7224 */ /* 0x000fe200078e0019 */
[----:B------:R-:W-:Y:S02]  /*7d90*/  SHF.L.U32 R24, R24, 0x10, RZ ;  /* 0x0000001018187819 */ /* 0x000fe400000006ff */
[----:B------:R-:W-:Y:S01]  /*7da0*/  MOV R22, R18 ;  /* 0x0000001200167202 */ /* 0x000fe20000000f00 */
[----:B------:R-:W-:Y:S02]  /*7db0*/  FADD.FTZ R6, -R15, R4 ;  /* 0x000000040f067221 */ /* 0x000fe40000010100 */
[----:B------:R-:W-:Y:S02]  /*7dc0*/  FADD.FTZ R20, -R9, R24 ;  /* 0x0000001809147221 */ /* 0x000fe40000010100 */
[----:B0-----:R-:W-:-:S02]  /*7dd0*/  FFMA.FTZ R15, R6, R5, R15 ;  /* 0x00000005060f7223 */ /* 0x001fc4000001000f */
[----:B------:R-:W-:Y:S02]  /*7de0*/  FFMA.FTZ R9, R20, R5, R9 ;  /* 0x0000000514097223 */ /* 0x000fe40000010009 */
[----:B------:R-:W-:Y:S02]  /*7df0*/  FADD.FTZ R4, R4, -R15 ;  /* 0x8000000f04047221 */ /* 0x000fe40000010000 */
[----:B------:R-:W-:Y:S02]  /*7e00*/  FADD.FTZ R24, R24, -R9 ;  /* 0x8000000918187221 */ /* 0x000fe40000010000 */
[----:B------:R-:W-:Y:S02]  /*7e10*/  FFMA.FTZ R13, R6, R4, R13 ;  /* 0x00000004060d7223 */ /* 0x000fe4000001000d */
[----:B------:R-:W-:-:S07]  /*7e20*/  FFMA.FTZ R3, R20, R24, R3 ;  /* 0x0000001814037223 */ /* 0x000fce0000010003 */
.L_x_4042:
[----:B------:R-:W-:Y:S05]  /*7e30*/  BSYNC.RECONVERGENT B0 ;  /* 0x0000000000007941 */ /* 0x000fea0003800200 */
.L_x_4041:
[----:B------:R-:W-:Y:S01]  /*7e40*/  FSETP.NEU.FTZ.AND P0, PT, R25, RZ, PT ;  /* 0x000000ff1900720b */ /* 0x000fe20003f1d000 */
[----:B------:R-:W-:Y:S01]  /*7e50*/  BSSY.RECONVERGENT B0, `(.L_x_4043) ;  /* 0x0000016000007945 */ /* 0x000fe20003800200 */
[----:B------:R-:W-:Y:S01]  /*7e60*/  MOV R4, R15 ;  /* 0x0000000f00047202 */ /* 0x000fe20000000f00 */
[----:B------:R-:W-:Y:S01]  /*7e70*/  IMAD.MOV.U32 R5, RZ, RZ, R13 ;  /* 0x000000ffff057224 */ /* 0x000fe200078e000d */
[----:B------:R-:W-:Y:S02]  /*7e80*/  MOV R6, R22 ;  /* 0x0000001600067202 */ /* 0x000fe40000000f00 */
[----:B------:R-:W-:-:S07]  /*7e90*/  MOV R7, R10 ;  /* 0x0000000a00077202 */ /* 0x000fce0000000f00 */
        /* <DEDUP_REMOVED lines=17> */
.L_x_4044:
[----:B------:R-:W-:Y:S05]  /*7fb0*/  BSYNC.RECONVERGENT B0 ;  /* 0x0000000000007941 */ /* 0x000fea0003800200 */
.L_x_4043:
        /* <DEDUP_REMOVED lines=14> */
[----:B------:R-:W0:Y:S01]  /*80a0*/  MUFU.RCP R11, R23 ;  /* 0x00000017000b7308 */ /* 0x000e220000001000 */
[----:B------:R-:W-:-:S04]  /*80b0*/  FMUL.FTZ R12, R9, R9 ;  /* 0x00000009090c7220 */ /* 0x000fc80000410000 */
[----:B------:R-:W-:Y:S01]  /*80c0*/  FMUL.FTZ R21, R12, R25 ;  /* 0x000000190c157220 */ /* 0x000fe20000410000 */
[----:B0-----:R-:W-:-:S04]  /*80d0*/  FMUL.FTZ R11, R11, R10 ;  /* 0x0000000a0b0b7220 */ /* 0x001fc80000410000 */
[C---:B------:R-:W-:Y:S01]  /*80e0*/  FFMA.FTZ R20, R11.reuse, R9, R8 ;  /* 0x000000090b147223 */ /* 0x040fe20000010008 */
[----:B------:R-:W-:-:S07]  /*80f0*/  FFMA.FTZ R21, R11, R21, R0 ;  /* 0x000000150b157223 */ /* 0x000fce0000010000 */
.L_x_3994:
[----:B------:R-:W-:Y:S05]  /*8100*/  BSYNC.RECONVERGENT B6 ;  /* 0x0000000000067941 */ /* 0x000fea0003800200 */
.L_x_3993:
        /* <DEDUP_REMOVED lines=16> */
.L_x_4052:
[----:B------:R-:W-:Y:S01]  /*8210*/  SHF.R.U32.HI R37, RZ, 0x1, R35 ;  /* 0x00000001ff257819 */ /* 0x000fe20000011623 */
[----:B------:R-:W-:Y:S05]  /*8220*/  WARPSYNC.ALL ;  /* 0x0000000000007948 */ /* 0x000fea0003800000 */
[----:B------:R-:W-:Y:S01]  /*8230*/  IADD3 R8, PT, PT, R37, R16, RZ ;  /* 0x0000001025087210 */ /* 0x000fe20007ffe0ff */
[----:B------:R-:W-:Y:S03]  /*8240*/  BAR.SYNC.DEFER_BLOCKING 0x0 ;  /* 0x0000000000007b1d */ /* 0x000fe60000010000 */
[----:B------:R-:W-:-:S03]  /*8250*/  ISETP.GE.U32.AND P0, PT, R8, R3, PT ;  /* 0x000000030800720c */ /* 0x000fc60003f06070 */
[----:B------:R-:W-:Y:S01]  /*8260*/  BSSY.RECONVERGENT B0, `(.L_x_4046) ;  /* 0x0000041000007945 */ /* 0x000fe20003800200 */
[----:B------:R-:W-:-:S13]  /*8270*/  ISETP.GE.U32.OR P0, PT, R16, R37, P0 ;  /* 0x000000251000720c */ /* 0x000fda0000706470 */
[----:B--2---:R-:W-:Y:S05]  /*8280*/  @P0 BRA `(.L_x_4047) ;  /* 0x0000000000f80947 */ /* 0x004fea0003800000 */
[----:B------:R-:W-:Y:S01]  /*8290*/  IMAD R9, R8, R0, R19 ;  /* 0x0000000008097224 */ /* 0x000fe200078e0213 */
[----:B------:R-:W-:Y:S01]  /*82a0*/  FSETP.NEU.FTZ.AND P0, PT, R7, RZ, PT ;  /* 0x000000ff0700720b */ /* 0x000fe20003f1d000 */
[----:B------:R-:W-:Y:S01]  /*82b0*/  BSSY.RECONVERGENT B1, `(.L_x_4048) ;  /* 0x000001a000017945 */ /* 0x000fe20003800200 */
[----:B------:R-:W-:Y:S02]  /*82c0*/  FSETP.NEU.FTZ.AND P1, PT, R23, RZ, PT ;  /* 0x000000ff1700720b */ /* 0x000fe40003f3d000 */
[----:B------:R-:W-:-:S05]  /*82d0*/  LEA R26, R9, R18, 0x5 ;  /* 0x00000012091a7211 */ /* 0x000fca00078e28ff */
[----:B------:R-:W2:Y:S04]  /*82e0*/  LDS.128 R8, [R26] ;  /* 0x000000001a087984 */ /* 0x000ea80000000c00 */
[----:B------:R-:W3:Y:S01]  /*82f0*/  LDS.128 R12, [R26+0x10] ;  /* 0x000010001a0c7984 */ /* 0x000ee20000000c00 */
[----:B--2---:R-:W-:Y:S01]  /*8300*/  IMAD.MOV.U32 R24, RZ, RZ, R8 ;  /* 0x000000ffff187224 */ /* 0x004fe200078e0008 */
[----:B------:R-:W-:Y:S01]  /*8310*/  MOV R25, R9 ;  /* 0x0000000900197202 */ /* 0x000fe20000000f00 */
[----:B------:R-:W-:Y:S01]  /*8320*/  IMAD.MOV.U32 R27, RZ, RZ, R11 ;  /* 0x000000ffff1b7224 */ /* 0x000fe200078e000b */
[----:B---3--:R-:W-:Y:S01]  /*8330*/  MOV R28, R12 ;  /* 0x0000000c001c7202 */ /* 0x008fe20000000f00 */
        /* <DEDUP_REMOVED lines=10> */
[----:B------:R-:W-:Y:S01]  /*83e0*/  MOV R10, 0xffffffff ;  /* 0xffffffff000a7802 */ /* 0x000fe20000000f00 */
[----:B------:R-:W1:Y:S01]  /*83f0*/  MUFU.RCP R6, R27 ;  /* 0x0000001b00067308 */ /* 0x000e620000001000 */
[----:B------:R-:W-:-:S04]  /*8400*/  FMUL.FTZ R8, R25, R25 ;  /* 0x0000001919087220 */ /* 0x000fc80000410000 */
[----:B------:R-:W-:Y:S01]  /*8410*/  FMUL.FTZ R8, R7, R8 ;  /* 0x0000000807087220 */ /* 0x000fe20000410000 */
[----:B-1----:R-:W-:-:S04]  /*8420*/  FMUL.FTZ R6, R11, R6 ;  /* 0x000000060b067220 */ /* 0x002fc80000410000 */
[----:B------:R-:W-:Y:S01]  /*8430*/  FFMA.FTZ R24, R25, R6, R4 ;  /* 0x0000000619187223 */ /* 0x000fe20000010004 */
[----:B------:R-:W-:-:S07]  /*8440*/  FFMA.FTZ R25, R6, R8, R5 ;  /* 0x0000000806197223 */ /* 0x000fce0000010005 */
.L_x_4049:
[----:B------:R-:W-:Y:S05]  /*8450*/  BSYNC.RECONVERGENT B1 ;  /* 0x0000000000017941 */ /* 0x000fea0003800200 */
.L_x_4048:
[----:B------:R-:W-:Y:S01]  /*8460*/  BSSY.RECONVERGENT B1, `(.L_x_4050) ;  /* 0x0000014000017945 */ /* 0x000fe20003800200 */
[----:B------:R-:W-:Y:S01]  /*8470*/  IMAD.MOV.U32 R29, RZ, RZ, R13 ;  /* 0x000000ffff1d7224 */ /* 0x000fe200078e000d */
[----:B------:R-:W-:Y:S02]  /*8480*/  MOV R31, R15 ;  /* 0x0000000f001f7202 */ /* 0x000fe40000000f00 */
        /* <DEDUP_REMOVED lines=8> */
[----:B-1----:R-:W-:Y:S01]  /*8510*/  FADD.FTZ R5, -R20, R12 ;  /* 0x0000000c14057221 */ /* 0x002fe20000010100 */
[----:B------:R-:W-:Y:S02]  /*8520*/  IMAD.MOV.U32 R14, RZ, RZ, -0x1 ;  /* 0xffffffffff0e7424 */ /* 0x000fe400078e00ff */
[----:B------:R-:W1:Y:S01]  /*8530*/  MUFU.RCP R4, R31 ;  /* 0x0000001f00047308 */ /* 0x000e620000001000 */
[----:B------:R-:W-:-:S04]  /*8540*/  FMUL.FTZ R6, R5, R5 ;  /* 0x0000000505067220 */ /* 0x000fc80000410000 */
[----:B------:R-:W-:Y:S01]  /*8550*/  FMUL.FTZ R6, R23, R6 ;  /* 0x0000000617067220 */ /* 0x000fe20000410000 */
[----:B-1----:R-:W-:Y:S01]  /*8560*/  FMUL.FTZ R29, R15, R4 ;  /* 0x000000040f1d7220 */ /* 0x002fe20000410000 */
[----:B------:R-:W-:-:S03]  /*8570*/  FADD.FTZ R4, R21, R13 ;  /* 0x0000000d15047221 */ /* 0x000fc60000010000 */
[----:B------:R-:W-:Y:S01]  /*8580*/  FFMA.FTZ R28, R5, R29, R20 ;  /* 0x0000001d051c7223 */ /* 0x000fe20000010014 */
[----:B------:R-:W-:-:S07]  /*8590*/  FFMA.FTZ R29, R29, R6, R4 ;  /* 0x000000061d1d7223 */ /* 0x000fce0000010004 */
.L_x_4051:
[----:B------:R-:W-:Y:S05]  /*85a0*/  BSYNC.RECONVERGENT B1 ;  /* 0x0000000000017941 */ /* 0x000fea0003800200 */
.L_x_4050:
[----:B------:R-:W-:Y:S01]  /*85b0*/  MOV R26, R10 ;  /* 0x0000000a001a7202 */ /* 0x000fe20000000f00 */
[----:B-1----:R-:W-:Y:S01]  /*85c0*/  IMAD.MOV.U32 R7, RZ, RZ, R27 ;  /* 0x000000ffff077224 */ /* 0x002fe200078e001b */
[----:B------:R-:W-:Y:S01]  /*85d0*/  MOV R30, R14 ;  /* 0x0000000e001e7202 */ /* 0x000fe20000000f00 */
[----:B------:R-:W-:Y:S01]  /*85e0*/  IMAD.MOV.U32 R4, RZ, RZ, R24 ;  /* 0x000000ffff047224 */ /* 0x000fe200078e0018 */
[----:B------:R-:W-:Y:S01]  /*85f0*/  MOV R6, R10 ;  /* 0x0000000a00067202 */ /* 0x000fe20000000f00 */
[----:B------:R2:W-:Y:S01]  /*8600*/  STS.128 [R34], R24 ;  /* 0x0000001822007388 */ /* 0x0005e20000000c00 */
[----:B------:R-:W-:Y:S01]  /*8610*/  MOV R5, R25 ;  /* 0x0000001900057202 */ /* 0x000fe20000000f00 */
[----:B------:R-:W-:Y:S01]  /*8620*/  IMAD.MOV.U32 R21, RZ, RZ, R29 ;  /* 0x000000ffff157224 */ /* 0x000fe200078e001d */
[----:B------:R-:W-:Y:S01]  /*8630*/  MOV R23, R31 ;  /* 0x0000001f00177202 */ /* 0x000fe20000000f00 */
[----:B------:R2:W-:Y:S01]  /*8640*/  STS.128 [R34+0x10], R28 ;  /* 0x0000101c22007388 */ /* 0x0005e20000000c00 */
[----:B------:R-:W-:-:S02]  /*8650*/  MOV R22, R14 ;  /* 0x0000000e00167202 */ /* 0x000fc40000000f00 */
[----:B------:R-:W-:-:S07]  /*8660*/  MOV R20, R28 ;  /* 0x0000001c00147202 */ /* 0x000fce0000000f00 */
.L_x_4047:
[----:B------:R-:W-:Y:S05]  /*8670*/  BSYNC.RECONVERGENT B0 ;  /* 0x0000000000007941 */ /* 0x000fea0003800200 */
.L_x_4046:
[----:B------:R-:W-:Y:S02]  /*8680*/  ISETP.GT.U32.AND P0, PT, R35, 0x3, PT ;  /* 0x000000032300780c */ /* 0x000fe40003f04070 */
[----:B------:R-:W-:-:S11]  /*8690*/  MOV R35, R37 ;  /* 0x0000002500237202 */ /* 0x000fd60000000f00 */
[----:B------:R-:W-:Y:S05]  /*86a0*/  @P0 BRA `(.L_x_4052) ;  /* 0xfffffff800d80947 */ /* 0x000fea000383ffff */
.L_x_4045:
[----:B------:R-:W3:Y:S02]  /*86b0*/  LDCU UR4, c[0x0][0x3b0] ;  /* 0x00007600ff0477ac */ /* 0x000ee40008000800 */
[----:B---3--:R-:W-:-:S09]  /*86c0*/  UISETP.NE.AND UP0, UPT, UR4, URZ, UPT ;  /* 0x000000ff0400728c */ /* 0x008fd2000bf05270 */
[----:B------:R-:W-:Y:S05]  /*86d0*/  BRA.U !UP0, `(.L_x_4053) ;  /* 0x00000009087c7547 */ /* 0x000fea000b800000 */
[----:B------:R-:W3:Y:S02]  /*86e0*/  LDC R0, c[0x0][0x360] ;  /* 0x0000d800ff007b82 */ /* 0x000ee40000000800 */
[----:B---3--:R-:W-:Y:S01]  /*86f0*/  ISETP.GE.U32.AND P0, PT, R0, 0x21, PT ;  /* 0x000000210000780c */ /* 0x008fe20003f06070 */
[----:B------:R-:W-:-:S12]  /*8700*/  IMAD.MOV.U32 R3, RZ, RZ, R0 ;  /* 0x000000ffff037224 */ /* 0x000fd800078e0000 */
[----:B------:R-:W-:Y:S05]  /*8710*/  @!P0 BRA `(.L_x_4054) ;  /* 0x0000000400548947 */ /* 0x000fea0003800000 */
[----:B------:R-:W3:Y:S01]  /*8720*/  S2UR UR5, SR_CgaCtaId ;  /* 0x00000000000579c3 */ /* 0x000ee20000008800 */
[----:B------:R-:W-:Y:S01]  /*8730*/  UMOV UR4, 0x400 ;  /* 0x0000040000047882 */ /* 0x000fe20000000000 */
[----:B------:R-:W-:Y:S01]  /*8740*/  IMAD R18, R16, R0, R19 ;  /* 0x0000000010127224 */ /* 0x000fe200078e0213 */
[----:B------:R-:W-:Y:S01]  /*8750*/  UIADD3 UR4, UPT, UPT, UR4, 0x10, URZ ;  /* 0x0000001004047890 */ /* 0x000fe2000fffe0ff */
[----:B------:R-:W-:Y:S01]  /*8760*/  ISETP.GE.U32.AND P0, PT, R0, 0x40, PT ;  /* 0x000000400000780c */ /* 0x000fe20003f06070 */
[----:B------:R-:W-:Y:S02]  /*8770*/  HFMA2 R3, -RZ, RZ, 0, 1.9073486328125e-06 ;  /* 0x00000020ff037431 */ /* 0x000fe400000001ff */
[----:B---3--:R-:W-:-:S06]  /*8780*/  ULEA UR4, UR5, UR4, 0x18 ;  /* 0x0000000405047291 */ /* 0x008fcc000f8ec0ff */
[----:B------:R-:W-:-:S05]  /*8790*/  LEA R18, R18, UR4, 0x5 ;  /* 0x0000000412127c11 */ /* 0x000fca000f8e28ff */
[----:B------:R3:W-:Y:S04]  /*87a0*/  STS.128 [R18], R4 ;  /* 0x0000000412007388 */ /* 0x0007e80000000c00 */
[----:B------:R3:W-:Y:S01]  /*87b0*/  STS.128 [R18+0x10], R20 ;  /* 0x0000101412007388 */ /* 0x0007e20000000c00 */
[----:B------:R-:W-:Y:S05]  /*87c0*/  @!P0 BRA `(.L_x_4054) ;  /* 0x0000000400288947 */ /* 0x000fea0003800000 */
[----:B-12---:R-:W-:-:S07]  /*87d0*/  MOV R34, R0 ;  /* 0x0000000000227202 */ /* 0x006fce0000000f00 */
.L_x_4061:
[----:B------:R-:W-:Y:S01]  /*87e0*/  SHF.R.U32.HI R36, RZ, 0x1, R34 ;  /* 0x00000001ff247819 */ /* 0x000fe20000011622 */
[----:B------:R-:W-:Y:S05]  /*87f0*/  WARPSYNC.ALL ;  /* 0x0000000000007948 */ /* 0x000fea0003800000 */
[----:B------:R-:W-:Y:S01]  /*8800*/  IMAD.IADD R9, R36, 0x1, R19 ;  /* 0x0000000124097824 */ /* 0x000fe200078e0213 */
[----:B------:R-:W-:Y:S04]  /*8810*/  BAR.SYNC.DEFER_BLOCKING 0x0 ;  /* 0x0000000000007b1d */ /* 0x000fe80000010000 */
[----:B------:R-:W-:-:S02]  /*8820*/  ISETP.GE.U32.AND P0, PT, R9, R0, PT ;  /* 0x000000000900720c */ /* 0x000fc40003f06070 */
[----:B------:R-:W-:Y:S02]  /*8830*/  BSSY.RECONVERGENT B0, `(.L_x_4055) ;  /* 0x0000040000007945 */ /* 0x000fe40003800200 */
[----:B------:R-:W-:-:S13]  /*8840*/  ISETP.GE.U32.OR P0, PT, R19, R36, P0 ;  /* 0x000000241300720c */ /* 0x000fda0000706470 */
[----:B-1----:R-:W-:Y:S05]  /*8850*/  @P0 BRA `(.L_x_4056) ;  /* 0x0000000000f40947 */ /* 0x002fea0003800000 */
[----:B------:R-:W-:Y:S01]  /*8860*/  LEA R26, R36, R18, 0x5 ;  /* 0x00000012241a7211 */ /* 0x000fe200078e28ff */
[----:B------:R-:W-:Y:S01]  /*8870*/  BSSY.RECONVERGENT B1, `(.L_x_4057) ;  /* 0x000001a000017945 */ /* 0x000fe20003800200 */
[----:B------:R-:W-:Y:S02]  /*8880*/  FSETP.NEU.FTZ.AND P0, PT, R7, RZ, PT ;  /* 0x000000ff0700720b */ /* 0x000fe40003f1d000 */
[----:B------:R-:W-:Y:S01]  /*8890*/  FSETP.NEU.FTZ.AND P1, PT, R23, RZ, PT ;  /* 0x000000ff1700720b */ /* 0x000fe20003f3d000 */
[----:B------:R-:W1:Y:S04]  /*88a0*/  LDS.128 R8, [R26] ;  /* 0x000000001a087984 */ /* 0x000e680000000c00 */
[----:B------:R-:W2:Y:S01]  /*88b0*/  LDS.128 R12, [R26+0x10] ;  /* 0x000010001a0c7984 */ /* 0x000ea20000000c00 */
[----:B-1----:R-:W-:Y:S01]  /*88c0*/  MOV R24, R8 ;  /* 0x0000000800187202 */ /* 0x002fe20000000f00 */
[----:B------:R-:W-:Y:S01]  /*88d0*/  IMAD.MOV.U32 R25, RZ, RZ, R9 ;  /* 0x000000ffff197224 */ /* 0x000fe200078e0009 */
[----:B------:R-:W-:-:S02]  /*88e0*/  MOV R27, R11 ;  /* 0x0000000b001b7202 */ /* 0x000fc40000000f00 */
[----:B--2---:R-:W-:Y:S01]  /*88f0*/  MOV R28, R12 ;  /* 0x0000000c001c7202 */ /* 0x004fe20000000f00 */
        /* <DEDUP_REMOVED lines=9> */
[----:B---3--:R-:W-:Y:S01]  /*8990*/  FADD.FTZ R5, R5, R9 ;  /* 0x0000000905057221 */ /* 0x008fe20000010000 */
[----:B------:R-:W-:Y:S01]  /*89a0*/  MOV R10, 0xffffffff ;  /* 0xffffffff000a7802 */ /* 0x000fe20000000f00 */
[----:B------:R-:W1:Y:S01]  /*89b0*/  MUFU.RCP R6, R27 ;  /* 0x0000001b00067308 */ /* 0x000e620000001000 */
[----:B------:R-:W-:-:S04]  /*89c0*/  FMUL.FTZ R8, R25, R25 ;  /* 0x0000001919087220 */ /* 0x000fc80000410000 */
[----:B------:R-:W-:Y:S01]  /*89d0*/  FMUL.FTZ R8, R7, R8 ;  /* 0x0000000807087220 */ /* 0x000fe20000410000 */
[----:B-1----:R-:W-:-:S04]  /*89e0*/  FMUL.FTZ R6, R11, R6 ;  /* 0x000000060b067220 */ /* 0x002fc80000410000 */
[----:B------:R-:W-:Y:S01]  /*89f0*/  FFMA.FTZ R24, R25, R6, R4 ;  /* 0x0000000619187223 */ /* 0x000fe20000010004 */
[----:B------:R-:W-:-:S07]  /*8a00*/  FFMA.FTZ R25, R6, R8, R5 ;  /* 0x0000000806197223 */ /* 0x000fce0000010005 */
.L_x_4058:
[----:B------:R-:W-:Y:S05]  /*8a10*/  BSYNC.RECONVERGENT B1 ;  /* 0x0000000000017941 */ /* 0x000fea0003800200 */
.L_x_4057:
[----:B------:R-:W-:Y:S01]  /*8a20*/  BSSY.RECONVERGENT B1, `(.L_x_4059) ;  /* 0x0000014000017945 */ /* 0x000fe20003800200 */
[----:B------:R-:W-:Y:S01]  /*8a30*/  MOV R29, R13 ;  /* 0x0000000d001d7202 */ /* 0x000fe20000000f00 */
[----:B------:R-:W-:Y:S02]  /*8a40*/  IMAD.MOV.U32 R31, RZ, RZ, R15 ;  /* 0x000000ffff1f7224 */ /* 0x000fe400078e000f */
        /* <DEDUP_REMOVED lines=8> */
[----:B---3--:R-:W-:Y:S01]  /*8ad0*/  FADD.FTZ R5, -R20, R12 ;  /* 0x0000000c14057221 */ /* 0x008fe20000010100 */
[----:B------:R-:W-:Y:S02]  /*8ae0*/  MOV R14, 0xffffffff ;  /* 0xffffffff000e7802 */ /* 0x000fe40000000f00 */
[----:B------:R-:W1:Y:S01]  /*8af0*/  MUFU.RCP R4, R31 ;  /* 0x0000001f00047308 */ /* 0x000e620000001000 */
[----:B------:R-:W-:-:S04]  /*8b00*/  FMUL.FTZ R6, R5, R5 ;  /* 0x0000000505067220 */ /* 0x000fc80000410000 */
[----:B------:R-:W-:Y:S01]  /*8b10*/  FMUL.FTZ R6, R23, R6 ;  /* 0x0000000617067220 */ /* 0x000fe20000410000 */
[----:B-1----:R-:W-:Y:S01]  /*8b20*/  FMUL.FTZ R29, R15, R4 ;  /* 0x000000040f1d7220 */ /* 0x002fe20000410000 */
[----:B------:R-:W-:-:S03]  /*8b30*/  FADD.FTZ R4, R21, R13 ;  /* 0x0000000d15047221 */ /* 0x000fc60000010000 */
[----:B------:R-:W-:Y:S01]  /*8b40*/  FFMA.FTZ R28, R5, R29, R20 ;  /* 0x0000001d051c7223 */ /* 0x000fe20000010014 */
[----:B------:R-:W-:-:S07]  /*8b50*/  FFMA.FTZ R29, R29, R6, R4 ;  /* 0x000000061d1d7223 */ /* 0x000fce0000010004 */
.L_x_4060:
[----:B------:R-:W-:Y:S05]  /*8b60*/  BSYNC.RECONVERGENT B1 ;  /* 0x0000000000017941 */ /* 0x000fea0003800200 */
.L_x_4059:
[--C-:B------:R-:W-:Y:S01]  /*8b70*/  IMAD.MOV.U32 R26, RZ, RZ, R10.reuse ;  /* 0x000000ffff1a7224 */ /* 0x100fe200078e000a */
[----:B------:R-:W-:Y:S01]  /*8b80*/  MOV R30, R14 ;  /* 0x0000000e001e7202 */ /* 0x000fe20000000f00 */
[----:B---3--:R-:W-:Y:S01]  /*8b90*/  IMAD.MOV.U32 R6, RZ, RZ, R10 ;  /* 0x000000ffff067224 */ /* 0x008fe200078e000a */
[----:B------:R-:W-:Y:S01]  /*8ba0*/  MOV R7, R27 ;  /* 0x0000001b00077202 */ /* 0x000fe20000000f00 */
[----:B------:R-:W-:Y:S01]  /*8bb0*/  IMAD.MOV.U32 R23, RZ, RZ, R31 ;  /* 0x000000ffff177224 */ /* 0x000fe200078e001f */
[----:B------:R1:W-:Y:S01]  /*8bc0*/  STS.128 [R18], R24 ;  /* 0x0000001812007388 */ /* 0x0003e20000000c00 */
[----:B------:R-:W-:Y:S01]  /*8bd0*/  MOV R5, R25 ;  /* 0x0000001900057202 */ /* 0x000fe20000000f00 */
[----:B------:R-:W-:Y:S01]  /*8be0*/  IMAD.MOV.U32 R20, RZ, RZ, R28 ;  /* 0x000000ffff147224 */ /* 0x000fe200078e001c */
[----:B------:R-:W-:Y:S01]  /*8bf0*/  MOV R4, R24 ;  /* 0x0000001800047202 */ /* 0x000fe20000000f00 */
[----:B------:R1:W-:Y:S01]  /*8c00*/  STS.128 [R18+0x10], R28 ;  /* 0x0000101c12007388 */ /* 0x0003e20000000c00 */
[----:B------:R-:W-:-:S02]  /*8c10*/  MOV R22, R14 ;  /* 0x0000000e00167202 */ /* 0x000fc40000000f00 */
[----:B------:R-:W-:-:S07]  /*8c20*/  MOV R21, R29 ;  /* 0x0000001d00157202 */ /* 0x000fce0000000f00 */
.L_x_4056:
[----:B------:R-:W-:Y:S05]  /*8c30*/  BSYNC.RECONVERGENT B0 ;  /* 0x0000000000007941 */ /* 0x000fea0003800200 */
.L_x_4055:
[----:B------:R-:W-:Y:S02]  /*8c40*/  ISETP.GT.U32.AND P0, PT, R34, 0x7f, PT ;  /* 0x0000007f2200780c */ /* 0x000fe40003f04070 */
[----:B------:R-:W-:-:S11]  /*8c50*/  MOV R34, R36 ;  /* 0x0000002400227202 */ /* 0x000fd60000000f00 */
[----:B------:R-:W-:Y:S05]  /*8c60*/  @P0 BRA `(.L_x_4061) ;  /* 0xfffffff800dc0947 */ /* 0x000fea000383ffff */
.L_x_4054:
[----:B------:R-:W-:Y:S01]  /*8c70*/  ISETP.GE.U32.AND P0, PT, R3, 0x2, PT ;  /* 0x000000020300780c */ /* 0x000fe20003f06070 */
[----:B------:R-:W-:Y:S05]  /*8c80*/  WARPSYNC.ALL ;  /* 0x0000000000007948 */ /* 0x000fea0003800000 */
[----:B------:R-:W-:Y:S07]  /*8c90*/  BAR.SYNC.DEFER_BLOCKING 0x0 ;  /* 0x0000000000007b1d */ /* 0x000fee0000010000 */
[----:B------:R-:W-:Y:S05]  /*8ca0*/  @!P0 BRA `(.L_x_4053) ;  /* 0x0000000400088947 */ /* 0x000fea0003800000 */
[----:B------:R-:W-:-:S07]  /*8cb0*/  HFMA2 R0, -RZ, RZ, 0, 5.9604644775390625e-08 ;  /* 0x00000001ff007431 */ /* 0x000fce00000001ff */
.L_x_4066:
[----:B------:R-:W4:Y:S01]  /*8cc0*/  SHFL.DOWN PT, R10, R4, R0, 0x1f ;  /* 0x08001f00040a7589 */ /* 0x000f2200000e0000 */
[----:B------:R-:W-:Y:S01]  /*8cd0*/  FSETP.NEU.FTZ.AND P0, PT, R7, RZ, PT ;  /* 0x000000ff0700720b */ /* 0x000fe20003f1d000 */
[----:B---3--:R-:W-:Y:S01]  /*8ce0*/  IMAD.MOV.U32 R14, RZ, RZ, R6 ;  /* 0x000000ffff0e7224 */ /* 0x008fe200078e0006 */
[----:B------:R-:W-:Y:S01]  /*8cf0*/  BSSY.RECONVERGENT B0, `(.L_x_4062) ;  /* 0x000001b000007945 */ /* 0x000fe20003800200 */
[----:B------:R-:W5:Y:S01]  /*8d00*/  SHFL.DOWN PT, R13, R5, R0, 0x1f ;  /* 0x08001f00050d7589 */ /* 0x000f6200000e0000 */
[----:B------:R-:W-:Y:S01]  /*8d10*/  IMAD.MOV.U32 R8, RZ, RZ, R5 ;  /* 0x000000ffff087224 */ /* 0x000fe200078e0005 */
[----:B------:R-:W-:Y:S02]  /*8d20*/  MOV R11, R4 ;  /* 0x00000004000b7202 */ /* 0x000fe40000000f00 */
[----:B------:R-:W0:Y:S01]  /*8d30*/  SHFL.DOWN PT, R12, R7, R0, 0x1f ;  /* 0x08001f00070c7589 */ /* 0x000e2200000e0000 */
[----:B------:R-:W-:-:S03]  /*8d40*/  MOV R9, R7 ;  /* 0x0000000700097202 */ /* 0x000fc60000000f00 */
[----:B-1-3--:R1:W3:Y:S01]  /*8d50*/  SHFL.DOWN PT, R6, R6, R0, 0x1f ;  /* 0x08001f0006067589 */ /* 0x00a2e200000e0000 */
[----:B----4-:R-:W-:Y:S02]  /*8d60*/  MOV R4, R10 ;  /* 0x0000000a00047202 */ /* 0x010fe40000000f00 */
[----:B-----5:R-:W-:Y:S01]  /*8d70*/  MOV R5, R13 ;  /* 0x0000000d00057202 */ /* 0x020fe20000000f00 */
[----:B0-----:R-:W-:Y:S01]  /*8d80*/  IMAD.MOV.U32 R7, RZ, RZ, R12 ;  /* 0x000000ffff077224 */ /* 0x001fe200078e000c */
[----:B-12---:R-:W-:Y:S06]  /*8d90*/  @!P0 BRA `(.L_x_4063) ;  /* 0x0000000000408947 */ /* 0x006fec0003800000 */
[----:B------:R-:W-:Y:S01]  /*8da0*/  FSETP.NEU.FTZ.AND P0, PT, R12, RZ, PT ;  /* 0x000000ff0c00720b */ /* 0x000fe20003f1d000 */
[----:B------:R-:W-:Y:S01]  /*8db0*/  IMAD.MOV.U32 R5, RZ, RZ, R8 ;  /* 0x000000ffff057224 */ /* 0x000fe200078e0008 */
[----:B---3--:R-:W-:Y:S02]  /*8dc0*/  MOV R6, R14 ;  /* 0x0000000e00067202 */ /* 0x008fe40000000f00 */
        /* <DEDUP_REMOVED lines=13> */
.L_x_4063:
[----:B------:R-:W-:Y:S05]  /*8ea0*/  BSYNC.RECONVERGENT B0 ;  /* 0x0000000000007941 */ /* 0x000fea0003800200 */
.L_x_4062:
[----:B------:R-:W0:Y:S01]  /*8eb0*/  SHFL.DOWN PT, R12, R20, R0, 0x1f ;  /* 0x08001f00140c7589 */ /* 0x000e2200000e0000 */
[----:B------:R-:W-:Y:S01]  /*8ec0*/  FSETP.NEU.FTZ.AND P0, PT, R23, RZ, PT ;  /* 0x000000ff1700720b */ /* 0x000fe20003f1d000 */
[----:B------:R-:W-:Y:S01]  /*8ed0*/  IMAD.MOV.U32 R9, RZ, RZ, R22 ;  /* 0x000000ffff097224 */ /* 0x000fe200078e0016 */
[----:B------:R-:W-:Y:S01]  /*8ee0*/  BSSY.RECONVERGENT B0, `(.L_x_4064) ;  /* 0x000001b000007945 */ /* 0x000fe20003800200 */
[----:B------:R-:W1:Y:S01]  /*8ef0*/  SHFL.DOWN PT, R13, R21, R0, 0x1f ;  /* 0x08001f00150d7589 */ /* 0x000e6200000e0000 */
[----:B------:R-:W-:Y:S01]  /*8f00*/  MOV R10, R23 ;  /* 0x00000017000a7202 */ /* 0x000fe20000000f00 */
[----:B------:R-:W-:Y:S01]  /*8f10*/  IMAD.MOV.U32 R11, RZ, RZ, R20 ;  /* 0x000000ffff0b7224 */ /* 0x000fe200078e0014 */
[----:B------:R-:W-:Y:S01]  /*8f20*/  MOV R8, R21 ;  /* 0x0000001500087202 */ /* 0x000fe20000000f00 */
[----:B------:R-:W4:Y:S04]  /*8f30*/  SHFL.DOWN PT, R14, R23, R0, 0x1f ;  /* 0x08001f00170e7589 */ /* 0x000f2800000e0000 */
[----:B------:R0:W2:Y:S02]  /*8f40*/  SHFL.DOWN PT, R22, R22, R0, 0x1f ;  /* 0x08001f0016167589 */ /* 0x0000a400000e0000 */
[----:B0-----:R-:W-:-:S02]  /*8f50*/  MOV R20, R12 ;  /* 0x0000000c00147202 */ /* 0x001fc40000000f00 */
[----:B-1----:R-:W-:Y:S01]  /*8f60*/  MOV R21, R13 ;  /* 0x0000000d00157202 */ /* 0x002fe20000000f00 */
[----:B----4-:R-:W-:Y:S01]  /*8f70*/  IMAD.MOV.U32 R23, RZ, RZ, R14 ;  /* 0x000000ffff177224 */ /* 0x010fe200078e000e */
[----:B------:R-:W-:Y:S06]  /*8f80*/  @!P0 BRA `(.L_x_4065) ;  /* 0x0000000000408947 */ /* 0x000fec0003800000 */
[----:B------:R-:W-:Y:S01]  /*8f90*/  FSETP.NEU.FTZ.AND P0, PT, R14, RZ, PT ;  /* 0x000000ff0e00720b */ /* 0x000fe20003f1d000 */
[----:B------:R-:W-:Y:S01]  /*8fa0*/  IMAD.MOV.U32 R21, RZ, RZ, R8 ;  /* 0x000000ffff157224 */ /* 0x000fe200078e0008 */
[----:B--2---:R-:W-:Y:S02]  /*8fb0*/  MOV R22, R9 ;  /* 0x0000000900167202 */ /* 0x004fe40000000f00 */
[----:B------:R-:W-:Y:S02]  /*8fc0*/  MOV R20, R11 ;  /* 0x0000000b00147202 */ /* 0x000fe40000000f00 */
[----:B------:R-:W-:-:S07]  /*8fd0*/  MOV R23, R10 ;  /* 0x0000000a00177202 */ /* 0x000fce0000000f00 */
        /* <DEDUP_REMOVED lines=11> */
.L_x_4065:
[----:B------:R-:W-:Y:S05]  /*9090*/  BSYNC.RECONVERGENT B0 ;  /* 0x0000000000007941 */ /* 0x000fea0003800200 */
.L_x_4064:
[----:B------:R-:W-:-:S05]  /*90a0*/  IMAD.SHL.U32 R0, R0, 0x2, RZ ;  /* 0x0000000200007824 */ /* 0x000fca00078e00ff */
[----:B------:R-:W-:-:S13]  /*90b0*/  ISETP.GE.AND P0, PT, R0, R3, PT ;  /* 0x000000030000720c */ /* 0x000fda0003f06270 */
[----:B------:R-:W-:Y:S05]  /*90c0*/  @!P0 BRA `(.L_x_4066) ;  /* 0xfffffff800fc8947 */ /* 0x000fea000383ffff */
.L_x_4053:
[----:B------:R-:W4:Y:S01]  /*90d0*/  LDC R0, c[0x0][0x56c] ;  /* 0x00015b00ff007b82 */ /* 0x000f220000000800 */
[----:B-12---:R-:W-:Y:S01]  /*90e0*/  HFMA2 R25, -RZ, RZ, 0, 0 ;  /* 0x00000000ff197431 */ /* 0x006fe200000001ff */
[C---:B----4-:R-:W-:Y:S02]  /*90f0*/  ISETP.NE.AND P0, PT, R0.reuse, RZ, PT ;  /* 0x000000ff0000720c */ /* 0x050fe40003f05270 */
[----:B------:R-:W-:-:S04]  /*9100*/  IADD3 R11, PT, PT, R0, -0x1, RZ ;  /* 0xffffffff000b7810 */ /* 0x000fc80007ffe0ff */
[----:B------:R-:W-:-:S05]  /*9110*/  VIMNMX.U32 R0, PT, PT, R11, 0x18, PT ;  /* 0x000000180b007848 */ /* 0x000fca0003fe0000 */
[----:B------:R-:W-:Y:S02]  /*9120*/  VIADD R0, R0, 0x1 ;  /* 0x0000000100007836 */ /* 0x000fe40000000000 */
[----:B------:R-:W-:Y:S05]  /*9130*/  @!P0 BRA `(.L_x_4067) ;  /* 0x0000001000488947 */ /* 0x000fea0003800000 */
[----:B------:R-:W1:Y:S01]  /*9140*/  LDCU.64 UR6, c[0x0][0x570] ;  /* 0x0000ae00ff0677ac */ /* 0x000e620008000a00 */
[----:B------:R-:W-:Y:S02]  /*9150*/  MOV R8, RZ ;  /* 0x000000ff00087202 */ /* 0x000fe40000000f00 */
[----:B------:R-:W-:Y:S01]  /*9160*/  MOV R9, R33 ;  /* 0x0000002100097202 */ /* 0x000fe20000000f00 */
[----:B------:R-:W2:Y:S01]  /*9170*/  LDCU UR5, c[0x0][0x578] ;  /* 0x0000af00ff0577ac */ /* 0x000ea20008000800 */
[----:B------:R-:W-:Y:S01]  /*9180*/  ISETP.NE.AND P1, PT, R11, RZ, PT ;  /* 0x000000ff0b00720c */ /* 0x000fe20003f25270 */
[----:B------:R-:W4:Y:S01]  /*9190*/  LDCU UR4, c[0x0][0x69c] ;  /* 0x0000d380ff0477ac */ /* 0x000f220008000800 */
[----:B-1----:R-:W-:-:S05]  /*91a0*/  IMAD.HI.U32 R8, R33, UR7, R8 ;  /* 0x0000000721087c27 */ /* 0x002fca000f8e0008 */
[----:B--2---:R-:W-:-:S05]  /*91b0*/  SHF.R.U32.HI R9, RZ, UR5, R8 ;  /* 0x00000005ff097c19 */ /* 0x004fca0008011608 */
[----:B------:R-:W-:-:S04]  /*91c0*/  IMAD.MOV R3, RZ, RZ, -R9 ;  /* 0x000000ffff037224 */ /* 0x000fc800078e0a09 */
[----:B------:R-:W-:-:S04]  /*91d0*/  IMAD R3, R3, UR6, R33 ;  /* 0x0000000603037c24 */ /* 0x000fc8000f8e0221 */
[----:B----4-:R-:W-:Y:S01]  /*91e0*/  IMAD R25, R3, UR4, RZ ;  /* 0x0000000403197c24 */ /* 0x010fe2000f8e02ff */
[----:B------:R-:W-:Y:S06]  /*91f0*/  @!P1 BRA `(.L_x_4067) ;  /* 0x0000001000189947 */ /* 0x000fec0003800000 */
[----:B------:R-:W1:Y:S01]  /*9200*/  LDCU.64 UR6, c[0x0][0x580] ;  /* 0x0000b000ff0677ac */ /* 0x000e620008000a00 */
[----:B------:R-:W-:Y:S02]  /*9210*/  MOV R8, RZ ;  /* 0x000000ff00087202 */ /* 0x000fe40000000f00 */
[----:B------:R-:W-:Y:S01]  /*9220*/  ISETP.NE.AND P1, PT, R0, 0x2, PT ;  /* 0x000000020000780c */ /* 0x000fe20003f25270 */
[----:B------:R-:W2:Y:S01]  /*9230*/  LDCU UR5, c[0x0][0x57c] ;  /* 0x0000af80ff0577ac */ /* 0x000ea20008000800 */
[----:B------:R-:W4:Y:S01]  /*9240*/  LDCU UR4, c[0x0][0x6a4] ;  /* 0x0000d480ff0477ac */ /* 0x000f220008000800 */
[----:B-1----:R-:W-:-:S05]  /*9250*/  IMAD.HI.U32 R12, R9, UR6, R8 ;  /* 0x00000006090c7c27 */ /* 0x002fca000f8e0008 */
[----:B------:R-:W-:-:S04]  /*9260*/  SHF.R.U32.HI R13, RZ, UR7, R12 ;  /* 0x00000007ff0d7c19 */ /* 0x000fc8000801160c */
[----:B------:R-:W-:-:S05]  /*9270*/  IADD3 R3, PT, PT, -R13, RZ, RZ ;  /* 0x000000ff0d037210 */ /* 0x000fca0007ffe1ff */
[----:B--2---:R-:W-:-:S04]  /*9280*/  IMAD R8, R3, UR5, R9 ;  /* 0x0000000503087c24 */ /* 0x004fc8000f8e0209 */
[----:B----4-:R-:W-:Y:S01]  /*9290*/  IMAD R25, R8, UR4, R25 ;  /* 0x0000000408197c24 */ /* 0x010fe2000f8e0219 */
[----:B------:R-:W-:Y:S06]  /*92a0*/  @!P1 BRA `(.L_x_4067) ;  /* 0x0000000c00ec9947 */ /* 0x000fec0003800000 */
[----:B------:R-:W1:Y:S01]  /*92b0*/  LDCU.64 UR6, c[0x0][0x588] ;  /* 0x0000b100ff0677ac */ /* 0x000e620008000a00 */
[----:B------:R-:W-:Y:S01]  /*92c0*/  IMAD.MOV.U32 R12, RZ, RZ, RZ ;  /* 0x000000ffff0c7224 */ /* 0x000fe200078e00ff */
[----:B------:R-:W-:Y:S01]  /*92d0*/  ISETP.NE.AND P1, PT, R0, 0x3, PT ;  /* 0x000000030000780c */ /* 0x000fe20003f25270 */
[----:B------:R-:W2:Y:S01]  /*92e0*/  LDCU UR5, c[0x0][0x590] ;  /* 0x0000b200ff0577ac */ /* 0x000ea20008000800 */
[----:B------:R-:W4:Y:S01]  /*92f0*/  LDCU UR4, c[0x0][0x6ac] ;  /* 0x0000d580ff0477ac */ /* 0x000f220008000800 */
[----:B-1----:R-:W-:-:S05]  /*9300*/  IMAD.HI.U32 R8, R13, UR7, R12 ;  /* 0x000000070d087c27 */ /* 0x002fca000f8e000c */
[----:B--2---:R-:W-:-:S04]  /*9310*/  SHF.R.U32.HI R9, RZ, UR5, R8 ;  /* 0x00000005ff097c19 */ /* 0x004fc80008011608 */
[----:B------:R-:W-:-:S05]  /*9320*/  IADD3 R3, PT, PT, -R9, RZ, RZ ;  /* 0x000000ff09037210 */ /* 0x000fca0007ffe1ff */
[----:B------:R-:W-:-:S04]  /*9330*/  IMAD R12, R3, UR6, R13 ;  /* 0x00000006030c7c24 */ /* 0x000fc8000f8e020d */
[----:B----4-:R-:W-:Y:S01]  /*9340*/  IMAD R25, R12, UR4, R25 ;  /* 0x000000040c197c24 */ /* 0x010fe2000f8e0219 */
[----:B------:R-:W-:Y:S06]  /*9350*/  @!P1 BRA `(.L_x_4067) ;  /* 0x0000000c00c09947 */ /* 0x000fec0003800000 */
[----:B------:R-:W1:Y:S01]  /*9360*/  LDCU.64 UR6, c[0x0][0x598] ;  /* 0x0000b300ff0677ac */ /* 0x000e620008000a00 */
[----:B------:R-:W-:Y:S01]  /*9370*/  HFMA2 R8, -RZ, RZ, 0, 0 ;  /* 0x00000000ff087431 */ /* 0x000fe200000001ff */
[----:B------:R-:W-:Y:S01]  /*9380*/  ISETP.NE.AND P1, PT, R0, 0x4, PT ;  /* 0x000000040000780c */ /* 0x000fe20003f25270 */
[----:B------:R-:W2:Y:S01]  /*9390*/  LDCU UR5, c[0x0][0x594] ;  /* 0x0000b280ff0577ac */ /* 0x000ea20008000800 */
[----:B------:R-:W4:Y:S02]  /*93a0*/  LDCU UR4, c[0x0][0x6b4] ;  /* 0x0000d680ff0477ac */ /* 0x000f240008000800 */
[----:B-1----:R-:W-:-:S05]  /*93b0*/  IMAD.HI.U32 R12, R9, UR6, R8 ;  /* 0x00000006090c7c27 */ /* 0x002fca000f8e0008 */
[----:B------:R-:W-:-:S05]  /*93c0*/  SHF.R.U32.HI R13, RZ, UR7, R12 ;  /* 0x00000007ff0d7c19 */ /* 0x000fca000801160c */
[----:B------:R-:W-:-:S04]  /*93d0*/  IMAD.MOV R3, RZ, RZ, -R13 ;  /* 0x000000ffff037224 */ /* 0x000fc800078e0a0d */
[----:B--2---:R-:W-:-:S04]  /*93e0*/  IMAD R8, R3, UR5, R9 ;  /* 0x0000000503087c24 */ /* 0x004fc8000f8e0209 */
[----:B----4-:R-:W-:Y:S01]  /*93f0*/  IMAD R25, R8, UR4, R25 ;  /* 0x0000000408197c24 */ /* 0x010fe2000f8e0219 */
[----:B------:R-:W-:Y:S06]  /*9400*/  @!P1 BRA `(.L_x_4067) ;  /* 0x0000000c00949947 */ /* 0x000fec0003800000 */
[----:B------:R-:W1:Y:S01]  /*9410*/  LDCU.64 UR6, c[0x0][0x5a0] ;  /* 0x0000b400ff0677ac */ /* 0x000e620008000a00 */
[----:B------:R-:W-:Y:S02]  /*9420*/  MOV R12, RZ ;  /* 0x000000ff000c7202 */ /* 0x000fe40000000f00 */
        /* <DEDUP_REMOVED lines=26> */
[----:B--2---:R-:W-:-:S05]  /*95d0*/  SHF.R.U32.HI R9, RZ, UR5, R8 ;  /* 0x00000005ff097c19 */ /* 0x004fca0008011608 */
[----:B------:R-:W-:-:S04]  /*95e0*/  IMAD.MOV R3, RZ, RZ, -R9 ;  /* 0x000000ffff037224 */ /* 0x000fc800078e0a09 */
        /* <DEDUP_REMOVED lines=31> */
[----:B------:R-:W-:-:S05]  /*97e0*/  SHF.R.U32.HI R13, RZ, UR7, R12 ;  /* 0x00000007ff0d7c19 */ /* 0x000fca000801160c */
[----:B------:R-:W-:-:S04]  /*97f0*/  IMAD.MOV R3, RZ, RZ, -R13 ;  /* 0x000000ffff037224 */ /* 0x000fc800078e0a0d */
[----:B--2---:R-:W-:-:S04]  /*9800*/  IMAD R8, R3, UR5, R9 ;  /* 0x0000000503087c24 */ /* 0x004fc8000f8e0209 */
        /* <DEDUP_REMOVED lines=157> */
[----:B------:R-:W-:Y:S01]  /*a1e0*/  MOV R12, RZ ;  /* 0x000000ff000c7202 */ /* 0x000fe20000000f00 */
[----:B------:R-:W2:Y:S01]  /*a1f0*/  LDCU UR5, c[0x0][0x698] ;  /* 0x0000d300ff0577ac */ /* 0x000ea20008000800 */
[----:B------:R-:W4:Y:S03]  /*a200*/  LDCU UR4, c[0x0][0x75c] ;  /* 0x0000eb80ff0477ac */ /* 0x000f260008000800 */
[----:B-1----:R-:W-:-:S05]  /*a210*/  IMAD.HI.U32 R3, R13, UR7, R12 ;  /* 0x000000070d037c27 */ /* 0x002fca000f8e000c */
[----:B--2---:R-:W-:-:S05]  /*a220*/  SHF.R.U32.HI R3, RZ, UR5, R3 ;  /* 0x00000005ff037c19 */ /* 0x004fca0008011603 */
[----:B------:R-:W-:-:S04]  /*a230*/  IMAD.MOV R3, RZ, RZ, -R3 ;  /* 0x000000ffff037224 */ /* 0x000fc800078e0a03 */
[----:B------:R-:W-:-:S04]  /*a240*/  IMAD R12, R3, UR6, R13 ;  /* 0x00000006030c7c24 */ /* 0x000fc8000f8e020d */
[----:B----4-:R-:W-:-:S07]  /*a250*/  IMAD R25, R12, UR4, R25 ;  /* 0x000000040c197c24 */ /* 0x010fce000f8e0219 */
.L_x_4067:
[----:B------:R-:W-:Y:S01]  /*a260*/  MOV R27, RZ ;  /* 0x000000ff001b7202 */ /* 0x000fe20000000f00 */
[----:B------:R-:W-:Y:S06]  /*a270*/  @!P0 BRA `(.L_x_4068) ;  /* 0x0000001000488947 */ /* 0x000fec0003800000 */
[----:B------:R-:W1:Y:S01]  /*a280*/  LDCU.64 UR6, c[0x0][0x570] ;  /* 0x0000ae00ff0677ac */ /* 0x000e620008000a00 */
[----:B------:R-:W-:Y:S01]  /*a290*/  IADD3 R9, PT, PT, R33, 0x1, RZ ;  /* 0x0000000121097810 */ /* 0x000fe20007ffe0ff */
[----:B------:R-:W-:Y:S01]  /*a2a0*/  IMAD.MOV.U32 R8, RZ, RZ, RZ ;  /* 0x000000ffff087224 */ /* 0x000fe200078e00ff */
[----:B------:R-:W-:Y:S01]  /*a2b0*/  ISETP.NE.AND P0, PT, R11, RZ, PT ;  /* 0x000000ff0b00720c */ /* 0x000fe20003f05270 */
[----:B------:R-:W2:Y:S01]  /*a2c0*/  LDCU UR4, c[0x0][0x578] ;  /* 0x0000af00ff0477ac */ /* 0x000ea20008000800 */
[----:B------:R-:W4:Y:S01]  /*a2d0*/  LDCU UR5, c[0x0][0x69c] ;  /* 0x0000d380ff0577ac */ /* 0x000f220008000800 */
[----:B-1----:R-:W-:-:S05]  /*a2e0*/  IMAD.HI.U32 R12, R9, UR7, R8 ;  /* 0x00000007090c7c27 */ /* 0x002fca000f8e0008 */
[----:B--2---:R-:W-:-:S04]  /*a2f0*/  SHF.R.U32.HI R13, RZ, UR4, R12 ;  /* 0x00000004ff0d7c19 */ /* 0x004fc8000801160c */
[----:B------:R-:W-:-:S05]  /*a300*/  IADD3 R8, PT, PT, -R13, RZ, RZ ;  /* 0x000000ff0d087210 */ /* 0x000fca0007ffe1ff */
[----:B------:R-:W-:-:S04]  /*a310*/  IMAD R8, R8, UR6, R9 ;  /* 0x0000000608087c24 */ /* 0x000fc8000f8e0209 */
[----:B----4-:R-:W-:Y:S01]  /*a320*/  IMAD R27, R8, UR5, RZ ;  /* 0x00000005081b7c24 */ /* 0x010fe2000f8e02ff */
        /* <DEDUP_REMOVED lines=256> */
[----:B------:R-:W2:Y:S01]  /*b330*/  LDCU UR4, c[0x0][0x698] ;  /* 0x0000d300ff0477ac */ /* 0x000ea20008000800 */
[----:B------:R-:W4:Y:S02]  /*b340*/  LDCU UR5, c[0x0][0x75c] ;  /* 0x0000eb80ff0577ac */ /* 0x000f240008000800 */
[----:B-1----:R-:W-:-:S05]  /*b350*/  IMAD.HI.U32 R3, R9, UR7, R8 ;  /* 0x0000000709037c27 */ /* 0x002fca000f8e0008 */
[----:B--2---:R-:W-:-:S04]  /*b360*/  SHF.R.U32.HI R3, RZ, UR4, R3 ;  /* 0x00000004ff037c19 */ /* 0x004fc80008011603 */
[----:B------:R-:W-:-:S05]  /*b370*/  IADD3 R3, PT, PT, -R3, RZ, RZ ;  /* 0x000000ff03037210 */ /* 0x000fca0007ffe1ff */
[----:B------:R-:W-:-:S04]  /*b380*/  IMAD R8, R3, UR6, R9 ;  /* 0x0000000603087c24 */ /* 0x000fc8000f8e0209 */
[----:B----4-:R-:W-:-:S07]  /*b390*/  IMAD R27, R8, UR5, R27 ;  /* 0x00000005081b7c24 */ /* 0x010fce000f8e021b */
.L_x_4068:
        /* <DEDUP_REMOVED lines=9> */
.L_x_4071:
[----:B------:R-:W1:Y:S08]  /*b430*/  I2F.U32.RP R10, R3 ;  /* 0x00000003000a7306 */ /* 0x000e700000209000 */
[----:B-1----:R-:W1:Y:S02]  /*b440*/  MUFU.RCP R10, R10 ;  /* 0x0000000a000a7308 */ /* 0x002e640000001000 */
[----:B-1----:R-:W-:-:S06]  /*b450*/  IADD3 R8, PT, PT, R10, 0xffffffe, RZ ;  /* 0x0ffffffe0a087810 */ /* 0x002fcc0007ffe0ff */
[----:B------:R1:W2:Y:S02]  /*b460*/  F2I.FTZ.U32.TRUNC.NTZ R9, R8 ;  /* 0x0000000800097305 */ /* 0x0002a4000021f000 */
[----:B-1----:R-:W-:Y:S01]  /*b470*/  IMAD.MOV.U32 R8, RZ, RZ, RZ ;  /* 0x000000ffff087224 */ /* 0x002fe200078e00ff */
[----:B--2---:R-:W-:-:S05]  /*b480*/  IADD3 R12, PT, PT, RZ, -R9, RZ ;  /* 0x80000009ff0c7210 */ /* 0x004fca0007ffe0ff */
[----:B------:R-:W-:-:S04]  /*b490*/  IMAD R13, R12, R3, RZ ;  /* 0x000000030c0d7224 */ /* 0x000fc800078e02ff */
[----:B------:R-:W-:Y:S01]  /*b4a0*/  IMAD.HI.U32 R9, R9, R13, R8 ;  /* 0x0000000d09097227 */ /* 0x000fe200078e0008 */
[----:B------:R-:W-:-:S05]  /*b4b0*/  LOP3.LUT R13, RZ, R3, RZ, 0x33, !PT ;  /* 0x00000003ff0d7212 */ /* 0x000fca00078e33ff */
        /* <DEDUP_REMOVED lines=12> */
[----:B------:R-:W-:Y:S05]  /*b580*/  BSYNC.RECONVERGENT B0 ;  /* 0x0000000000007941 */ /* 0x000fea0003800200 */
.L_x_4070:
        /* <DEDUP_REMOVED lines=22> */
[----:B------:R-:W1:Y:S01]  /*b6f0*/  I2F.U32.RP R9, R3 ;  /* 0x0000000300097306 */ /* 0x000e620000209000 */
[----:B------:R-:W-:Y:S02]  /*b700*/  IADD3 R15, PT, PT, RZ, -R3, RZ ;  /* 0x80000003ff0f7210 */ /* 0x000fe40007ffe0ff */
[----:B------:R-:W-:-:S05]  /*b710*/  ISETP.NE.U32.AND P2, PT, R3, RZ, PT ;  /* 0x000000ff0300720c */ /* 0x000fca0003f45070 */
[----:B-1----:R-:W1:Y:S02]  /*b720*/  MUFU.RCP R9, R9 ;  /* 0x0000000900097308 */ /* 0x002e640000001000 */
[----:B-1----:R-:W-:Y:S01]  /*b730*/  IADD3 R12, PT, PT, R9, 0xffffffe, RZ ;  /* 0x0ffffffe090c7810 */ /* 0x002fe20007ffe0ff */
[----:B------:R-:W-:-:S05]  /*b740*/  IMAD.MOV.U32 R9, RZ, RZ, RZ ;  /* 0x000000ffff097224 */ /* 0x000fca00078e00ff */
        /* <DEDUP_REMOVED lines=15> */
.L_x_4073:
[----:B------:R-:W-:-:S07]  /*b840*/  MOV R10, 0xb860 ;  /* 0x0000b860000a7802 */ /* 0x000fce0000000f00 */
[----:B0--3--:R-:W-:Y:S05]  /*b850*/  CALL.REL.NOINC `($__internal_7_$__cuda_sm20_div_u64) ;  /* 0x0000005c00bc7944 */ /* 0x009fea0003c00000 */
[----:B------:R-:W-:Y:S02]  /*b860*/  MOV R8, R3 ;  /* 0x0000000300087202 */ /* 0x000fe40000000f00 */
[----:B------:R-:W-:-:S07]  /*b870*/  MOV R9, R12 ;  /* 0x0000000c00097202 */ /* 0x000fce0000000f00 */
.L_x_4074:
[----:B------:R-:W-:Y:S05]  /*b880*/  BSYNC.RECONVERGENT B0 ;  /* 0x0000000000007941 */ /* 0x000fea0003800200 */
.L_x_4072:
[----:B------:R-:W1:Y:S02]  /*b890*/  LDCU.64 UR4, c[0x0][0x780] ;  /* 0x0000f000ff0477ac */ /* 0x000e640008000a00 */
[----:B-1----:R-:W-:Y:S02]  /*b8a0*/  UISETP.NE.U32.AND UP0, UPT, UR4, URZ, UPT ;  /* 0x000000ff0400728c */ /* 0x002fe4000bf05070 */
[----:B------:R-:W-:Y:S02]  /*b8b0*/  IADD3 R36, P1, PT, R8, UR4, RZ ;  /* 0x0000000408247c10 */ /* 0x000fe4000ff3e0ff */
[----:B------:R-:W-:Y:S02]  /*b8c0*/  UISETP.NE.AND.EX UP0, UPT, UR5, URZ, UPT, UP0 ;  /* 0x000000ff0500728c */ /* 0x000fe4000bf05300 */
[----:B------:R-:W-:-:S04]  /*b8d0*/  IADD3.X R37, PT, PT, R9, UR5, RZ, P1, !PT ;  /* 0x0000000509257c10 */ /* 0x000fc80008ffe4ff */
[----:B------:R-:W-:-:S04]  /*b8e0*/  PLOP3.LUT P0, PT, PT, PT, UP0, 0x80, 0x8 ;  /* 0x000000000008781c */ /* 0x000fc80003f0f008 */
[----:B------:R-:W-:-:S13]  /*b8f0*/  PLOP3.LUT P0, PT, P0, PT, PT, 0x8, 0x80 ;  /* 0x000000000080781c */ /* 0x000fda000070e170 */
.L_x_4069:
[----:B------:R-:W1:Y:S02]  /*b900*/  LDCU UR4, c[0x0][0x3b8] ;  /* 0x00007700ff0477ac */ /* 0x000e640008000800 */
[----:B-1----:R-:W-:-:S09]  /*b910*/  UISETP.NE.AND UP0, UPT, UR4, URZ, UPT ;  /* 0x000000ff0400728c */ /* 0x002fd2000bf05270 */
[----:B------:R-:W-:Y:S05]  /*b920*/  BRA.U !UP0, `(.L_x_4075) ;  /* 0x0000005108087547 */ /* 0x000fea000b800000 */
[----:B------:R-:W1:Y:S01]  /*b930*/  LDCU UR4, c[0x0][0x3bc] ;  /* 0x00007780ff0477ac */ /* 0x000e620008000800 */
[----:B------:R-:W-:Y:S01]  /*b940*/  IMAD.MOV.U32 R27, RZ, RZ, RZ ;  /* 0x000000ffff1b7224 */ /* 0x000fe200078e00ff */
[----:B------:R-:W2:Y:S01]  /*b950*/  LDCU UR7, c[0x0][0x56c] ;  /* 0x0000ad80ff0777ac */ /* 0x000ea20008000800 */
[----:B------:R-:W4:Y:S01]  /*b960*/  LDCU UR5, c[0x0][0x3c0] ;  /* 0x00007800ff0577ac */ /* 0x000f220008000800 */
[----:B------:R-:W5:Y:S01]  /*b970*/  LDCU UR6, c[0x0][0x3a8] ;  /* 0x00007500ff0677ac */ /* 0x000f620008000800 */
[----:B-1----:R-:W-:Y:S01]  /*b980*/  IMAD R3, R19, UR4, RZ ;  /* 0x0000000413037c24 */ /* 0x002fe2000f8e02ff */
[----:B--2---:R-:W-:-:S03]  /*b990*/  UISETP.NE.AND UP0, UPT, UR7, URZ, UPT ;  /* 0x000000ff0700728c */ /* 0x004fc6000bf05270 */
[----:B----4-:R-:W-:-:S04]  /*b9a0*/  IMAD R8, R16, UR5, R3 ;  /* 0x0000000510087c24 */ /* 0x010fc8000f8e0203 */
[----:B-----5:R-:W-:-:S05]  /*b9b0*/  IMAD R8, R17, UR6, R8 ;  /* 0x0000000611087c24 */ /* 0x020fca000f8e0208 */
[----:B------:R-:W-:Y:S01]  /*b9c0*/  SHF.L.U32 R9, R8, 0x1, RZ ;  /* 0x0000000108097819 */ /* 0x000fe200000006ff */
[----:B------:R-:W-:Y:S06]  /*b9d0*/  BRA.U !UP0, `(.L_x_4076) ;  /* 0x0000001108447547 */ /* 0x000fec000b800000 */
[----:B------:R-:W1:Y:S01]  /*b9e0*/  LDCU.64 UR6, c[0x0][0x570] ;  /* 0x0000ae00ff0677ac */ /* 0x000e620008000a00 */
[----:B------:R-:W-:Y:S01]  /*b9f0*/  HFMA2 R8, -RZ, RZ, 0, 0 ;  /* 0x00000000ff087431 */ /* 0x000fe200000001ff */
[----:B------:R-:W-:Y:S01]  /*ba00*/  ISETP.NE.AND P1, PT, R11, RZ, PT ;  /* 0x000000ff0b00720c */ /* 0x000fe20003f25270 */
[----:B------:R-:W2:Y:S01]  /*ba10*/  LDCU UR4, c[0x0][0x578] ;  /* 0x0000af00ff0477ac */ /* 0x000ea20008000800 */
[----:B------:R-:W4:Y:S02]  /*ba20*/  LDCU UR5, c[0x0][0x69c] ;  /* 0x0000d380ff0577ac */ /* 0x000f240008000800 */
        /* <DEDUP_REMOVED lines=268> */
.L_x_4076:
[----:B------:R-:W-:Y:S01]  /*caf0*/  MOV R25, RZ ;  /* 0x000000ff00197202 */ /* 0x000fe20000000f00 */
[----:B------:R-:W-:Y:S06]  /*cb00*/  BRA.U !UP0, `(.L_x_4077) ;  /* 0x0000001108487547 */ /* 0x000fec000b800000 */
        /* <DEDUP_REMOVED lines=274> */
.L_x_4077:
        /* <DEDUP_REMOVED lines=16> */
[----:B------:R-:W4:Y:S01]  /*dd30*/  LDCU UR5, c[0x0][0x360] ;  /* 0x00006c00ff0577ac */ /* 0x000f220008000800 */
[----:B-1----:R-:W-:-:S11]  /*dd40*/  IMAD R2, R17, UR4, R2 ;  /* 0x0000000411027c24 */ /* 0x002fd6000f8e0202 */
[----:B----4-:R-:W-:Y:S01]  /*dd50*/  @!P1 IMAD R2, R2, UR5, R19 ;  /* 0x0000000502029c24 */ /* 0x010fe2000f8e0213 */
[----:B------:R-:W-:-:S03]  /*dd60*/  PLOP3.LUT P1, PT, PT, PT, PT, 0x80, 0x8 ;  /* 0x000000000008781c */ /* 0x000fc60003f2f070 */
[----:B--2---:R-:W-:-:S05]  /*dd70*/  IMAD.WIDE.U32 R2, R2, 0x20, R8 ;  /* 0x0000002002027825 */ /* 0x004fca00078e0008 */
[----:B------:R1:W-:Y:S04]  /*dd80*/  STG.E desc[UR36][R2.64], R4 ;  /* 0x0000000402007986 */ /* 0x0003e8000c101924 */
[----:B------:R1:W-:Y:S04]  /*dd90*/  STG.E desc[UR36][R2.64+0x4], R5 ;  /* 0x0000040502007986 */ /* 0x0003e8000c101924 */
[----:B---3--:R1:W-:Y:S04]  /*dda0*/  STG.E desc[UR36][R2.64+0x8], R6 ;  /* 0x0000080602007986 */ /* 0x0083e8000c101924 */
[----:B------:R1:W-:Y:S04]  /*ddb0*/  STG.E desc[UR36][R2.64+0xc], R7 ;  /* 0x00000c0702007986 */ /* 0x0003e8000c101924 */
[----:B------:R1:W-:Y:S04]  /*ddc0*/  STG.E desc[UR36][R2.64+0x10], R20 ;  /* 0x0000101402007986 */ /* 0x0003e8000c101924 */
[----:B------:R1:W-:Y:S04]  /*ddd0*/  STG.E desc[UR36][R2.64+0x14], R21 ;  /* 0x0000141502007986 */ /* 0x0003e8000c101924 */
[----:B------:R1:W-:Y:S04]  /*dde0*/  STG.E desc[UR36][R2.64+0x18], R22 ;  /* 0x0000181602007986 */ /* 0x0003e8000c101924 */
[----:B------:R1:W-:Y:S02]  /*ddf0*/  STG.E desc[UR36][R2.64+0x1c], R23 ;  /* 0x00001c1702007986 */ /* 0x0003e4000c101924 */
.L_x_4079:
[----:B------:R-:W-:Y:S05]  /*de00*/  BSYNC.RECONVERGENT B0 ;  /* 0x0000000000007941 */ /* 0x000fea0003800200 */
.L_x_4078:
        /* <DEDUP_REMOVED lines=14> */
[----:B-1-3--:R-:W1:Y:S01]  /*def0*/  S2R R7, SR_LANEID ;  /* 0x0000000000077919 */ /* 0x00ae620000000000 */
[----:B------:R-:W-:Y:S01]  /*df00*/  VOTEU.ANY UR5, UPT, PT ;  /* 0x0000000000057886 */ /* 0x000fe200038e0100 */
[----:B------:R-:W2:Y:S01]  /*df10*/  LDC.64 R2, c[0x0][0x790] ;  /* 0x0001e400ff027b82 */ /* 0x000ea20000000a00 */
[----:B------:R-:W1:Y:S08]  /*df20*/  FLO.U32 R4, UR5 ;  /* 0x0000000500047d00 */ /* 0x000e7000080e0000 */
[----:B------:R-:W3:Y:S01]  /*df30*/  POPC R5, UR5 ;  /* 0x0000000500057d09 */ /* 0x000ee20008000000 */
[----:B--2---:R-:W-:Y:S01]  /*df40*/  IMAD.WIDE.U32 R2, R17, 0x4, R2 ;  /* 0x0000000411027825 */ /* 0x004fe200078e0002 */
[----:B-1----:R-:W-:-:S13]  /*df50*/  ISETP.EQ.U32.AND P2, PT, R4, R7, PT ;  /* 0x000000070400720c */ /* 0x002fda0003f42070 */
        /* <DEDUP_REMOVED lines=14> */
.L_x_4081:
[----:B------:R-:W-:Y:S05]  /*e040*/  BSYNC.RECONVERGENT B0 ;  /* 0x0000000000007941 */ /* 0x000fea0003800200 */
.L_x_4080:
        /* <DEDUP_REMOVED lines=19> */
[----:B------:R-:W5:Y:S01]  /*e180*/  LDCU.64 UR8, c[0x0][0x388] ;  /* 0x00007100ff0877ac */ /* 0x000f620008000a00 */
[----:B--2---:R-:W-:Y:S01]  /*e190*/  UISETP.NE.AND UP0, UPT, UR4, URZ, UPT ;  /* 0x000000ff0400728c */ /* 0x004fe2000bf05270 */
[----:B----4-:R-:W-:Y:S01]  /*e1a0*/  IMAD.U32 R10, RZ, RZ, UR6 ;  /* 0x00000006ff0a7e24 */ /* 0x010fe2000f8e00ff */
[----:B------:R-:W-:-:S02]  /*e1b0*/  MOV R11, UR7 ;  /* 0x00000007000b7c02 */ /* 0x000fc40008000f00 */
[----:B-----5:R-:W-:Y:S01]  /*e1c0*/  MOV R8, UR8 ;  /* 0x0000000800087c02 */ /* 0x020fe20008000f00 */
[----:B------:R-:W-:-:S04]  /*e1d0*/  IMAD.U32 R9, RZ, RZ, UR9 ;  /* 0x00000009ff097e24 */ /* 0x000fc8000f8e00ff */
[----:B------:R-:W-:Y:S05]  /*e1e0*/  BRA.U !UP0, `(.L_x_4083) ;  /* 0x0000000508647547 */ /* 0x000fea000b800000 */
[----:B------:R-:W2:Y:S01]  /*e1f0*/  LDCU UR4, c[0x0][0x360] ;  /* 0x00006c00ff0477ac */ /* 0x000ea20008000800 */
[----:B-1-3--:R-:W-:Y:S01]  /*e200*/  MOV R4, UR8 ;  /* 0x0000000800047c02 */ /* 0x00afe20008000f00 */
[----:B------:R-:W-:Y:S01]  /*e210*/  IMAD.U32 R6, RZ, RZ, UR6 ;  /* 0x00000006ff067e24 */ /* 0x000fe2000f8e00ff */
[----:B------:R-:W-:Y:S01]  /*e220*/  MOV R5, UR9 ;  /* 0x0000000900057c02 */ /* 0x000fe20008000f00 */
[----:B------:R-:W1:Y:S01]  /*e230*/  LDCU UR5, c[0x0][0x3ac] ;  /* 0x00007580ff0577ac */ /* 0x000e620008000800 */
[----:B------:R-:W-:Y:S01]  /*e240*/  MOV R7, UR7 ;  /* 0x0000000700077c02 */ /* 0x000fe20008000f00 */
[----:B------:R-:W3:Y:S01]  /*e250*/  LDCU UR10, c[0x0][0x3ac] ;  /* 0x00007580ff0a77ac */ /* 0x000ee20008000800 */
[----:B--2---:R-:W-:-:S05]  /*e260*/  IMAD R0, R16, UR4, R19 ;  /* 0x0000000410007c24 */ /* 0x004fca000f8e0213 */
[----:B-1----:R-:W-:-:S13]  /*e270*/  ISETP.GE.U32.AND P2, PT, R0, UR5, PT ;  /* 0x0000000500007c0c */ /* 0x002fda000bf46070 */
[----:B---3--:R-:W-:Y:S05]  /*e280*/  @P2 BRA `(.L_x_4084) ;  /* 0x0000000800942947 */ /* 0x008fea0003800000 */
        /* <DEDUP_REMOVED lines=8> */
[----:B-1----:R-:W-:-:S02]  /*e310*/  IMAD R17, R17, UR5, RZ ;  /* 0x0000000511117c24 */ /* 0x002fc4000f8e02ff */
[----:B--2---:R-:W-:-:S07]  /*e320*/  IMAD R13, R13, UR4, RZ ;  /* 0x000000040d0d7c24 */ /* 0x004fce000f8e02ff */
.L_x_4090:
[----:B------:R-:W-:-:S04]  /*e330*/  IMAD.IADD R15, R17, 0x1, R0 ;  /* 0x00000001110f7824 */ /* 0x000fc800078e0200 */
[----:B---3--:R-:W-:Y:S01]  /*e340*/  IMAD.WIDE.U32 R14, R15, 0x20, R2 ;  /* 0x000000200f0e7825 */ /* 0x008fe200078e0002 */
[----:B------:R-:W-:-:S04]  /*e350*/  MOV R20, R6 ;  /* 0x0000000600147202 */ /* 0x000fc80000000f00 */
[----:B------:R-:W2:Y:S01]  /*e360*/  LDG.E R22, desc[UR36][R14.64] ;  /* 0x000000240e167981 */ /* 0x000ea2000c1e1900 */
[----:B------:R-:W-:-:S03]  /*e370*/  MOV R12, R10 ;  /* 0x0000000a000c7202 */ /* 0x000fc60000000f00 */
[----:B------:R-:W3:Y:S04]  /*e380*/  LDG.E R29, desc[UR36][R14.64+0x4] ;  /* 0x000004240e1d7981 */ /* 0x000ee8000c1e1900 */
[----:B------:R-:W4:Y:S04]  /*e390*/  LDG.E R24, desc[UR36][R14.64+0xc] ;  /* 0x00000c240e187981 */ /* 0x000f28000c1e1900 */
[----:B------:R1:W5:Y:S04]  /*e3a0*/  LDG.E R26, desc[UR36][R14.64+0x10] ;  /* 0x000010240e1a7981 */ /* 0x000368000c1e1900 */
[----:B------:R1:W5:Y:S04]  /*e3b0*/  LDG.E R31, desc[UR36][R14.64+0x14] ;  /* 0x000014240e1f7981 */ /* 0x000368000c1e1900 */
[----:B------:R1:W5:Y:S04]  /*e3c0*/  LDG.E R28, desc[UR36][R14.64+0x1c] ;  /* 0x00001c240e1c7981 */ /* 0x000368000c1e1900 */
[----:B------:R1:W5:Y:S04]  /*e3d0*/  LDG.E R6, desc[UR36][R14.64+0x18] ;  /* 0x000018240e067981 */ /* 0x000368000c1e1900 */
[----:B------:R1:W5:Y:S01]  /*e3e0*/  LDG.E R10, desc[UR36][R14.64+0x8] ;  /* 0x000008240e0a7981 */ /* 0x000362000c1e1900 */
[----:B------:R-:W-:Y:S01]  /*e3f0*/  FSETP.NEU.FTZ.AND P2, PT, R11, RZ, PT ;  /* 0x000000ff0b00720b */ /* 0x000fe20003f5d000 */
[----:B------:R-:W-:Y:S01]  /*e400*/  BSSY.RECONVERGENT B2, `(.L_x_4086) ;  /* 0x0000019000027945 */ /* 0x000fe20003800200 */
[----:B------:R-:W-:Y:S01]  /*e410*/  IMAD.MOV.U32 R23, RZ, RZ, R8 ;  /* 0x000000ffff177224 */ /* 0x000fe200078e0008 */
[----:B------:R-:W-:Y:S01]  /*e420*/  MOV R18, R9 ;  /* 0x0000000900127202 */ /* 0x000fe20000000f00 */
[----:B------:R-:W-:Y:S01]  /*e430*/  IMAD.IADD R0, R13, 0x1, R0 ;  /* 0x000000010d007824 */ /* 0x000fe200078e0200 */
[----:B------:R-:W-:-:S02]  /*e440*/  MOV R21, R11 ;  /* 0x0000000b00157202 */ /* 0x000fc40000000f00 */
[----:B--2---:R-:W-:Y:S02]  /*e450*/  MOV R8, R22 ;  /* 0x0000001600087202 */ /* 0x004fe40000000f00 */
[----:B---3--:R-:W-:Y:S01]  /*e460*/  MOV R9, R29 ;  /* 0x0000001d00097202 */ /* 0x008fe20000000f00 */
[----:B----4-:R-:W-:-:S03]  /*e470*/  IMAD.MOV.U32 R11, RZ, RZ, R24 ;  /* 0x000000ffff0b7224 */ /* 0x010fc600078e0018 */
[----:B-1----:R-:W-:Y:S05]  /*e480*/  @!P2 BRA `(.L_x_4087) ;  /* 0x000000000040a947 */ /* 0x002fea0003800000 */
        /* <DEDUP_REMOVED lines=9> */
[----:B------:R-:W1:Y:S01]  /*e520*/  MUFU.RCP R9, R11 ;  /* 0x0000000b00097308 */ /* 0x000e620000001000 */
[----:B------:R-:W-:-:S04]  /*e530*/  FMUL.FTZ R10, R8, R8 ;  /* 0x00000008080a7220 */ /* 0x000fc80000410000 */
[----:B------:R-:W-:Y:S01]  /*e540*/  FMUL.FTZ R14, R10, R21 ;  /* 0x000000150a0e7220 */ /* 0x000fe20000410000 */
[----:B------:R-:W-:Y:S01]  /*e550*/  MOV R10, 0xffffffff ;  /* 0xffffffff000a7802 */ /* 0x000fe20000000f00 */
[----:B-1----:R-:W-:-:S04]  /*e560*/  FMUL.FTZ R9, R24, R9 ;  /* 0x0000000918097220 */ /* 0x002fc80000410000 */
[----:B------:R-:W-:Y:S01]  /*e570*/  FFMA.FTZ R8, R8, R9, R23 ;  /* 0x0000000908087223 */ /* 0x000fe20000010017 */
[----:B------:R-:W-:-:S07]  /*e580*/  FFMA.FTZ R9, R9, R14, R12 ;  /* 0x0000000e09097223 */ /* 0x000fce000001000c */
.L_x_4087:
[----:B------:R-:W-:Y:S05]  /*e590*/  BSYNC.RECONVERGENT B2 ;  /* 0x0000000000027941 */ /* 0x000fea0003800200 */
.L_x_4086:
[----:B------:R-:W-:Y:S01]  /*e5a0*/  FSETP.NEU.FTZ.AND P2, PT, R7, RZ, PT ;  /* 0x000000ff0700720b */ /* 0x000fe20003f5d000 */
[----:B------:R-:W-:Y:S01]  /*e5b0*/  BSSY.RECONVERGENT B2, `(.L_x_4088) ;  /* 0x0000019000027945 */ /* 0x000fe20003800200 */
[----:B------:R-:W-:Y:S01]  /*e5c0*/  IMAD.MOV.U32 R15, RZ, RZ, R4 ;  /* 0x000000ffff0f7224 */ /* 0x000fe200078e0004 */
[----:B------:R-:W-:Y:S01]  /*e5d0*/  MOV R12, R5 ;  /* 0x00000005000c7202 */ /* 0x000fe20000000f00 */
[----:B-----5:R-:W-:Y:S01]  /*e5e0*/  IMAD.MOV.U32 R4, RZ, RZ, R26 ;  /* 0x000000ffff047224 */ /* 0x020fe200078e001a */
[----:B------:R-:W-:Y:S02]  /*e5f0*/  MOV R21, R7 ;  /* 0x0000000700157202 */ /* 0x000fe40000000f00 */
[----:B------:R-:W-:Y:S02]  /*e600*/  ISETP.GE.U32.AND P3, PT, R0, UR10, PT ;  /* 0x0000000a00007c0c */ /* 0x000fe4000bf66070 */
[----:B------:R-:W-:Y:S02]  /*e610*/  MOV R5, R31 ;  /* 0x0000001f00057202 */ /* 0x000fe40000000f00 */
[----:B------:R-:W-:-:S02]  /*e620*/  MOV R7, R28 ;  /* 0x0000001c00077202 */ /* 0x000fc40000000f00 */
[----:B------:R-:W-:Y:S07]  /*e630*/  @!P2 BRA `(.L_x_4089) ;  /* 0x000000000040a947 */ /* 0x000fee0003800000 */
[----:B------:R-:W-:Y:S01]  /*e640*/  FSETP.NEU.FTZ.AND P2, PT, R28, RZ, PT ;  /* 0x000000ff1c00720b */ /* 0x000fe20003f5d000 */
[----:B------:R-:W-:Y:S01]  /*e650*/  IMAD.MOV.U32 R6, RZ, RZ, R20 ;  /* 0x000000ffff067224 */ /* 0x000fe200078e0014 */
[----:B------:R-:W-:Y:S01]  /*e660*/  MOV R4, R15 ;  /* 0x0000000f00047202 */ /* 0x000fe20000000f00 */
[----:B------:R-:W-:Y:S01]  /*e670*/  IMAD.MOV.U32 R7, RZ, RZ, R21 ;  /* 0x000000ffff077224 */ /* 0x000fe200078e0015 */
[----:B------:R-:W-:-:S09]  /*e680*/  MOV R5, R12 ;  /* 0x0000000c00057202 */ /* 0x000fd20000000f00 */
        /* <DEDUP_REMOVED lines=11> */
.L_x_4089:
[----:B------:R-:W-:Y:S05]  /*e740*/  BSYNC.RECONVERGENT B2 ;  /* 0x0000000000027941 */ /* 0x000fea0003800200 */
.L_x_4088:
[----:B------:R-:W-:Y:S05]  /*e750*/  @!P3 BRA `(.L_x_4090) ;  /* 0xfffffff800f4b947 */ /* 0x000fea000383ffff */
[----:B------:R-:W-:Y:S05]  /*e760*/  BSYNC.RECONVERGENT B0 ;  /* 0x0000000000007941 */ /* 0x000fea0003800200 */
.L_x_4085:
[----:B------:R-:W-:Y:S05]  /*e770*/  BRA `(.L_x_4084) ;  /* 0x0000000400587947 */ /* 0x000fea0003800000 */
.L_x_4083:
[----:B------:R-:W2:Y:S01]  /*e780*/  LDCU UR4, c[0x0][0x3ac] ;  /* 0x00007580ff0477ac */ /* 0x000ea20008000800 */
[----:B-1-3--:R-:W-:Y:S01]  /*e790*/  MOV R4, UR8 ;  /* 0x0000000800047c02 */ /* 0x00afe20008000f00 */
[----:B------:R-:W-:Y:S01]  /*e7a0*/  IMAD.U32 R5, RZ, RZ, UR9 ;  /* 0x00000009ff057e24 */ /* 0x000fe2000f8e00ff */
[----:B------:R-:W-:Y:S01]  /*e7b0*/  MOV R6, UR6 ;  /* 0x0000000600067c02 */ /* 0x000fe20008000f00 */
[----:B------:R-:W1:Y:S01]  /*e7c0*/  LDCU UR5, c[0x0][0x3ac] ;  /* 0x00007580ff0577ac */ /* 0x000e620008000800 */
[----:B------:R-:W-:Y:S02]  /*e7d0*/  MOV R7, UR7 ;  /* 0x0000000700077c02 */ /* 0x000fe40008000f00 */
[----:B--2---:R-:W-:-:S13]  /*e7e0*/  ISETP.GE.U32.AND P2, PT, R16, UR4, PT ;  /* 0x0000000410007c0c */ /* 0x004fda000bf46070 */
[----:B-1----:R-:W-:Y:S05]  /*e7f0*/  @P2 BRA `(.L_x_4084) ;  /* 0x0000000400382947 */ /* 0x002fea0003800000 */
[----:B------:R-:W1:Y:S01]  /*e800*/  LDCU UR4, c[0x0][0x374] ;  /* 0x00006e80ff0477ac */ /* 0x000e620008000800 */
[----:B------:R-:W2:Y:S01]  /*e810*/  LDC R12, c[0x0][0x360] ;  /* 0x0000d800ff0c7b82 */ /* 0x000ea20000000800 */
[----:B------:R-:W-:Y:S01]  /*e820*/  IMAD.MOV.U32 R0, RZ, RZ, R16 ;  /* 0x000000ffff007224 */ /* 0x000fe200078e0010 */
[----:B------:R-:W-:Y:S01]  /*e830*/  MOV R4, UR8 ;  /* 0x0000000800047c02 */ /* 0x000fe20008000f00 */
[----:B------:R-:W-:Y:S01]  /*e840*/  IMAD.U32 R6, RZ, RZ, UR6 ;  /* 0x00000006ff067e24 */ /* 0x000fe2000f8e00ff */
[----:B------:R-:W-:Y:S02]  /*e850*/  MOV R5, UR9 ;  /* 0x0000000900057c02 */ /* 0x000fe40008000f00 */
[----:B------:R-:W-:Y:S02]  /*e860*/  MOV R7, UR7 ;  /* 0x0000000700077c02 */ /* 0x000fe40008000f00 */
[----:B------:R-:W3:Y:S08]  /*e870*/  LDC.64 R2, c[0x0][0x788] ;  /* 0x0001e200ff027b82 */ /* 0x000ef00000000a00 */
[----:B------:R-:W4:Y:S01]  /*e880*/  LDC R13, c[0x0][0x364] ;  /* 0x0000d900ff0d7b82 */ /* 0x000f220000000800 */
[----:B-1----:R-:W-:-:S07]  /*e890*/  IMAD R17, R17, UR4, RZ ;  /* 0x0000000411117c24 */ /* 0x002fce000f8e02ff */
.L_x_4095:
[----:B------:R-:W-:-:S05]  /*e8a0*/  IADD3 R14, PT, PT, R17, R0, RZ ;  /* 0x00000000110e7210 */ /* 0x000fca0007ffe0ff */
[----:B--2---:R-:W-:-:S04]  /*e8b0*/  IMAD R15, R14, R12, R19 ;  /* 0x0000000c0e0f7224 */ /* 0x004fc800078e0213 */
[----:B---3--:R-:W-:Y:S01]  /*e8c0*/  IMAD.WIDE.U32 R14, R15, 0x20, R2 ;  /* 0x000000200f0e7825 */ /* 0x008fe200078e0002 */
[----:B------:R-:W-:-:S04]  /*e8d0*/  MOV R26, R10 ;  /* 0x0000000a001a7202 */ /* 0x000fc80000000f00 */
[----:B------:R-:W2:Y:S01]  /*e8e0*/  LDG.E R20, desc[UR36][R14.64] ;  /* 0x000000240e147981 */ /* 0x000ea2000c1e1900 */
[----:B------:R-:W-:-:S03]  /*e8f0*/  IMAD.MOV.U32 R30, RZ, RZ, R6 ;  /* 0x000000ffff1e7224 */ /* 0x000fc600078e0006 */
[----:B------:R-:W3:Y:S04]  /*e900*/  LDG.E R21, desc[UR36][R14.64+0x4] ;  /* 0x000004240e157981 */ /* 0x000ee8000c1e1900 */
[----:B------:R-:W3:Y:S04]  /*e910*/  LDG.E R22, desc[UR36][R14.64+0xc] ;  /* 0x00000c240e167981 */ /* 0x000ee8000c1e1900 */
[----:B------:R1:W5:Y:S04]  /*e920*/  LDG.E R23, desc[UR36][R14.64+0x10] ;  /* 0x000010240e177981 */ /* 0x000368000c1e1900 */
[----:B------:R1:W5:Y:S04]  /*e930*/  LDG.E R18, desc[UR36][R14.64+0x14] ;  /* 0x000014240e127981 */ /* 0x000368000c1e1900 */
[----:B------:R1:W5:Y:S04]  /*e940*/  LDG.E R24, desc[UR36][R14.64+0x1c] ;  /* 0x00001c240e187981 */ /* 0x000368000c1e1900 */
[----:B------:R1:W5:Y:S04]  /*e950*/  LDG.E R6, desc[UR36][R14.64+0x18] ;  /* 0x000018240e067981 */ /* 0x000368000c1e1900 */
[----:B------:R1:W5:Y:S01]  /*e960*/  LDG.E R10, desc[UR36][R14.64+0x8] ;  /* 0x000008240e0a7981 */ /* 0x000362000c1e1900 */
[----:B------:R-:W-:Y:S01]  /*e970*/  FSETP.NEU.FTZ.AND P2, PT, R11, RZ, PT ;  /* 0x000000ff0b00720b */ /* 0x000fe20003f5d000 */
[----:B------:R-:W-:Y:S01]  /*e980*/  BSSY.RECONVERGENT B0, `(.L_x_4091) ;  /* 0x0000019000007945 */ /* 0x000fe20003800200 */
[----:B------:R-:W-:Y:S01]  /*e990*/  MOV R31, R8 ;  /* 0x00000008001f7202 */ /* 0x000fe20000000f00 */
[----:B------:R-:W-:Y:S01]  /*e9a0*/  IMAD.MOV.U32 R28, RZ, RZ, R9 ;  /* 0x000000ffff1c7224 */ /* 0x000fe200078e0009 */
[----:B------:R-:W-:-:S02]  /*e9b0*/  MOV R29, R11 ;  /* 0x0000000b001d7202 */ /* 0x000fc40000000f00 */
[----:B----4-:R-:W-:Y:S01]  /*e9c0*/  IADD3 R0, PT, PT, R13, R0, RZ ;  /* 0x000000000d007210 */ /* 0x010fe20007ffe0ff */
[----:B--2---:R-:W-:Y:S01]  /*e9d0*/  IMAD.MOV.U32 R8, RZ, RZ, R20 ;  /* 0x000000ffff087224 */ /* 0x004fe200078e0014 */
[----:B---3--:R-:W-:Y:S02]  /*e9e0*/  MOV R9, R21 ;  /* 0x0000001500097202 */ /* 0x008fe40000000f00 */
[----:B------:R-:W-:-:S03]  /*e9f0*/  MOV R11, R22 ;  /* 0x00000016000b7202 */ /* 0x000fc60000000f00 */
[----:B-1----:R-:W-:Y:S05]  /*ea00*/  @!P2 BRA `(.L_x_4092) ;  /* 0x000000000040a947 */ /* 0x002fea0003800000 */
[----:B------:R-:W-:Y:S01]  /*ea10*/  FSETP.NEU.FTZ.AND P2, PT, R22, RZ, PT ;  /* 0x000000ff1600720b */ /* 0x000fe20003f5d000 */
[----:B-----5:R-:W-:Y:S01]  /*ea20*/  IMAD.MOV.U32 R10, RZ, RZ, R26 ;  /* 0x000000ffff0a7224 */ /* 0x020fe200078e001a */
        /* <DEDUP_REMOVED lines=14> */
.L_x_4092:
[----:B------:R-:W-:Y:S05]  /*eb10*/  BSYNC.RECONVERGENT B0 ;  /* 0x0000000000007941 */ /* 0x000fea0003800200 */
.L_x_4091:
[----:B------:R-:W-:Y:S01]  /*eb20*/  FSETP.NEU.FTZ.AND P2, PT, R7, RZ, PT ;  /* 0x000000ff0700720b */ /* 0x000fe20003f5d000 */
[----:B------:R-:W-:Y:S01]  /*eb30*/  BSSY.RECONVERGENT B0, `(.L_x_4093) ;  /* 0x0000019000007945 */ /* 0x000fe20003800200 */
[----:B------:R-:W-:Y:S01]  /*eb40*/  MOV R15, R4 ;  /* 0x00000004000f7202 */ /* 0x000fe20000000f00 */
[----:B------:R-:W-:Y:S01]  /*eb50*/  IMAD.MOV.U32 R21, RZ, RZ, R5 ;  /* 0x000000ffff157224 */ /* 0x000fe200078e0005 */
[----:B------:R-:W-:Y:S01]  /*eb60*/  MOV R29, R7 ;  /* 0x00000007001d7202 */ /* 0x000fe20000000f00 */
[----:B-----5:R-:W-:Y:S01]  /*eb70*/  IMAD.MOV.U32 R5, RZ, RZ, R18 ;  /* 0x000000ffff057224 */ /* 0x020fe200078e0012 */
[----:B------:R-:W-:Y:S02]  /*eb80*/  ISETP.GE.U32.AND P3, PT, R0, UR5, PT ;  /* 0x0000000500007c0c */ /* 0x000fe4000bf66070 */
[----:B------:R-:W-:Y:S02]  /*eb90*/  MOV R4, R23 ;  /* 0x0000001700047202 */ /* 0x000fe40000000f00 */
[----:B------:R-:W-:-:S03]  /*eba0*/  MOV R7, R24 ;  /* 0x0000001800077202 */ /* 0x000fc60000000f00 */
        /* <DEDUP_REMOVED lines=17> */
.L_x_4094:
[----:B------:R-:W-:Y:S05]  /*ecc0*/  BSYNC.RECONVERGENT B0 ;  /* 0x0000000000007941 */ /* 0x000fea0003800200 */
.L_x_4093:
[----:B------:R-:W-:Y:S05]  /*ecd0*/  @!P3 BRA `(.L_x_4095) ;  /* 0xfffffff800f0b947 */ /* 0x000fea000383ffff */
.L_x_4084:
[----:B------:R-:W-:Y:S05]  /*ece0*/  BSYNC.RECONVERGENT B1 ;  /* 0x0000000000017941 */ /* 0x000fea0003800200 */
.L_x_4082:
[----:B------:R-:W1:Y:S01]  /*ecf0*/  S2UR UR6, SR_CgaCtaId ;  /* 0x00000000000679c3 */ /* 0x000e620000008800 */
[----:B------:R-:W2:Y:S01]  /*ed00*/  LDCU UR5, c[0x0][0x360] ;  /* 0x00006c00ff0577ac */ /* 0x000ea20008000800 */
[----:B------:R-:W-:Y:S02]  /*ed10*/  UMOV UR4, 0x400 ;  /* 0x0000040000047882 */ /* 0x000fe40000000000 */
[----:B------:R-:W-:Y:S01]  /*ed20*/  UIADD3 UR4, UPT, UPT, UR4, 0x10, URZ ;  /* 0x0000001004047890 */ /* 0x000fe2000fffe0ff */
[----:B--2---:R-:W-:-:S03]  /*ed30*/  IMAD R0, R16, UR5, R19 ;  /* 0x0000000510007c24 */ /* 0x004fc6000f8e0213 */
[----:B-1----:R-:W-:Y:S01]  /*ed40*/  ULEA UR8, UR6, UR4, 0x18 ;  /* 0x0000000406087291 */ /* 0x002fe2000f8ec0ff */
[----:B------:R-:W1:Y:S05]  /*ed50*/  LDCU UR6, c[0x0][0x364] ;  /* 0x00006c80ff0677ac */ /* 0x000e6a0008000800 */
[----:B------:R-:W-:-:S05]  /*ed60*/  LEA R0, R0, UR8, 0x5 ;  /* 0x0000000800007c11 */ /* 0x000fca000f8e28ff */
[----:B------:R2:W-:Y:S04]  /*ed70*/  STS.128 [R0], R8 ;  /* 0x0000000800007388 */ /* 0x0005e80000000c00 */
[----:B------:R2:W-:Y:S01]  /*ed80*/  STS.128 [R0+0x10], R4 ;  /* 0x0000100400007388 */ /* 0x0005e20000000c00 */
[----:B-1----:R-:W-:-:S09]  /*ed90*/  UISETP.GE.U32.AND UP0, UPT, UR6, 0x2, UPT ;  /* 0x000000020600788c */ /* 0x002fd2000bf06070 */
[----:B------:R-:W-:Y:S05]  /*eda0*/  BRA.U !UP0, `(.L_x_4096) ;  /* 0x0000000508287547 */ /* 0x000fea000b800000 */
[----:B------:R-:W-:-:S05]  /*edb0*/  UMOV UR4, UR6 ;  /* 0x0000000600047c82 */ /* 0x000fca0008000000 */
.L_x_4103:
[----:B------:R-:W-:Y:S01]  /*edc0*/  USHF.R.U32.HI UR7, URZ, 0x1, UR4 ;  /* 0x00000001ff077899 */ /* 0x000fe20008011604 */
[----:B------:R-:W-:Y:S05]  /*edd0*/  BAR.SYNC.DEFER_BLOCKING 0x0 ;  /* 0x0000000000007b1d */ /* 0x000fea0000010000 */
[----:B------:R-:W-:Y:S01]  /*ede0*/  IADD3 R2, PT, PT, R16, UR7, RZ ;  /* 0x0000000710027c10 */ /* 0x000fe2000fffe0ff */
[----:B------:R-:W-:Y:S03]  /*edf0*/  BSSY.RECONVERGENT B0, `(.L_x_4097) ;  /* 0x0000042000007945 */ /* 0x000fe60003800200 */
[----:B------:R-:W-:-:S04]  /*ee00*/  ISETP.GE.U32.AND P2, PT, R2, UR6, PT ;  /* 0x0000000602007c0c */ /* 0x000fc8000bf46070 */
[----:B------:R-:W-:-:S13]  /*ee10*/  ISETP.GE.U32.OR P2, PT, R16, UR7, P2 ;  /* 0x0000000710007c0c */ /* 0x000fda0009746470 */
[----:B-1----:R-:W-:Y:S05]  /*ee20*/  @P2 BRA `(.L_x_4098) ;  /* 0x0000000000f82947 */ /* 0x002fea0003800000 */
[----:B------:R-:W-:Y:S01]  /*ee30*/  IMAD R2, R2, UR5, R19 ;  /* 0x0000000502027c24 */ /* 0x000fe2000f8e0213 */
[----:B------:R-:W-:Y:S01]  /*ee40*/  FSETP.NEU.FTZ.AND P2, PT, R11, RZ, PT ;  /* 0x000000ff0b00720b */ /* 0x000fe20003f5d000 */
[----:B------:R-:W-:Y:S01]  /*ee50*/  BSSY.RECONVERGENT B1, `(.L_x_4099) ;  /* 0x000001a000017945 */ /* 0x000fe20003800200 */
[----:B------:R-:W-:Y:S02]  /*ee60*/  FSETP.NEU.FTZ.AND P3, PT, R7, RZ, PT ;  /* 0x000000ff0700720b */ /* 0x000fe40003f7d000 */
[----:B------:R-:W-:-:S05]  /*ee70*/  LEA R2, R2, UR8, 0x5 ;  /* 0x0000000802027c11 */ /* 0x000fca000f8e28ff */
[----:B------:R-:W1:Y:S04]  /*ee80*/  LDS.128 R12, [R2] ;  /* 0x00000000020c7984 */ /* 0x000e680000000c00 */
[----:B------:R-:W3:Y:S01]  /*ee90*/  LDS.128 R20, [R2+0x10] ;  /* 0x0000100002147984 */ /* 0x000ee20000000c00 */
[----:B-1----:R-:W-:Y:S01]  /*eea0*/  MOV R28, R12 ;  /* 0x0000000c001c7202 */ /* 0x002fe20000000f00 */
[----:B------:R-:W-:Y:S01]  /*eeb0*/  IMAD.MOV.U32 R29, RZ, RZ, R13 ;  /* 0x000000ffff1d7224 */ /* 0x000fe200078e000d */
[----:B------:R-:W-:Y:S02]  /*eec0*/  MOV R31, R15 ;  /* 0x0000000f001f7202 */ /* 0x000fe40000000f00 */
[----:B---3--:R-:W-:Y:S01]  /*eed0*/  MOV R32, R20 ;  /* 0x0000001400207202 */ /* 0x008fe20000000f00 */
        /* <DEDUP_REMOVED lines=9> */
[----:B------:R-:W-:Y:S02]  /*ef70*/  MOV R14, 0xffffffff ;  /* 0xffffffff000e7802 */ /* 0x000fe40000000f00 */
[----:B------:R-:W1:Y:S01]  /*ef80*/  MUFU.RCP R2, R31 ;  /* 0x0000001f00027308 */ /* 0x000e620000001000 */
[----:B--2---:R-:W-:-:S04]  /*ef90*/  FMUL.FTZ R10, R3, R3 ;  /* 0x00000003030a7220 */ /* 0x004fc80000410000 */
[----:B------:R-:W-:Y:S01]  /*efa0*/  FMUL.FTZ R10, R11, R10 ;  /* 0x0000000a0b0a7220 */ /* 0x000fe20000410000 */
[----:B-1----:R-:W-:Y:S01]  /*efb0*/  FMUL.FTZ R29, R15, R2 ;  /* 0x000000020f1d7220 */ /* 0x002fe20000410000 */
[----:B------:R-:W-:-:S03]  /*efc0*/  FADD.FTZ R2, R9, R13 ;  /* 0x0000000d09027221 */ /* 0x000fc60000010000 */
[----:B------:R-:W-:Y:S01]  /*efd0*/  FFMA.FTZ R28, R3, R29, R8 ;  /* 0x0000001d031c7223 */ /* 0x000fe20000010008 */
[----:B------:R-:W-:-:S07]  /*efe0*/  FFMA.FTZ R29, R29, R10, R2 ;  /* 0x0000000a1d1d7223 */ /* 0x000fce0000010002 */
.L_x_4100:
[----:B------:R-:W-:Y:S05]  /*eff0*/  BSYNC.RECONVERGENT B1 ;  /* 0x0000000000017941 */ /* 0x000fea0003800200 */
.L_x_4099:
        /* <DEDUP_REMOVED lines=20> */
.L_x_4102:
[----:B------:R-:W-:Y:S05]  /*f140*/  BSYNC.RECONVERGENT B1 ;  /* 0x0000000000017941 */ /* 0x000fea0003800200 */
.L_x_4101:
[----:B------:R-:W-:Y:S01]  /*f150*/  IMAD.MOV.U32 R30, RZ, RZ, R14 ;  /* 0x000000ffff1e7224 */ /* 0x000fe200078e000e */
[----:B------:R-:W-:Y:S01]  /*f160*/  MOV R34, R22 ;  /* 0x0000001600227202 */ /* 0x000fe20000000f00 */
[----:B--2---:R-:W-:Y:S01]  /*f170*/  IMAD.MOV.U32 R9, RZ, RZ, R29 ;  /* 0x000000ffff097224 */ /* 0x004fe200078e001d */
        /* <DEDUP_REMOVED lines=9> */
.L_x_4098:
[----:B------:R-:W-:Y:S05]  /*f210*/  BSYNC.RECONVERGENT B0 ;  /* 0x0000000000007941 */ /* 0x000fea0003800200 */
.L_x_4097:
[----:B------:R-:W-:-:S03]  /*f220*/  UISETP.GT.U32.AND UP0, UPT, UR4, 0x3, UPT ;  /* 0x000000030400788c */ /* 0x000fc6000bf04070 */
[----:B------:R-:W-:-:S06]  /*f230*/  UMOV UR4, UR7 ;  /* 0x0000000700047c82 */ /* 0x000fcc0008000000 */
[----:B------:R-:W-:Y:S05]  /*f240*/  BRA.U UP0, `(.L_x_4103) ;  /* 0xfffffff900dc7547 */ /* 0x000fea000b83ffff */
.L_x_4096:
        /* <DEDUP_REMOVED lines=12> */
.L_x_4112:
[----:B------:R-:W-:Y:S01]  /*f310*/  SHF.R.U32.HI R16, RZ, 0x1, R2 ;  /* 0x00000001ff107819 */ /* 0x000fe20000011602 */
[----:B------:R-:W-:Y:S03]  /*f320*/  BAR.SYNC.DEFER_BLOCKING 0x0 ;  /* 0x0000000000007b1d */ /* 0x000fe60000010000 */
[----:B------:R-:W-:-:S03]  /*f330*/  IADD3 R3, PT, PT, R16, R19, RZ ;  /* 0x0000001310037210 */ /* 0x000fc60007ffe0ff */
[----:B------:R-:W-:Y:S01]  /*f340*/  BSSY.RECONVERGENT B0, `(.L_x_4106) ;  /* 0x0000041000007945 */ /* 0x000fe20003800200 */
[----:B------:R-:W-:-:S04]  /*f350*/  ISETP.GE.U32.AND P2, PT, R3, UR5, PT ;  /* 0x0000000503007c0c */ /* 0x000fc8000bf46070 */
[----:B------:R-:W-:-:S13]  /*f360*/  ISETP.GE.U32.OR P2, PT, R19, R16, P2 ;  /* 0x000000101300720c */ /* 0x000fda0001746470 */
[----:B----4-:R-:W-:Y:S05]  /*f370*/  @P2 BRA `(.L_x_4107) ;  /* 0x0000000000f42947 */ /* 0x010fea0003800000 */
[----:B------:R-:W-:Y:S01]  /*f380*/  IMAD R3, R16, 0x20, R0 ;  /* 0x0000002010037824 */ /* 0x000fe200078e0200 */
[----:B------:R-:W-:Y:S01]  /*f390*/  FSETP.NEU.FTZ.AND P2, PT, R11, RZ, PT ;  /* 0x000000ff0b00720b */ /* 0x000fe20003f5d000 */
[----:B------:R-:W-:Y:S01]  /*f3a0*/  BSSY.RECONVERGENT B1, `(.L_x_4108) ;  /* 0x0000019000017945 */ /* 0x000fe20003800200 */
[----:B------:R-:W-:Y:S02]  /*f3b0*/  FSETP.NEU.FTZ.AND P3, PT, R7, RZ, PT ;  /* 0x000000ff0700720b */ /* 0x000fe40003f7d000 */
[----:B------:R-:W1:Y:S04]  /*f3c0*/  LDS.128 R12, [R3] ;  /* 0x00000000030c7984 */ /* 0x000e680000000c00 */
[----:B------:R-:W4:Y:S01]  /*f3d0*/  LDS.128 R20, [R3+0x10] ;  /* 0x0000100003147984 */ /* 0x000f220000000c00 */
[----:B-1----:R-:W-:-:S02]  /*f3e0*/  MOV R28, R12 ;  /* 0x0000000c001c7202 */ /* 0x002fc40000000f00 */
[----:B------:R-:W-:Y:S01]  /*f3f0*/  MOV R29, R13 ;  /* 0x0000000d001d7202 */ /* 0x000fe20000000f00 */
[----:B----4-:R-:W-:Y:S01]  /*f400*/  IMAD.MOV.U32 R32, RZ, RZ, R20 ;  /* 0x000000ffff207224 */ /* 0x010fe200078e0014 */
        /* <DEDUP_REMOVED lines=10> */
[----:B------:R-:W-:Y:S02]  /*f4b0*/  IMAD.MOV.U32 R14, RZ, RZ, -0x1 ;  /* 0xffffffffff0e7424 */ /* 0x000fe400078e00ff */
[----:B--23--:R-:W1:Y:S01]  /*f4c0*/  MUFU.RCP R10, R31 ;  /* 0x0000001f000a7308 */ /* 0x00ce620000001000 */
[----:B------:R-:W-:-:S04]  /*f4d0*/  FMUL.FTZ R12, R3, R3 ;  /* 0x00000003030c7220 */ /* 0x000fc80000410000 */
[----:B------:R-:W-:Y:S01]  /*f4e0*/  FMUL.FTZ R12, R11, R12 ;  /* 0x0000000c0b0c7220 */ /* 0x000fe20000410000 */
[----:B-1----:R-:W-:Y:S01]  /*f4f0*/  FMUL.FTZ R29, R15, R10 ;  /* 0x0000000a0f1d7220 */ /* 0x002fe20000410000 */
[----:B------:R-:W-:-:S03]  /*f500*/  FADD.FTZ R10, R9, R13 ;  /* 0x0000000d090a7221 */ /* 0x000fc60000010000 */
[----:B------:R-:W-:Y:S01]  /*f510*/  FFMA.FTZ R28, R3, R29, R8 ;  /* 0x0000001d031c7223 */ /* 0x000fe20000010008 */
[----:B------:R-:W-:-:S07]  /*f520*/  FFMA.FTZ R29, R29, R12, R10 ;  /* 0x0000000c1d1d7223 */ /* 0x000fce000001000a */
.L_x_4109:
[----:B------:R-:W-:Y:S05]  /*f530*/  BSYNC.RECONVERGENT B1 ;  /* 0x0000000000017941 */ /* 0x000fea0003800200 */
.L_x_4108:
[----:B------:R-:W-:Y:S01]  /*f540*/  BSSY.RECONVERGENT B1, `(.L_x_4110) ;  /* 0x0000014000017945 */ /* 0x000fe20003800200 */
        /* <DEDUP_REMOVED lines=12> */
[----:B--23--:R-:W1:Y:S01]  /*f610*/  MUFU.RCP R6, R35 ;  /* 0x0000002300067308 */ /* 0x00ce620000001000 */
[----:B------:R-:W-:-:S04]  /*f620*/  FMUL.FTZ R8, R3, R3 ;  /* 0x0000000303087220 */ /* 0x000fc80000410000 */
[----:B------:R-:W-:Y:S01]  /*f630*/  FMUL.FTZ R8, R7, R8 ;  /* 0x0000000807087220 */ /* 0x000fe20000410000 */
[----:B-1----:R-:W-:Y:S01]  /*f640*/  FMUL.FTZ R33, R23, R6 ;  /* 0x0000000617217220 */ /* 0x002fe20000410000 */
[----:B------:R-:W-:-:S03]  /*f650*/  FADD.FTZ R6, R5, R21 ;  /* 0x0000001505067221 */ /* 0x000fc60000010000 */
[----:B------:R-:W-:Y:S01]  /*f660*/  FFMA.FTZ R32, R3, R33, R4 ;  /* 0x0000002103207223 */ /* 0x000fe20000010004 */
[----:B------:R-:W-:-:S07]  /*f670*/  FFMA.FTZ R33, R33, R8, R6 ;  /* 0x0000000821217223 */ /* 0x000fce0000010006 */
.L_x_4111:
[----:B------:R-:W-:Y:S05]  /*f680*/  BSYNC.RECONVERGENT B1 ;  /* 0x0000000000017941 */ /* 0x000fea0003800200 */
.L_x_4110:
[----:B------:R-:W-:Y:S01]  /*f690*/  MOV R30, R14 ;  /* 0x0000000e001e7202 */ /* 0x000fe20000000f00 */
[----:B------:R-:W-:Y:S01]  /*f6a0*/  IMAD.MOV.U32 R34, RZ, RZ, R22 ;  /* 0x000000ffff227224 */ /* 0x000fe200078e0016 */
[----:B--23--:R-:W-:Y:S01]  /*f6b0*/  MOV R8, R28 ;  /* 0x0000001c00087202 */ /* 0x00cfe20000000f00 */
        /* <DEDUP_REMOVED lines=9> */
.L_x_4107:
[----:B------:R-:W-:Y:S05]  /*f750*/  BSYNC.RECONVERGENT B0 ;  /* 0x0000000000007941 */ /* 0x000fea0003800200 */
.L_x_4106:
[----:B------:R-:W-:Y:S01]  /*f760*/  ISETP.GT.U32.AND P2, PT, R2, 0x7f, PT ;  /* 0x0000007f0200780c */ /* 0x000fe20003f44070 */
[----:B------:R-:W-:-:S12]  /*f770*/  IMAD.MOV.U32 R2, RZ, RZ, R16 ;  /* 0x000000ffff027224 */ /* 0x000fd800078e0010 */
[----:B------:R-:W-:Y:S05]  /*f780*/  @P2 BRA `(.L_x_4112) ;  /* 0xfffffff800e02947 */ /* 0x000fea000383ffff */
.L_x_4105:
[----:B------:R-:W-:Y:S01]  /*f790*/  BAR.SYNC.DEFER_BLOCKING 0x0 ;  /* 0x0000000000007b1d */ /* 0x000fe20000010000 */
[----:B------:R-:W-:-:S09]  /*f7a0*/  UISETP.GE.U32.AND UP0, UPT, UR4, 0x2, UPT ;  /* 0x000000020400788c */ /* 0x000fd2000bf06070 */
[----:B------:R-:W-:Y:S05]  /*f7b0*/  BRA.U !UP0, `(.L_x_4104) ;  /* 0x0000000508087547 */ /* 0x000fea000b800000 */
[----:B-1234-:R-:W-:-:S07]  /*f7c0*/  HFMA2 R0, -RZ, RZ, 0, 5.9604644775390625e-08 ;  /* 0x00000001ff007431 */ /* 0x01efce00000001ff */
.L_x_4117:
[----:B------:R-:W1:Y:S01]  /*f7d0*/  SHFL.DOWN PT, R2, R8, R0, 0x1f ;  /* 0x08001f0008027589 */ /* 0x000e6200000e0000 */
[----:B------:R-:W-:Y:S01]  /*f7e0*/  FSETP.NEU.FTZ.AND P2, PT, R11, RZ, PT ;  /* 0x000000ff0b00720b */ /* 0x000fe20003f5d000 */
[----:B------:R-:W-:Y:S01]  /*f7f0*/  BSSY.RECONVERGENT B0, `(.L_x_4113) ;  /* 0x000001c000007945 */ /* 0x000fe20003800200 */
[----:B0-----:R-:W-:Y:S01]  /*f800*/  MOV R3, R10 ;  /* 0x0000000a00037202 */ /* 0x001fe20000000f00 */
[----:B------:R-:W2:Y:S01]  /*f810*/  SHFL.DOWN PT, R12, R9, R0, 0x1f ;  /* 0x08001f00090c7589 */ /* 0x000ea200000e0000 */
[----:B------:R-:W-:Y:S01]  /*f820*/  MOV R15, R8 ;  /* 0x00000008000f7202 */ /* 0x000fe20000000f00 */
[----:B------:R-:W-:Y:S01]  /*f830*/  IMAD.MOV.U32 R17, RZ, RZ, R9 ;  /* 0x000000ffff117224 */ /* 0x000fe200078e0009 */
[----:B------:R-:W-:Y:S01]  /*f840*/  MOV R13, R11 ;  /* 0x0000000b000d7202 */ /* 0x000fe20000000f00 */
[----:B------:R-:W3:Y:S04]  /*f850*/  SHFL.DOWN PT, R14, R11, R0, 0x1f ;  /* 0x08001f000b0e7589 */ /* 0x000ee800000e0000 */
[----:B------:R4:W0:Y:S01]  /*f860*/  SHFL.DOWN PT, R10, R10, R0, 0x1f ;  /* 0x08001f000a0a7589 */ /* 0x00082200000e0000 */
[----:B-1----:R-:W-:Y:S01]  /*f870*/  IMAD.MOV.U32 R8, RZ, RZ, R2 ;  /* 0x000000ffff087224 */ /* 0x002fe200078e0002 */
[----:B--2---:R-:W-:-:S02]  /*f880*/  MOV R9, R12 ;  /* 0x0000000c00097202 */ /* 0x004fc40000000f00 */
[----:B---3--:R-:W-:Y:S01]  /*f890*/  MOV R11, R14 ;  /* 0x0000000e000b7202 */ /* 0x008fe20000000f00 */
[----:B----4-:R-:W-:Y:S06]  /*f8a0*/  @!P2 BRA `(.L_x_4114) ;  /* 0x000000000040a947 */ /* 0x010fec0003800000 */
[----:B------:R-:W-:Y:S01]  /*f8b0*/  FSETP.NEU.FTZ.AND P2, PT, R14, RZ, PT ;  /* 0x000000ff0e00720b */ /* 0x000fe20003f5d000 */
[----:B0-----:R-:W-:Y:S01]  /*f8c0*/  IMAD.MOV.U32 R10, RZ, RZ, R3 ;  /* 0x000000ffff0a7224 */ /* 0x001fe200078e0003 */
        /* <DEDUP_REMOVED lines=14> */
.L_x_4114:
[----:B------:R-:W-:Y:S05]  /*f9b0*/  BSYNC.RECONVERGENT B0 ;  /* 0x0000000000007941 */ /* 0x000fea0003800200 */
.L_x_4113:
[----:B------:R-:W1:Y:S01]  /*f9c0*/  SHFL.DOWN PT, R2, R4, R0, 0x1f ;  /* 0x08001f0004027589 */ /* 0x000e6200000e0000 */
[----:B------:R-:W-:Y:S01]  /*f9d0*/  FSETP.NEU.FTZ.AND P2, PT, R7, RZ, PT ;  /* 0x000000ff0700720b */ /* 0x000fe20003f5d000 */
[----:B------:R-:W-:Y:S01]  /*f9e0*/  BSSY.RECONVERGENT B0, `(.L_x_4115) ;  /* 0x000001c000007945 */ /* 0x000fe20003800200 */
[----:B------:R-:W-:Y:S01]  /*f9f0*/  MOV R3, R6 ;  /* 0x0000000600037202 */ /* 0x000fe20000000f00 */
[----:B------:R-:W2:Y:S01]  /*fa00*/  SHFL.DOWN PT, R12, R5, R0, 0x1f ;  /* 0x08001f00050c7589 */ /* 0x000ea200000e0000 */
[----:B------:R-:W-:Y:S01]  /*fa10*/  IMAD.MOV.U32 R13, RZ, RZ, R4 ;  /* 0x000000ffff0d7224 */ /* 0x000fe200078e0004 */
[----:B------:R-:W-:Y:S02]  /*fa20*/  MOV R15, R5 ;  /* 0x00000005000f7202 */ /* 0x000fe40000000f00 */
[----:B------:R-:W3:Y:S01]  /*fa30*/  SHFL.DOWN PT, R14, R7, R0, 0x1f ;  /* 0x08001f00070e7589 */ /* 0x000ee200000e0000 */
[----:B------:R-:W-:-:S03]  /*fa40*/  MOV R16, R7 ;  /* 0x0000000700107202 */ /* 0x000fc60000000f00 */
[----:B------:R4:W0:Y:S01]  /*fa50*/  SHFL.DOWN PT, R6, R6, R0, 0x1f ;  /* 0x08001f0006067589 */ /* 0x00082200000e0000 */
[----:B-1----:R-:W-:Y:S01]  /*fa60*/  IMAD.MOV.U32 R4, RZ, RZ, R2 ;  /* 0x000000ffff047224 */ /* 0x002fe200078e0002 */
[----:B--2---:R-:W-:Y:S02]  /*fa70*/  MOV R5, R12 ;  /* 0x0000000c00057202 */ /* 0x004fe40000000f00 */
        /* <DEDUP_REMOVED lines=18> */
.L_x_4116:
[----:B------:R-:W-:Y:S05]  /*fba0*/  BSYNC.RECONVERGENT B0 ;  /* 0x0000000000007941 */ /* 0x000fea0003800200 */
.L_x_4115:
[----:B------:R-:W-:-:S04]  /*fbb0*/  SHF.L.U32 R0, R0, 0x1, RZ ;  /* 0x0000000100007819 */ /* 0x000fc800000006ff */
[----:B------:R-:W-:-:S13]  /*fbc0*/  ISETP.GE.AND P2, PT, R0, UR4, PT ;  /* 0x0000000400007c0c */ /* 0x000fda000bf46270 */
[----:B------:R-:W-:Y:S05]  /*fbd0*/  @!P2 BRA `(.L_x_4117) ;  /* 0xfffffff800fca947 */ /* 0x000fea000383ffff */
.L_x_4104:
[----:B------:R-:W-:Y:S05]  /*fbe0*/  @!P1 EXIT ;  /* 0x000000000000994d */ /* 0x000fea0003800000 */
[----:B------:R-:W-:Y:S05]  /*fbf0*/  @!P0 BRA `(.L_x_4118) ;  /* 0x0000000400a88947 */ /* 0x000fea0003800000 */
[----:B------:R-:W5:Y:S02]  /*fc00*/  LDCU.U8 UR4, c[0x0][0x7a0] ;  /* 0x0000f400ff0477ac */ /* 0x000f640008000000 */
[----:B-----5:R-:W-:-:S09]  /*fc10*/  UISETP.NE.AND UP0, UPT, UR4, URZ, UPT ;  /* 0x000000ff0400728c */ /* 0x020fd2000bf05270 */
[----:B------:R-:W-:Y:S05]  /*fc20*/  BRA.U !UP0, `(.L_x_4119) ;  /* 0x0000000108647547 */ /* 0x000fea000b800000 */
[----:B-1234-:R-:W-:Y:S01]  /*fc30*/  MOV R0, 0x0 ;  /* 0x0000000000007802 */ /* 0x01efe20000000f00 */
[----:B------:R-:W1:Y:S01]  /*fc40*/  LDCU.64 UR4, c[0x4][0x580] ;  /* 0x0100b000ff0477ac */ /* 0x000e620008000a00 */
[----:B------:R-:W-:Y:S02]  /*fc50*/  HFMA2 R12, -RZ, RZ, 0, 5.9604644775390625e-08 ;  /* 0x00000001ff0c7431 */ /* 0x000fe400000001ff */
[----:B------:R-:W-:Y:S01]  /*fc60*/  IMAD.MOV.U32 R8, RZ, RZ, 0x2dd ;  /* 0x000002ddff087424 */ /* 0x000fe200078e00ff */
[----:B------:R2:W3:Y:S01]  /*fc70*/  LDC.64 R2, c[0x4][R0] ;  /* 0x0100000000027b82 */ /* 0x0004e20000000a00 */
[----:B------:R-:W0:Y:S01]  /*fc80*/  LDCU.64 UR8, c[0x4][0x578] ;  /* 0x0100af00ff0877ac */ /* 0x000e220008000a00 */
[----:B------:R-:W-:Y:S01]  /*fc90*/  MOV R13, RZ ;  /* 0x000000ff000d7202 */ /* 0x000fe20000000f00 */
[----:B------:R-:W4:Y:S01]  /*fca0*/  LDCU.64 UR6, c[0x4][0x198] ;  /* 0x01003300ff0677ac */ /* 0x000f220008000a00 */
[----:B-1----:R-:W-:Y:S01]  /*fcb0*/  IMAD.U32 R4, RZ, RZ, UR4 ;  /* 0x00000004ff047e24 */ /* 0x002fe2000f8e00ff */
[----:B------:R-:W-:-:S02]  /*fcc0*/  MOV R5, UR5 ;  /* 0x0000000500057c02 */ /* 0x000fc40008000f00 */
[----:B0-----:R-:W-:Y:S01]  /*fcd0*/  MOV R6, UR8 ;  /* 0x0000000800067c02 */ /* 0x001fe20008000f00 */
[----:B------:R-:W-:Y:S01]  /*fce0*/  IMAD.U32 R7, RZ, RZ, UR9 ;  /* 0x00000009ff077e24 */ /* 0x000fe2000f8e00ff */
[----:B----4-:R-:W-:Y:S02]  /*fcf0*/  MOV R10, UR6 ;  /* 0x00000006000a7c02 */ /* 0x010fe40008000f00 */
[----:B--2---:R-:W-:-:S07]  /*fd00*/  MOV R11, UR7 ;  /* 0x00000007000b7c02 */ /* 0x004fce0008000f00 */
[----:B------:R-:W-:-:S07]  /*fd10*/  LEPC R20, `(.L_x_4120) ;  /* 0x000000001014794e */ /* 0x000fce0000000000 */
[----:B---3--:R-:W-:Y:S05]  /*fd20*/  CALL.ABS.NOINC R2 ;  /* 0x0000000002007343 */ /* 0x008fea0003c00000 */
.L_x_4120:
[----:B------:R-:W-:Y:S01]  /*fd30*/  UMOV UR4, URZ ;  /* 0x000000ff00047c82 */ /* 0x000fe20008000000 */
[----:B------:R-:W-:Y:S01]  /*fd40*/  UMOV UR5, URZ ;  /* 0x000000ff00057c82 */ /* 0x000fe20008000000 */
[----:B------:R-:W-:Y:S01]  /*fd50*/  UMOV UR6, URZ ;  /* 0x000000ff00067c82 */ /* 0x000fe20008000000 */
[----:B------:R-:W-:Y:S01]  /*fd60*/  IMAD.U32 R8, RZ, RZ, UR4 ;  /* 0x00000004ff087e24 */ /* 0x000fe2000f8e00ff */
[----:B------:R-:W-:Y:S01]  /*fd70*/  MOV R9, UR5 ;  /* 0x0000000500097c02 */ /* 0x000fe20008000f00 */
[----:B------:R-:W-:Y:S01]  /*fd80*/  IMAD.U32 R4, RZ, RZ, UR4 ;  /* 0x00000004ff047e24 */ /* 0x000fe2000f8e00ff */
[----:B------:R-:W-:Y:S02]  /*fd90*/  MOV R11, UR6 ;  /* 0x00000006000b7c02 */ /* 0x000fe40008000f00 */
[----:B------:R-:W-:Y:S02]  /*fda0*/  MOV R5, UR5 ;  /* 0x0000000500057c02 */ /* 0x000fe40008000f00 */
[----:B------:R-:W-:-:S07]  /*fdb0*/  MOV R7, UR6 ;  /* 0x0000000600077c02 */ /* 0x000fce0008000f00 */
.L_x_4119:
[----:B------:R-:W5:Y:S02]  /*fdc0*/  LDCU.U8 UR4, c[0x0][0x7a1] ;  /* 0x0000f420ff0477ac */ /* 0x000f640008000000 */
[----:B-----5:R-:W-:-:S09]  /*fdd0*/  UISETP.NE.AND UP0, UPT, UR4, URZ, UPT ;  /* 0x000000ff0400728c */ /* 0x020fd2000bf05270 */
[----:B------:R-:W-:Y:S05]  /*fde0*/  BRA.U !UP0, `(.L_x_4121) ;  /* 0x0000000108ac7547 */ /* 0x000fea000b800000 */
[----:B------:R-:W1:Y:S01]  /*fdf0*/  LDCU UR5, c[0x0][0x380] ;  /* 0x00007000ff0577ac */ /* 0x000e620008000800 */
[----:B------:R-:W5:Y:S01]  /*fe00*/  LDC R2, c[0x0][0x7a4] ;  /* 0x0001e900ff027b82 */ /* 0x000f620000000800 */
[----:B--23--:R-:W-:Y:S01]  /*fe10*/  F2FP.BF16.F32.PACK_AB R8, R4, R8 ;  /* 0x000000080408723e */ /* 0x00cfe200000010ff */
[----:B------:R-:W2:Y:S01]  /*fe20*/  LDCU.U8 UR4, c[0x0][0x384] ;  /* 0x00007080ff0477ac */ /* 0x000ea20008000000 */
[C---:B-1--4-:R-:W-:Y:S01]  /*fe30*/  FADD.FTZ R0, R11.reuse, -UR5 ;  /* 0x800000050b007e21 */ /* 0x052fe20008010000 */
[----:B------:R-:W-:Y:S02]  /*fe40*/  FSETP.GT.FTZ.AND P0, PT, R11, UR5, PT ;  /* 0x000000050b007c0b */ /* 0x000fe4000bf14000 */
[C---:B------:R-:W-:Y:S01]  /*fe50*/  FSETP.GT.FTZ.AND P2, PT, R7.reuse, UR5, PT ;  /* 0x0000000507007c0b */ /* 0x040fe2000bf54000 */
[----:B------:R-:W-:Y:S01]  /*fe60*/  FADD.FTZ R7, R7, -UR5 ;  /* 0x8000000507077e21 */ /* 0x000fe20008010000 */
[----:B------:R-:W-:Y:S02]  /*fe70*/  FSEL R0, R0, RZ, P0 ;  /* 0x000000ff00007208 */ /* 0x000fe40000000000 */
[----:B-----5:R-:W-:-:S02]  /*fe80*/  ISETP.GE.AND P1, PT, R2, 0x1, PT ;  /* 0x000000010200780c */ /* 0x020fc40003f26270 */
[----:B------:R-:W-:Y:S02]  /*fe90*/  FSEL R7, R7, RZ, P2 ;  /* 0x000000ff07077208 */ /* 0x000fe40001000000 */
[----:B------:R-:W1:Y:S01]  /*fea0*/  MUFU.RCP R0, R0 ;  /* 0x0000000000007308 */ /* 0x000e620000001000 */
[----:B------:R-:W-:Y:S02]  /*feb0*/  ISETP.GE.AND P0, PT, R2, 0x2, PT ;  /* 0x000000020200780c */ /* 0x000fe40003f06270 */
[----:B--2---:R-:W-:-:S05]  /*fec0*/  ISETP.NE.AND P2, PT, RZ, UR4, PT ;  /* 0x00000004ff007c0c */ /* 0x004fca000bf45270 */
[----:B------:R-:W2:Y:S01]  /*fed0*/  MUFU.RCP R2, R7 ;  /* 0x0000000700027308 */ /* 0x000ea20000001000 */
[----:B0-----:R-:W0:Y:S08]  /*fee0*/  @P1 LDC.64 R10, c[0x0][0x770] ;  /* 0x0001dc00ff0a1b82 */ /* 0x001e300000000a00 */
[----:B------:R-:W3:Y:S01]  /*fef0*/  @P0 LDC.64 R12, c[0x0][0x778] ;  /* 0x0001de00ff0c0b82 */ /* 0x000ee20000000a00 */
[----:B-1----:R-:W-:-:S06]  /*ff00*/  FMUL.FTZ R9, R0, R9 ;  /* 0x0000000900097220 */ /* 0x002fcc0000410000 */
[----:B------:R-:W1:Y:S01]  /*ff10*/  @P2 MUFU.SQRT R9, R9 ;  /* 0x0000000900092308 */ /* 0x000e620000002000 */
[----:B------:R-:W4:Y:S01]  /*ff20*/  @P1 LDC.64 R14, c[0x0][0x770] ;  /* 0x0001dc00ff0e1b82 */ /* 0x000f220000000a00 */
[----:B--2---:R-:W-:Y:S01]  /*ff30*/  FMUL.FTZ R0, R2, R5 ;  /* 0x0000000502007220 */ /* 0x004fe20000410000 */
[----:B------:R-:W-:-:S05]  /*ff40*/  @P0 LOP3.LUT R5, R27, 0xfffffffe, RZ, 0xc0, !PT ;  /* 0xfffffffe1b050812 */ /* 0x000fca00078ec0ff */
[----:B------:R-:W2:Y:S01]  /*ff50*/  @P2 MUFU.SQRT R0, R0 ;  /* 0x0000000000002308 */ /* 0x000ea20000002000 */
[----:B0-----:R-:W-:-:S05]  /*ff60*/  @P1 IADD3 R2, P2, PT, R27, R10, RZ ;  /* 0x0000000a1b021210 */ /* 0x001fca0007f5e0ff */
[----:B------:R-:W-:Y:S01]  /*ff70*/  @P1 IMAD.X R3, RZ, RZ, R11, P2 ;  /* 0x000000ffff031224 */ /* 0x000fe200010e060b */
[----:B-1----:R-:W-:Y:S02]  /*ff80*/  F2FP.BF16.F32.PACK_AB R7, RZ, R9 ;  /* 0x00000009ff07723e */ /* 0x002fe400000010ff */
[----:B---3--:R-:W-:Y:S02]  /*ff90*/  @P0 IADD3 R4, P3, PT, R5, R12, RZ ;  /* 0x0000000c05040210 */ /* 0x008fe40007f7e0ff */
[----:B------:R-:W-:Y:S02]  /*ffa0*/  PRMT R10, R7, 0x7610, R10 ;  /* 0x00007610070a7816 */ /* 0x000fe4000000000a */
[----:B------:R-:W-:Y:S02]  /*ffb0*/  @P0 IADD3.X R5, PT, PT, RZ, R13, RZ, P3, !PT ;  /* 0x0000000dff050210 */ /* 0x000fe40001ffe4ff */
[----:B----4-:R-:W-:Y:S01]  /*ffc0*/  @P1 IADD3 R6, P2, PT, R25, R14, RZ ;  /* 0x0000000e19061210 */ /* 0x010fe20007f5e0ff */
[----:B------:R0:W-:Y:S01]  /*ffd0*/  @P1 STG.E.U16 desc[UR36][R2.64], R10 ;  /* 0x0000000a02001986 */ /* 0x0001e2000c101524 */
[----:B--2---:R-:W-:-:S02]  /*ffe0*/  F2FP.BF16.F32.PACK_AB R9, RZ, R0 ;  /* 0x00000000ff09723e */ /* 0x004fc400000010ff */
[----:B------:R-:W-:Y:S01]  /*fff0*/  @P1 IADD3.X R7, PT, PT, RZ, R15, RZ, P2, !PT ;  /* 0x0000000fff071210 */ /* 0x000fe200017fe4ff */
[----:B------:R0:W-:Y:S04]  /*10000*/  @P0 STG.E.U16 desc[UR36][R4.64], R8 ;  /* 0x0000000804000986 */ /* 0x0001e8000c101524 */
[----:B------:R0:W-:Y:S01]  /*10010*/  @P1 STG.E.U16 desc[UR36][R6.64], R9 ;  /* 0x0000000906001986 */ /* 0x0001e2000c101524 */
[----:B------:R-:W-:Y:S05]  /*10020*/  @!P0 EXIT ;  /* 0x000000000000894d */ /* 0x000fea0003800000 */
[----:B------:R-:W1:Y:S01]  /*10030*/  LDCU.64 UR4, c[0x0][0x778] ;  /* 0x0000ef00ff0477ac */ /* 0x000e620008000a00 */
[----:B0-----:R-:W-:Y:S02]  /*10040*/  LOP3.LUT R2, R25, 0xfffffffe, RZ, 0xc0, !PT ;  /* 0xfffffffe19027812 */ /* 0x001fe400078ec0ff */
[----:B------:R-:W-:Y:S02]  /*10050*/  PRMT R0, R8, 0x7632, R0 ;  /* 0x0000763208007816 */ /* 0x000fe40000000000 */
[----:B-1----:R-:W-:-:S05]  /*10060*/  IADD3 R2, P0, PT, R2, UR4, RZ ;  /* 0x0000000402027c10 */ /* 0x002fca000ff1e0ff */
[----:B------:R-:W-:-:S05]  /*10070*/  IMAD.X R3, RZ, RZ, UR5, P0 ;  /* 0x00000005ff037e24 */ /* 0x000fca00080e06ff */
[----:B------:R-:W-:Y:S01]  /*10080*/  STG.E.U16 desc[UR36][R2.64], R0 ;  /* 0x0000000002007986 */ /* 0x000fe2000c101524 */
[----:B------:R-:W-:Y:S05]  /*10090*/  EXIT ;  /* 0x000000000000794d */ /* 0x000fea0003800000 */
.L_x_4121:
[----:B------:R-:W-:Y:S01]  /*100a0*/  MOV R2, 0x0 ;  /* 0x0000000000027802 */ /* 0x000fe20000000f00 */
[----:B------:R-:W5:Y:S01]  /*100b0*/  LDCU.64 UR6, c[0x4][0x580] ;  /* 0x0100b000ff0677ac */ /* 0x000f620008000a00 */
[----:B--23--:R-:W-:Y:S01]  /*100c0*/  HFMA2 R8, -RZ, RZ, 0, 4.4405460357666015625e-05 ;  /* 0x000002e9ff087431 */ /* 0x00cfe200000001ff */
[----:B------:R-:W-:Y:S01]  /*100d0*/  MOV R12, 0x1 ;  /* 0x00000001000c7802 */ /* 0x000fe20000000f00 */
[----:B------:R2:W3:Y:S01]  /*100e0*/  LDC.64 R14, c[0x4][R2] ;  /* 0x01000000020e7b82 */ /* 0x0004e20000000a00 */
[----:B------:R-:W0:Y:S01]  /*100f0*/  LDCU.64 UR8, c[0x4][0x578] ;  /* 0x0100af00ff0877ac */ /* 0x000e220008000a00 */
[----:B------:R-:W-:Y:S01]  /*10100*/  IMAD.MOV.U32 R13, RZ, RZ, RZ ;  /* 0x000000ffff0d7224 */ /* 0x000fe200078e00ff */
[----:B------:R-:W1:Y:S01]  /*10110*/  LDCU.64 UR4, c[0x4][0x188] ;  /* 0x01003100ff0477ac */ /* 0x000e620008000a00 */
[----:B-----5:R-:W-:Y:S02]  /*10120*/  MOV R4, UR6 ;  /* 0x0000000600047c02 */ /* 0x020fe40008000f00 */
[----:B------:R-:W-:Y:S01]  /*10130*/  MOV R5, UR7 ;  /* 0x0000000700057c02 */ /* 0x000fe20008000f00 */
[----:B0-----:R-:W-:Y:S01]  /*10140*/  IMAD.U32 R6, RZ, RZ, UR8 ;  /* 0x00000008ff067e24 */ /* 0x001fe2000f8e00ff */
[----:B------:R-:W-:-:S02]  /*10150*/  MOV R7, UR9 ;  /* 0x0000000900077c02 */ /* 0x000fc40008000f00 */
[----:B-1----:R-:W-:Y:S01]  /*10160*/  MOV R10, UR4 ;  /* 0x00000004000a7c02 */ /* 0x002fe20008000f00 */
[----:B--2---:R-:W-:-:S07]  /*10170*/  IMAD.U32 R11, RZ, RZ, UR5 ;  /* 0x00000005ff0b7e24 */ /* 0x004fce000f8e00ff */
[----:B------:R-:W-:-:S07]  /*10180*/  LEPC R20, `(.L_x_4122) ;  /* 0x000000001014794e */ /* 0x000fce0000000000 */
[----:B---34-:R-:W-:Y:S05]  /*10190*/  CALL.ABS.NOINC R14 ;  /* 0x000000000e007343 */ /* 0x018fea0003c00000 */
.L_x_4122:
[----:B------:R-:W0:Y:S01]  /*101a0*/  LDC.64 R2, c[0x4][R2] ;  /* 0x0100000002027b82 */ /* 0x000e220000000a00 */
[----:B------:R-:W1:Y:S01]  /*101b0*/  LDCU.64 UR4, c[0x4][0x580] ;  /* 0x0100b000ff0477ac */ /* 0x000e620008000a00 */
[----:B------:R-:W-:Y:S01]  /*101c0*/  HFMA2 R8, -RZ, RZ, 0, 4.4405460357666015625e-05 ;  /* 0x000002e9ff087431 */ /* 0x000fe200000001ff */
[----:B------:R-:W-:Y:S01]  /*101d0*/  MOV R12, 0x1 ;  /* 0x00000001000c7802 */ /* 0x000fe20000000f00 */
[----:B------:R-:W-:Y:S01]  /*101e0*/  IMAD.MOV.U32 R13, RZ, RZ, RZ ;  /* 0x000000ffff0d7224 */ /* 0x000fe200078e00ff */
[----:B------:R-:W2:Y:S01]  /*101f0*/  LDCU.64 UR6, c[0x4][0x578] ;  /* 0x0100af00ff0677ac */ /* 0x000ea20008000a00 */
[----:B------:R-:W3:Y:S01]  /*10200*/  LDCU.64 UR8, c[0x4][0x188] ;  /* 0x01003100ff0877ac */ /* 0x000ee20008000a00 */
[----:B-1----:R-:W-:Y:S02]  /*10210*/  MOV R4, UR4 ;  /* 0x0000000400047c02 */ /* 0x002fe40008000f00 */
[----:B------:R-:W-:Y:S01]  /*10220*/  MOV R5, UR5 ;  /* 0x0000000500057c02 */ /* 0x000fe20008000f00 */
[----:B--2---:R-:W-:Y:S01]  /*10230*/  IMAD.U32 R6, RZ, RZ, UR6 ;  /* 0x00000006ff067e24 */ /* 0x004fe2000f8e00ff */
[----:B------:R-:W-:-:S02]  /*10240*/  MOV R7, UR7 ;  /* 0x0000000700077c02 */ /* 0x000fc40008000f00 */
[----:B---3--:R-:W-:Y:S01]  /*10250*/  MOV R10, UR8 ;  /* 0x00000008000a7c02 */ /* 0x008fe20008000f00 */
[----:B------:R-:W-:-:S07]  /*10260*/  IMAD.U32 R11, RZ, RZ, UR9 ;  /* 0x00000009ff0b7e24 */ /* 0x000fce000f8e00ff */
[----:B------:R-:W-:-:S07]  /*10270*/  LEPC R20, `(.L_x_4123) ;  /* 0x000000001014794e */ /* 0x000fce0000000000 */
[----:B0-----:R-:W-:Y:S05]  /*10280*/  CALL.ABS.NOINC R2 ;  /* 0x0000000002007343 */ /* 0x001fea0003c00000 */
.L_x_4123:
[----:B------:R-:W-:Y:S05]  /*10290*/  EXIT ;  /* 0x000000000000794d */ /* 0x000fea0003800000 */
.L_x_4118:
[----:B------:R-:W5:Y:S01]  /*102a0*/  LDCU.U8 UR4, c[0x0][0x7a0] ;  /* 0x0000f400ff0477ac */ /* 0x000f620008000000 */
[----:B------:R-:W-:Y:S01]  /*102b0*/  MOV R3, R9 ;  /* 0x0000000900037202 */ /* 0x000fe20000000f00 */
[----:B------:R-:W-:Y:S01]  /*102c0*/  IMAD.MOV.U32 R15, RZ, RZ, R5 ;  /* 0x000000ffff0f7224 */ /* 0x000fe200078e0005 */
[----:B------:R-:W-:Y:S02]  /*102d0*/  MOV R13, R11 ;  /* 0x0000000b000d7202 */ /* 0x000fe40000000f00 */
[----:B------:R-:W-:Y:S01]  /*102e0*/  MOV R17, R7 ;  /* 0x0000000700117202 */ /* 0x000fe20000000f00 */
[----:B-----5:R-:W-:-:S09]  /*102f0*/  UISETP.NE.AND UP0, UPT, UR4, URZ, UPT ;  /* 0x000000ff0400728c */ /* 0x020fd2000bf05270 */
[----:B------:R-:W-:Y:S05]  /*10300*/  BRA.U !UP0, `(.L_x_4124) ;  /* 0x0000000108b87547 */ /* 0x000fea000b800000 */
[----:B------:R-:W5:Y:S04]  /*10310*/  LDG.E R14, desc[UR36][R36.64+0xc] ;  /* 0x00000c24240e7981 */ /* 0x000f68000c1e1900 */
[----:B------:R-:W2:Y:S01]  /*10320*/  LDG.E R16, desc[UR36][R36.64+0x1c] ;  /* 0x00001c2424107981 */ /* 0x000ea2000c1e1900 */
[----:B------:R-:W-:Y:S01]  /*10330*/  BSSY.RECONVERGENT B0, `(.L_x_4125) ;  /* 0x0000016000007945 */ /* 0x000fe20003800200 */
[----:B------:R-:W-:Y:S01]  /*10340*/  MOV R3, R9 ;  /* 0x0000000900037202 */ /* 0x000fe20000000f00 */
[----:B------:R-:W-:Y:S01]  /*10350*/  IMAD.MOV.U32 R13, RZ, RZ, R11 ;  /* 0x000000ffff0d7224 */ /* 0x000fe200078e000b */
[----:B-----5:R-:W-:Y:S02]  /*10360*/  FSETP.NEU.FTZ.AND P0, PT, R14, RZ, PT ;  /* 0x000000ff0e00720b */ /* 0x020fe40003f1d000 */
[----:B--2---:R-:W-:-:S11]  /*10370*/  FSETP.NEU.FTZ.AND P1, PT, R16, RZ, PT ;  /* 0x000000ff1000720b */ /* 0x004fd60003f3d000 */
[----:B------:R-:W-:Y:S05]  /*10380*/  @!P0 BRA `(.L_x_4126) ;  /* 0x0000000000408947 */ /* 0x000fea0003800000 */
[----:B------:R-:W1:Y:S04]  /*10390*/  LDG.E R15, desc[UR36][R36.64] ;  /* 0x00000024240f7981 */ /* 0x000e68000c1e1900 */
[----:B------:R-:W2:Y:S04]  /*103a0*/  LDG.E R3, desc[UR36][R36.64+0x4] ;  /* 0x0000042424037981 */ /* 0x000ea8000c1e1900 */
[----:B0--3--:R0:W3:Y:S01]  /*103b0*/  LDG.E R10, desc[UR36][R36.64+0x8] ;  /* 0x00000824240a7981 */ /* 0x0090e2000c1e1900 */
[----:B------:R-:W-:Y:S02]  /*103c0*/  FSETP.NEU.FTZ.AND P0, PT, R11, RZ, PT ;  /* 0x000000ff0b00720b */ /* 0x000fe40003f1d000 */
[----:B------:R-:W-:-:S11]  /*103d0*/  MOV R13, R14 ;  /* 0x0000000e000d7202 */ /* 0x000fd60000000f00 */
[----:B------:R-:W-:-:S04]  /*103e0*/  @P0 FADD.FTZ R13, R11, R14 ;  /* 0x0000000e0b0d0221 */ /* 0x000fc80000010000 */
[----:B------:R-:W5:Y:S02]  /*103f0*/  @P0 MUFU.RCP R12, R13 ;  /* 0x0000000d000c0308 */ /* 0x000f640000001000 */
[----:B-----5:R-:W-:Y:S01]  /*10400*/  @P0 FMUL.FTZ R11, R11, R12 ;  /* 0x0000000c0b0b0220 */ /* 0x020fe20000410000 */
[----:B-1--4-:R-:W-:Y:S01]  /*10410*/  @P0 FADD.FTZ R0, R8, -R15 ;  /* 0x8000000f08000221 */ /* 0x012fe20000010000 */
[----:B------:R-:W-:-:S03]  /*10420*/  MOV R8, R15 ;  /* 0x0000000f00087202 */ /* 0x000fc60000000f00 */
[C---:B------:R-:W-:Y:S01]  /*10430*/  @P0 FMUL.FTZ R2, R0.reuse, R0 ;  /* 0x0000000000020220 */ /* 0x040fe20000410000 */
[----:B------:R-:W-:-:S03]  /*10440*/  @P0 FFMA.FTZ R8, R0, R11, R15 ;  /* 0x0000000b00080223 */ /* 0x000fc6000001000f */
[----:B------:R-:W-:Y:S01]  /*10450*/  @P0 FMUL.FTZ R12, R14, R2 ;  /* 0x000000020e0c0220 */ /* 0x000fe20000410000 */
[----:B--2---:R-:W-:Y:S01]  /*10460*/  @P0 FADD.FTZ R2, R9, R3 ;  /* 0x0000000309020221 */ /* 0x004fe20000010000 */
[----:B---3--:R-:W-:-:S03]  /*10470*/  @P0 IMAD.MOV.U32 R10, RZ, RZ, -0x1 ;  /* 0xffffffffff0a0424 */ /* 0x008fc600078e00ff */
[----:B0-----:R-:W-:-:S07]  /*10480*/  @P0 FFMA.FTZ R3, R11, R12, R2 ;  /* 0x0000000c0b030223 */ /* 0x001fce0000010002 */
.L_x_4126:
[----:B------:R-:W-:Y:S05]  /*10490*/  BSYNC.RECONVERGENT B0 ;  /* 0x0000000000007941 */ /* 0x000fea0003800200 */
.L_x_4125:
[----:B------:R-:W-:Y:S01]  /*104a0*/  BSSY.RECONVERGENT B0, `(.L_x_4124) ;  /* 0x0000014000007945 */ /* 0x000fe20003800200 */
[----:B------:R-:W-:Y:S02]  /*104b0*/  MOV R15, R5 ;  /* 0x00000005000f7202 */ /* 0x000fe40000000f00 */
[----:B------:R-:W-:Y:S01]  /*104c0*/  MOV R17, R7 ;  /* 0x0000000700117202 */ /* 0x000fe20000000f00 */
[----:B------:R-:W-:Y:S06]  /*104d0*/  @!P1 BRA `(.L_x_4127) ;  /* 0x0000000000409947 */ /* 0x000fec0003800000 */
[----:B---3--:R-:W1:Y:S04]  /*104e0*/  LDG.E R11, desc[UR36][R36.64+0x10] ;  /* 0x00001024240b7981 */ /* 0x008e68000c1e1900 */
[----:B------:R-:W2:Y:S04]  /*104f0*/  LDG.E R15, desc[UR36][R36.64+0x14] ;  /* 0x00001424240f7981 */ /* 0x000ea8000c1e1900 */
[----:B0-----:R0:W3:Y:S01]  /*10500*/  LDG.E R6, desc[UR36][R36.64+0x18] ;  /* 0x0000182424067981 */ /* 0x0010e2000c1e1900 */
[----:B------:R-:W-:Y:S01]  /*10510*/  FSETP.NEU.FTZ.AND P0, PT, R7, RZ, PT ;  /* 0x000000ff0700720b */ /* 0x000fe20003f1d000 */
[----:B------:R-:W-:-:S12]  /*10520*/  IMAD.MOV.U32 R17, RZ, RZ, R16 ;  /* 0x000000ffff117224 */ /* 0x000fd800078e0010 */
        /* <DEDUP_REMOVED lines=9> */
[----:B---3--:R-:W-:-:S03]  /*105c0*/  @P0 MOV R6, 0xffffffff ;  /* 0xffffffff00060802 */ /* 0x008fc60000000f00 */
[----:B0-----:R-:W-:-:S07]  /*105d0*/  @P0 FFMA.FTZ R15, R7, R9, R2 ;  /* 0x00000009070f0223 */ /* 0x001fce0000010002 */
.L_x_4127:
[----:B------:R-:W-:Y:S05]  /*105e0*/  BSYNC.RECONVERGENT B0 ;  /* 0x0000000000007941 */ /* 0x000fea0003800200 */
.L_x_4124:
        /* <DEDUP_REMOVED lines=14> */
[----:B------:R-:W-:Y:S01]  /*106d0*/  ISETP.GE.AND P0, PT, R2, 0x2, PT ;  /* 0x000000020200780c */ /* 0x000fe20003f06270 */
[----:B------:R-:W1:Y:S01]  /*106e0*/  MUFU.RCP R0, R0 ;  /* 0x0000000000007308 */ /* 0x000e620000001000 */
[----:B--2---:R-:W-:-:S07]  /*106f0*/  ISETP.NE.AND P2, PT, RZ, UR4, PT ;  /* 0x00000004ff007c0c */ /* 0x004fce000bf45270 */
[----:B------:R-:W2:Y:S01]  /*10700*/  MUFU.RCP R2, R17 ;  /* 0x0000001100027308 */ /* 0x000ea20000001000 */
[----:B0-----:R-:W0:Y:S08]  /*10710*/  @P1 LDC.64 R6, c[0x0][0x770] ;  /* 0x0001dc00ff061b82 */ /* 0x001e300000000a00 */
[----:B------:R-:W3:Y:S01]  /*10720*/  @P0 LDC.64 R10, c[0x0][0x778] ;  /* 0x0001de00ff0a0b82 */ /* 0x000ee20000000a00 */
[----:B-1----:R-:W-:Y:S01]  /*10730*/  FMUL.FTZ R5, R0, R3 ;  /* 0x0000000300057220 */ /* 0x002fe20000410000 */
[----:B------:R-:W-:-:S05]  /*10740*/  @P0 LOP3.LUT R3, R27, 0xfffffffe, RZ, 0xc0, !PT ;  /* 0xfffffffe1b030812 */ /* 0x000fca00078ec0ff */
[----:B------:R-:W1:Y:S01]  /*10750*/  @P2 MUFU.SQRT R5, R5 ;  /* 0x0000000500052308 */ /* 0x000e620000002000 */
[----:B------:R-:W4:Y:S01]  /*10760*/  @P1 LDC.64 R12, c[0x0][0x770] ;  /* 0x0001dc00ff0c1b82 */ /* 0x000f220000000a00 */
[----:B--2---:R-:W-:-:S06]  /*10770*/  FMUL.FTZ R15, R2, R15 ;  /* 0x0000000f020f7220 */ /* 0x004fcc0000410000 */
[----:B------:R-:W2:Y:S01]  /*10780*/  @P2 MUFU.SQRT R15, R15 ;  /* 0x0000000f000f2308 */ /* 0x000ea20000002000 */
[----:B0-----:R-:W-:Y:S02]  /*10790*/  @P1 IADD3 R2, P2, PT, R27, R6, RZ ;  /* 0x000000061b021210 */ /* 0x001fe40007f5e0ff */
[----:B---3--:R-:W-:-:S03]  /*107a0*/  @P0 IADD3 R6, P3, PT, R3, R10, RZ ;  /* 0x0000000a03060210 */ /* 0x008fc60007f7e0ff */
[----:B------:R-:W-:Y:S01]  /*107b0*/  @P1 IMAD.X R3, RZ, RZ, R7, P2 ;  /* 0x000000ffff031224 */ /* 0x000fe200010e0607 */
[----:B-1----:R-:W-:Y:S02]  /*107c0*/  F2FP.BF16.F32.PACK_AB R0, RZ, R5 ;  /* 0x00000005ff00723e */ /* 0x002fe400000010ff */
[----:B------:R-:W-:-:S03]  /*107d0*/  @P0 IADD3.X R7, PT, PT, RZ, R11, RZ, P3, !PT ;  /* 0x0000000bff070210 */ /* 0x000fc60001ffe4ff */
[----:B------:R0:W-:Y:S01]  /*107e0*/  @P1 STG.E.U16 desc[UR36][R2.64], R0 ;  /* 0x0000000002001986 */ /* 0x0001e2000c101524 */
[----:B----4-:R-:W-:Y:S02]  /*107f0*/  @P1 IADD3 R10, P2, PT, R25, R12, RZ ;  /* 0x0000000c190a1210 */ /* 0x010fe40007f5e0ff */
[----:B--2---:R-:W-:Y:S01]  /*10800*/  F2FP.BF16.F32.PACK_AB R5, RZ, R15 ;  /* 0x0000000fff05723e */ /* 0x004fe200000010ff */
[----:B------:R0:W-:Y:S01]  /*10810*/  @P0 STG.E.U16 desc[UR36][R6.64], R4 ;  /* 0x0000000406000986 */ /* 0x0001e2000c101524 */
[----:B------:R-:W-:-:S05]  /*10820*/  @P1 IADD3.X R11, PT, PT, RZ, R13, RZ, P2, !PT ;  /* 0x0000000dff0b1210 */ /* 0x000fca00017fe4ff */
        /* <DEDUP_REMOVED lines=9> */
.L_x_4128:
[----:B------:R-:W-:Y:S04]  /*108c0*/  STG.E desc[UR36][R36.64], R8 ;  /* 0x0000000824007986 */ /* 0x000fe8000c101924 */
[----:B------:R-:W-:Y:S04]  /*108d0*/  STG.E desc[UR36][R36.64+0x4], R3 ;  /* 0x0000040324007986 */ /* 0x000fe8000c101924 */
[----:B0-----:R-:W-:Y:S04]  /*108e0*/  STG.E desc[UR36][R36.64+0x8], R10 ;  /* 0x0000080a24007986 */ /* 0x001fe8000c101924 */
[----:B------:R-:W-:Y:S04]  /*108f0*/  STG.E desc[UR36][R36.64+0xc], R13 ;  /* 0x00000c0d24007986 */ /* 0x000fe8000c101924 */
[----:B------:R-:W-:Y:S04]  /*10900*/  STG.E desc[UR36][R36.64+0x10], R4 ;  /* 0x0000100424007986 */ /* 0x000fe8000c101924 */
[----:B------:R-:W-:Y:S04]  /*10910*/  STG.E desc[UR36][R36.64+0x14], R15 ;  /* 0x0000140f24007986 */ /* 0x000fe8000c101924 */
[----:B------:R-:W-:Y:S04]  /*10920*/  STG.E desc[UR36][R36.64+0x18], R6 ;  /* 0x0000180624007986 */ /* 0x000fe8000c101924 */
[----:B------:R-:W-:Y:S01]  /*10930*/  STG.E desc[UR36][R36.64+0x1c], R17 ;  /* 0x00001c1124007986 */ /* 0x000fe2000c101924 */
[----:B------:R-:W-:Y:S05]  /*10940*/  EXIT ;  /* 0x000000000000794d */ /* 0x000fea0003800000 */
.L_x_4075:
        /* <DEDUP_REMOVED lines=12> */
[----:B------:R-:W1:Y:S02]  /*10a10*/  LDCU.U8 UR4, c[0x0][0x7a0] ;  /* 0x0000f400ff0477ac */ /* 0x000e640008000000 */
[----:B-1----:R-:W-:-:S09]  /*10a20*/  UISETP.NE.AND UP0, UPT, UR4, URZ, UPT ;  /* 0x000000ff0400728c */ /* 0x002fd2000bf05270 */
[----:B------:R-:W-:Y:S05]  /*10a30*/  BRA.U !UP0, `(.L_x_4130) ;  /* 0x0000000108647547 */ /* 0x000fea000b800000 */
[----:B------:R-:W-:Y:S01]  /*10a40*/  MOV R0, 0x0 ;  /* 0x0000000000007802 */ /* 0x000fe20000000f00 */
[----:B------:R-:W3:Y:S01]  /*10a50*/  LDCU.64 UR4, c[0x4][0x580] ;  /* 0x0100b000ff0477ac */ /* 0x000ee20008000a00 */
[----:B------:R-:W-:Y:S01]  /*10a60*/  HFMA2 R8, -RZ, RZ, 0, 4.3690204620361328125e-05 ;  /* 0x000002ddff087431 */ /* 0x000fe200000001ff */
[----:B------:R-:W-:Y:S01]  /*10a70*/  MOV R12, 0x1 ;  /* 0x00000001000c7802 */ /* 0x000fe20000000f00 */
[----:B------:R1:W2:Y:S01]  /*10a80*/  LDC.64 R2, c[0x4][R0] ;  /* 0x0100000000027b82 */ /* 0x0002a20000000a00 */
[----:B------:R-:W4:Y:S01]  /*10a90*/  LDCU.64 UR6, c[0x4][0x578] ;  /* 0x0100af00ff0677ac */ /* 0x000f220008000a00 */
[----:B------:R-:W-:Y:S01]  /*10aa0*/  IMAD.MOV.U32 R13, RZ, RZ, RZ ;  /* 0x000000ffff0d7224 */ /* 0x000fe200078e00ff */
[----:B------:R-:W5:Y:S01]  /*10ab0*/  LDCU.64 UR8, c[0x4][0x198] ;  /* 0x01003300ff0877ac */ /* 0x000f620008000a00 */
[----:B---3--:R-:W-:Y:S02]  /*10ac0*/  MOV R4, UR4 ;  /* 0x0000000400047c02 */ /* 0x008fe40008000f00 */
[----:B------:R-:W-:Y:S01]  /*10ad0*/  MOV R5, UR5 ;  /* 0x0000000500057c02 */ /* 0x000fe20008000f00 */
[----:B----4-:R-:W-:Y:S01]  /*10ae0*/  IMAD.U32 R6, RZ, RZ, UR6 ;  /* 0x00000006ff067e24 */ /* 0x010fe2000f8e00ff */
[----:B------:R-:W-:-:S02]  /*10af0*/  MOV R7, UR7 ;  /* 0x0000000700077c02 */ /* 0x000fc40008000f00 */
[----:B-----5:R-:W-:Y:S01]  /*10b00*/  MOV R10, UR8 ;  /* 0x00000008000a7c02 */ /* 0x020fe20008000f00 */
[----:B-1----:R-:W-:-:S07]  /*10b10*/  IMAD.U32 R11, RZ, RZ, UR9 ;  /* 0x00000009ff0b7e24 */ /* 0x002fce000f8e00ff */
[----:B------:R-:W-:-:S07]  /*10b20*/  LEPC R20, `(.L_x_4131) ;  /* 0x000000001014794e */ /* 0x000fce0000000000 */
[----:B0-2---:R-:W-:Y:S05]  /*10b30*/  CALL.ABS.NOINC R2 ;  /* 0x0000000002007343 */ /* 0x005fea0003c00000 */
.L_x_4131:
[----:B------:R-:W-:Y:S01]  /*10b40*/  UMOV UR4, URZ ;  /* 0x000000ff00047c82 */ /* 0x000fe20008000000 */
[----:B------:R-:W-:Y:S01]  /*10b50*/  UMOV UR5, URZ ;  /* 0x000000ff00057c82 */ /* 0x000fe20008000000 */
[----:B------:R-:W-:Y:S01]  /*10b60*/  UMOV UR6, URZ ;  /* 0x000000ff00067c82 */ /* 0x000fe20008000000 */
[----:B------:R-:W-:Y:S01]  /*10b70*/  MOV R23, UR4 ;  /* 0x0000000400177c02 */ /* 0x000fe20008000f00 */
[----:B------:R-:W-:Y:S01]  /*10b80*/  IMAD.U32 R20, RZ, RZ, UR6 ;  /* 0x00000006ff147e24 */ /* 0x000fe2000f8e00ff */
[----:B------:R-:W-:Y:S01]  /*10b90*/  MOV R21, UR5 ;  /* 0x0000000500157c02 */ /* 0x000fe20008000f00 */
[----:B------:R-:W-:Y:S01]  /*10ba0*/  IMAD.U32 R4, RZ, RZ, UR6 ;  /* 0x00000006ff047e24 */ /* 0x000fe2000f8e00ff */
[----:B------:R-:W-:Y:S02]  /*10bb0*/  MOV R7, UR4 ;  /* 0x0000000400077c02 */ /* 0x000fe40008000f00 */
[----:B------:R-:W-:-:S07]  /*10bc0*/  MOV R5, UR5 ;  /* 0x0000000500057c02 */ /* 0x000fce0008000f00 */
.L_x_4130:
[----:B------:R-:W1:Y:S02]  /*10bd0*/  LDCU.U8 UR4, c[0x0][0x7a1] ;  /* 0x0000f420ff0477ac */ /* 0x000e640008000000 */
[----:B-1----:R-:W-:-:S09]  /*10be0*/  UISETP.NE.AND UP0, UPT, UR4, URZ, UPT ;  /* 0x000000ff0400728c */ /* 0x002fd2000bf05270 */
[----:B------:R-:W-:Y:S05]  /*10bf0*/  BRA.U !UP0, `(.L_x_4132) ;  /* 0x0000000108a87547 */ /* 0x000fea000b800000 */
[----:B------:R-:W1:Y:S01]  /*10c00*/  LDCU UR5, c[0x0][0x380] ;  /* 0x00007000ff0577ac */ /* 0x000e620008000800 */
[----:B------:R-:W2:Y:S01]  /*10c10*/  LDC R2, c[0x0][0x7a4] ;  /* 0x0001e900ff027b82 */ /* 0x000ea20000000800 */
[----:B---3--:R-:W-:Y:S01]  /*10c20*/  F2FP.BF16.F32.PACK_AB R20, R20, R4 ;  /* 0x000000041414723e */ /* 0x008fe200000010ff */
[----:B------:R-:W3:Y:S01]  /*10c30*/  LDCU.U8 UR4, c[0x0][0x384] ;  /* 0x00007080ff0477ac */ /* 0x000ee20008000000 */
[C---:B-1----:R-:W-:Y:S01]  /*10c40*/  FADD.FTZ R0, R7.reuse, -UR5 ;  /* 0x8000000507007e21 */ /* 0x042fe20008010000 */
[----:B------:R-:W-:Y:S02]  /*10c50*/  FSETP.GT.FTZ.AND P0, PT, R7, UR5, PT ;  /* 0x0000000507007c0b */ /* 0x000fe4000bf14000 */
[C---:B------:R-:W-:Y:S01]  /*10c60*/  FSETP.GT.FTZ.AND P2, PT, R23.reuse, UR5, PT ;  /* 0x0000000517007c0b */ /* 0x040fe2000bf54000 */
[----:B------:R-:W-:Y:S01]  /*10c70*/  FADD.FTZ R23, R23, -UR5 ;  /* 0x8000000517177e21 */ /* 0x000fe20008010000 */
[----:B------:R-:W-:Y:S02]  /*10c80*/  FSEL R0, R0, RZ, P0 ;  /* 0x000000ff00007208 */ /* 0x000fe40000000000 */
[----:B--2---:R-:W-:-:S02]  /*10c90*/  ISETP.GE.AND P1, PT, R2, 0x1, PT ;  /* 0x000000010200780c */ /* 0x004fc40003f26270 */
[----:B------:R-:W-:Y:S02]  /*10ca0*/  FSEL R23, R23, RZ, P2 ;  /* 0x000000ff17177208 */ /* 0x000fe40001000000 */
[----:B------:R-:W1:Y:S01]  /*10cb0*/  MUFU.RCP R0, R0 ;  /* 0x0000000000007308 */ /* 0x000e620000001000 */
[----:B------:R-:W-:Y:S02]  /*10cc0*/  ISETP.GE.AND P0, PT, R2, 0x2, PT ;  /* 0x000000020200780c */ /* 0x000fe40003f06270 */
[----:B---3--:R-:W-:-:S05]  /*10cd0*/  ISETP.NE.AND P2, PT, RZ, UR4, PT ;  /* 0x00000004ff007c0c */ /* 0x008fca000bf45270 */
[----:B------:R-:W2:Y:S01]  /*10ce0*/  MUFU.RCP R2, R23 ;  /* 0x0000001700027308 */ /* 0x000ea20000001000 */
[----:B------:R-:W3:Y:S08]  /*10cf0*/  @P1 LDC.64 R6, c[0x0][0x770] ;  /* 0x0001dc00ff061b82 */ /* 0x000ef00000000a00 */
[----:B------:R-:W4:Y:S01]  /*10d00*/  @P0 LDC.64 R10, c[0x0][0x778] ;  /* 0x0001de00ff0a0b82 */ /* 0x000f220000000a00 */
[----:B-1----:R-:W-:Y:S01]  /*10d10*/  FMUL.FTZ R8, R0, R5 ;  /* 0x0000000500087220 */ /* 0x002fe20000410000 */
[----:B------:R-:W-:-:S05]  /*10d20*/  @P0 LOP3.LUT R5, R25, 0xfffffffe, RZ, 0xc0, !PT ;  /* 0xfffffffe19050812 */ /* 0x000fca00078ec0ff */
[----:B------:R-:W1:Y:S01]  /*10d30*/  @P2 MUFU.SQRT R8, R8 ;  /* 0x0000000800082308 */ /* 0x000e620000002000 */
[----:B------:R-:W5:Y:S01]  /*10d40*/  @P1 LDC.64 R12, c[0x0][0x770] ;  /* 0x0001dc00ff0c1b82 */ /* 0x000f620000000a00 */
[----:B--2---:R-:W-:-:S06]  /*10d50*/  FMUL.FTZ R21, R2, R21 ;  /* 0x0000001502157220 */ /* 0x004fcc0000410000 */
[----:B------:R-:W2:Y:S01]  /*10d60*/  @P2 MUFU.SQRT R21, R21 ;  /* 0x0000001500152308 */ /* 0x000ea20000002000 */
[----:B---3--:R-:W-:-:S04]  /*10d70*/  @P1 IADD3 R2, P2, PT, R25, R6, RZ ;  /* 0x0000000619021210 */ /* 0x008fc80007f5e0ff */
[----:B------:R-:W-:Y:S02]  /*10d80*/  @P1 IADD3.X R3, PT, PT, RZ, R7, RZ, P2, !PT ;  /* 0x00000007ff031210 */ /* 0x000fe400017fe4ff */
[----:B----4-:R-:W-:Y:S02]  /*10d90*/  @P0 IADD3 R4, P3, PT, R5, R10, RZ ;  /* 0x0000000a05040210 */ /* 0x010fe40007f7e0ff */
[----:B-1----:R-:W-:Y:S02]  /*10da0*/  F2FP.BF16.F32.PACK_AB R0, RZ, R8 ;  /* 0x00000008ff00723e */ /* 0x002fe400000010ff */
[----:B------:R-:W-:-:S03]  /*10db0*/  @P0 IADD3.X R5, PT, PT, RZ, R11, RZ, P3, !PT ;  /* 0x0000000bff050210 */ /* 0x000fc60001ffe4ff */
[----:B------:R1:W-:Y:S01]  /*10dc0*/  @P1 STG.E.U16 desc[UR36][R2.64], R0 ;  /* 0x0000000002001986 */ /* 0x0003e2000c101524 */
[----:B-----5:R-:W-:Y:S02]  /*10dd0*/  @P1 IADD3 R6, P2, PT, R27, R12, RZ ;  /* 0x0000000c1b061210 */ /* 0x020fe40007f5e0ff */
[----:B--2---:R-:W-:Y:S01]  /*10de0*/  F2FP.BF16.F32.PACK_AB R8, RZ, R21 ;  /* 0x00000015ff08723e */ /* 0x004fe200000010ff */
[----:B------:R1:W-:Y:S02]  /*10df0*/  @P0 STG.E.U16 desc[UR36][R4.64], R20 ;  /* 0x0000001404000986 */ /* 0x0003e4000c101524 */
[----:B------:R-:W-:-:S05]  /*10e00*/  @P1 IMAD.X R7, RZ, RZ, R13, P2 ;  /* 0x000000ffff071224 */ /* 0x000fca00010e060d */
[----:B------:R1:W-:Y:S01]  /*10e10*/  @P1 STG.E.U16 desc[UR36][R6.64], R8 ;  /* 0x0000000806001986 */ /* 0x0003e2000c101524 */
[----:B------:R-:W-:Y:S05]  /*10e20*/  @!P0 EXIT ;  /* 0x000000000000894d */ /* 0x000fea0003800000 */
[----:B------:R-:W2:Y:S01]  /*10e30*/  LDCU.64 UR4, c[0x0][0x778] ;  /* 0x0000ef00ff0477ac */ /* 0x000ea20008000a00 */
[----:B-1----:R-:W-:Y:S02]  /*10e40*/  LOP3.LUT R2, R27, 0xfffffffe, RZ, 0xc0, !PT ;  /* 0xfffffffe1b027812 */ /* 0x002fe400078ec0ff */
[----:B------:R-:W-:Y:S02]  /*10e50*/  PRMT R0, R20, 0x7632, R0 ;  /* 0x0000763214007816 */ /* 0x000fe40000000000 */
[----:B--2---:R-:W-:-:S04]  /*10e60*/  IADD3 R2, P0, PT, R2, UR4, RZ ;  /* 0x0000000402027c10 */ /* 0x004fc8000ff1e0ff */
[----:B------:R-:W-:-:S05]  /*10e70*/  IADD3.X R3, PT, PT, RZ, UR5, RZ, P0, !PT ;  /* 0x00000005ff037c10 */ /* 0x000fca00087fe4ff */
[----:B------:R-:W-:Y:S01]  /*10e80*/  STG.E.U16 desc[UR36][R2.64], R0 ;  /* 0x0000000002007986 */ /* 0x000fe2000c101524 */
[----:B------:R-:W-:Y:S05]  /*10e90*/  EXIT ;  /* 0x000000000000794d */ /* 0x000fea0003800000 */
.L_x_4132:
[----:B------:R-:W-:Y:S01]  /*10ea0*/  MOV R2, 0x0 ;  /* 0x0000000000027802 */ /* 0x000fe20000000f00 */
[----:B------:R-:W3:Y:S01]  /*10eb0*/  LDCU.64 UR4, c[0x4][0x580] ;  /* 0x0100b000ff0477ac */ /* 0x000ee20008000a00 */
[----:B------:R-:W-:Y:S02]  /*10ec0*/  HFMA2 R8, -RZ, RZ, 0, 4.4405460357666015625e-05 ;  /* 0x000002e9ff087431 */ /* 0x000fe400000001ff */
[----:B------:R-:W-:Y:S01]  /*10ed0*/  IMAD.MOV.U32 R12, RZ, RZ, 0x1 ;  /* 0x00000001ff0c7424 */ /* 0x000fe200078e00ff */
[----:B------:R1:W2:Y:S01]  /*10ee0*/  LDC.64 R14, c[0x4][R2] ;  /* 0x01000000020e7b82 */ /* 0x0002a20000000a00 */
[----:B------:R-:W4:Y:S01]  /*10ef0*/  LDCU.64 UR6, c[0x4][0x578] ;  /* 0x0100af00ff0677ac */ /* 0x000f220008000a00 */
[----:B------:R-:W-:Y:S01]  /*10f00*/  MOV R13, RZ ;  /* 0x000000ff000d7202 */ /* 0x000fe20000000f00 */
[----:B------:R-:W5:Y:S01]  /*10f10*/  LDCU.64 UR8, c[0x4][0x188] ;  /* 0x01003100ff0877ac */ /* 0x000f620008000a00 */
[----:B---3--:R-:W-:Y:S01]  /*10f20*/  MOV R4, UR4 ;  /* 0x0000000400047c02 */ /* 0x008fe20008000f00 */
[----:B------:R-:W-:Y:S01]  /*10f30*/  IMAD.U32 R5, RZ, RZ, UR5 ;  /* 0x00000005ff057e24 */ /* 0x000fe2000f8e00ff */
[----:B----4-:R-:W-:-:S02]  /*10f40*/  MOV R6, UR6 ;  /* 0x0000000600067c02 */ /* 0x010fc40008000f00 */
[----:B------:R-:W-:Y:S01]  /*10f50*/  MOV R7, UR7 ;  /* 0x0000000700077c02 */ /* 0x000fe20008000f00 */
[----:B-----5:R-:W-:Y:S01]  /*10f60*/  IMAD.U32 R10, RZ, RZ, UR8 ;  /* 0x00000008ff0a7e24 */ /* 0x020fe2000f8e00ff */
[----:B-1----:R-:W-:-:S07]  /*10f70*/  MOV R11, UR9 ;  /* 0x00000009000b7c02 */ /* 0x002fce0008000f00 */
[----:B------:R-:W-:-:S07]  /*10f80*/  LEPC R20, `(.L_x_4133) ;  /* 0x000000001014794e */ /* 0x000fce0000000000 */
[----:B0-2---:R-:W-:Y:S05]  /*10f90*/  CALL.ABS.NOINC R14 ;  /* 0x000000000e007343 */ /* 0x005fea0003c00000 */
.L_x_4133:
[----:B------:R-:W0:Y:S01]  /*10fa0*/  LDC.64 R2, c[0x4][R2] ;  /* 0x0100000002027b82 */ /* 0x000e220000000a00 */
[----:B------:R-:W1:Y:S01]  /*10fb0*/  LDCU.64 UR4, c[0x4][0x580] ;  /* 0x0100b000ff0477ac */ /* 0x000e620008000a00 */
[----:B------:R-:W-:Y:S02]  /*10fc0*/  HFMA2 R8, -RZ, RZ, 0, 4.4405460357666015625e-05 ;  /* 0x000002e9ff087431 */ /* 0x000fe400000001ff */
[----:B------:R-:W-:Y:S01]  /*10fd0*/  IMAD.MOV.U32 R12, RZ, RZ, 0x1 ;  /* 0x00000001ff0c7424 */ /* 0x000fe200078e00ff */
[----:B------:R-:W-:Y:S01]  /*10fe0*/  MOV R13, RZ ;  /* 0x000000ff000d7202 */ /* 0x000fe20000000f00 */
[----:B------:R-:W2:Y:S01]  /*10ff0*/  LDCU.64 UR6, c[0x4][0x578] ;  /* 0x0100af00ff0677ac */ /* 0x000ea20008000a00 */
[----:B------:R-:W3:Y:S01]  /*11000*/  LDCU.64 UR8, c[0x4][0x188] ;  /* 0x01003100ff0877ac */ /* 0x000ee20008000a00 */
[----:B-1----:R-:W-:Y:S01]  /*11010*/  MOV R4, UR4 ;  /* 0x0000000400047c02 */ /* 0x002fe20008000f00 */
[----:B------:R-:W-:Y:S01]  /*11020*/  IMAD.U32 R5, RZ, RZ, UR5 ;  /* 0x00000005ff057e24 */ /* 0x000fe2000f8e00ff */
[----:B--2---:R-:W-:-:S02]  /*11030*/  MOV R6, UR6 ;  /* 0x0000000600067c02 */ /* 0x004fc40008000f00 */
[----:B------:R-:W-:Y:S01]  /*11040*/  MOV R7, UR7 ;  /* 0x0000000700077c02 */ /* 0x000fe20008000f00 */
[----:B---3--:R-:W-:Y:S01]  /*11050*/  IMAD.U32 R10, RZ, RZ, UR8 ;  /* 0x00000008ff0a7e24 */ /* 0x008fe2000f8e00ff */
[----:B------:R-:W-:-:S07]  /*11060*/  MOV R11, UR9 ;  /* 0x00000009000b7c02 */ /* 0x000fce0008000f00 */
[----:B------:R-:W-:-:S07]  /*11070*/  LEPC R20, `(.L_x_4134) ;  /* 0x000000001014794e */ /* 0x000fce0000000000 */
[----:B0-----:R-:W-:Y:S05]  /*11080*/  CALL.ABS.NOINC R2 ;  /* 0x0000000002007343 */ /* 0x001fea0003c00000 */
.L_x_4134:
[----:B------:R-:W-:Y:S05]  /*11090*/  EXIT ;  /* 0x000000000000794d */ /* 0x000fea0003800000 */
.L_x_4129:
[----:B------:R-:W1:Y:S01]  /*110a0*/  LDCU.U8 UR4, c[0x0][0x7a0] ;  /* 0x0000f400ff0477ac */ /* 0x000e620008000000 */
[----:B------:R-:W-:Y:S01]  /*110b0*/  MOV R3, R23 ;  /* 0x0000001700037202 */ /* 0x000fe20000000f00 */
[----:B------:R-:W-:Y:S01]  /*110c0*/  IMAD.MOV.U32 R9, RZ, RZ, R21 ;  /* 0x000000ffff097224 */ /* 0x000fe200078e0015 */
[----:B------:R-:W-:Y:S02]  /*110d0*/  MOV R11, R7 ;  /* 0x00000007000b7202 */ /* 0x000fe40000000f00 */
[----:B------:R-:W-:Y:S01]  /*110e0*/  MOV R13, R5 ;  /* 0x00000005000d7202 */ /* 0x000fe20000000f00 */
[----:B-1----:R-:W-:-:S09]  /*110f0*/  UISETP.NE.AND UP0, UPT, UR4, URZ, UPT ;  /* 0x000000ff0400728c */ /* 0x002fd2000bf05270 */
[----:B------:R-:W-:Y:S05]  /*11100*/  BRA.U !UP0, `(.L_x_4135) ;  /* 0x0000000108b87547 */ /* 0x000fea000b800000 */
[----:B------:R-:W2:Y:S04]  /*11110*/  LDG.E R10, desc[UR36][R36.64+0xc] ;  /* 0x00000c24240a7981 */ /* 0x000ea8000c1e1900 */
[----:B------:R-:W4:Y:S01]  /*11120*/  LDG.E R12, desc[UR36][R36.64+0x1c] ;  /* 0x00001c24240c7981 */ /* 0x000f22000c1e1900 */
[----:B------:R-:W-:Y:S01]  /*11130*/  BSSY.RECONVERGENT B0, `(.L_x_4136) ;  /* 0x0000017000007945 */ /* 0x000fe20003800200 */
[----:B------:R-:W-:Y:S01]  /*11140*/  IMAD.MOV.U32 R13, RZ, RZ, R5 ;  /* 0x000000ffff0d7224 */ /* 0x000fe200078e0005 */
[----:B------:R-:W-:Y:S02]  /*11150*/  MOV R3, R23 ;  /* 0x0000001700037202 */ /* 0x000fe40000000f00 */
[----:B------:R-:W-:Y:S02]  /*11160*/  MOV R11, R7 ;  /* 0x00000007000b7202 */ /* 0x000fe40000000f00 */
[----:B--2---:R-:W-:-:S02]  /*11170*/  FSETP.NEU.FTZ.AND P0, PT, R10, RZ, PT ;  /* 0x000000ff0a00720b */ /* 0x004fc40003f1d000 */
[----:B----4-:R-:W-:-:S11]  /*11180*/  FSETP.NEU.FTZ.AND P1, PT, R12, RZ, PT ;  /* 0x000000ff0c00720b */ /* 0x010fd60003f3d000 */
[----:B------:R-:W-:Y:S05]  /*11190*/  @!P0 BRA `(.L_x_4137) ;  /* 0x0000000000408947 */ /* 0x000fea0003800000 */
[----:B------:R-:W2:Y:S04]  /*111a0*/  LDG.E R9, desc[UR36][R36.64] ;  /* 0x0000002424097981 */ /* 0x000ea8000c1e1900 */
[----:B------:R-:W4:Y:S04]  /*111b0*/  LDG.E R13, desc[UR36][R36.64+0x4] ;  /* 0x00000424240d7981 */ /* 0x000f28000c1e1900 */
[----:B---3--:R1:W3:Y:S01]  /*111c0*/  LDG.E R6, desc[UR36][R36.64+0x8] ;  /* 0x0000082424067981 */ /* 0x0082e2000c1e1900 */
[----:B------:R-:W-:Y:S01]  /*111d0*/  FSETP.NEU.FTZ.AND P0, PT, R7, RZ, PT ;  /* 0x000000ff0700720b */ /* 0x000fe20003f1d000 */
[----:B------:R-:W-:-:S12]  /*111e0*/  IMAD.MOV.U32 R11, RZ, RZ, R10 ;  /* 0x000000ffff0b7224 */ /* 0x000fd800078e000a */
[----:B------:R-:W-:-:S04]  /*111f0*/  @P0 FADD.FTZ R11, R7, R10 ;  /* 0x0000000a070b0221 */ /* 0x000fc80000010000 */
[----:B------:R-:W5:Y:S02]  /*11200*/  @P0 MUFU.RCP R8, R11 ;  /* 0x0000000b00080308 */ /* 0x000f640000001000 */
[----:B-----5:R-:W-:Y:S01]  /*11210*/  @P0 FMUL.FTZ R7, R7, R8 ;  /* 0x0000000807070220 */ /* 0x020fe20000410000 */
[----:B--2---:R-:W-:Y:S01]  /*11220*/  @P0 FADD.FTZ R0, R4, -R9 ;  /* 0x8000000904000221 */ /* 0x004fe20000010000 */
[----:B------:R-:W-:-:S03]  /*11230*/  MOV R4, R9 ;  /* 0x0000000900047202 */ /* 0x000fc60000000f00 */
[C---:B------:R-:W-:Y:S01]  /*11240*/  @P0 FMUL.FTZ R2, R0.reuse, R0 ;  /* 0x0000000000020220 */ /* 0x040fe20000410000 */
[----:B------:R-:W-:-:S03]  /*11250*/  @P0 FFMA.FTZ R4, R0, R7, R9 ;  /* 0x0000000700040223 */ /* 0x000fc60000010009 */
[----:B------:R-:W-:Y:S01]  /*11260*/  @P0 FMUL.FTZ R8, R10, R2 ;  /* 0x000000020a080220 */ /* 0x000fe20000410000 */
[----:B----4-:R-:W-:Y:S01]  /*11270*/  @P0 FADD.FTZ R2, R5, R13 ;  /* 0x0000000d05020221 */ /* 0x010fe20000010000 */
[----:B---3--:R-:W-:-:S03]  /*11280*/  @P0 MOV R6, 0xffffffff ;  /* 0xffffffff00060802 */ /* 0x008fc60000000f00 */
[----:B-1----:R-:W-:-:S07]  /*11290*/  @P0 FFMA.FTZ R13, R7, R8, R2 ;  /* 0x00000008070d0223 */ /* 0x002fce0000010002 */
.L_x_4137:
[----:B------:R-:W-:Y:S05]  /*112a0*/  BSYNC.RECONVERGENT B0 ;  /* 0x0000000000007941 */ /* 0x000fea0003800200 */
.L_x_4136:
[----:B------:R-:W-:Y:S01]  /*112b0*/  BSSY.RECONVERGENT B0, `(.L_x_4135) ;  /* 0x0000013000007945 */ /* 0x000fe20003800200 */
[----:B------:R-:W-:-:S03]  /*112c0*/  IMAD.MOV.U32 R9, RZ, RZ, R21 ;  /* 0x000000ffff097224 */ /* 0x000fc600078e0015 */
[----:B------:R-:W-:Y:S05]  /*112d0*/  @!P1 BRA `(.L_x_4138) ;  /* 0x0000000000409947 */ /* 0x000fea0003800000 */
[----:B------:R-:W2:Y:S04]  /*112e0*/  LDG.E R15, desc[UR36][R36.64+0x10] ;  /* 0x00001024240f7981 */ /* 0x000ea8000c1e1900 */
[----:B------:R-:W4:Y:S04]  /*112f0*/  LDG.E R9, desc[UR36][R36.64+0x14] ;  /* 0x0000142424097981 */ /* 0x000f28000c1e1900 */
[----:B---3--:R1:W3:Y:S01]  /*11300*/  LDG.E R22, desc[UR36][R36.64+0x18] ;  /* 0x0000182424167981 */ /* 0x0082e2000c1e1900 */
[----:B------:R-:W-:Y:S02]  /*11310*/  FSETP.NEU.FTZ.AND P0, PT, R23, RZ, PT ;  /* 0x000000ff1700720b */ /* 0x000fe40003f1d000 */
[----:B------:R-:W-:-:S11]  /*11320*/  MOV R3, R12 ;  /* 0x0000000c00037202 */ /* 0x000fd60000000f00 */
        /* <DEDUP_REMOVED lines=9> */
[----:B---3--:R-:W-:-:S03]  /*113c0*/  @P0 IMAD.MOV.U32 R22, RZ, RZ, -0x1 ;  /* 0xffffffffff160424 */ /* 0x008fc600078e00ff */
[----:B-1----:R-:W-:-:S07]  /*113d0*/  @P0 FFMA.FTZ R9, R5, R7, R2 ;  /* 0x0000000705090223 */ /* 0x002fce0000010002 */
.L_x_4138:
[----:B------:R-:W-:Y:S05]  /*113e0*/  BSYNC.RECONVERGENT B0 ;  /* 0x0000000000007941 */ /* 0x000fea0003800200 */
.L_x_4135:
        /* <DEDUP_REMOVED lines=18> */
[----:B------:R-:W3:Y:S05]  /*11510*/  @P1 LDC.64 R2, c[0x0][0x770] ;  /* 0x0001dc00ff021b82 */ /* 0x000eea0000000a00 */
[----:B------:R-:W-:-:S03]  /*11520*/  @P0 LOP3.LUT R7, R25, 0xfffffffe, RZ, 0xc0, !PT ;  /* 0xfffffffe19070812 */ /* 0x000fc600078ec0ff */
[----:B------:R-:W4:Y:S01]  /*11530*/  @P0 LDC.64 R14, c[0x0][0x778] ;  /* 0x0001de00ff0e0b82 */ /* 0x000f220000000a00 */
[----:B-1----:R-:W-:-:S06]  /*11540*/  FMUL.FTZ R13, R0, R13 ;  /* 0x0000000d000d7220 */ /* 0x002fcc0000410000 */
        /* <DEDUP_REMOVED lines=23> */
.L_x_4139:
[----:B------:R-:W-:Y:S04]  /*116c0*/  STG.E desc[UR36][R36.64], R4 ;  /* 0x0000000424007986 */ /* 0x000fe8000c101924 */
[----:B------:R-:W-:Y:S04]  /*116d0*/  STG.E desc[UR36][R36.64+0x4], R13 ;  /* 0x0000040d24007986 */ /* 0x000fe8000c101924 */
[----:B---3--:R-:W-:Y:S04]  /*116e0*/  STG.E desc[UR36][R36.64+0x8], R6 ;  /* 0x0000080624007986 */ /* 0x008fe8000c101924 */
[----:B------:R-:W-:Y:S04]  /*116f0*/  STG.E desc[UR36][R36.64+0xc], R11 ;  /* 0x00000c0b24007986 */ /* 0x000fe8000c101924 */
[----:B------:R-:W-:Y:S04]  /*11700*/  STG.E desc[UR36][R36.64+0x10], R20 ;  /* 0x0000101424007986 */ /* 0x000fe8000c101924 */
[----:B------:R-:W-:Y:S04]  /*11710*/  STG.E desc[UR36][R36.64+0x14], R9 ;  /* 0x0000140924007986 */ /* 0x000fe8000c101924 */
[----:B------:R-:W-:Y:S04]  /*11720*/  STG.E desc[UR36][R36.64+0x18], R22 ;  /* 0x0000181624007986 */ /* 0x000fe8000c101924 */
[----:B------:R-:W-:Y:S01]  /*11730*/  STG.E desc[UR36][R36.64+0x1c], R3 ;  /* 0x00001c0324007986 */ /* 0x000fe2000c101924 */
[----:B------:R-:W-:Y:S05]  /*11740*/  EXIT ;  /* 0x000000000000794d */ /* 0x000fea0003800000 */
        .weak           $__internal_7_$__cuda_sm20_div_u64
        .type           $__internal_7_$__cuda_sm20_div_u64,@function
        .size           $__internal_7_$__cuda_sm20_div_u64,(.L_x_7239 - $__internal_7_$__cuda_sm20_div_u64)
$__internal_7_$__cuda_sm20_div_u64:
[----:B------:R-:W-:Y:S01]  /*11750*/  MOV R28, R3 ;  /* 0x00000003001c7202 */ /* 0x000fe20000000f00 */
[----:B------:R-:W-:-:S04]  /*11760*/  IMAD.MOV.U32 R29, RZ, RZ, RZ ;  /* 0x000000ffff1d7224 */ /* 0x000fc800078e00ff */
        /* <DEDUP_REMOVED lines=13> */
[----:B------:R-:W-:-:S05]  /*11840*/  IMAD.HI.U32 R14, P1, R13, R31, R14 ;  /* 0x0000001f0d0e7227 */ /* 0x000fca000782000e */
[----:B------:R-:W-:Y:S02]  /*11850*/  IADD3 R15, P2, PT, R29, R14, RZ ;  /* 0x0000000e1d0f7210 */ /* 0x000fe40007f5e0ff */
[----:B------:R-:W-:-:S03]  /*11860*/  IADD3.X R14, PT, PT, R35, R13, RZ, P0, !PT ;  /* 0x0000000d230e7210 */ /* 0x000fc600007fe4ff */
[----:B------:R-:W-:Y:S01]  /*11870*/  IMAD.WIDE.U32 R12, R15, R3, RZ ;  /* 0x000000030f0c7225 */ /* 0x000fe200078e00ff */
[----:B------:R-:W-:Y:S02]  /*11880*/  IADD3.X R29, PT, PT, RZ, RZ, R14, P2, P1 ;  /* 0x000000ffff1d7210 */ /* 0x000fe400017e240e */
[----:B------:R-:W-:-:S03]  /*11890*/  IADD3 R31, P0, PT, RZ, -R12, RZ ;  /* 0x8000000cff1f7210 */ /* 0x000fc60007f1e0ff */
        /* <DEDUP_REMOVED lines=17> */
[----:B------:R-:W-:-:S05]  /*119b0*/  IADD3.X R12, PT, PT, R29, RZ, RZ, P0, !PT ;  /* 0x000000ff1d0c7210 */ /* 0x000fca00007fe4ff */
[----:B------:R-:W-:Y:S02]  /*119c0*/  IMAD.X R15, RZ, RZ, R12, P1 ;  /* 0x000000ffff0f7224 */ /* 0x000fe400008e060c */
[----:B------:R-:W-:-:S04]  /*119d0*/  IMAD.WIDE.U32 R12, R14, R3, RZ ;  /* 0x000000030e0c7225 */ /* 0x000fc800078e00ff */
[----:B------:R-:W-:Y:S01]  /*119e0*/  IMAD R13, R15, R3, R13 ;  /* 0x000000030f0d7224 */ /* 0x000fe200078e020d */
[----:B------:R-:W-:-:S04]  /*119f0*/  IADD3 R18, P0, PT, -R12, R8, RZ ;  /* 0x000000080c127210 */ /* 0x000fc80007f1e1ff */
[----:B------:R-:W-:Y:S02]  /*11a00*/  IADD3.X R24, PT, PT, ~R13, R9, RZ, P0, !PT ;  /* 0x000000090d187210 */ /* 0x000fe400007fe5ff */
[----:B------:R-:W-:Y:S02]  /*11a10*/  ISETP.GE.U32.AND P0, PT, R18, R3, PT ;  /* 0x000000031200720c */ /* 0x000fe40003f06070 */
[----:B------:R-:W-:Y:S02]  /*11a20*/  IADD3 R12, P1, PT, -R3, R18, RZ ;  /* 0x00000012030c7210 */ /* 0x000fe40007f3e1ff */
[----:B------:R-:W-:Y:S02]  /*11a30*/  IADD3 R9, P2, PT, R14, 0x1, RZ ;  /* 0x000000010e097810 */ /* 0x000fe40007f5e0ff */
[C---:B------:R-:W-:Y:S02]  /*11a40*/  ISETP.GE.U32.AND.EX P0, PT, R24.reuse, RZ, PT, P0 ;  /* 0x000000ff1800720c */ /* 0x040fe40003f06100 */
[----:B------:R-:W-:-:S02]  /*11a50*/  IADD3.X R13, PT, PT, R24, -0x1, RZ, P1, !PT ;  /* 0xffffffff180d7810 */ /* 0x000fc40000ffe4ff */
[-C--:B------:R-:W-:Y:S02]  /*11a60*/  IADD3.X R8, PT, PT, RZ, R15.reuse, RZ, P2, !PT ;  /* 0x0000000fff087210 */ /* 0x080fe400017fe4ff */
[----:B------:R-:W-:Y:S02]  /*11a70*/  SEL R12, R12, R18, P0 ;  /* 0x000000120c0c7207 */ /* 0x000fe40000000000 */
[----:B------:R-:W-:Y:S02]  /*11a80*/  SEL R9, R9, R14, P0 ;  /* 0x0000000e09097207 */ /* 0x000fe40000000000 */
[----:B------:R-:W-:Y:S02]  /*11a90*/  SEL R13, R13, R24, P0 ;  /* 0x000000180d0d7207 */ /* 0x000fe40000000000 */
[----:B------:R-:W-:Y:S02]  /*11aa0*/  SEL R15, R8, R15, P0 ;  /* 0x0000000f080f7207 */ /* 0x000fe40000000000 */
[----:B------:R-:W-:-:S02]  /*11ab0*/  ISETP.GE.U32.AND P0, PT, R12, R3, PT ;  /* 0x000000030c00720c */ /* 0x000fc40003f06070 */
[----:B------:R-:W-:Y:S02]  /*11ac0*/  IADD3 R8, P2, PT, R9, 0x1, RZ ;  /* 0x0000000109087810 */ /* 0x000fe40007f5e0ff */
[----:B------:R-:W-:Y:S02]  /*11ad0*/  ISETP.GE.U32.AND.EX P0, PT, R13, RZ, PT, P0 ;  /* 0x000000ff0d00720c */ /* 0x000fe40003f06100 */
[----:B------:R-:W-:Y:S01]  /*11ae0*/  ISETP.NE.U32.AND P1, PT, R3, RZ, PT ;  /* 0x000000ff0300720c */ /* 0x000fe20003f25070 */
[----:B------:R-:W-:Y:S01]  /*11af0*/  IMAD.X R12, RZ, RZ, R15, P2 ;  /* 0x000000ffff0c7224 */ /* 0x000fe200010e060f */
[----:B------:R-:W-:Y:S01]  /*11b00*/  SEL R3, R8, R9, P0 ;  /* 0x0000000908037207 */ /* 0x000fe20000000000 */
[----:B------:R-:W-:Y:S01]  /*11b10*/  HFMA2 R9, -RZ, RZ, 0, 0 ;  /* 0x00000000ff097431 */ /* 0x000fe200000001ff */
[----:B------:R-:W-:Y:S02]  /*11b20*/  MOV R8, R10 ;  /* 0x0000000a00087202 */ /* 0x000fe40000000f00 */
[----:B------:R-:W-:-:S02]  /*11b30*/  ISETP.NE.AND.EX P1, PT, RZ, RZ, PT, P1 ;  /* 0x000000ffff00720c */ /* 0x000fc40003f25310 */
[----:B------:R-:W-:Y:S02]  /*11b40*/  SEL R12, R12, R15, P0 ;  /* 0x0000000f0c0c7207 */ /* 0x000fe40000000000 */
[----:B------:R-:W-:Y:S02]  /*11b50*/  SEL R3, R3, 0xffffffff, P1 ;  /* 0xffffffff03037807 */ /* 0x000fe40000800000 */
[----:B------:R-:W-:Y:S01]  /*11b60*/  SEL R12, R12, 0xffffffff, P1 ;  /* 0xffffffff0c0c7807 */ /* 0x000fe20000800000 */
[----:B------:R-:W-:Y:S06]  /*11b70*/  RET.REL.NODEC R8 `(_ZN2at6native13reduce_kernelILi256ELi2ENS0_8ReduceOpIN3c108BFloat16ENS0_10WelfordOpsIS4_fiN4cuda3std3__44pairIS4_S4_EEEEjS4_Li2ELi2EEEEEvT1_) ;  /* 0xfffffee408207950 */ /* 0x000fec0003c3ffff */
.L_x_4140:
        /* <DEDUP_REMOVED lines=16> */
.L_x_7239:


//--------------------- .text._ZN2at6native13reduce_kernelILi128ELi4ENS0_8ReduceOpIN3c108BFloat16ENS0_10WelfordOpsIS4_fiN4cuda3std3__44pairIS4_S4_EEEEjS4_Li2ELi2EEEEEvT1_ --------------------------
	.section	.text._ZN2at6native13reduce_kernelILi128ELi4ENS0_8ReduceOpIN3c108BFloat16ENS0_10WelfordOpsIS4_fiN4cuda3std3__44pairIS4_S4_EEEEjS4_Li2ELi2EEEEEvT1_,"ax",@progbits
	.align	128
        .global         _ZN2at6native13reduce_kernelILi128ELi4ENS0_8ReduceOpIN3c108BFloat16ENS0_10WelfordOpsIS4_fiN4cuda3std3__44pairIS4_S4_EEEEjS4_Li2ELi2EEEEEvT1_
        .type           _ZN2at6native13reduce_kernelILi128ELi4ENS0_8ReduceOpIN3c108BFloat16ENS0_10WelfordOpsIS4_fiN4cuda3std3__44pairIS4_S4_EEEEjS4_Li2ELi2EEEEEvT1_,@function
        .size           _ZN2at6native13reduce_kernelILi128ELi4ENS0_8ReduceOpIN3c108BFloat16ENS0_10WelfordOpsIS4_fiN4cuda3std3__44pairIS4_S4_EEEEjS4_Li2ELi2EEEEEvT1_,(.L_x_7240 - _ZN2at6native13reduce_kernelILi128ELi4ENS0_8ReduceOpIN3c108BFloat16ENS0_10WelfordOpsIS4_fiN4cuda3std3__44pairIS4_S4_EEEEjS4_Li2ELi2EEEEEvT1_)
        .other          _ZN2at6native13reduce_kernelILi128ELi4ENS0_8ReduceOpIN3c108BFloat16ENS0_10WelfordOpsIS4_fiN4cuda3std3__44pairIS4_S4_EEEEjS4_Li2ELi2EEEEEvT1_,@"STO_CUDA_ENTRY STV_DEFAULT"
_ZN2at6native13reduce_kernelILi128ELi4ENS0_8ReduceOpIN3c108BFloat16ENS0_10WelfordOpsIS4_fiN4cuda3std3__44pairIS4_S4_EEEEjS4_Li2ELi2EEEEEvT1_:
.text._ZN2at6native13reduce_kernelILi128ELi4ENS0_8ReduceOpIN3c108BFloat16ENS0_10WelfordOpsIS4_fiN4cuda3std3__44pairIS4_S4_EEEEjS4_Li2ELi2EEEEEvT1_:
        /* <DEDUP_REMOVED lines=296> */
.L_x_4141:
[----:B------:R-:W1:Y:S01]  /*1280*/  LDCU UR5, c[0x0][0x39c] ;  /* 0x00007380ff0577ac */ /* 0x000e620008000800 */
[----:B------:R-:W-:Y:S01]  /*1290*/  BSSY.RECONVERGENT B6, `(.L_x_4142) ;  /* 0x0000846000067945 */ /* 0x000fe20003800200 */
[----:B------:R-:W-:Y:S02]  /*12a0*/  CS2R R22, SRZ ;  /* 0x0000000000167805 */ /* 0x000fe4000001ff00 */
[----:B------:R-:W-:Y:S01]  /*12b0*/  CS2R R20, SRZ ;  /* 0x0000000000147805 */ /* 0x000fe2000001ff00 */
[----:B------:R-:W2:Y:S01]  /*12c0*/  LDCU UR4, c[0x0][0x3a0] ;  /* 0x00007400ff0477ac */ /* 0x000ea20008000800 */
[----:B------:R-:W-:Y:S02]  /*12d0*/  CS2R R14, SRZ ;  /* 0x00000000000e7805 */ /* 0x000fe4000001ff00 */
[----:B------:R-:W-:Y:S02]  /*12e0*/  CS2R R12, SRZ ;  /* 0x00000000000c7805 */ /* 0x000fe4000001ff00 */
[----:B------:R-:W-:Y:S01]  /*12f0*/  CS2R R10, SRZ ;  /* 0x00000000000a7805 */ /* 0x000fe2000001ff00 */
[----:B------:R-:W3:Y:S01]  /*1300*/  LDCU.64 UR36, c[0x0][0x358] ;  /* 0x00006b00ff2477ac */ /* 0x000ee20008000a00 */
[----:B------:R-:W-:-:S02]  /*1310*/  CS2R R8, SRZ ;  /* 0x0000000000087805 */ /* 0x000fc4000001ff00 */
[----:B------:R-:W-:Y:S02]  /*1320*/  CS2R R6, SRZ ;  /* 0x0000000000067805 */ /* 0x000fe4000001ff00 */
[----:B------:R-:W-:Y:S02]  /*1330*/  CS2R R4, SRZ ;  /* 0x0000000000047805 */ /* 0x000fe4000001ff00 */
        /* <DEDUP_REMOVED lines=28> */
.L_x_4145:
[----:B------:R-:W0:Y:S01]  /*1500*/  LDC R28, c[0x0][0x388] ;  /* 0x0000e200ff1c7b82 */ /* 0x000e220000000800 */
[----:B------:R-:W-:Y:S01]  /*1510*/  LOP3.LUT P0, RZ, R24, 0x2, RZ, 0xc0, !PT ;  /* 0x0000000218ff7812 */ /* 0x000fe2000780c0ff */
[----:B------:R-:W-:Y:S06]  /*1520*/  BSSY.RECONVERGENT B0, `(.L_x_4146) ;  /* 0x0000027000007945 */ /* 0x000fec0003800200 */
[----:B------:R-:W1:Y:S08]  /*1530*/  LDC R27, c[0x0][0x38c] ;  /* 0x0000e300ff1b7b82 */ /* 0x000e700000000800 */
[----:B------:R-:W2:Y:S08]  /*1540*/  LDC R29, c[0x0][0x390] ;  /* 0x0000e400ff1d7b82 */ /* 0x000eb00000000800 */
[----:B------:R-:W3:Y:S01]  /*1550*/  LDC R31, c[0x0][0x394] ;  /* 0x0000e500ff1f7b82 */ /* 0x000ee20000000800 */
[----:B0-----:R-:W-:Y:S01]  /*1560*/  MOV R3, R28 ;  /* 0x0000001c00037202 */ /* 0x001fe20000000f00 */
[----:B-1----:R-:W-:Y:S01]  /*1570*/  IMAD.MOV.U32 R0, RZ, RZ, R27 ;  /* 0x000000ffff007224 */ /* 0x002fe200078e001b */
[----:B--2---:R-:W-:-:S02]  /*1580*/  MOV R6, R29 ;  /* 0x0000001d00067202 */ /* 0x004fc40000000f00 */
[----:B---3--:R-:W-:Y:S01]  /*1590*/  MOV R30, R31 ;  /* 0x0000001f001e7202 */ /* 0x008fe20000000f00 */
[----:B------:R-:W-:Y:S06]  /*15a0*/  @!P0 BRA `(.L_x_4147) ;  /* 0x0000000000788947 */ /* 0x000fec0003800000 */
[----:B------:R-:W-:Y:S01]  /*15b0*/  ISETP.NE.AND P0, PT, R17, 0x1, PT ;  /* 0x000000011100780c */ /* 0x000fe20003f05270 */
[----:B------:R-:W-:Y:S01]  /*15c0*/  BSSY.RECONVERGENT B1, `(.L_x_4148) ;  /* 0x0000017000017945 */ /* 0x000fe20003800200 */
[----:B------:R-:W-:-:S11]  /*15d0*/  IMAD.MOV.U32 R3, RZ, RZ, R28 ;  /* 0x000000ffff037224 */ /* 0x000fd600078e001c */
[----:B------:R-:W-:Y:S05]  /*15e0*/  @P0 BRA `(.L_x_4149) ;  /* 0x0000000000500947 */ /* 0x000fea0003800000 */
[----:B------:R-:W0:Y:S01]  /*15f0*/  LDCU UR4, c[0x0][0x3b4] ;  /* 0x00007680ff0477ac */ /* 0x000e220008000800 */
[----:B------:R-:W-:Y:S02]  /*1600*/  ISETP.NE.AND P1, PT, R2, RZ, PT ;  /* 0x000000ff0200720c */ /* 0x000fe40003f25270 */
        /* <DEDUP_REMOVED lines=9> */
[----:B0-----:R-:W-:-:S04]  /*16a0*/  @!P0 IADD3 R29, PT, PT, R4, 0x1, RZ ;  /* 0x00000001041d8810 */ /* 0x001fc80007ffe0ff */
[----:B------:R-:W-:-:S04]  /*16b0*/  @!P0 I2FP.F32.S32 R31, R29 ;  /* 0x0000001d001f8245 */ /* 0x000fc80000201400 */
[----:B------:R-:W0:Y:S01]  /*16c0*/  @!P0 MUFU.RCP R7, R31 ;  /* 0x0000001f00078308 */ /* 0x000e220000001000 */
[----:B--2---:R-:W-:Y:S01]  /*16d0*/  @!P0 IMAD.U32 R4, R3, 0x10000, RZ ;  /* 0x0001000003048824 */ /* 0x004fe200078e00ff */
[----:B------:R-:W-:-:S03]  /*16e0*/  MOV R3, R28 ;  /* 0x0000001c00037202 */ /* 0x000fc60000000f00 */
[----:B-1----:R-:W-:-:S04]  /*16f0*/  @!P0 FADD.FTZ R5, R4, -R8 ;  /* 0x8000000804058221 */ /* 0x002fc80000010000 */
[----:B0-----:R-:W-:-:S04]  /*1700*/  @!P0 FFMA.FTZ R3, R5, R7, R8 ;  /* 0x0000000705038223 */ /* 0x001fc80000010008 */
[----:B------:R-:W-:-:S04]  /*1710*/  @!P0 FADD.FTZ R4, R4, -R3 ;  /* 0x8000000304048221 */ /* 0x000fc80000010000 */
[----:B------:R-:W-:-:S07]  /*1720*/  @!P0 FFMA.FTZ R27, R5, R4, R9 ;  /* 0x00000004051b8223 */ /* 0x000fce0000010009 */
.L_x_4149:
[----:B------:R-:W-:Y:S05]  /*1730*/  BSYNC.RECONVERGENT B1 ;  /* 0x0000000000017941 */ /* 0x000fea0003800200 */
.L_x_4148:
[----:B------:R-:W0:Y:S01]  /*1740*/  LDCU UR4, c[0x0][0x39c] ;  /* 0x00007380ff0477ac */ /* 0x000e220008000800 */
[----:B------:R-:W-:-:S04]  /*1750*/  IADD3 R24, P0, PT, R24, 0x2, RZ ;  /* 0x0000000218187810 */ /* 0x000fc80007f1e0ff */
[----:B------:R-:W-:Y:S01]  /*1760*/  IADD3.X R25, PT, PT, RZ, R25, RZ, P0, !PT ;  /* 0x00000019ff197210 */ /* 0x000fe200007fe4ff */
[----:B0-----:R-:W-:-:S06]  /*1770*/  UIADD3 UR4, UPT, UPT, UR4, -0x1, URZ ;  /* 0xffffffff04047890 */ /* 0x001fcc000fffe0ff */
[----:B------:R-:W-:-:S07]  /*1780*/  IMAD.U32 R26, RZ, RZ, UR4 ;  /* 0x00000004ff1a7e24 */ /* 0x000fce000f8e00ff */
.L_x_4147:
[----:B------:R-:W-:Y:S05]  /*1790*/  BSYNC.RECONVERGENT B0 ;  /* 0x0000000000007941 */ /* 0x000fea0003800200 */
.L_x_4146:
        /* <DEDUP_REMOVED lines=11> */
.L_x_4152:
        /* <DEDUP_REMOVED lines=8> */
[----:B0-----:R-:W-:-:S07]  /*18d0*/  VIADD R7, R7, UR4 ;  /* 0x0000000407077c36 */ /* 0x001fce0008000000 */
[----:B------:R-:W0:Y:S01]  /*18e0*/  MUFU.RCP R14, R30 ;  /* 0x0000001e000e7308 */ /* 0x000e220000001000 */
[----:B------:R-:W-:-:S04]  /*18f0*/  LEA R13, R7, 0x1, 0x1 ;  /* 0x00000001070d7811 */ /* 0x000fc800078e08ff */
[----:B------:R-:W-:Y:S02]  /*1900*/  ISETP.GE.U32.AND P0, PT, R13, R26, PT ;  /* 0x0000001a0d00720c */ /* 0x000fe40003f06070 */
[C---:B--2---:R-:W-:Y:S02]  /*1910*/  PRMT R4, R8.reuse, 0x7632, R4 ;  /* 0x0000763208047816 */ /* 0x044fe40000000004 */
[----:B------:R-:W-:Y:S02]  /*1920*/  SHF.L.U32 R10, R8, 0x10, RZ ;  /* 0x00000010080a7819 */ /* 0x000fe400000006ff */
[----:B------:R-:W-:-:S03]  /*1930*/  SHF.L.U32 R11, R4, 0x10, RZ ;  /* 0x00000010040b7819 */ /* 0x000fc600000006ff */
[--C-:B------:R-:W-:Y:S02]  /*1940*/  FADD.FTZ R4, R10, -R3.reuse ;  /* 0x800000030a047221 */ /* 0x100fe40000010000 */
[--C-:B------:R-:W-:Y:S02]  /*1950*/  FADD.FTZ R9, R11, -R28.reuse ;  /* 0x8000001c0b097221 */ /* 0x100fe40000010000 */
[----:B-1----:R-:W-:Y:S02]  /*1960*/  FFMA.FTZ R3, R4, R12, R3 ;  /* 0x0000000c04037223 */ /* 0x002fe40000010003 */
[----:B0-----:R-:W-:Y:S02]  /*1970*/  FFMA.FTZ R28, R9, R14, R28 ;  /* 0x0000000e091c7223 */ /* 0x001fe4000001001c */
[----:B------:R-:W-:Y:S02]  /*1980*/  FADD.FTZ R10, R10, -R3 ;  /* 0x800000030a0a7221 */ /* 0x000fe40000010000 */
[----:B------:R-:W-:-:S02]  /*1990*/  FADD.FTZ R11, R11, -R28 ;  /* 0x8000001c0b0b7221 */ /* 0x000fc40000010000 */
[----:B------:R-:W-:Y:S02]  /*19a0*/  FFMA.FTZ R27, R4, R10, R27 ;  /* 0x0000000a041b7223 */ /* 0x000fe4000001001b */
[----:B------:R-:W-:Y:S01]  /*19b0*/  FFMA.FTZ R0, R9, R11, R0 ;  /* 0x0000000b09007223 */ /* 0x000fe20000010000 */
[----:B------:R-:W-:Y:S06]  /*19c0*/  @!P0 BRA `(.L_x_4152) ;  /* 0xfffffffc00a08947 */ /* 0x000fec000383ffff */
[----:B------:R-:W-:Y:S05]  /*19d0*/  BSYNC.RECONVERGENT B1 ;  /* 0x0000000000017941 */ /* 0x000fea0003800200 */
.L_x_4151:
[----:B------:R-:W-:Y:S05]  /*19e0*/  BSYNC.RECONVERGENT B0 ;  /* 0x0000000000007941 */ /* 0x000fea0003800200 */
.L_x_4150:
[----:B------:R-:W-:Y:S01]  /*19f0*/  ISETP.NE.AND P0, PT, R5, RZ, PT ;  /* 0x000000ff0500720c */ /* 0x000fe20003f05270 */
[----:B------:R-:W-:Y:S01]  /*1a00*/  BSSY.RECONVERGENT B0, `(.L_x_4153) ;  /* 0x0000015000007945 */ /* 0x000fe20003800200 */
[----:B------:R-:W-:Y:S02]  /*1a10*/  ISETP.NE.AND P1, PT, R15, RZ, PT ;  /* 0x000000ff0f00720c */ /* 0x000fe40003f25270 */
[----:B------:R-:W-:Y:S02]  /*1a20*/  CS2R R20, SRZ ;  /* 0x0000000000147805 */ /* 0x000fe4000001ff00 */
[----:B------:R-:W-:Y:S02]  /*1a30*/  ISETP.NE.AND P0, PT, R2, RZ, P0 ;  /* 0x000000ff0200720c */ /* 0x000fe40000705270 */
[----:B------:R-:W-:-:S04]  /*1a40*/  ISETP.NE.AND P1, PT, R58, RZ, P1 ;  /* 0x000000ff3a00720c */ /* 0x000fc80000f25270 */
[----:B------:R-:W-:-:S13]  /*1a50*/  PLOP3.LUT P0, PT, P0, P1, PT, 0xf8, 0x8f ;  /* 0x00000000008f781c */ /* 0x000fda0000703f70 */
[----:B------:R-:W-:Y:S05]  /*1a60*/  @P0 BRA `(.L_x_4154) ;  /* 0x0000000000380947 */ /* 0x000fea0003800000 */
[----:B------:R-:W-:-:S04]  /*1a70*/  LOP3.LUT R4, R26, 0xfffffffe, RZ, 0xc0, !PT ;  /* 0xfffffffe1a047812 */ /* 0x000fc800078ec0ff */
[----:B------:R-:W-:-:S04]  /*1a80*/  IADD3 R5, PT, PT, R4, R17, RZ ;  /* 0x0000001104057210 */ /* 0x000fc80007ffe0ff */
        /* <DEDUP_REMOVED lines=12> */
.L_x_4154:
[----:B------:R-:W-:Y:S05]  /*1b50*/  BSYNC.RECONVERGENT B0 ;  /* 0x0000000000007941 */ /* 0x000fea0003800200 */
.L_x_4153:
[----:B------:R-:W-:Y:S02]  /*1b60*/  FSETP.NEU.FTZ.AND P0, PT, R31, RZ, PT ;  /* 0x000000ff1f00720b */ /* 0x000fe40003f1d000 */
[----:B------:R-:W-:Y:S02]  /*1b70*/  CS2R R14, SRZ ;  /* 0x00000000000e7805 */ /* 0x000fe4000001ff00 */
[----:B------:R-:W-:Y:S02]  /*1b80*/  CS2R R12, SRZ ;  /* 0x00000000000c7805 */ /* 0x000fe4000001ff00 */
[----:B------:R-:W-:Y:S02]  /*1b90*/  CS2R R10, SRZ ;  /* 0x00000000000a7805 */ /* 0x000fe4000001ff00 */
[----:B------:R-:W-:Y:S02]  /*1ba0*/  CS2R R8, SRZ ;  /* 0x0000000000087805 */ /* 0x000fe4000001ff00 */
[----:B------:R-:W-:Y:S01]  /*1bb0*/  MOV R7, R30 ;  /* 0x0000001e00077202 */ /* 0x000fe20000000f00 */
[----:B------:R-:W-:Y:S01]  /*1bc0*/  IMAD.MOV.U32 R4, RZ, RZ, R28 ;  /* 0x000000ffff047224 */ /* 0x000fe200078e001c */
[----:B------:R-:W-:Y:S01]  /*1bd0*/  MOV R5, R0 ;  /* 0x0000000000057202 */ /* 0x000fe20000000f00 */
[----:B------:R-:W-:Y:S06]  /*1be0*/  @!P0 BRA `(.L_x_4143) ;  /* 0x0000007800c08947 */ /* 0x000fec0003800000 */
[----:B------:R-:W-:Y:S02]  /*1bf0*/  FSETP.NEU.FTZ.AND P0, PT, R30, RZ, PT ;  /* 0x000000ff1e00720b */ /* 0x000fe40003f1d000 */
[----:B------:R-:W-:Y:S02]  /*1c00*/  CS2R R20, SRZ ;  /* 0x0000000000147805 */ /* 0x000fe4000001ff00 */
[----:B------:R-:W-:Y:S02]  /*1c10*/  MOV R6, R29 ;  /* 0x0000001d00067202 */ /* 0x000fe40000000f00 */
[----:B------:R-:W-:Y:S02]  /*1c20*/  CS2R R14, SRZ ;  /* 0x00000000000e7805 */ /* 0x000fe4000001ff00 */
[----:B------:R-:W-:Y:S02]  /*1c30*/  CS2R R12, SRZ ;  /* 0x00000000000c7805 */ /* 0x000fe4000001ff00 */
[----:B------:R-:W-:-:S02]  /*1c40*/  CS2R R10, SRZ ;  /* 0x00000000000a7805 */ /* 0x000fc4000001ff00 */
[----:B------:R-:W-:Y:S02]  /*1c50*/  CS2R R8, SRZ ;  /* 0x0000000000087805 */ /* 0x000fe4000001ff00 */
[----:B------:R-:W-:Y:S01]  /*1c60*/  MOV R7, R31 ;  /* 0x0000001f00077202 */ /* 0x000fe20000000f00 */
[----:B------:R-:W-:Y:S01]  /*1c70*/  IMAD.MOV.U32 R5, RZ, RZ, R27 ;  /* 0x000000ffff057224 */ /* 0x000fe200078e001b */
[----:B------:R-:W-:Y:S01]  /*1c80*/  MOV R4, R3 ;  /* 0x0000000300047202 */ /* 0x000fe20000000f00 */
[----:B------:R-:W-:Y:S06]  /*1c90*/  @!P0 BRA `(.L_x_4143) ;  /* 0x0000007800948947 */ /* 0x000fec0003800000 */
[----:B------:R-:W-:Y:S01]  /*1ca0*/  FADD.FTZ R7, R31, R30 ;  /* 0x0000001e1f077221 */ /* 0x000fe20000010000 */
[----:B------:R-:W-:Y:S01]  /*1cb0*/  FADD.FTZ R4, -R3, R28 ;  /* 0x0000001c03047221 */ /* 0x000fe20000010100 */
[----:B------:R-:W-:Y:S01]  /*1cc0*/  FADD.FTZ R0, R27, R0 ;  /* 0x000000001b007221 */ /* 0x000fe20000010000 */
[----:B------:R-:W-:Y:S01]  /*1cd0*/  CS2R R20, SRZ ;  /* 0x0000000000147805 */ /* 0x000fe2000001ff00 */
[----:B------:R-:W0:Y:S01]  /*1ce0*/  MUFU.RCP R5, R7 ;  /* 0x0000000700057308 */ /* 0x000e220000001000 */
[----:B------:R-:W-:Y:S01]  /*1cf0*/  FMUL.FTZ R6, R4, R4 ;  /* 0x0000000404067220 */ /* 0x000fe20000410000 */
[----:B------:R-:W-:Y:S02]  /*1d00*/  CS2R R14, SRZ ;  /* 0x00000000000e7805 */ /* 0x000fe4000001ff00 */
[----:B------:R-:W-:Y:S02]  /*1d10*/  CS2R R12, SRZ ;  /* 0x00000000000c7805 */ /* 0x000fe4000001ff00 */
[----:B------:R-:W-:Y:S01]  /*1d20*/  CS2R R10, SRZ ;  /* 0x00000000000a7805 */ /* 0x000fe2000001ff00 */
[----:B------:R-:W-:Y:S01]  /*1d30*/  FMUL.FTZ R8, R6, R31 ;  /* 0x0000001f06087220 */ /* 0x000fe20000410000 */
[----:B------:R-:W-:Y:S01]  /*1d40*/  MOV R6, 0xffffffff ;  /* 0xffffffff00067802 */ /* 0x000fe20000000f00 */
[----:B0-----:R-:W-:-:S04]  /*1d50*/  FMUL.FTZ R5, R5, R30 ;  /* 0x0000001e05057220 */ /* 0x001fc80000410000 */
[----:B------:R-:W-:Y:S01]  /*1d60*/  FFMA.FTZ R4, R4, R5, R3 ;  /* 0x0000000504047223 */ /* 0x000fe20000010003 */
[----:B------:R-:W-:Y:S01]  /*1d70*/  FFMA.FTZ R5, R5, R8, R0 ;  /* 0x0000000805057223 */ /* 0x000fe20000010000 */
[----:B------:R-:W-:Y:S01]  /*1d80*/  CS2R R8, SRZ ;  /* 0x0000000000087805 */ /* 0x000fe2000001ff00 */
[----:B------:R-:W-:Y:S06]  /*1d90*/  BRA `(.L_x_4143) ;  /* 0x0000007800547947 */ /* 0x000fec0003800000 */
.L_x_4144:
        /* <DEDUP_REMOVED lines=15> */
[--C-:B---3--:R-:W-:Y:S01]  /*1e90*/  IMAD.MOV.U32 R0, RZ, RZ, R8.reuse ;  /* 0x000000ffff007224 */ /* 0x108fe200078e0008 */
[-C--:B------:R-:W-:Y:S01]  /*1ea0*/  MOV R20, R8.reuse ;  /* 0x0000000800147202 */ /* 0x080fe20000000f00 */
[--C-:B------:R-:W-:Y:S01]  /*1eb0*/  IMAD.MOV.U32 R11, RZ, RZ, R8.reuse ;  /* 0x000000ffff0b7224 */ /* 0x100fe200078e0008 */
[-C--:B------:R-:W-:Y:S01]  /*1ec0*/  MOV R12, R8.reuse ;  /* 0x00000008000c7202 */ /* 0x080fe20000000f00 */
[----:B------:R-:W-:Y:S01]  /*1ed0*/  IMAD.MOV.U32 R13, RZ, RZ, R8 ;  /* 0x000000ffff0d7224 */ /* 0x000fe200078e0008 */
[-C--:B------:R-:W-:Y:S02]  /*1ee0*/  MOV R27, R8.reuse ;  /* 0x00000008001b7202 */ /* 0x080fe40000000f00 */
[----:B------:R-:W-:Y:S01]  /*1ef0*/  MOV R21, R8 ;  /* 0x0000000800157202 */ /* 0x000fe20000000f00 */
[--C-:B----4-:R-:W-:Y:S01]  /*1f00*/  IMAD.MOV.U32 R14, RZ, RZ, R9.reuse ;  /* 0x000000ffff0e7224 */ /* 0x110fe200078e0009 */
        /* <DEDUP_REMOVED lines=14> */
[----:B------:R-:W-:Y:S01]  /*1ff0*/  MOV R15, R9 ;  /* 0x00000009000f7202 */ /* 0x000fe20000000f00 */
[----:B------:R-:W-:Y:S01]  /*2000*/  IMAD.MOV.U32 R21, RZ, RZ, R8 ;  /* 0x000000ffff157224 */ /* 0x000fe200078e0008 */
[-C--:B------:R-:W-:Y:S02]  /*2010*/  MOV R20, R8.reuse ;  /* 0x0000000800147202 */ /* 0x080fe40000000f00 */
[----:B------:R-:W-:-:S02]  /*2020*/  MOV R11, R8 ;  /* 0x00000008000b7202 */ /* 0x000fc40000000f00 */
[-C--:B------:R-:W-:Y:S02]  /*2030*/  MOV R27, R8.reuse ;  /* 0x00000008001b7202 */ /* 0x080fe40000000f00 */
[----:B------:R-:W-:-:S07]  /*2040*/  MOV R13, R8 ;  /* 0x00000008000d7202 */ /* 0x000fce0000000f00 */
.L_x_4159:
[----:B------:R-:W-:-:S05]  /*2050*/  SHF.R.U32.HI R7, RZ, 0x2, R31 ;  /* 0x00000002ff077819 */ /* 0x000fca000001161f */
[----:B------:R-:W-:Y:S01]  /*2060*/  IMAD.WIDE.U32 R6, R7, 0x8, R24 ;  /* 0x0000000807067825 */ /* 0x000fe200078e0018 */
[----:B------:R-:W-:-:S05]  /*2070*/  IADD3 R31, PT, PT, R31, R30, RZ ;  /* 0x0000001e1f1f7210 */ /* 0x000fca0007ffe0ff */
[----:B------:R-:W2:Y:S01]  /*2080*/  LDG.E.64 R6, desc[UR36][R6.64] ;  /* 0x0000002406067981 */ /* 0x000ea2000c1e1b00 */
[----:B------:R-:W-:-:S05]  /*2090*/  SHF.R.U32.HI R5, RZ, 0x2, R31 ;  /* 0x00000002ff057819 */ /* 0x000fca000001161f */
[----:B------:R-:W-:-:S06]  /*20a0*/  IMAD.WIDE.U32 R4, R5, 0x8, R24 ;  /* 0x0000000805047825 */ /* 0x000fcc00078e0018 */
[----:B------:R-:W3:Y:S01]  /*20b0*/  LDG.E.64 R4, desc[UR36][R4.64] ;  /* 0x0000002404047981 */ /* 0x000ee2000c1e1b00 */
[----:B------:R-:W-:Y:S01]  /*20c0*/  VIADD R22, R22, 0x1 ;  /* 0x0000000116167836 */ /* 0x000fe20000000000 */
[----:B------:R-:W-:-:S04]  /*20d0*/  IADD3 R31, PT, PT, R31, R30, RZ ;  /* 0x0000001e1f1f7210 */ /* 0x000fc80007ffe0ff */
[----:B------:R-:W-:Y:S02]  /*20e0*/  I2FP.F32.S32 R32, R22 ;  /* 0x0000001600207245 */ /* 0x000fe40000201400 */
[----:B------:R-:W-:Y:S02]  /*20f0*/  IADD3 R44, PT, PT, R31, R30, RZ ;  /* 0x0000001e1f2c7210 */ /* 0x000fe40007ffe0ff */
[----:B------:R-:W1:Y:S02]  /*2100*/  MUFU.RCP R45, R32 ;  /* 0x00000020002d7308 */ /* 0x000e640000001000 */
[----:B------:R-:W-:Y:S02]  /*2110*/  ISETP.GE.U32.AND P0, PT, R44, R29, PT ;  /* 0x0000001d2c00720c */ /* 0x000fe40003f06070 */
[C---:B--2---:R-:W-:Y:S01]  /*2120*/  PRMT R33, R6.reuse, 0x7632, R33 ;  /* 0x0000763206217816 */ /* 0x044fe20000000021 */
[----:B------:R-:W-:Y:S01]  /*2130*/  IMAD.U32 R40, R7, 0x10000, RZ ;  /* 0x0001000007287824 */ /* 0x000fe200078e00ff */
[----:B------:R-:W-:-:S02]  /*2140*/  SHF.L.U32 R35, R6, 0x10, RZ ;  /* 0x0000001006237819 */ /* 0x000fc400000006ff */
[----:B------:R-:W-:Y:S01]  /*2150*/  SHF.L.U32 R36, R33, 0x10, RZ ;  /* 0x0000001021247819 */ /* 0x000fe200000006ff */
[----:B------:R-:W-:Y:S01]  /*2160*/  FADD.FTZ R37, R40, -R21 ;  /* 0x8000001528257221 */ /* 0x000fe20000010000 */
[----:B------:R-:W-:Y:S01]  /*2170*/  PRMT R33, R7, 0x7632, R33 ;  /* 0x0000763207217816 */ /* 0x000fe20000000021 */
[--C-:B------:R-:W-:Y:S02]  /*2180*/  FADD.FTZ R34, R35, -R8.reuse ;  /* 0x8000000823227221 */ /* 0x100fe40000010000 */
[----:B------:R-:W-:Y:S01]  /*2190*/  FADD.FTZ R38, R36, -R13 ;  /* 0x8000000d24267221 */ /* 0x000fe20000010000 */
[-C--:B-1----:R-:W-:Y:S01]  /*21a0*/  FFMA.FTZ R21, R37, R45.reuse, R21 ;  /* 0x0000002d25157223 */ /* 0x082fe20000010015 */
[-C--:B------:R-:W-:Y:S01]  /*21b0*/  FFMA.FTZ R8, R34, R45.reuse, R8 ;  /* 0x0000002d22087223 */ /* 0x080fe20000010008 */
[----:B------:R-:W-:Y:S02]  /*21c0*/  IMAD.U32 R42, R33, 0x10000, RZ ;  /* 0x00010000212a7824 */ /* 0x000fe400078e00ff */
[----:B------:R-:W-:Y:S01]  /*21d0*/  FFMA.FTZ R13, R38, R45, R13 ;  /* 0x0000002d260d7223 */ /* 0x000fe2000001000d */
[----:B---3--:R-:W-:Y:S01]  /*21e0*/  PRMT R33, R4, 0x7632, R33 ;  /* 0x0000763204217816 */ /* 0x008fe20000000021 */
[----:B------:R-:W-:Y:S01]  /*21f0*/  FADD.FTZ R35, R35, -R8 ;  /* 0x8000000823237221 */ /* 0x000fe20000010000 */
[----:B------:R-:W-:Y:S01]  /*2200*/  FADD.FTZ R40, R40, -R21 ;  /* 0x8000001528287221 */ /* 0x000fe20000010000 */
[----:B------:R-:W-:Y:S01]  /*2210*/  FADD.FTZ R36, R36, -R13 ;  /* 0x8000000d24247221 */ /* 0x000fe20000010000 */
[C---:B------:R-:W-:Y:S01]  /*2220*/  SHF.L.U32 R41, R5.reuse, 0x10, RZ ;  /* 0x0000001005297819 */ /* 0x040fe200000006ff */
[----:B------:R-:W-:Y:S01]  /*2230*/  FFMA.FTZ R9, R34, R35, R9 ;  /* 0x0000002322097223 */ /* 0x000fe20000010009 */
[----:B------:R-:W-:Y:S01]  /*2240*/  PRMT R34, R5, 0x7632, R34 ;  /* 0x0000763205227816 */ /* 0x000fe20000000022 */
[----:B------:R-:W-:Y:S01]  /*2250*/  FFMA.FTZ R15, R38, R36, R15 ;  /* 0x00000024260f7223 */ /* 0x000fe2000001000f */
[----:B------:R-:W-:Y:S01]  /*2260*/  SHF.L.U32 R36, R4, 0x10, RZ ;  /* 0x0000001004247819 */ /* 0x000fe200000006ff */
[----:B------:R-:W-:Y:S01]  /*2270*/  IMAD.U32 R35, R33, 0x10000, RZ ;  /* 0x0001000021237824 */ /* 0x000fe200078e00ff */
[----:B------:R-:W-:Y:S01]  /*2280*/  SHF.L.U32 R43, R34, 0x10, RZ ;  /* 0x00000010222b7819 */ /* 0x000fe200000006ff */
[----:B------:R-:W-:Y:S01]  /*2290*/  FFMA.FTZ R28, R37, R40, R28 ;  /* 0x00000028251c7223 */ /* 0x000fe2000001001c */
[----:B------:R-:W-:Y:S01]  /*22a0*/  FADD.FTZ R39, R42, -R27 ;  /* 0x8000001b2a277221 */ /* 0x000fe20000010000 */
[----:B------:R-:W-:Y:S01]  /*22b0*/  FADD.FTZ R33, R36, -R11 ;  /* 0x8000000b24217221 */ /* 0x000fe20000010000 */
[----:B------:R-:W-:Y:S01]  /*22c0*/  FADD.FTZ R34, R41, -R20 ;  /* 0x8000001429227221 */ /* 0x000fe20000010000 */
[----:B------:R-:W-:Y:S01]  /*22d0*/  FADD.FTZ R37, R35, -R12 ;  /* 0x8000000c23257221 */ /* 0x000fe20000010000 */
[----:B------:R-:W-:Y:S01]  /*22e0*/  FADD.FTZ R38, R43, -R0 ;  /* 0x800000002b267221 */ /* 0x000fe20000010000 */
[-C--:B------:R-:W-:Y:S01]  /*22f0*/  FFMA.FTZ R27, R39, R45.reuse, R27 ;  /* 0x0000002d271b7223 */ /* 0x080fe2000001001b */
[-C--:B------:R-:W-:Y:S01]  /*2300*/  FFMA.FTZ R11, R33, R45.reuse, R11 ;  /* 0x0000002d210b7223 */ /* 0x080fe2000001000b */
[-C--:B------:R-:W-:Y:S01]  /*2310*/  FFMA.FTZ R20, R34, R45.reuse, R20 ;  /* 0x0000002d22147223 */ /* 0x080fe20000010014 */
[-C--:B------:R-:W-:Y:S01]  /*2320*/  FFMA.FTZ R12, R37, R45.reuse, R12 ;  /* 0x0000002d250c7223 */ /* 0x080fe2000001000c */
[----:B------:R-:W-:Y:S01]  /*2330*/  FFMA.FTZ R0, R38, R45, R0 ;  /* 0x0000002d26007223 */ /* 0x000fe20000010000 */
[----:B------:R-:W-:Y:S01]  /*2340*/  FADD.FTZ R42, R42, -R27 ;  /* 0x8000001b2a2a7221 */ /* 0x000fe20000010000 */
        /* <DEDUP_REMOVED lines=8> */
[----:B------:R-:W-:Y:S01]  /*23d0*/  FFMA.FTZ R3, R38, R43, R3 ;  /* 0x0000002b26037223 */ /* 0x000fe20000010003 */
[----:B------:R-:W-:Y:S06]  /*23e0*/  @!P0 BRA `(.L_x_4159) ;  /* 0xfffffffc00188947 */ /* 0x000fec000383ffff */
[----:B------:R-:W-:Y:S05]  /*23f0*/  BSYNC.RECONVERGENT B1 ;  /* 0x0000000000017941 */ /* 0x000fea0003800200 */
.L_x_4158:
[C---:B------:R-:W-:Y:S02]  /*2400*/  PRMT R37, R6.reuse, 0x7610, R37 ;  /* 0x0000761006257816 */ /* 0x040fe40000000025 */
[----:B------:R-:W-:Y:S02]  /*2410*/  PRMT R38, R6, 0x7632, R38 ;  /* 0x0000763206267816 */ /* 0x000fe40000000026 */
[C---:B------:R-:W-:Y:S02]  /*2420*/  PRMT R39, R7.reuse, 0x7610, R39 ;  /* 0x0000761007277816 */ /* 0x040fe40000000027 */
[----:B------:R-:W-:Y:S02]  /*2430*/  PRMT R40, R7, 0x7632, R40 ;  /* 0x0000763207287816 */ /* 0x000fe40000000028 */
[C---:B------:R-:W-:Y:S02]  /*2440*/  PRMT R36, R4.reuse, 0x7610, R36 ;  /* 0x0000761004247816 */ /* 0x040fe40000000024 */
[----:B------:R-:W-:-:S02]  /*2450*/  PRMT R6, R4, 0x7632, R6 ;  /* 0x0000763204067816 */ /* 0x000fc40000000006 */
[C---:B------:R-:W-:Y:S02]  /*2460*/  PRMT R35, R5.reuse, 0x7610, R35 ;  /* 0x0000761005237816 */ /* 0x040fe40000000023 */
[----:B------:R-:W-:-:S07]  /*2470*/  PRMT R7, R5, 0x7632, R7 ;  /* 0x0000763205077816 */ /* 0x000fce0000000007 */
.L_x_4157:
[----:B------:R-:W-:Y:S05]  /*2480*/  BSYNC.RECONVERGENT B0 ;  /* 0x0000000000007941 */ /* 0x000fea0003800200 */
.L_x_4156:
        /* <DEDUP_REMOVED lines=21> */
.L_x_4161:
[----:B------:R-:W-:Y:S05]  /*25e0*/  BSYNC.RECONVERGENT B0 ;  /* 0x0000000000007941 */ /* 0x000fea0003800200 */
.L_x_4160:
[----:B------:R-:W-:Y:S04]  /*25f0*/  BSSY.RECONVERGENT B0, `(.L_x_4162) ;  /* 0x0000033000007945 */ /* 0x000fe80003800200 */
[----:B------:R-:W-:Y:S05]  /*2600*/  @P0 BRA `(.L_x_4163) ;  /* 0x0000000000c40947 */ /* 0x000fea0003800000 */
[----:B------:R-:W-:Y:S01]  /*2610*/  IADD3 R34, PT, PT, R22, 0x1, RZ ;  /* 0x0000000116227810 */ /* 0x000fe20007ffe0ff */
[----:B------:R-:W-:Y:S01]  /*2620*/  IMAD.IADD R4, R31, 0x1, R30 ;  /* 0x000000011f047824 */ /* 0x000fe200078e021e */
[----:B------:R-:W-:Y:S01]  /*2630*/  SHF.L.U32 R37, R37, 0x10, RZ ;  /* 0x0000001025257819 */ /* 0x000fe200000006ff */
[----:B------:R-:W-:Y:S01]  /*2640*/  IMAD.U32 R30, R39, 0x10000, RZ ;  /* 0x00010000271e7824 */ /* 0x000fe200078e00ff */
[----:B------:R-:W-:Y:S02]  /*2650*/  I2FP.F32.S32 R33, R34 ;  /* 0x0000002200217245 */ /* 0x000fe40000201400 */
[----:B------:R-:W-:Y:S01]  /*2660*/  SHF.L.U32 R38, R38, 0x10, RZ ;  /* 0x0000001026267819 */ /* 0x000fe200000006ff */
[----:B------:R-:W-:Y:S01]  /*2670*/  FADD.FTZ R5, -R21, R30 ;  /* 0x0000001e15057221 */ /* 0x000fe20000010100 */
[----:B------:R-:W1:Y:S01]  /*2680*/  MUFU.RCP R42, R33 ;  /* 0x00000021002a7308 */ /* 0x000e620000001000 */
[----:B------:R-:W-:Y:S02]  /*2690*/  SHF.L.U32 R40, R40, 0x10, RZ ;  /* 0x0000001028287819 */ /* 0x000fe400000006ff */
[----:B------:R-:W-:Y:S01]  /*26a0*/  ISETP.GE.U32.AND P0, PT, R4, R29, PT ;  /* 0x0000001d0400720c */ /* 0x000fe20003f06070 */
[----:B------:R-:W-:Y:S01]  /*26b0*/  FADD.FTZ R4, -R8, R37 ;  /* 0x0000002508047221 */ /* 0x000fe20000010100 */
[----:B------:R-:W-:Y:S01]  /*26c0*/  FADD.FTZ R24, -R13, R38 ;  /* 0x000000260d187221 */ /* 0x000fe20000010100 */
[----:B------:R-:W-:-:S02]  /*26d0*/  FADD.FTZ R25, -R27, R40 ;  /* 0x000000281b197221 */ /* 0x000fc40000010100 */
[-C--:B-1----:R-:W-:Y:S01]  /*26e0*/  FFMA.FTZ R8, R4, R42.reuse, R8 ;  /* 0x0000002a04087223 */ /* 0x082fe20000010008 */
        /* <DEDUP_REMOVED lines=11> */
[----:B------:R-:W-:Y:S06]  /*27a0*/  @P0 BRA `(.L_x_4163) ;  /* 0x00000000005c0947 */ /* 0x000fec0003800000 */
[----:B------:R-:W1:Y:S01]  /*27b0*/  MUFU.RCP R5, R33 ;  /* 0x0000002100057308 */ /* 0x000e620000001000 */
[----:B------:R-:W-:Y:S01]  /*27c0*/  SHF.L.U32 R29, R7, 0x10, RZ ;  /* 0x00000010071d7819 */ /* 0x000fe200000006ff */
[----:B------:R-:W-:Y:S01]  /*27d0*/  IMAD.U32 R25, R6, 0x10000, RZ ;  /* 0x0001000006197824 */ /* 0x000fe200078e00ff */
[----:B------:R-:W-:Y:S01]  /*27e0*/  SHF.L.U32 R36, R36, 0x10, RZ ;  /* 0x0000001024247819 */ /* 0x000fe200000006ff */
[----:B------:R-:W-:Y:S01]  /*27f0*/  IMAD.MOV.U32 R32, RZ, RZ, R33 ;  /* 0x000000ffff207224 */ /* 0x000fe200078e0021 */
[----:B------:R-:W-:Y:S01]  /*2800*/  SHF.L.U32 R35, R35, 0x10, RZ ;  /* 0x0000001023237819 */ /* 0x000fe200000006ff */
[----:B------:R-:W-:Y:S01]  /*2810*/  FADD.FTZ R22, -R0, R29 ;  /* 0x0000001d00167221 */ /* 0x000fe20000010100 */
[----:B------:R-:W-:Y:S01]  /*2820*/  FADD.FTZ R7, -R12, R25 ;  /* 0x000000190c077221 */ /* 0x000fe20000010100 */
[----:B------:R-:W-:Y:S02]  /*2830*/  FADD.FTZ R4, -R11, R36 ;  /* 0x000000240b047221 */ /* 0x000fe40000010100 */
[----:B------:R-:W-:Y:S01]  /*2840*/  FADD.FTZ R6, -R20, R35 ;  /* 0x0000002314067221 */ /* 0x000fe20000010100 */
        /* <DEDUP_REMOVED lines=12> */
[----:B------:R-:W-:-:S07]  /*2910*/  MOV R22, R34 ;  /* 0x0000002200167202 */ /* 0x000fce0000000f00 */
.L_x_4163:
[----:B------:R-:W-:Y:S05]  /*2920*/  BSYNC.RECONVERGENT B0 ;  /* 0x0000000000007941 */ /* 0x000fea0003800200 */
.L_x_4162:
        /* <DEDUP_REMOVED lines=23> */
.L_x_4165:
[----:B------:R-:W-:Y:S05]  /*2aa0*/  BSYNC.RECONVERGENT B0 ;  /* 0x0000000000007941 */ /* 0x000fea0003800200 */
.L_x_4164:
[----:B------:R-:W-:Y:S01]  /*2ab0*/  BSSY.RECONVERGENT B0, `(.L_x_4166) ;  /* 0x0000016000007945 */ /* 0x000fe20003800200 */
[----:B------:R-:W-:Y:S01]  /*2ac0*/  MOV R8, R12 ;  /* 0x0000000c00087202 */ /* 0x000fe20000000f00 */
        /* <DEDUP_REMOVED lines=11> */
[----:B------:R-:W-:-:S03]  /*2b80*/  FADD.FTZ R8, -R13, R12 ;  /* 0x0000000c0d087221 */ /* 0x000fc60000010100 */
[----:B------:R-:W1:Y:S01]  /*2b90*/  MUFU.RCP R9, R11 ;  /* 0x0000000b00097308 */ /* 0x000e620000001000 */
[----:B------:R-:W-:-:S04]  /*2ba0*/  FMUL.FTZ R10, R8, R8 ;  /* 0x00000008080a7220 */ /* 0x000fc80000410000 */
[----:B------:R-:W-:Y:S01]  /*2bb0*/  FMUL.FTZ R12, R10, R33 ;  /* 0x000000210a0c7220 */ /* 0x000fe20000410000 */
[----:B------:R-:W-:Y:S01]  /*2bc0*/  MOV R10, 0xffffffff ;  /* 0xffffffff000a7802 */ /* 0x000fe20000000f00 */
[----:B-1----:R-:W-:Y:S01]  /*2bd0*/  FMUL.FTZ R24, R9, R32 ;  /* 0x0000002009187220 */ /* 0x002fe20000410000 */
[----:B------:R-:W-:-:S03]  /*2be0*/  FADD.FTZ R9, R15, R14 ;  /* 0x0000000e0f097221 */ /* 0x000fc60000010000 */
[C---:B------:R-:W-:Y:S01]  /*2bf0*/  FFMA.FTZ R8, R24.reuse, R8, R13 ;  /* 0x0000000818087223 */ /* 0x040fe2000001000d */
[----:B------:R-:W-:-:S07]  /*2c00*/  FFMA.FTZ R9, R24, R12, R9 ;  /* 0x0000000c18097223 */ /* 0x000fce0000010009 */
.L_x_4167:
[----:B------:R-:W-:Y:S05]  /*2c10*/  BSYNC.RECONVERGENT B0 ;  /* 0x0000000000007941 */ /* 0x000fea0003800200 */
.L_x_4166:
        /* <DEDUP_REMOVED lines=22> */
.L_x_4169:
[----:B------:R-:W-:Y:S05]  /*2d80*/  BSYNC.RECONVERGENT B0 ;  /* 0x0000000000007941 */ /* 0x000fea0003800200 */
.L_x_4168:
        /* <DEDUP_REMOVED lines=18> */
[C---:B------:R-:W-:Y:S01]  /*2eb0*/  FFMA.FTZ R20, R28.reuse, R0, R27 ;  /* 0x000000001c147223 */ /* 0x040fe2000001001b */
[----:B------:R-:W-:Y:S01]  /*2ec0*/  FFMA.FTZ R21, R28, R24, R3 ;  /* 0x000000181c157223 */ /* 0x000fe20000010003 */
[----:B------:R-:W-:Y:S06]  /*2ed0*/  BRA `(.L_x_4143) ;  /* 0x0000006800047947 */ /* 0x000fec0003800000 */
.L_x_4155:
[----:B------:R-:W-:-:S13]  /*2ee0*/  ISETP.NE.AND P0, PT, R34, 0x1, PT ;  /* 0x000000012200780c */ /* 0x000fda0003f05270 */
[----:B------:R-:W-:Y:S05]  /*2ef0*/  @P0 BRA `(.L_x_4170) ;  /* 0x0000001000480947 */ /* 0x000fea0003800000 */
[----:B------:R-:W1:Y:S01]  /*2f00*/  LDC R30, c[0x0][0x3a4] ;  /* 0x0000e900ff1e7b82 */ /* 0x000e620000000800 */
[----:B------:R-:W2:Y:S01]  /*2f10*/  LDCU.64 UR4, c[0x0][0x390] ;  /* 0x00007200ff0477ac */ /* 0x000ea20008000a00 */
[----:B------:R-:W-:Y:S06]  /*2f20*/  BSSY.RECONVERGENT B0, `(.L_x_4171) ;  /* 0x0000068000007945 */ /* 0x000fec0003800200 */
[----:B------:R-:W3:Y:S08]  /*2f30*/  LDC R10, c[0x0][0x388] ;  /* 0x0000e200ff0a7b82 */ /* 0x000ef00000000800 */
[----:B------:R-:W4:Y:S01]  /*2f40*/  LDC R8, c[0x0][0x38c] ;  /* 0x0000e300ff087b82 */ /* 0x000f220000000800 */
[----:B--2---:R-:W-:Y:S01]  /*2f50*/  MOV R32, UR5 ;  /* 0x0000000500207c02 */ /* 0x004fe20008000f00 */
[----:B------:R-:W-:Y:S01]  /*2f60*/  IMAD.U32 R22, RZ, RZ, UR4 ;  /* 0x00000004ff167e24 */ /* 0x000fe2000f8e00ff */
[----:B-1----:R-:W-:-:S04]  /*2f70*/  IADD3 R0, PT, PT, R31, R30, RZ ;  /* 0x0000001e1f007210 */ /* 0x002fc80007ffe0ff */
[----:B------:R-:W-:Y:S02]  /*2f80*/  ISETP.GE.U32.AND P0, PT, R0, R29, PT ;  /* 0x0000001d0000720c */ /* 0x000fe40003f06070 */
[-C--:B---3--:R-:W-:Y:S01]  /*2f90*/  MOV R0, R10.reuse ;  /* 0x0000000a00007202 */ /* 0x088fe20000000f00 */
[--C-:B------:R-:W-:Y:S01]  /*2fa0*/  IMAD.MOV.U32 R12, RZ, RZ, R10.reuse ;  /* 0x000000ffff0c7224 */ /* 0x100fe200078e000a */
[-C--:B------:R-:W-:Y:S01]  /*2fb0*/  MOV R20, R10.reuse ;  /* 0x0000000a00147202 */ /* 0x080fe20000000f00 */
[----:B------:R-:W-:Y:S01]  /*2fc0*/  IMAD.MOV.U32 R13, RZ, RZ, R10 ;  /* 0x000000ffff0d7224 */ /* 0x000fe200078e000a */
[-C--:B------:R-:W-:Y:S02]  /*2fd0*/  MOV R27, R10.reuse ;  /* 0x0000000a001b7202 */ /* 0x080fe40000000f00 */
        /* <DEDUP_REMOVED lines=15> */
[--C-:B------:R-:W-:Y:S01]  /*30d0*/  IMAD.MOV.U32 R20, RZ, RZ, R10.reuse ;  /* 0x000000ffff147224 */ /* 0x100fe200078e000a */
[-C--:B------:R-:W-:Y:S01]  /*30e0*/  MOV R15, R8.reuse ;  /* 0x00000008000f7202 */ /* 0x080fe20000000f00 */
[----:B------:R-:W-:Y:S01]  /*30f0*/  IMAD.MOV.U32 R21, RZ, RZ, R10 ;  /* 0x000000ffff157224 */ /* 0x000fe200078e000a */
[----:B------:R-:W-:Y:S02]  /*3100*/  MOV R9, R8 ;  /* 0x0000000800097202 */ /* 0x000fe40000000f00 */
[----:B------:R-:W-:-:S02]  /*3110*/  MOV R12, R10 ;  /* 0x0000000a000c7202 */ /* 0x000fc40000000f00 */
[-C--:B------:R-:W-:Y:S02]  /*3120*/  MOV R27, R10.reuse ;  /* 0x0000000a001b7202 */ /* 0x080fe40000000f00 */
[-C--:B------:R-:W-:Y:S02]  /*3130*/  MOV R13, R10.reuse ;  /* 0x0000000a000d7202 */ /* 0x080fe40000000f00 */
[----:B------:R-:W-:-:S07]  /*3140*/  MOV R11, R10 ;  /* 0x0000000a000b7202 */ /* 0x000fce0000000f00 */
.L_x_4174:
[----:B------:R-:W-:-:S05]  /*3150*/  IMAD R4, R33, R31, RZ ;  /* 0x0000001f21047224 */ /* 0x000fca00078e02ff */
[----:B------:R-:W-:Y:S01]  /*3160*/  SHF.R.U32.HI R7, RZ, 0x2, R4 ;  /* 0x00000002ff077819 */ /* 0x000fe20000011604 */
[----:B------:R-:W-:-:S04]  /*3170*/  IMAD.IADD R31, R31, 0x1, R30 ;  /* 0x000000011f1f7824 */ /* 0x000fc800078e021e */
[----:B------:R-:W-:-:S04]  /*3180*/  IMAD.WIDE.U32 R6, R7, 0x8, R24 ;  /* 0x0000000807067825 */ /* 0x000fc800078e0018 */
[----:B------:R-:W-:Y:S02]  /*3190*/  IMAD R4, R33, R31, RZ ;  /* 0x0000001f21047224 */ /* 0x000fe400078e02ff */
[----:B------:R-:W2:Y:S03]  /*31a0*/  LDG.E.64 R6, desc[UR36][R6.64] ;  /* 0x0000002406067981 */ /* 0x000ea6000c1e1b00 */
[----:B------:R-:W-:-:S05]  /*31b0*/  SHF.R.U32.HI R5, RZ, 0x2, R4 ;  /* 0x00000002ff057819 */ /* 0x000fca0000011604 */
[----:B------:R-:W-:-:S06]  /*31c0*/  IMAD.WIDE.U32 R4, R5, 0x8, R24 ;  /* 0x0000000805047825 */ /* 0x000fcc00078e0018 */
[----:B------:R-:W3:Y:S01]  /*31d0*/  LDG.E.64 R4, desc[UR36][R4.64] ;  /* 0x0000002404047981 */ /* 0x000ee2000c1e1b00 */
[----:B------:R-:W-:Y:S02]  /*31e0*/  IADD3 R22, PT, PT, R22, 0x1, RZ ;  /* 0x0000000116167810 */ /* 0x000fe40007ffe0ff */
[----:B------:R-:W-:Y:S02]  /*31f0*/  IADD3 R31, PT, PT, R31, R30, RZ ;  /* 0x0000001e1f1f7210 */ /* 0x000fe40007ffe0ff */
[----:B------:R-:W-:-:S03]  /*3200*/  I2FP.F32.S32 R32, R22 ;  /* 0x0000001600207245 */ /* 0x000fc60000201400 */
[----:B------:R-:W-:Y:S01]  /*3210*/  IMAD.IADD R48, R31, 0x1, R30 ;  /* 0x000000011f307824 */ /* 0x000fe200078e021e */
[----:B------:R-:W1:Y:S04]  /*3220*/  MUFU.RCP R47, R32 ;  /* 0x00000020002f7308 */ /* 0x000e680000001000 */
[----:B------:R-:W-:Y:S02]  /*3230*/  ISETP.GE.U32.AND P0, PT, R48, R29, PT ;  /* 0x0000001d3000720c */ /* 0x000fe40003f06070 */
[C---:B--2---:R-:W-:Y:S01]  /*3240*/  PRMT R34, R6.reuse, 0x7632, R34 ;  /* 0x0000763206227816 */ /* 0x044fe20000000022 */
[----:B------:R-:W-:Y:S01]  /*3250*/  IMAD.U32 R36, R6, 0x10000, RZ ;  /* 0x0001000006247824 */ /* 0x000fe200078e00ff */
[C---:B------:R-:W-:Y:S02]  /*3260*/  SHF.L.U32 R44, R7.reuse, 0x10, RZ ;  /* 0x00000010072c7819 */ /* 0x040fe400000006ff */
[----:B------:R-:W-:Y:S01]  /*3270*/  SHF.L.U32 R40, R34, 0x10, RZ ;  /* 0x0000001022287819 */ /* 0x000fe200000006ff */
[----:B------:R-:W-:Y:S01]  /*3280*/  FADD.FTZ R38, R36, -R11 ;  /* 0x8000000b24267221 */ /* 0x000fe20000010000 */
[----:B------:R-:W-:Y:S01]  /*3290*/  PRMT R34, R7, 0x7632, R34 ;  /* 0x0000763207227816 */ /* 0x000fe20000000022 */
[----:B------:R-:W-:-:S02]  /*32a0*/  FADD.FTZ R35, R44, -R21 ;  /* 0x800000152c237221 */ /* 0x000fc40000010000 */
[-C--:B-1----:R-:W-:Y:S01]  /*32b0*/  FFMA.FTZ R11, R38, R47.reuse, R11 ;  /* 0x0000002f260b7223 */ /* 0x082fe2000001000b */
[----:B------:R-:W-:Y:S01]  /*32c0*/  SHF.L.U32 R46, R34, 0x10, RZ ;  /* 0x00000010222e7819 */ /* 0x000fe200000006ff */
[-C--:B------:R-:W-:Y:S01]  /*32d0*/  FFMA.FTZ R21, R35, R47.reuse, R21 ;  /* 0x0000002f23157223 */ /* 0x080fe20000010015 */
[----:B------:R-:W-:Y:S01]  /*32e0*/  FADD.FTZ R42, R40, -R13 ;  /* 0x8000000d282a7221 */ /* 0x000fe20000010000 */
[----:B------:R-:W-:Y:S01]  /*32f0*/  FADD.FTZ R36, R36, -R11 ;  /* 0x8000000b24247221 */ /* 0x000fe20000010000 */
[----:B---3--:R-:W-:Y:S01]  /*3300*/  PRMT R34, R4, 0x7632, R34 ;  /* 0x0000763204227816 */ /* 0x008fe20000000022 */
[----:B------:R-:W-:Y:S01]  /*3310*/  FADD.FTZ R44, R44, -R21 ;  /* 0x800000152c2c7221 */ /* 0x000fe20000010000 */
[--C-:B------:R-:W-:Y:S01]  /*3320*/  FADD.FTZ R37, R46, -R27.reuse ;  /* 0x8000001b2e257221 */ /* 0x100fe20000010000 */
[----:B------:R-:W-:Y:S01]  /*3330*/  SHF.L.U32 R39, R4, 0x10, RZ ;  /* 0x0000001004277819 */ /* 0x000fe200000006ff */
[----:B------:R-:W-:Y:S02]  /*3340*/  IMAD.U32 R43, R5, 0x10000, RZ ;  /* 0x00010000052b7824 */ /* 0x000fe400078e00ff */
[----:B------:R-:W-:Y:S01]  /*3350*/  FFMA.FTZ R28, R35, R44, R28 ;  /* 0x0000002c231c7223 */ /* 0x000fe2000001001c */
[-C--:B------:R-:W-:Y:S01]  /*3360*/  FFMA.FTZ R27, R37, R47.reuse, R27 ;  /* 0x0000002f251b7223 */ /* 0x080fe2000001001b */
[----:B------:R-:W-:Y:S01]  /*3370*/  PRMT R35, R5, 0x7632, R35 ;  /* 0x0000763205237816 */ /* 0x000fe20000000023 */
[----:B------:R-:W-:Y:S01]  /*3380*/  FFMA.FTZ R9, R38, R36, R9 ;  /* 0x0000002426097223 */ /* 0x000fe20000010009 */
[----:B------:R-:W-:Y:S01]  /*3390*/  SHF.L.U32 R41, R34, 0x10, RZ ;  /* 0x0000001022297819 */ /* 0x000fe200000006ff */
[----:B------:R-:W-:Y:S01]  /*33a0*/  FADD.FTZ R46, R46, -R27 ;  /* 0x8000001b2e2e7221 */ /* 0x000fe20000010000 */
[----:B------:R-:W-:Y:S01]  /*33b0*/  SHF.L.U32 R45, R35, 0x10, RZ ;  /* 0x00000010232d7819 */ /* 0x000fe200000006ff */
[----:B------:R-:W-:Y:S01]  /*33c0*/  FADD.FTZ R35, R39, -R10 ;  /* 0x8000000a27237221 */ /* 0x000fe20000010000 */
[----:B------:R-:W-:Y:S01]  /*33d0*/  FADD.FTZ R34, R43, -R20 ;  /* 0x800000142b227221 */ /* 0x000fe20000010000 */
[----:B------:R-:W-:Y:S01]  /*33e0*/  FFMA.FTZ R26, R37, R46, R26 ;  /* 0x0000002e251a7223 */ /* 0x000fe2000001001a */
        /* <DEDUP_REMOVED lines=19> */
.L_x_4173:
        /* <DEDUP_REMOVED lines=8> */
.L_x_4172:
[----:B------:R-:W-:Y:S05]  /*35a0*/  BSYNC.RECONVERGENT B0 ;  /* 0x0000000000007941 */ /* 0x000fea0003800200 */
.L_x_4171:
[----:B------:R-:W-:Y:S01]  /*35b0*/  ISETP.GE.U32.AND P0, PT, R31, R29, PT ;  /* 0x0000001d1f00720c */ /* 0x000fe20003f06070 */
[----:B------:R-:W-:Y:S01]  /*35c0*/  BSSY.RECONVERGENT B0, `(.L_x_4175) ;  /* 0x0000016000007945 */ /* 0x000fe20003800200 */
[----:B------:R-:W-:Y:S01]  /*35d0*/  IMAD.MOV.U32 R35, RZ, RZ, R32 ;  /* 0x000000ffff237224 */ /* 0x000fe200078e0020 */
[----:B------:R-:W-:-:S10]  /*35e0*/  MOV R34, R22 ;  /* 0x0000001600227202 */ /* 0x000fd40000000f00 */
        /* <DEDUP_REMOVED lines=19> */
.L_x_4176:
[----:B------:R-:W-:Y:S05]  /*3720*/  BSYNC.RECONVERGENT B0 ;  /* 0x0000000000007941 */ /* 0x000fea0003800200 */
.L_x_4175:
[----:B------:R-:W-:Y:S04]  /*3730*/  BSSY.RECONVERGENT B0, `(.L_x_4177) ;  /* 0x0000033000007945 */ /* 0x000fe80003800200 */
[----:B------:R-:W-:Y:S05]  /*3740*/  @P0 BRA `(.L_x_4178) ;  /* 0x0000000000c40947 */ /* 0x000fea0003800000 */
[----:B------:R-:W-:Y:S01]  /*3750*/  VIADD R34, R22, 0x1 ;  /* 0x0000000116227836 */ /* 0x000fe20000000000 */
[----:B------:R-:W-:Y:S01]  /*3760*/  IADD3 R30, PT, PT, R31, R30, RZ ;  /* 0x0000001e1f1e7210 */ /* 0x000fe20007ffe0ff */
[----:B------:R-:W-:Y:S01]  /*3770*/  IMAD.U32 R24, R39, 0x10000, RZ ;  /* 0x0001000027187824 */ /* 0x000fe200078e00ff */
[----:B------:R-:W-:Y:S02]  /*3780*/  SHF.L.U32 R38, R38, 0x10, RZ ;  /* 0x0000001026267819 */ /* 0x000fe400000006ff */
[----:B------:R-:W-:Y:S02]  /*3790*/  I2FP.F32.S32 R35, R34 ;  /* 0x0000002200237245 */ /* 0x000fe40000201400 */
[----:B------:R-:W-:Y:S01]  /*37a0*/  SHF.L.U32 R40, R40, 0x10, RZ ;  /* 0x0000001028287819 */ /* 0x000fe200000006ff */
[----:B------:R-:W-:Y:S01]  /*37b0*/  FADD.FTZ R4, -R11, R38 ;  /* 0x000000260b047221 */ /* 0x000fe20000010100 */
[----:B------:R-:W1:Y:S01]  /*37c0*/  MUFU.RCP R44, R35 ;  /* 0x00000023002c7308 */ /* 0x000e620000001000 */
[----:B------:R-:W-:-:S02]  /*37d0*/  SHF.L.U32 R42, R41, 0x10, RZ ;  /* 0x00000010292a7819 */ /* 0x000fc400000006ff */
[----:B------:R-:W-:Y:S01]  /*37e0*/  ISETP.GE.U32.AND P0, PT, R30, R29, PT ;  /* 0x0000001d1e00720c */ /* 0x000fe20003f06070 */
[----:B------:R-:W-:Y:S01]  /*37f0*/  FADD.FTZ R30, -R13, R24 ;  /* 0x000000180d1e7221 */ /* 0x000fe20000010100 */
[----:B------:R-:W-:Y:S01]  /*3800*/  FADD.FTZ R5, -R21, R40 ;  /* 0x0000002815057221 */ /* 0x000fe20000010100 */
        /* <DEDUP_REMOVED lines=18> */
[----:B------:R-:W-:Y:S01]  /*3930*/  IMAD.U32 R31, R36, 0x10000, RZ ;  /* 0x00010000241f7824 */ /* 0x000fe200078e00ff */
[----:B------:R-:W-:Y:S01]  /*3940*/  MOV R32, R35 ;  /* 0x0000002300207202 */ /* 0x000fe20000000f00 */
[----:B------:R-:W-:Y:S01]  /*3950*/  FADD.FTZ R7, -R10, R5 ;  /* 0x000000050a077221 */ /* 0x000fe20000010100 */
[----:B------:R-:W-:Y:S01]  /*3960*/  FADD.FTZ R29, -R12, R25 ;  /* 0x000000190c1d7221 */ /* 0x000fe20000010100 */
[----:B------:R-:W-:Y:S01]  /*3970*/  FADD.FTZ R4, -R20, R37 ;  /* 0x0000002514047221 */ /* 0x000fe20000010100 */
[----:B------:R-:W-:Y:S01]  /*3980*/  FADD.FTZ R6, -R0, R31 ;  /* 0x0000001f00067221 */ /* 0x000fe20000010100 */
[----:B------:R-:W-:Y:S01]  /*3990*/  MOV R22, R34 ;  /* 0x0000002200167202 */ /* 0x000fe20000000f00 */
        /* <DEDUP_REMOVED lines=11> */
[----:B------:R-:W-:-:S07]  /*3a50*/  FFMA.FTZ R3, R6, R31, R3 ;  /* 0x0000001f06037223 */ /* 0x000fce0000010003 */
.L_x_4178:
[----:B------:R-:W-:Y:S05]  /*3a60*/  BSYNC.RECONVERGENT B0 ;  /* 0x0000000000007941 */ /* 0x000fea0003800200 */
.L_x_4177:
        /* <DEDUP_REMOVED lines=23> */
.L_x_4180:
[----:B------:R-:W-:Y:S05]  /*3be0*/  BSYNC.RECONVERGENT B0 ;  /* 0x0000000000007941 */ /* 0x000fea0003800200 */
.L_x_4179:
[----:B------:R-:W-:Y:S01]  /*3bf0*/  BSSY.RECONVERGENT B0, `(.L_x_4181) ;  /* 0x0000016000007945 */ /* 0x000fe20003800200 */
[----:B------:R-:W-:Y:S01]  /*3c00*/  IMAD.MOV.U32 R8, RZ, RZ, R12 ;  /* 0x000000ffff087224 */ /* 0x000fe200078e000c */
        /* <DEDUP_REMOVED lines=20> */
.L_x_4182:
[----:B------:R-:W-:Y:S05]  /*3d50*/  BSYNC.RECONVERGENT B0 ;  /* 0x0000000000007941 */ /* 0x000fea0003800200 */
.L_x_4181:
        /* <DEDUP_REMOVED lines=22> */
.L_x_4184:
[----:B------:R-:W-:Y:S05]  /*3ec0*/  BSYNC.RECONVERGENT B0 ;  /* 0x0000000000007941 */ /* 0x000fea0003800200 */
.L_x_4183:
        /* <DEDUP_REMOVED lines=21> */
.L_x_4170:
        /* <DEDUP_REMOVED lines=10> */
[--C-:B--2---:R-:W-:Y:S01]  /*40c0*/  IMAD.MOV.U32 R27, RZ, RZ, R8.reuse ;  /* 0x000000ffff1b7224 */ /* 0x104fe200078e0008 */
[-C--:B------:R-:W-:Y:S01]  /*40d0*/  MOV R30, R8.reuse ;  /* 0x00000008001e7202 */ /* 0x080fe20000000f00 */
[--C-:B------:R-:W-:Y:S01]  /*40e0*/  IMAD.MOV.U32 R26, RZ, RZ, R8.reuse ;  /* 0x000000ffff1a7224 */ /* 0x100fe200078e0008 */
[----:B------:R-:W-:Y:S01]  /*40f0*/  ISETP.GE.U32.AND P0, PT, R0, R29, PT ;  /* 0x0000001d0000720c */ /* 0x000fe20003f06070 */
[----:B------:R-:W-:Y:S01]  /*4100*/  IMAD.MOV.U32 R9, RZ, RZ, R8 ;  /* 0x000000ffff097224 */ /* 0x000fe200078e0008 */
[-C--:B------:R-:W-:Y:S02]  /*4110*/  MOV R15, R8.reuse ;  /* 0x00000008000f7202 */ /* 0x080fe40000000f00 */
[-C--:B------:R-:W-:Y:S01]  /*4120*/  MOV R23, R8.reuse ;  /* 0x0000000800177202 */ /* 0x080fe20000000f00 */
[--C-:B----4-:R-:W-:Y:S01]  /*4130*/  IMAD.MOV.U32 R10, RZ, RZ, R3.reuse ;  /* 0x000000ffff0a7224 */ /* 0x110fe200078e0003 */
[----:B------:R-:W-:Y:S01]  /*4140*/  MOV R14, R8 ;  /* 0x00000008000e7202 */ /* 0x000fe20000000f00 */
[----:B------:R-:W-:Y:S01]  /*4150*/  IMAD.MOV.U32 R12, RZ, RZ, R3 ;  /* 0x000000ffff0c7224 */ /* 0x000fe200078e0003 */
[----:B------:R-:W-:-:S02]  /*4160*/  MOV R21, R3 ;  /* 0x0000000300157202 */ /* 0x000fc40000000f00 */
[-C--:B------:R-:W-:Y:S02]  /*4170*/  MOV R13, R3.reuse ;  /* 0x00000003000d7202 */ /* 0x080fe40000000f00 */
[-C--:B------:R-:W-:Y:S02]  /*4180*/  MOV R0, R3.reuse ;  /* 0x0000000300007202 */ /* 0x080fe40000000f00 */
[-C--:B------:R-:W-:Y:S02]  /*4190*/  MOV R20, R3.reuse ;  /* 0x0000000300147202 */ /* 0x080fe40000000f00 */
[----:B------:R-:W-:Y:S01]  /*41a0*/  MOV R11, R3 ;  /* 0x00000003000b7202 */ /* 0x000fe20000000f00 */
[----:B0-----:R-:W-:Y:S06]  /*41b0*/  @P0 BRA `(.L_x_4186) ;  /* 0x0000002400d80947 */ /* 0x001fec0003800000 */
[----:B------:R-:W-:-:S13]  /*41c0*/  ISETP.NE.AND P0, PT, R34, RZ, PT ;  /* 0x000000ff2200720c */ /* 0x000fda0003f05270 */
[----:B------:R0:W5:Y:S01]  /*41d0*/  @!P0 LDG.E.64 R6, desc[UR36][R24.64] ;  /* 0x0000002418068981 */ /* 0x000162000c1e1b00 */
[----:B------:R-:W-:Y:S01]  /*41e0*/  VIADD R33, R34, 0xffffffff ;  /* 0xffffffff22217836 */ /* 0x000fe20000000000 */
[----:B------:R-:W-:Y:S01]  /*41f0*/  BSSY.RECONVERGENT B1, `(.L_x_4186) ;  /* 0x0000272000017945 */ /* 0x000fe20003800200 */
[----:B------:R-:W-:Y:S01]  /*4200*/  MOV R5, R31 ;  /* 0x0000001f00057202 */ /* 0x000fe20000000f00 */
[--C-:B------:R-:W-:Y:S01]  /*4210*/  IMAD.MOV.U32 R10, RZ, RZ, R3.reuse ;  /* 0x000000ffff0a7224 */ /* 0x100fe200078e0003 */
[-C--:B------:R-:W-:Y:S01]  /*4220*/  MOV R21, R3.reuse ;  /* 0x0000000300157202 */ /* 0x080fe20000000f00 */
[----:B------:R-:W-:Y:S01]  /*4230*/  IMAD.MOV.U32 R12, RZ, RZ, R3 ;  /* 0x000000ffff0c7224 */ /* 0x000fe200078e0003 */
[----:B------:R-:W-:Y:S01]  /*4240*/  VIMNMX.U32 R40, PT, PT, R33, 0x18, PT ;  /* 0x0000001821287848 */ /* 0x000fe20003fe0000 */
[--C-:B------:R-:W-:Y:S01]  /*4250*/  IMAD.MOV.U32 R30, RZ, RZ, R8.reuse ;  /* 0x000000ffff1e7224 */ /* 0x100fe200078e0008 */
[-C--:B------:R-:W-:Y:S01]  /*4260*/  MOV R13, R3.reuse ;  /* 0x00000003000d7202 */ /* 0x080fe20000000f00 */
[----:B------:R-:W-:Y:S01]  /*4270*/  IMAD.MOV.U32 R23, RZ, RZ, R8 ;  /* 0x000000ffff177224 */ /* 0x000fe200078e0008 */
[-C--:B------:R-:W-:Y:S01]  /*4280*/  MOV R0, R3.reuse ;  /* 0x0000000300007202 */ /* 0x080fe20000000f00 */
[----:B------:R-:W-:Y:S01]  /*4290*/  VIADD R40, R40, 0x1 ;  /* 0x0000000128287836 */ /* 0x000fe20000000000 */
[----:B------:R-:W-:-:S02]  /*42a0*/  MOV R20, R3 ;  /* 0x0000000300147202 */ /* 0x000fc40000000f00 */
[----:B------:R-:W-:Y:S02]  /*42b0*/  MOV R11, R3 ;  /* 0x00000003000b7202 */ /* 0x000fe40000000f00 */
[-C--:B------:R-:W-:Y:S02]  /*42c0*/  MOV R27, R8.reuse ;  /* 0x00000008001b7202 */ /* 0x080fe40000000f00 */
[-C--:B------:R-:W-:Y:S02]  /*42d0*/  MOV R15, R8.reuse ;  /* 0x00000008000f7202 */ /* 0x080fe40000000f00 */
[-C--:B------:R-:W-:Y:S02]  /*42e0*/  MOV R26, R8.reuse ;  /* 0x00000008001a7202 */ /* 0x080fe40000000f00 */
[-C--:B------:R-:W-:Y:S02]  /*42f0*/  MOV R14, R8.reuse ;  /* 0x00000008000e7202 */ /* 0x080fe40000000f00 */
[----:B0-----:R-:W-:-:S07]  /*4300*/  MOV R9, R8 ;  /* 0x0000000800097202 */ /* 0x001fce0000000f00 */
.L_x_4190:
[----:B------:R-:W0:Y:S01]  /*4310*/  LDCU UR4, c[0x0][0x3a4] ;  /* 0x00007480ff0477ac */ /* 0x000e220008000800 */
[C---:B-----5:R-:W-:Y:S02]  /*4320*/  @!P0 PRMT R38, R6.reuse, 0x7610, R38 ;  /* 0x0000761006268816 */ /* 0x060fe40000000026 */
[----:B------:R-:W-:Y:S02]  /*4330*/  @!P0 PRMT R36, R6, 0x7632, R36 ;  /* 0x0000763206248816 */ /* 0x000fe40000000024 */
[C---:B------:R-:W-:Y:S02]  /*4340*/  @!P0 PRMT R42, R7.reuse, 0x7610, R42 ;  /* 0x00007610072a8816 */ /* 0x040fe4000000002a */
[C---:B------:R-:W-:Y:S02]  /*4350*/  @!P0 PRMT R41, R7.reuse, 0x7632, R41 ;  /* 0x0000763207298816 */ /* 0x040fe40000000029 */
[C---:B------:R-:W-:Y:S02]  /*4360*/  @!P0 PRMT R39, R7.reuse, 0x7632, R39 ;  /* 0x0000763207278816 */ /* 0x040fe40000000027 */
[----:B------:R-:W-:-:S02]  /*4370*/  @!P0 PRMT R31, R7, 0x7610, R31 ;  /* 0x00007610071f8816 */ /* 0x000fc4000000001f */
[C---:B------:R-:W-:Y:S02]  /*4380*/  @!P0 PRMT R35, R6.reuse, 0x7632, R35 ;  /* 0x0000763206238816 */ /* 0x040fe40000000023 */
[----:B------:R-:W-:Y:S01]  /*4390*/  @!P0 PRMT R34, R6, 0x7610, R34 ;  /* 0x0000761006228816 */ /* 0x000fe20000000022 */
[----:B------:R-:W-:Y:S06]  /*43a0*/  @!P0 BRA `(.L_x_4187) ;  /* 0x0000002000908947 */ /* 0x000fec0003800000 */
        /* <DEDUP_REMOVED lines=295> */
.L_x_4188:
[----:B------:R-:W-:-:S04]  /*5620*/  LOP3.LUT R37, R4, 0xfffffff8, RZ, 0xc0, !PT ;  /* 0xfffffff804257812 */ /* 0x000fc800078ec0ff */
[----:B------:R-:W-:-:S04]  /*5630*/  IADD3 R36, P2, PT, R37, R24, RZ ;  /* 0x0000001825247210 */ /* 0x000fc80007f5e0ff */
[----:B------:R-:W-:-:S05]  /*5640*/  IADD3.X R37, PT, PT, RZ, R25, RZ, P2, !PT ;  /* 0x00000019ff257210 */ /* 0x000fca00017fe4ff */
[----:B------:R-:W2:Y:S01]  /*5650*/  LDG.E.64 R38, desc[UR36][R36.64] ;  /* 0x0000002424267981 */ /* 0x000ea2000c1e1b00 */
[----:B------:R-:W-:Y:S01]  /*5660*/  MOV R28, RZ ;  /* 0x000000ff001c7202 */ /* 0x000fe20000000f00 */
[----:B0-----:R-:W-:-:S04]  /*5670*/  VIADD R29, R5, UR4 ;  /* 0x00000004051d7c36 */ /* 0x001fc80008000000 */
[----:B------:R-:W-:-:S05]  /*5680*/  IMAD.HI.U32 R4, R29, UR30, R28 ;  /* 0x0000001e1d047c27 */ /* 0x000fca000f8e001c */
[----:B------:R-:W-:-:S04]  /*5690*/  SHF.R.U32.HI R41, RZ, UR31, R4 ;  /* 0x0000001fff297c19 */ /* 0x000fc80008011604 */
[----:B------:R-:W-:-:S05]  /*56a0*/  IADD3 R28, PT, PT, -R41, RZ, RZ ;  /* 0x000000ff291c7210 */ /* 0x000fca0007ffe1ff */
[----:B------:R-:W-:-:S04]  /*56b0*/  IMAD R4, R28, UR76, R29 ;  /* 0x0000004c1c047c24 */ /* 0x000fc8000f8e021d */
[----:B------:R-:W-:Y:S01]  /*56c0*/  IMAD R4, R4, UR5, RZ ;  /* 0x0000000504047c24 */ /* 0x000fe2000f8e02ff */
[C---:B--2---:R-:W-:Y:S02]  /*56d0*/  PRMT R31, R39.reuse, 0x7610, R31 ;  /* 0x00007610271f7816 */ /* 0x044fe4000000001f */
[C---:B------:R-:W-:Y:S02]  /*56e0*/  PRMT R34, R38.reuse, 0x7610, R34 ;  /* 0x0000761026227816 */ /* 0x040fe40000000022 */
[----:B------:R-:W-:Y:S02]  /*56f0*/  PRMT R35, R38, 0x7632, R35 ;  /* 0x0000763226237816 */ /* 0x000fe40000000023 */
[----:B------:R-:W-:Y:S01]  /*5700*/  PRMT R39, R39, 0x7632, R39 ;  /* 0x0000763227277816 */ /* 0x000fe20000000027 */
        /* <DEDUP_REMOVED lines=230> */
.L_x_4189:
        /* <DEDUP_REMOVED lines=8> */
.L_x_4187:
[----:B------:R-:W-:Y:S01]  /*65f0*/  VIADD R22, R22, 0x1 ;  /* 0x0000000116167836 */ /* 0x000fe20000000000 */
[----:B------:R-:W1:Y:S01]  /*6600*/  LDCU UR5, c[0x0][0x39c] ;  /* 0x00007380ff0577ac */ /* 0x000e620008000800 */
[----:B0-----:R-:W-:Y:S01]  /*6610*/  IMAD.U32 R4, RZ, RZ, UR4 ;  /* 0x00000004ff047e24 */ /* 0x001fe2000f8e00ff */
[----:B------:R-:W-:Y:S01]  /*6620*/  SHF.L.U32 R56, R34, 0x10, RZ ;  /* 0x0000001022387819 */ /* 0x000fe200000006ff */
[----:B------:R-:W-:Y:S01]  /*6630*/  IMAD.U32 R54, R31, 0x10000, RZ ;  /* 0x000100001f367824 */ /* 0x000fe200078e00ff */
[----:B------:R-:W-:Y:S01]  /*6640*/  I2FP.F32.S32 R28, R22 ;  /* 0x00000016001c7245 */ /* 0x000fe20000201400 */
[----:B------:R-:W-:Y:S01]  /*6650*/  IMAD.U32 R46, R41, 0x10000, RZ ;  /* 0x00010000292e7824 */ /* 0x000fe200078e00ff */
[----:B------:R-:W-:Y:S01]  /*6660*/  LEA R5, R4, R5, 0x1 ;  /* 0x0000000504057211 */ /* 0x000fe200078e08ff */
[----:B------:R-:W-:Y:S01]  /*6670*/  FADD.FTZ R52, R56, -R9 ;  /* 0x8000000938347221 */ /* 0x000fe20000010000 */
[----:B------:R-:W0:Y:S01]  /*6680*/  MUFU.RCP R59, R28 ;  /* 0x0000001c003b7308 */ /* 0x000e220000001000 */
[----:B------:R-:W-:Y:S01]  /*6690*/  SHF.L.U32 R57, R35, 0x10, RZ ;  /* 0x0000001023397819 */ /* 0x000fe200000006ff */
[----:B------:R-:W-:Y:S01]  /*66a0*/  FADD.FTZ R51, R54, -R23 ;  /* 0x8000001736337221 */ /* 0x000fe20000010000 */
[----:B------:R-:W-:Y:S01]  /*66b0*/  IMAD.IADD R60, R5, 0x1, R4 ;  /* 0x00000001053c7824 */ /* 0x000fe200078e0204 */
[----:B------:R-:W-:Y:S01]  /*66c0*/  SHF.L.U32 R55, R39, 0x10, RZ ;  /* 0x0000001027377819 */ /* 0x000fe200000006ff */
[----:B------:R-:W-:Y:S01]  /*66d0*/  FADD.FTZ R44, R46, -R27 ;  /* 0x8000001b2e2c7221 */ /* 0x000fe20000010000 */
[----:B------:R-:W-:Y:S01]  /*66e0*/  SHF.L.U32 R37, R38, 0x10, RZ ;  /* 0x0000001026257819 */ /* 0x000fe200000006ff */
[----:B------:R-:W-:Y:S01]  /*66f0*/  FADD.FTZ R53, R57, -R14 ;  /* 0x8000000e39357221 */ /* 0x000fe20000010000 */
[----:B------:R-:W-:Y:S01]  /*6700*/  SHF.L.U32 R50, R36, 0x10, RZ ;  /* 0x0000001024327819 */ /* 0x000fe200000006ff */
[----:B------:R-:W-:Y:S01]  /*6710*/  FADD.FTZ R49, R55, -R26 ;  /* 0x8000001a37317221 */ /* 0x000fe20000010000 */
[----:B-1----:R-:W-:Y:S01]  /*6720*/  MOV R29, UR5 ;  /* 0x00000005001d7c02 */ /* 0x002fe20008000f00 */
[----:B------:R-:W-:Y:S01]  /*6730*/  FADD.FTZ R47, R37, -R8 ;  /* 0x80000008252f7221 */ /* 0x000fe20000010000 */
[----:B------:R-:W-:Y:S01]  /*6740*/  SHF.L.U32 R45, R42, 0x10, RZ ;  /* 0x000000102a2d7819 */ /* 0x000fe200000006ff */
[----:B------:R-:W-:Y:S01]  /*6750*/  FADD.FTZ R48, R50, -R15 ;  /* 0x8000000f32307221 */ /* 0x000fe20000010000 */
[----:B------:R-:W-:Y:S01]  /*6760*/  ISETP.GE.U32.AND P1, PT, R60, R29, PT ;  /* 0x0000001d3c00720c */ /* 0x000fe20003f26070 */
[----:B0-----:R-:W-:-:S02]  /*6770*/  FFMA.FTZ R9, R52, R59, R9 ;  /* 0x0000003b34097223 */ /* 0x001fc40000010009 */
[----:B------:R-:W-:Y:S01]  /*6780*/  FADD.FTZ R43, R45, -R30 ;  /* 0x8000001e2d2b7221 */ /* 0x000fe20000010000 */
[-C--:B------:R-:W-:Y:S01]  /*6790*/  FFMA.FTZ R14, R53, R59.reuse, R14 ;  /* 0x0000003b350e7223 */ /* 0x080fe2000001000e */
[-C--:B------:R-:W-:Y:S01]  /*67a0*/  FFMA.FTZ R23, R51, R59.reuse, R23 ;  /* 0x0000003b33177223 */ /* 0x080fe20000010017 */
[----:B------:R-:W-:Y:S01]  /*67b0*/  FADD.FTZ R56, R56, -R9 ;  /* 0x8000000938387221 */ /* 0x000fe20000010000 */
[-C--:B------:R-:W-:Y:S01]  /*67c0*/  FFMA.FTZ R26, R49, R59.reuse, R26 ;  /* 0x0000003b311a7223 */ /* 0x080fe2000001001a */
[-C--:B------:R-:W-:Y:S01]  /*67d0*/  FFMA.FTZ R8, R47, R59.reuse, R8 ;  /* 0x0000003b2f087223 */ /* 0x080fe20000010008 */
[-C--:B------:R-:W-:Y:S01]  /*67e0*/  FFMA.FTZ R15, R48, R59.reuse, R15 ;  /* 0x0000003b300f7223 */ /* 0x080fe2000001000f */
[-C--:B------:R-:W-:Y:S01]  /*67f0*/  FFMA.FTZ R30, R43, R59.reuse, R30 ;  /* 0x0000003b2b1e7223 */ /* 0x080fe2000001001e */
[----:B------:R-:W-:Y:S01]  /*6800*/  FFMA.FTZ R27, R44, R59, R27 ;  /* 0x0000003b2c1b7223 */ /* 0x000fe2000001001b */
[----:B------:R-:W-:Y:S01]  /*6810*/  FFMA.FTZ R11, R52, R56, R11 ;  /* 0x00000038340b7223 */ /* 0x000fe2000001000b */
[----:B------:R-:W-:Y:S01]  /*6820*/  FADD.FTZ R57, R57, -R14 ;  /* 0x8000000e39397221 */ /* 0x000fe20000010000 */
[----:B------:R-:W-:Y:S01]  /*6830*/  FADD.FTZ R54, R54, -R23 ;  /* 0x8000001736367221 */ /* 0x000fe20000010000 */
        /* <DEDUP_REMOVED lines=10> */
[----:B------:R-:W-:Y:S01]  /*68e0*/  FFMA.FTZ R21, R43, R52, R21 ;  /* 0x000000342b157223 */ /* 0x000fe20000010015 */
[----:B------:R-:W-:Y:S01]  /*68f0*/  FFMA.FTZ R3, R44, R46, R3 ;  /* 0x0000002e2c037223 */ /* 0x000fe20000010003 */
[----:B------:R-:W-:Y:S06]  /*6900*/  @!P1 BRA `(.L_x_4190) ;  /* 0xffffffd800809947 */ /* 0x000fec000383ffff */
[----:B------:R-:W-:Y:S05]  /*6910*/  BSYNC.RECONVERGENT B1 ;  /* 0x0000000000017941 */ /* 0x000fea0003800200 */
.L_x_4186:
[----:B------:R-:W-:Y:S05]  /*6920*/  BSYNC.RECONVERGENT B0 ;  /* 0x0000000000007941 */ /* 0x000fea0003800200 */
.L_x_4185:
        /* <DEDUP_REMOVED lines=287> */
.L_x_4194:
[----:B------:R-:W-:Y:S01]  /*7b20*/  SHF.R.U32.HI R34, RZ, 0x3, R34 ;  /* 0x00000003ff227819 */ /* 0x000fe20000011622 */
[----:B------:R-:W-:-:S07]  /*7b30*/  IMAD.MOV.U32 R35, RZ, RZ, RZ ;  /* 0x000000ffff237224 */ /* 0x000fce00078e00ff */
.L_x_4193:
[----:B------:R-:W0:Y:S02]  /*7b40*/  LDCU.64 UR4, c[0x0][0x768] ;  /* 0x0000ed00ff0477ac */ /* 0x000e240008000a00 */
[----:B0-----:R-:W-:-:S04]  /*7b50*/  IADD3 R7, P1, PT, R32, UR4, RZ ;  /* 0x0000000420077c10 */ /* 0x001fc8000ff3e0ff */
[----:B------:R-:W-:Y:S02]  /*7b60*/  IADD3.X R6, PT, PT, RZ, UR5, RZ, P1, !PT ;  /* 0x00000005ff067c10 */ /* 0x000fe40008ffe4ff */
        /* <DEDUP_REMOVED lines=285> */
.L_x_4196:
[----:B------:R-:W-:Y:S02]  /*8d40*/  SHF.R.U32.HI R24, RZ, 0x3, R38 ;  /* 0x00000003ff187819 */ /* 0x000fe40000011626 */
[----:B------:R-:W-:-:S07]  /*8d50*/  MOV R25, RZ ;  /* 0x000000ff00197202 */ /* 0x000fce0000000f00 */
.L_x_4195:
[----:B------:R-:W-:-:S04]  /*8d60*/  LEA R32, P0, R24, R7, 0x3 ;  /* 0x0000000718207211 */ /* 0x000fc800078018ff */
[----:B------:R-:W-:-:S05]  /*8d70*/  LEA.HI.X R33, R24, R6, R25, 0x3, P0 ;  /* 0x0000000618217211 */ /* 0x000fca00000f1c19 */
[----:B------:R-:W2:Y:S02]  /*8d80*/  LDG.E.64 R6, desc[UR36][R32.64] ;  /* 0x0000002420067981 */ /* 0x000ea4000c1e1b00 */
[C---:B--2---:R-:W-:Y:S02]  /*8d90*/  PRMT R38, R6.reuse, 0x7610, R38 ;  /* 0x0000761006267816 */ /* 0x044fe40000000026 */
[----:B------:R-:W-:Y:S02]  /*8da0*/  PRMT R33, R6, 0x7632, R33 ;  /* 0x0000763206217816 */ /* 0x000fe40000000021 */
[C---:B------:R-:W-:Y:S02]  /*8db0*/  PRMT R42, R7.reuse, 0x7610, R42 ;  /* 0x00007610072a7816 */ /* 0x040fe4000000002a */
[----:B------:R-:W-:-:S07]  /*8dc0*/  PRMT R41, R7, 0x7632, R41 ;  /* 0x0000763207297816 */ /* 0x000fce0000000029 */
.L_x_4192:
[----:B------:R-:W-:Y:S05]  /*8dd0*/  BSYNC.RECONVERGENT B0 ;  /* 0x0000000000007941 */ /* 0x000fea0003800200 */
.L_x_4191:
[----:B------:R-:W-:Y:S01]  /*8de0*/  ISETP.GE.U32.AND P0, PT, R5, R29, PT ;  /* 0x0000001d0500720c */ /* 0x000fe20003f06070 */
[----:B------:R-:W-:Y:S01]  /*8df0*/  BSSY.RECONVERGENT B0, `(.L_x_4197) ;  /* 0x0000035000007945 */ /* 0x000fe20003800200 */
[----:B------:R-:W-:Y:S01]  /*8e00*/  IMAD.MOV.U32 R25, RZ, RZ, R28 ;  /* 0x000000ffff197224 */ /* 0x000fe200078e001c */
[----:B------:R-:W-:-:S10]  /*8e10*/  MOV R24, R22 ;  /* 0x0000001600187202 */ /* 0x000fd40000000f00 */
        /* <DEDUP_REMOVED lines=8> */
[----:B------:R-:W0:Y:S01]  /*8ea0*/  MUFU.RCP R7, R25 ;  /* 0x0000001900077308 */ /* 0x000e220000001000 */
[----:B------:R-:W-:Y:S02]  /*8eb0*/  SHF.L.U32 R37, R37, 0x10, RZ ;  /* 0x0000001025257819 */ /* 0x000fe400000006ff */
[----:B------:R-:W-:Y:S01]  /*8ec0*/  ISETP.GE.U32.AND P0, PT, R4, R29, PT ;  /* 0x0000001d0400720c */ /* 0x000fe20003f06070 */
[----:B------:R-:W-:Y:S01]  /*8ed0*/  FADD.FTZ R4, -R9, R34 ;  /* 0x0000002209047221 */ /* 0x000fe20000010100 */
[----:B------:R-:W-:Y:S01]  /*8ee0*/  FADD.FTZ R5, -R14, R35 ;  /* 0x000000230e057221 */ /* 0x000fe20000010100 */
[----:B------:R-:W-:-:S02]  /*8ef0*/  FADD.FTZ R29, -R26, R37 ;  /* 0x000000251a1d7221 */ /* 0x000fc40000010100 */
        /* <DEDUP_REMOVED lines=13> */
[----:B------:R-:W0:Y:S01]  /*8fd0*/  MUFU.RCP R31, R25 ;  /* 0x00000019001f7308 */ /* 0x000e220000001000 */
[----:B------:R-:W-:Y:S01]  /*8fe0*/  SHF.L.U32 R29, R42, 0x10, RZ ;  /* 0x000000102a1d7819 */ /* 0x000fe200000006ff */
[----:B------:R-:W-:Y:S01]  /*8ff0*/  IMAD.U32 R4, R33, 0x10000, RZ ;  /* 0x0001000021047824 */ /* 0x000fe200078e00ff */
[----:B------:R-:W-:Y:S02]  /*9000*/  SHF.L.U32 R28, R41, 0x10, RZ ;  /* 0x00000010291c7819 */ /* 0x000fe400000006ff */
[----:B------:R-:W-:Y:S01]  /*9010*/  SHF.L.U32 R5, R38, 0x10, RZ ;  /* 0x0000001026057819 */ /* 0x000fe200000006ff */
[----:B------:R-:W-:Y:S01]  /*9020*/  FADD.FTZ R22, -R30, R29 ;  /* 0x0000001d1e167221 */ /* 0x000fe20000010100 */
[----:B------:R-:W-:Y:S01]  /*9030*/  FADD.FTZ R6, -R15, R4 ;  /* 0x000000040f067221 */ /* 0x000fe20000010100 */
[----:B------:R-:W-:Y:S02]  /*9040*/  FADD.FTZ R32, -R27, R28 ;  /* 0x0000001c1b207221 */ /* 0x000fe40000010100 */
[----:B------:R-:W-:Y:S01]  /*9050*/  FADD.FTZ R7, -R8, R5 ;  /* 0x0000000508077221 */ /* 0x000fe20000010100 */
[-C--:B0-----:R-:W-:Y:S01]  /*9060*/  FFMA.FTZ R30, R22, R31.reuse, R30 ;  /* 0x0000001f161e7223 */ /* 0x081fe2000001001e */
[----:B------:R-:W-:-:S02]  /*9070*/  FFMA.FTZ R27, R32, R31, R27 ;  /* 0x0000001f201b7223 */ /* 0x000fc4000001001b */
        /* <DEDUP_REMOVED lines=10> */
[----:B------:R-:W-:Y:S01]  /*9120*/  IMAD.MOV.U32 R28, RZ, RZ, R25 ;  /* 0x000000ffff1c7224 */ /* 0x000fe200078e0019 */
[----:B------:R-:W-:-:S07]  /*9130*/  MOV R22, R24 ;  /* 0x0000001800167202 */ /* 0x000fce0000000f00 */
.L_x_4198:
[----:B------:R-:W-:Y:S05]  /*9140*/  BSYNC.RECONVERGENT B0 ;  /* 0x0000000000007941 */ /* 0x000fea0003800200 */
.L_x_4197:
        /* <DEDUP_REMOVED lines=23> */
.L_x_4200:
[----:B------:R-:W-:Y:S05]  /*92c0*/  BSYNC.RECONVERGENT B0 ;  /* 0x0000000000007941 */ /* 0x000fea0003800200 */
.L_x_4199:
        /* <DEDUP_REMOVED lines=15> */
[----:B------:R-:W0:Y:S01]  /*93c0*/  MUFU.RCP R9, R11 ;  /* 0x0000000b00097308 */ /* 0x000e220000001000 */
[----:B------:R-:W-:Y:S01]  /*93d0*/  FMUL.FTZ R8, R15, R15 ;  /* 0x0000000f0f087220 */ /* 0x000fe20000410000 */
[----:B0-----:R-:W-:Y:S01]  /*93e0*/  FMUL.FTZ R29, R9, R28 ;  /* 0x0000001c091d7220 */ /* 0x001fe20000410000 */
[----:B------:R-:W-:Y:S02]  /*93f0*/  FADD.FTZ R9, R12, R13 ;  /* 0x0000000d0c097221 */ /* 0x000fe40000010000 */
[----:B------:R-:W-:Y:S01]  /*9400*/  FMUL.FTZ R12, R8, R25 ;  /* 0x00000019080c7220 */ /* 0x000fe20000410000 */
[----:B------:R-:W-:-:S03]  /*9410*/  FFMA.FTZ R8, R29, R15, R14 ;  /* 0x0000000f1d087223 */ /* 0x000fc6000001000e */
[----:B------:R-:W-:-:S07]  /*9420*/  FFMA.FTZ R9, R29, R12, R9 ;  /* 0x0000000c1d097223 */ /* 0x000fce0000010009 */
.L_x_4202:
[----:B------:R-:W-:Y:S05]  /*9430*/  BSYNC.RECONVERGENT B0 ;  /* 0x0000000000007941 */ /* 0x000fea0003800200 */
.L_x_4201:
        /* <DEDUP_REMOVED lines=14> */
[----:B------:R-:W0:Y:S01]  /*9520*/  MUFU.RCP R13, R15 ;  /* 0x0000000f000d7308 */ /* 0x000e220000001000 */
[----:B------:R-:W-:Y:S01]  /*9530*/  FMUL.FTZ R14, R12, R12 ;  /* 0x0000000c0c0e7220 */ /* 0x000fe20000410000 */
[----:B0-----:R-:W-:Y:S01]  /*9540*/  FMUL.FTZ R30, R13, R28 ;  /* 0x0000001c0d1e7220 */ /* 0x001fe20000410000 */
[----:B------:R-:W-:Y:S02]  /*9550*/  FADD.FTZ R13, R20, R21 ;  /* 0x00000015140d7221 */ /* 0x000fe40000010000 */
[----:B------:R-:W-:Y:S01]  /*9560*/  FMUL.FTZ R20, R14, R25 ;  /* 0x000000190e147220 */ /* 0x000fe20000410000 */
[----:B------:R-:W-:Y:S01]  /*9570*/  MOV R14, 0xffffffff ;  /* 0xffffffff000e7802 */ /* 0x000fe20000000f00 */
[C---:B------:R-:W-:Y:S02]  /*9580*/  FFMA.FTZ R12, R30.reuse, R12, R23 ;  /* 0x0000000c1e0c7223 */ /* 0x040fe40000010017 */
[----:B------:R-:W-:-:S07]  /*9590*/  FFMA.FTZ R13, R30, R20, R13 ;  /* 0x000000141e0d7223 */ /* 0x000fce000001000d */
.L_x_4204:
[----:B------:R-:W-:Y:S05]  /*95a0*/  BSYNC.RECONVERGENT B0 ;  /* 0x0000000000007941 */ /* 0x000fea0003800200 */
.L_x_4203:
        /* <DEDUP_REMOVED lines=16> */
[----:B0-----:R-:W-:-:S03]  /*96b0*/  FMUL.FTZ R29, R21, R28 ;  /* 0x0000001c151d7220 */ /* 0x001fc60000410000 */
[----:B------:R-:W-:Y:S01]  /*96c0*/  FMUL.FTZ R21, R20, R25 ;  /* 0x0000001914157220 */ /* 0x000fe20000410000 */
[----:B------:R-:W-:-:S03]  /*96d0*/  FFMA.FTZ R20, R29, R27, R26 ;  /* 0x0000001b1d147223 */ /* 0x000fc6000001001a */
[----:B------:R-:W-:-:S07]  /*96e0*/  FFMA.FTZ R21, R29, R21, R0 ;  /* 0x000000151d157223 */ /* 0x000fce0000010000 */
.L_x_4143:
[----:B------:R-:W-:Y:S05]  /*96f0*/  BSYNC.RECONVERGENT B6 ;  /* 0x0000000000067941 */ /* 0x000fea0003800200 */
.L_x_4142:
        /* <DEDUP_REMOVED lines=13> */
[----:B------:R1:W-:Y:S04]  /*97d0*/  STS.128 [R57+0x10], R8 ;  /* 0x0000100839007388 */ /* 0x0003e80000000c00 */
[----:B------:R1:W-:Y:S04]  /*97e0*/  STS.128 [R57+0x20], R12 ;  /* 0x0000200c39007388 */ /* 0x0003e80000000c00 */
[----:B------:R1:W-:Y:S01]  /*97f0*/  STS.128 [R57+0x30], R20 ;  /* 0x0000301439007388 */ /* 0x0003e20000000c00 */
[----:B------:R-:W-:Y:S05]  /*9800*/  @!P0 BRA `(.L_x_4205) ;  /* 0x00000008001c8947 */ /* 0x000fea0003800000 */
[----:B------:R-:W-:-:S07]  /*9810*/  IMAD.MOV.U32 R59, RZ, RZ, R3 ;  /* 0x000000ffff3b7224 */ /* 0x000fce00078e0003 */
.L_x_4216:
        /* <DEDUP_REMOVED lines=12> */
[----:B------:R-:W-:Y:S02]  /*98e0*/  LEA R42, R25, R56, 0x6 ;  /* 0x00000038192a7211 */ /* 0x000fe400078e30ff */
[----:B------:R-:W-:Y:S02]  /*98f0*/  FSETP.NEU.FTZ.AND P3, PT, R15, RZ, PT ;  /* 0x000000ff0f00720b */ /* 0x000fe40003f7d000 */
[----:B------:R-:W-:Y:S01]  /*9900*/  FSETP.NEU.FTZ.AND P0, PT, R23, RZ, PT ;  /* 0x000000ff1700720b */ /* 0x000fe20003f1d000 */
[----:B------:R-:W2:Y:S04]  /*9910*/  LDS.128 R24, [R42] ;  /* 0x000000002a187984 */ /* 0x000ea80000000c00 */
[----:B------:R3:W4:Y:S04]  /*9920*/  LDS.128 R28, [R42+0x10] ;  /* 0x000010002a1c7984 */ /* 0x0007280000000c00 */
[----:B------:R3:W0:Y:S04]  /*9930*/  LDS.128 R32, [R42+0x20] ;  /* 0x000020002a207984 */ /* 0x0006280000000c00 */
[----:B------:R3:W0:Y:S01]  /*9940*/  LDS.128 R36, [R42+0x30] ;  /* 0x000030002a247984 */ /* 0x0006220000000c00 */
[----:B--2---:R-:W-:Y:S01]  /*9950*/  IMAD.MOV.U32 R40, RZ, RZ, R24 ;  /* 0x000000ffff287224 */ /* 0x004fe200078e0018 */
[----:B------:R-:W-:-:S02]  /*9960*/  MOV R41, R25 ;  /* 0x0000001900297202 */ /* 0x000fc40000000f00 */
[----:B------:R-:W-:Y:S01]  /*9970*/  MOV R43, R27 ;  /* 0x0000001b002b7202 */ /* 0x000fe20000000f00 */
[----:B---34-:R-:W-:Y:S06]  /*9980*/  @!P1 BRA `(.L_x_4209) ;  /* 0x0000000000409947 */ /* 0x018fec0003800000 */
        /* <DEDUP_REMOVED lines=16> */
.L_x_4209:
[----:B------:R-:W-:Y:S05]  /*9a90*/  BSYNC.RECONVERGENT B1 ;  /* 0x0000000000017941 */ /* 0x000fea0003800200 */
.L_x_4208:
[----:B------:R-:W-:Y:S01]  /*9aa0*/  BSSY.RECONVERGENT B1, `(.L_x_4210) ;  /* 0x0000015000017945 */ /* 0x000fe20003800200 */
        /* <DEDUP_REMOVED lines=20> */
.L_x_4211:
[----:B------:R-:W-:Y:S05]  /*9bf0*/  BSYNC.RECONVERGENT B1 ;  /* 0x0000000000017941 */ /* 0x000fea0003800200 */
.L_x_4210:
[----:B------:R-:W-:Y:S01]  /*9c00*/  BSSY.RECONVERGENT B1, `(.L_x_4212) ;  /* 0x0000016000017945 */ /* 0x000fe20003800200 */
[----:B0-----:R-:W-:Y:S01]  /*9c10*/  MOV R48, R32 ;  /* 0x0000002000307202 */ /* 0x001fe20000000f00 */
[----:B------:R-:W-:Y:S01]  /*9c20*/  IMAD.MOV.U32 R52, RZ, RZ, R36 ;  /* 0x000000ffff347224 */ /* 0x000fe200078e0024 */
[----:B------:R-:W-:Y:S02]  /*9c30*/  MOV R49, R33 ;  /* 0x0000002100317202 */ /* 0x000fe40000000f00 */
        /* <DEDUP_REMOVED lines=11> */
[----:B------:R-:W0:Y:S01]  /*9cf0*/  MUFU.RCP R4, R51 ;  /* 0x0000003300047308 */ /* 0x000e220000001000 */
[----:B------:R-:W-:-:S04]  /*9d00*/  FMUL.FTZ R6, R5, R5 ;  /* 0x0000000505067220 */ /* 0x000fc80000410000 */
[----:B------:R-:W-:Y:S01]  /*9d10*/  FMUL.FTZ R6, R15, R6 ;  /* 0x000000060f067220 */ /* 0x000fe20000410000 */
[----:B0-----:R-:W-:Y:S01]  /*9d20*/  FMUL.FTZ R49, R35, R4 ;  /* 0x0000000423317220 */ /* 0x001fe20000410000 */
[----:B------:R-:W-:-:S03]  /*9d30*/  FADD.FTZ R4, R13, R33 ;  /* 0x000000210d047221 */ /* 0x000fc60000010000 */
[----:B------:R-:W-:Y:S01]  /*9d40*/  FFMA.FTZ R48, R5, R49, R12 ;  /* 0x0000003105307223 */ /* 0x000fe2000001000c */
[----:B------:R-:W-:-:S07]  /*9d50*/  FFMA.FTZ R49, R49, R6, R4 ;  /* 0x0000000631317223 */ /* 0x000fce0000010004 */
.L_x_4213:
[----:B------:R-:W-:Y:S05]  /*9d60*/  BSYNC.RECONVERGENT B1 ;  /* 0x0000000000017941 */ /* 0x000fea0003800200 */
.L_x_4212:
        /* <DEDUP_REMOVED lines=11> */
[----:B-1----:R-:W-:Y:S01]  /*9e20*/  FADD.FTZ R5, -R20, R36 ;  /* 0x0000002414057221 */ /* 0x002fe20000010100 */
[----:B------:R-:W-:Y:S02]  /*9e30*/  MOV R38, 0xffffffff ;  /* 0xffffffff00267802 */ /* 0x000fe40000000f00 */
[----:B------:R-:W0:Y:S01]  /*9e40*/  MUFU.RCP R4, R55 ;  /* 0x0000003700047308 */ /* 0x000e220000001000 */
[----:B------:R-:W-:-:S04]  /*9e50*/  FMUL.FTZ R6, R5, R5 ;  /* 0x0000000505067220 */ /* 0x000fc80000410000 */
[----:B------:R-:W-:Y:S01]  /*9e60*/  FMUL.FTZ R6, R23, R6 ;  /* 0x0000000617067220 */ /* 0x000fe20000410000 */
[----:B0-----:R-:W-:Y:S01]  /*9e70*/  FMUL.FTZ R53, R39, R4 ;  /* 0x0000000427357220 */ /* 0x001fe20000410000 */
[----:B------:R-:W-:-:S03]  /*9e80*/  FADD.FTZ R4, R21, R37 ;  /* 0x0000002515047221 */ /* 0x000fc60000010000 */
[----:B------:R-:W-:Y:S01]  /*9e90*/  FFMA.FTZ R52, R5, R53, R20 ;  /* 0x0000003505347223 */ /* 0x000fe20000010014 */
[----:B------:R-:W-:-:S07]  /*9ea0*/  FFMA.FTZ R53, R53, R6, R4 ;  /* 0x0000000635357223 */ /* 0x000fce0000010004 */
.L_x_4215:
[----:B------:R-:W-:Y:S05]  /*9eb0*/  BSYNC.RECONVERGENT B1 ;  /* 0x0000000000017941 */ /* 0x000fea0003800200 */
.L_x_4214:
[----:B------:R-:W-:Y:S01]  /*9ec0*/  MOV R42, R26 ;  /* 0x0000001a002a7202 */ /* 0x000fe20000000f00 */
[----:B------:R-:W-:Y:S01]  /*9ed0*/  IMAD.MOV.U32 R46, RZ, RZ, R30 ;  /* 0x000000ffff2e7224 */ /* 0x000fe200078e001e */
[----:B------:R-:W-:Y:S01]  /*9ee0*/  MOV R50, R34 ;  /* 0x0000002200327202 */ /* 0x000fe20000000f00 */
[----:B-1----:R-:W-:Y:S01]  /*9ef0*/  IMAD.MOV.U32 R7, RZ, RZ, R43 ;  /* 0x000000ffff077224 */ /* 0x002fe200078e002b */
[----:B------:R-:W-:Y:S01]  /*9f00*/  MOV R54, R38 ;  /* 0x0000002600367202 */ /* 0x000fe20000000f00 */
[----:B------:R2:W-:Y:S01]  /*9f10*/  STS.128 [R57], R40 ;  /* 0x0000002839007388 */ /* 0x0005e20000000c00 */
[----:B------:R-:W-:Y:S01]  /*9f20*/  MOV R6, R26 ;  /* 0x0000001a00067202 */ /* 0x000fe20000000f00 */
[----:B------:R-:W-:Y:S01]  /*9f30*/  IMAD.MOV.U32 R4, RZ, RZ, R40 ;  /* 0x000000ffff047224 */ /* 0x000fe200078e0028 */
[----:B------:R-:W-:Y:S01]  /*9f40*/  MOV R5, R41 ;  /* 0x0000002900057202 */ /* 0x000fe20000000f00 */
[----:B------:R2:W-:Y:S01]  /*9f50*/  STS.128 [R57+0x10], R44 ;  /* 0x0000102c39007388 */ /* 0x0005e20000000c00 */
        /* <DEDUP_REMOVED lines=11> */
[----:B------:R-:W-:Y:S01]  /*a010*/  IMAD.MOV.U32 R20, RZ, RZ, R52 ;  /* 0x000000ffff147224 */ /* 0x000fe200078e0034 */
[----:B------:R-:W-:-:S02]  /*a020*/  MOV R22, R38 ;  /* 0x0000002600167202 */ /* 0x000fc40000000f00 */
[----:B------:R-:W-:-:S07]  /*a030*/  MOV R21, R53 ;  /* 0x0000003500157202 */ /* 0x000fce0000000f00 */
.L_x_4207:
[----:B------:R-:W-:Y:S05]  /*a040*/  BSYNC.RECONVERGENT B0 ;  /* 0x0000000000007941 */ /* 0x000fea0003800200 */
.L_x_4206:
[----:B------:R-:W-:Y:S02]  /*a050*/  ISETP.GT.U32.AND P0, PT, R59, 0x3, PT ;  /* 0x000000033b00780c */ /* 0x000fe40003f04070 */
[----:B------:R-:W-:-:S11]  /*a060*/  MOV R59, R61 ;  /* 0x0000003d003b7202 */ /* 0x000fd60000000f00 */
[----:B------:R-:W-:Y:S05]  /*a070*/  @P0 BRA `(.L_x_4216) ;  /* 0xfffffff400e80947 */ /* 0x000fea000383ffff */
.L_x_4205:
        /* <DEDUP_REMOVED lines=11> */
[----:B------:R-:W-:Y:S01]  /*a130*/  ISETP.GE.U32.AND P0, PT, R0, 0x40, PT ;  /* 0x000000400000780c */ /* 0x000fe20003f06070 */
[----:B------:R-:W-:Y:S02]  /*a140*/  IMAD.MOV.U32 R3, RZ, RZ, 0x20 ;  /* 0x00000020ff037424 */ /* 0x000fe400078e00ff */
[----:B---3--:R-:W-:-:S06]  /*a150*/  ULEA UR4, UR5, UR4, 0x18 ;  /* 0x0000000405047291 */ /* 0x008fcc000f8ec0ff */
[----:B------:R-:W-:-:S05]  /*a160*/  LEA R56, R56, UR4, 0x6 ;  /* 0x0000000438387c11 */ /* 0x000fca000f8e30ff */
[----:B------:R3:W-:Y:S04]  /*a170*/  STS.128 [R56], R4 ;  /* 0x0000000438007388 */ /* 0x0007e80000000c00 */
[----:B------:R3:W-:Y:S04]  /*a180*/  STS.128 [R56+0x10], R8 ;  /* 0x0000100838007388 */ /* 0x0007e80000000c00 */
[----:B------:R3:W-:Y:S04]  /*a190*/  STS.128 [R56+0x20], R12 ;  /* 0x0000200c38007388 */ /* 0x0007e80000000c00 */
[----:B------:R3:W-:Y:S01]  /*a1a0*/  STS.128 [R56+0x30], R20 ;  /* 0x0000301438007388 */ /* 0x0007e20000000c00 */
[----:B------:R-:W-:Y:S05]  /*a1b0*/  @!P0 BRA `(.L_x_4218) ;  /* 0x0000000800188947 */ /* 0x000fea0003800000 */
[----:B-12---:R-:W-:-:S07]  /*a1c0*/  MOV R57, R0 ;  /* 0x0000000000397202 */ /* 0x006fce0000000f00 */
.L_x_4229:
[----:B------:R-:W-:Y:S01]  /*a1d0*/  SHF.R.U32.HI R60, RZ, 0x1, R57 ;  /* 0x00000001ff3c7819 */ /* 0x000fe20000011639 */
[----:B------:R-:W-:Y:S05]  /*a1e0*/  WARPSYNC.ALL ;  /* 0x0000000000007948 */ /* 0x000fea0003800000 */
[----:B------:R-:W-:Y:S01]  /*a1f0*/  IADD3 R25, PT, PT, R60, R17, RZ ;  /* 0x000000113c197210 */ /* 0x000fe20007ffe0ff */
[----:B------:R-:W-:Y:S03]  /*a200*/  BAR.SYNC.DEFER_BLOCKING 0x0 ;  /* 0x0000000000007b1d */ /* 0x000fe60000010000 */
[----:B------:R-:W-:-:S03]  /*a210*/  ISETP.GE.U32.AND P0, PT, R25, R0, PT ;  /* 0x000000001900720c */ /* 0x000fc60003f06070 */
[----:B------:R-:W-:Y:S01]  /*a220*/  BSSY.RECONVERGENT B0, `(.L_x_4219) ;  /* 0x000007c000007945 */ /* 0x000fe20003800200 */
[----:B------:R-:W-:-:S13]  /*a230*/  ISETP.GE.U32.OR P0, PT, R17, R60, P0 ;  /* 0x0000003c1100720c */ /* 0x000fda0000706470 */
[----:B-1----:R-:W-:Y:S05]  /*a240*/  @P0 BRA `(.L_x_4220) ;  /* 0x0000000400e40947 */ /* 0x002fea0003800000 */
[----:B------:R-:W-:Y:S01]  /*a250*/  IMAD R42, R60, 0x40, R56 ;  /* 0x000000403c2a7824 */ /* 0x000fe200078e0238 */
[----:B------:R-:W-:Y:S01]  /*a260*/  FSETP.NEU.FTZ.AND P1, PT, R7, RZ, PT ;  /* 0x000000ff0700720b */ /* 0x000fe20003f3d000 */
[----:B------:R-:W-:Y:S01]  /*a270*/  BSSY.RECONVERGENT B1, `(.L_x_4221) ;  /* 0x000001c000017945 */ /* 0x000fe20003800200 */
[----:B------:R-:W-:Y:S02]  /*a280*/  FSETP.NEU.FTZ.AND P2, PT, R11, RZ, PT ;  /* 0x000000ff0b00720b */ /* 0x000fe40003f5d000 */
[----:B------:R-:W1:Y:S01]  /*a290*/  LDS.128 R24, [R42] ;  /* 0x000000002a187984 */ /* 0x000e620000000c00 */
[----:B------:R-:W-:Y:S02]  /*a2a0*/  FSETP.NEU.FTZ.AND P3, PT, R15, RZ, PT ;  /* 0x000000ff0f00720b */ /* 0x000fe40003f7d000 */
[----:B------:R-:W-:Y:S01]  /*a2b0*/  FSETP.NEU.FTZ.AND P0, PT, R23, RZ, PT ;  /* 0x000000ff1700720b */ /* 0x000fe20003f1d000 */
[----:B------:R2:W4:Y:S04]  /*a2c0*/  LDS.128 R28, [R42+0x10] ;  /* 0x000010002a1c7984 */ /* 0x0005280000000c00 */
[----:B------:R2:W0:Y:S04]  /*a2d0*/  LDS.128 R32, [R42+0x20] ;  /* 0x000020002a207984 */ /* 0x0004280000000c00 */
[----:B------:R2:W0:Y:S01]  /*a2e0*/  LDS.128 R36, [R42+0x30] ;  /* 0x000030002a247984 */ /* 0x0004220000000c00 */
[----:B-1----:R-:W-:Y:S01]  /*a2f0*/  MOV R40, R24 ;  /* 0x0000001800287202 */ /* 0x002fe20000000f00 */
[----:B------:R-:W-:Y:S01]  /*a300*/  IMAD.MOV.U32 R43, RZ, RZ, R27 ;  /* 0x000000ffff2b7224 */ /* 0x000fe200078e001b */
[----:B------:R-:W-:Y:S01]  /*a310*/  MOV R41, R25 ;  /* 0x0000001900297202 */ /* 0x000fe20000000f00 */
[----:B--2---:R-:W-:Y:S06]  /*a320*/  @!P1 BRA `(.L_x_4222) ;  /* 0x0000000000409947 */ /* 0x004fec0003800000 */
        /* <DEDUP_REMOVED lines=16> */
.L_x_4222:
[----:B------:R-:W-:Y:S05]  /*a430*/  BSYNC.RECONVERGENT B1 ;  /* 0x0000000000017941 */ /* 0x000fea0003800200 */
.L_x_4221:
[----:B------:R-:W-:Y:S01]  /*a440*/  BSSY.RECONVERGENT B1, `(.L_x_4223) ;  /* 0x0000015000017945 */ /* 0x000fe20003800200 */
[----:B----4-:R-:W-:Y:S01]  /*a450*/  IMAD.MOV.U32 R44, RZ, RZ, R28 ;  /* 0x000000ffff2c7224 */ /* 0x010fe200078e001c */
        /* <DEDUP_REMOVED lines=19> */
.L_x_4224:
[----:B------:R-:W-:Y:S05]  /*a590*/  BSYNC.RECONVERGENT B1 ;  /* 0x0000000000017941 */ /* 0x000fea0003800200 */
.L_x_4223:
        /* <DEDUP_REMOVED lines=22> */
.L_x_4226:
[----:B------:R-:W-:Y:S05]  /*a700*/  BSYNC.RECONVERGENT B1 ;  /* 0x0000000000017941 */ /* 0x000fea0003800200 */
.L_x_4225:
        /* <DEDUP_REMOVED lines=20> */
.L_x_4228:
[----:B------:R-:W-:Y:S05]  /*a850*/  BSYNC.RECONVERGENT B1 ;  /* 0x0000000000017941 */ /* 0x000fea0003800200 */
.L_x_4227:
[----:B------:R-:W-:Y:S01]  /*a860*/  IMAD.MOV.U32 R42, RZ, RZ, R26 ;  /* 0x000000ffff2a7224 */ /* 0x000fe200078e001a */
[----:B------:R-:W-:Y:S01]  /*a870*/  MOV R46, R30 ;  /* 0x0000001e002e7202 */ /* 0x000fe20000000f00 */
[----:B------:R-:W-:Y:S01]  /*a880*/  IMAD.MOV.U32 R54, RZ, RZ, R38 ;  /* 0x000000ffff367224 */ /* 0x000fe200078e0026 */
[----:B------:R-:W-:Y:S01]  /*a890*/  MOV R50, R34 ;  /* 0x0000002200327202 */ /* 0x000fe20000000f00 */
[----:B---3--:R-:W-:Y:S01]  /*a8a0*/  IMAD.MOV.U32 R5, RZ, RZ, R41 ;  /* 0x000000ffff057224 */ /* 0x008fe200078e0029 */
        /* <DEDUP_REMOVED lines=15> */
[----:B------:R-:W-:-:S02]  /*a9a0*/  MOV R13, R49 ;  /* 0x00000031000d7202 */ /* 0x000fc40000000f00 */
[----:B------:R-:W-:Y:S02]  /*a9b0*/  MOV R21, R53 ;  /* 0x0000003500157202 */ /* 0x000fe40000000f00 */
[----:B------:R-:W-:Y:S02]  /*a9c0*/  MOV R20, R52 ;  /* 0x0000003400147202 */ /* 0x000fe40000000f00 */
[----:B------:R-:W-:-:S07]  /*a9d0*/  MOV R23, R55 ;  /* 0x0000003700177202 */ /* 0x000fce0000000f00 */
.L_x_4220:
[----:B------:R-:W-:Y:S05]  /*a9e0*/  BSYNC.RECONVERGENT B0 ;  /* 0x0000000000007941 */ /* 0x000fea0003800200 */
.L_x_4219:
[----:B------:R-:W-:Y:S02]  /*a9f0*/  ISETP.GT.U32.AND P0, PT, R57, 0x7f, PT ;  /* 0x0000007f3900780c */ /* 0x000fe40003f04070 */
[----:B------:R-:W-:-:S11]  /*aa00*/  MOV R57, R60 ;  /* 0x0000003c00397202 */ /* 0x000fd60000000f00 */
[----:B------:R-:W-:Y:S05]  /*aa10*/  @P0 BRA `(.L_x_4229) ;  /* 0xfffffff400ec0947 */ /* 0x000fea000383ffff */
.L_x_4218:
[----:B------:R-:W-:Y:S01]  /*aa20*/  ISETP.GE.U32.AND P0, PT, R3, 0x2, PT ;  /* 0x000000020300780c */ /* 0x000fe20003f06070 */
[----:B------:R-:W-:Y:S05]  /*aa30*/  WARPSYNC.ALL ;  /* 0x0000000000007948 */ /* 0x000fea0003800000 */
[----:B------:R-:W-:Y:S07]  /*aa40*/  BAR.SYNC.DEFER_BLOCKING 0x0 ;  /* 0x0000000000007b1d */ /* 0x000fee0000010000 */
[----:B------:R-:W-:Y:S05]  /*aa50*/  @!P0 BRA `(.L_x_4217) ;  /* 0x0000000800008947 */ /* 0x000fea0003800000 */
[----:B------:R-:W-:-:S07]  /*aa60*/  IMAD.MOV.U32 R0, RZ, RZ, 0x1 ;  /* 0x00000001ff007424 */ /* 0x000fce00078e00ff */
.L_x_4238:
[----:B------:R-:W4:Y:S01]  /*aa70*/  SHFL.DOWN PT, R26, R4, R0, 0x1f ;  /* 0x08001f00041a7589 */ /* 0x000f2200000e0000 */
[----:B------:R-:W-:Y:S01]  /*aa80*/  FSETP.NEU.FTZ.AND P0, PT, R7, RZ, PT ;  /* 0x000000ff0700720b */ /* 0x000fe20003f1d000 */
[----:B------:R-:W-:Y:S01]  /*aa90*/  BSSY.RECONVERGENT B0, `(.L_x_4230) ;  /* 0x000001c000007945 */ /* 0x000fe20003800200 */
[----:B---3--:R-:W-:Y:S01]  /*aaa0*/  MOV R30, R6 ;  /* 0x00000006001e7202 */ /* 0x008fe20000000f00 */
[----:B------:R-:W5:Y:S01]  /*aab0*/  SHFL.DOWN PT, R29, R5, R0, 0x1f ;  /* 0x08001f00051d7589 */ /* 0x000f6200000e0000 */
[----:B------:R-:W-:Y:S01]  /*aac0*/  MOV R24, R5 ;  /* 0x0000000500187202 */ /* 0x000fe20000000f00 */
[----:B------:R-:W-:Y:S01]  /*aad0*/  IMAD.MOV.U32 R25, RZ, RZ, R7 ;  /* 0x000000ffff197224 */ /* 0x000fe200078e0007 */
[----:B------:R-:W-:Y:S01]  /*aae0*/  MOV R27, R4 ;  /* 0x00000004001b7202 */ /* 0x000fe20000000f00 */
[----:B------:R-:W0:Y:S04]  /*aaf0*/  SHFL.DOWN PT, R28, R7, R0, 0x1f ;  /* 0x08001f00071c7589 */ /* 0x000e2800000e0000 */
[----:B-1-3--:R1:W3:Y:S01]  /*ab00*/  SHFL.DOWN PT, R6, R6, R0, 0x1f ;  /* 0x08001f0006067589 */ /* 0x00a2e200000e0000 */
[----:B----4-:R-:W-:Y:S01]  /*ab10*/  MOV R4, R26 ;  /* 0x0000001a00047202 */ /* 0x010fe20000000f00 */
[----:B-----5:R-:W-:Y:S01]  /*ab20*/  IMAD.MOV.U32 R5, RZ, RZ, R29 ;  /* 0x000000ffff057224 */ /* 0x020fe200078e001d */
[----:B0-----:R-:W-:Y:S01]  /*ab30*/  MOV R7, R28 ;  /* 0x0000001c00077202 */ /* 0x001fe20000000f00 */
        /* <DEDUP_REMOVED lines=13> */
[----:B------:R-:W-:Y:S02]  /*ac10*/  IMAD.MOV.U32 R6, RZ, RZ, -0x1 ;  /* 0xffffffffff067424 */ /* 0x000fe400078e00ff */
[----:B0-----:R-:W-:-:S04]  /*ac20*/  FMUL.FTZ R5, R28, R5 ;  /* 0x000000051c057220 */ /* 0x001fc80000410000 */
[----:B------:R-:W-:Y:S01]  /*ac30*/  FFMA.FTZ R4, R4, R5, R27 ;  /* 0x0000000504047223 */ /* 0x000fe2000001001b */
[----:B------:R-:W-:-:S07]  /*ac40*/  FFMA.FTZ R5, R5, R25, R24 ;  /* 0x0000001905057223 */ /* 0x000fce0000010018 */
.L_x_4231:
[----:B------:R-:W-:Y:S05]  /*ac50*/  BSYNC.RECONVERGENT B0 ;  /* 0x0000000000007941 */ /* 0x000fea0003800200 */
.L_x_4230:
[----:B------:R-:W0:Y:S01]  /*ac60*/  SHFL.DOWN PT, R28, R8, R0, 0x1f ;  /* 0x08001f00081c7589 */ /* 0x000e2200000e0000 */
[----:B------:R-:W-:Y:S01]  /*ac70*/  FSETP.NEU.FTZ.AND P0, PT, R11, RZ, PT ;  /* 0x000000ff0b00720b */ /* 0x000fe20003f1d000 */
[----:B------:R-:W-:Y:S01]  /*ac80*/  BSSY.RECONVERGENT B0, `(.L_x_4232) ;  /* 0x000001c000007945 */ /* 0x000fe20003800200 */
[----:B------:R-:W-:Y:S01]  /*ac90*/  MOV R24, R10 ;  /* 0x0000000a00187202 */ /* 0x000fe20000000f00 */
[----:B------:R-:W1:Y:S01]  /*aca0*/  SHFL.DOWN PT, R29, R9, R0, 0x1f ;  /* 0x08001f00091d7589 */ /* 0x000e6200000e0000 */
[----:B------:R-:W-:Y:S01]  /*acb0*/  MOV R25, R11 ;  /* 0x0000000b00197202 */ /* 0x000fe20000000f00 */
[----:B------:R-:W-:Y:S01]  /*acc0*/  IMAD.MOV.U32 R27, RZ, RZ, R8 ;  /* 0x000000ffff1b7224 */ /* 0x000fe200078e0008 */
[----:B------:R-:W-:Y:S01]  /*acd0*/  MOV R26, R9 ;  /* 0x00000009001a7202 */ /* 0x000fe20000000f00 */
[----:B------:R-:W4:Y:S04]  /*ace0*/  SHFL.DOWN PT, R30, R11, R0, 0x1f ;  /* 0x08001f000b1e7589 */ /* 0x000f2800000e0000 */
[----:B------:R0:W2:Y:S02]  /*acf0*/  SHFL.DOWN PT, R10, R10, R0, 0x1f ;  /* 0x08001f000a0a7589 */ /* 0x0000a400000e0000 */
[----:B0-----:R-:W-:Y:S01]  /*ad00*/  MOV R8, R28 ;  /* 0x0000001c00087202 */ /* 0x001fe20000000f00 */
[----:B-1----:R-:W-:Y:S01]  /*ad10*/  IMAD.MOV.U32 R9, RZ, RZ, R29 ;  /* 0x000000ffff097224 */ /* 0x002fe200078e001d */
[----:B----4-:R-:W-:Y:S01]  /*ad20*/  MOV R11, R30 ;  /* 0x0000001e000b7202 */ /* 0x010fe20000000f00 */
        /* <DEDUP_REMOVED lines=17> */
.L_x_4233:
[----:B------:R-:W-:Y:S05]  /*ae40*/  BSYNC.RECONVERGENT B0 ;  /* 0x0000000000007941 */ /* 0x000fea0003800200 */
.L_x_4232:
        /* <DEDUP_REMOVED lines=30> */
.L_x_4235:
[----:B------:R-:W-:Y:S05]  /*b030*/  BSYNC.RECONVERGENT B0 ;  /* 0x0000000000007941 */ /* 0x000fea0003800200 */
.L_x_4234:
        /* <DEDUP_REMOVED lines=30> */
.L_x_4237:
[----:B------:R-:W-:Y:S05]  /*b220*/  BSYNC.RECONVERGENT B0 ;  /* 0x0000000000007941 */ /* 0x000fea0003800200 */
.L_x_4236:
[----:B------:R-:W-:-:S04]  /*b230*/  SHF.L.U32 R0, R0, 0x1, RZ ;  /* 0x0000000100007819 */ /* 0x000fc800000006ff */
[----:B------:R-:W-:-:S13]  /*b240*/  ISETP.GE.AND P0, PT, R0, R3, PT ;  /* 0x000000030000720c */ /* 0x000fda0003f06270 */
[----:B------:R-:W-:Y:S05]  /*b250*/  @!P0 BRA `(.L_x_4238) ;  /* 0xfffffff800048947 */ /* 0x000fea000383ffff */
.L_x_4217:
[----:B------:R-:W4:Y:S01]  /*b260*/  LDC R0, c[0x0][0x56c] ;  /* 0x00015b00ff007b82 */ /* 0x000f220000000800 */
[----:B------:R-:W-:Y:S01]  /*b270*/  IMAD.MOV.U32 R31, RZ, RZ, RZ ;  /* 0x000000ffff1f7224 */ /* 0x000fe200078e00ff */
[C---:B----4-:R-:W-:Y:S02]  /*b280*/  ISETP.NE.AND P0, PT, R0.reuse, RZ, PT ;  /* 0x000000ff0000720c */ /* 0x050fe40003f05270 */
[----:B------:R-:W-:-:S04]  /*b290*/  IADD3 R26, PT, PT, R0, -0x1, RZ ;  /* 0xffffffff001a7810 */ /* 0x000fc80007ffe0ff */
[----:B------:R-:W-:-:S04]  /*b2a0*/  VIMNMX.U32 R0, PT, PT, R26, 0x18, PT ;  /* 0x000000181a007848 */ /* 0x000fc80003fe0000 */
[----:B------:R-:W-:-:S03]  /*b2b0*/  IADD3 R0, PT, PT, R0, 0x1, RZ ;  /* 0x0000000100007810 */ /* 0x000fc60007ffe0ff */
[----:B------:R-:W-:Y:S05]  /*b2c0*/  @!P0 BRA `(.L_x_4239) ;  /* 0x0000001000488947 */ /* 0x000fea0003800000 */
[----:B------:R-:W4:Y:S01]  /*b2d0*/  LDCU.64 UR6, c[0x0][0x570] ;  /* 0x0000ae00ff0677ac */ /* 0x000f220008000a00 */
[----:B------:R-:W-:Y:S02]  /*b2e0*/  HFMA2 R24, -RZ, RZ, 0, 0 ;  /* 0x00000000ff187431 */ /* 0x000fe400000001ff */
[----:B------:R-:W-:Y:S01]  /*b2f0*/  IMAD.MOV.U32 R25, RZ, RZ, R19 ;  /* 0x000000ffff197224 */ /* 0x000fe200078e0013 */
[----:B------:R-:W-:Y:S01]  /*b300*/  ISETP.NE.AND P1, PT, R26, RZ, PT ;  /* 0x000000ff1a00720c */ /* 0x000fe20003f25270 */
[----:B------:R-:W5:Y:S01]  /*b310*/  LDCU UR5, c[0x0][0x578] ;  /* 0x0000af00ff0577ac */ /* 0x000f620008000800 */
[----:B------:R-:W0:Y:S01]  /*b320*/  LDCU UR4, c[0x0][0x69c] ;  /* 0x0000d380ff0477ac */ /* 0x000e220008000800 */
[----:B----4-:R-:W-:-:S05]  /*b330*/  IMAD.HI.U32 R24, R19, UR7, R24 ;  /* 0x0000000713187c27 */ /* 0x010fca000f8e0018 */
[----:B-----5:R-:W-:-:S04]  /*b340*/  SHF.R.U32.HI R25, RZ, UR5, R24 ;  /* 0x00000005ff197c19 */ /* 0x020fc80008011618 */
[----:B------:R-:W-:-:S05]  /*b350*/  IADD3 R3, PT, PT, -R25, RZ, RZ ;  /* 0x000000ff19037210 */ /* 0x000fca0007ffe1ff */
[----:B------:R-:W-:-:S04]  /*b360*/  IMAD R3, R3, UR6, R19 ;  /* 0x0000000603037c24 */ /* 0x000fc8000f8e0213 */
[----:B0-----:R-:W-:Y:S01]  /*b370*/  IMAD R31, R3, UR4, RZ ;  /* 0x00000004031f7c24 */ /* 0x001fe2000f8e02ff */
[----:B------:R-:W-:Y:S06]  /*b380*/  @!P1 BRA `(.L_x_4239) ;  /* 0x0000001000189947 */ /* 0x000fec0003800000 */
[----:B------:R-:W0:Y:S01]  /*b390*/  LDCU.64 UR6, c[0x0][0x580] ;  /* 0x0000b000ff0677ac */ /* 0x000e220008000a00 */
[----:B------:R-:W-:Y:S02]  /*b3a0*/  MOV R24, RZ ;  /* 0x000000ff00187202 */ /* 0x000fe40000000f00 */
[----:B------:R-:W-:Y:S01]  /*b3b0*/  ISETP.NE.AND P1, PT, R0, 0x2, PT ;  /* 0x000000020000780c */ /* 0x000fe20003f25270 */
[----:B------:R-:W4:Y:S01]  /*b3c0*/  LDCU UR5, c[0x0][0x57c] ;  /* 0x0000af80ff0577ac */ /* 0x000f220008000800 */
[----:B------:R-:W5:Y:S01]  /*b3d0*/  LDCU UR4, c[0x0][0x6a4] ;  /* 0x0000d480ff0477ac */ /* 0x000f620008000800 */
[----:B0-----:R-:W-:-:S05]  /*b3e0*/  IMAD.HI.U32 R28, R25, UR6, R24 ;  /* 0x00000006191c7c27 */ /* 0x001fca000f8e0018 */
[----:B------:R-:W-:-:S05]  /*b3f0*/  SHF.R.U32.HI R29, RZ, UR7, R28 ;  /* 0x00000007ff1d7c19 */ /* 0x000fca000801161c */
[----:B------:R-:W-:-:S04]  /*b400*/  IMAD.MOV R3, RZ, RZ, -R29 ;  /* 0x000000ffff037224 */ /* 0x000fc800078e0a1d */
[----:B----4-:R-:W-:-:S04]  /*b410*/  IMAD R24, R3, UR5, R25 ;  /* 0x0000000503187c24 */ /* 0x010fc8000f8e0219 */
[----:B-----5:R-:W-:Y:S01]  /*b420*/  IMAD R31, R24, UR4, R31 ;  /* 0x00000004181f7c24 */ /* 0x020fe2000f8e021f */
[----:B------:R-:W-:Y:S06]  /*b430*/  @!P1 BRA `(.L_x_4239) ;  /* 0x0000000c00ec9947 */ /* 0x000fec0003800000 */
[----:B------:R-:W0:Y:S01]  /*b440*/  LDCU.64 UR6, c[0x0][0x588] ;  /* 0x0000b100ff0677ac */ /* 0x000e220008000a00 */
[----:B------:R-:W-:Y:S02]  /*b450*/  MOV R28, RZ ;  /* 0x000000ff001c7202 */ /* 0x000fe40000000f00 */
[----:B------:R-:W-:Y:S01]  /*b460*/  ISETP.NE.AND P1, PT, R0, 0x3, PT ;  /* 0x000000030000780c */ /* 0x000fe20003f25270 */
[----:B------:R-:W4:Y:S01]  /*b470*/  LDCU UR5, c[0x0][0x590] ;  /* 0x0000b200ff0577ac */ /* 0x000f220008000800 */
[----:B------:R-:W5:Y:S01]  /*b480*/  LDCU UR4, c[0x0][0x6ac] ;  /* 0x0000d580ff0477ac */ /* 0x000f620008000800 */
[----:B0-----:R-:W-:-:S05]  /*b490*/  IMAD.HI.U32 R24, R29, UR7, R28 ;  /* 0x000000071d187c27 */ /* 0x001fca000f8e001c */
[----:B----4-:R-:W-:-:S04]  /*b4a0*/  SHF.R.U32.HI R25, RZ, UR5, R24 ;  /* 0x00000005ff197c19 */ /* 0x010fc80008011618 */
[----:B------:R-:W-:-:S05]  /*b4b0*/  IADD3 R3, PT, PT, -R25, RZ, RZ ;  /* 0x000000ff19037210 */ /* 0x000fca0007ffe1ff */
[----:B------:R-:W-:-:S04]  /*b4c0*/  IMAD R28, R3, UR6, R29 ;  /* 0x00000006031c7c24 */ /* 0x000fc8000f8e021d */
[----:B-----5:R-:W-:Y:S01]  /*b4d0*/  IMAD R31, R28, UR4, R31 ;  /* 0x000000041c1f7c24 */ /* 0x020fe2000f8e021f */
[----:B------:R-:W-:Y:S06]  /*b4e0*/  @!P1 BRA `(.L_x_4239) ;  /* 0x0000000c00c09947 */ /* 0x000fec0003800000 */
[----:B------:R-:W0:Y:S01]  /*b4f0*/  LDCU.64 UR6, c[0x0][0x598] ;  /* 0x0000b300ff0677ac */ /* 0x000e220008000a00 */
[----:B------:R-:W-:Y:S01]  /*b500*/  IMAD.MOV.U32 R24, RZ, RZ, RZ ;  /* 0x000000ffff187224 */ /* 0x000fe200078e00ff */
[----:B------:R-:W-:Y:S01]  /*b510*/  ISETP.NE.AND P1, PT, R0, 0x4, PT ;  /* 0x000000040000780c */ /* 0x000fe20003f25270 */
[----:B------:R-:W4:Y:S01]  /*b520*/  LDCU UR5, c[0x0][0x594] ;  /* 0x0000b280ff0577ac */ /* 0x000f220008000800 */
[----:B------:R-:W5:Y:S01]  /*b530*/  LDCU UR4, c[0x0][0x6b4] ;  /* 0x0000d680ff0477ac */ /* 0x000f620008000800 */
[----:B0-----:R-:W-:-:S05]  /*b540*/  IMAD.HI.U32 R28, R25, UR6, R24 ;  /* 0x00000006191c7c27 */ /* 0x001fca000f8e0018 */
[----:B------:R-:W-:-:S04]  /*b550*/  SHF.R.U32.HI R29, RZ, UR7, R28 ;  /* 0x00000007ff1d7c19 */ /* 0x000fc8000801161c */
[----:B------:R-:W-:-:S05]  /*b560*/  IADD3 R3, PT, PT, -R29, RZ, RZ ;  /* 0x000000ff1d037210 */ /* 0x000fca0007ffe1ff */
[----:B----4-:R-:W-:-:S04]  /*b570*/  IMAD R24, R3, UR5, R25 ;  /* 0x0000000503187c24 */ /* 0x010fc8000f8e0219 */
[----:B-----5:R-:W-:Y:S01]  /*b580*/  IMAD R31, R24, UR4, R31 ;  /* 0x00000004181f7c24 */ /* 0x020fe2000f8e021f */
[----:B------:R-:W-:Y:S06]  /*b590*/  @!P1 BRA `(.L_x_4239) ;  /* 0x0000000c00949947 */ /* 0x000fec0003800000 */
[----:B------:R-:W0:Y:S01]  /*b5a0*/  LDCU.64 UR6, c[0x0][0x5a0] ;  /* 0x0000b400ff0677ac */ /* 0x000e220008000a00 */
[----:B------:R-:W-:Y:S01]  /*b5b0*/  HFMA2 R28, -RZ, RZ, 0, 0 ;  /* 0x00000000ff1c7431 */ /* 0x000fe200000001ff */
[----:B------:R-:W-:Y:S01]  /*b5c0*/  ISETP.NE.AND P1, PT, R0, 0x5, PT ;  /* 0x000000050000780c */ /* 0x000fe20003f25270 */
[----:B------:R-:W4:Y:S01]  /*b5d0*/  LDCU UR5, c[0x0][0x5a8] ;  /* 0x0000b500ff0577ac */ /* 0x000f220008000800 */
[----:B------:R-:W5:Y:S02]  /*b5e0*/  LDCU UR4, c[0x0][0x6bc] ;  /* 0x0000d780ff0477ac */ /* 0x000f640008000800 */
[----:B0-----:R-:W-:-:S05]  /*b5f0*/  IMAD.HI.U32 R24, R29, UR7, R28 ;  /* 0x000000071d187c27 */ /* 0x001fca000f8e001c */
[----:B----4-:R-:W-:-:S05]  /*b600*/  SHF.R.U32.HI R25, RZ, UR5, R24 ;  /* 0x00000005ff197c19 */ /* 0x010fca0008011618 */
[----:B------:R-:W-:-:S04]  /*b610*/  IMAD.MOV R3, RZ, RZ, -R25 ;  /* 0x000000ffff037224 */ /* 0x000fc800078e0a19 */
[----:B------:R-:W-:-:S04]  /*b620*/  IMAD R28, R3, UR6, R29 ;  /* 0x00000006031c7c24 */ /* 0x000fc8000f8e021d */
        /* <DEDUP_REMOVED lines=63> */
[----:B----4-:R-:W-:-:S05]  /*ba20*/  SHF.R.U32.HI R25, RZ, UR5, R24 ;  /* 0x00000005ff197c19 */ /* 0x010fca0008011618 */
[----:B------:R-:W-:-:S04]  /*ba30*/  IMAD.MOV R3, RZ, RZ, -R25 ;  /* 0x000000ffff037224 */ /* 0x000fc800078e0a19 */
[----:B------:R-:W-:-:S04]  /*ba40*/  IMAD R28, R3, UR6, R29 ;  /* 0x00000006031c7c24 */ /* 0x000fc8000f8e021d */
        /* <DEDUP_REMOVED lines=147> */
[----:B------:R-:W4:Y:S01]  /*c380*/  LDCU UR5, c[0x0][0x698] ;  /* 0x0000d300ff0577ac */ /* 0x000f220008000800 */
[----:B------:R-:W5:Y:S02]  /*c390*/  LDCU UR4, c[0x0][0x75c] ;  /* 0x0000eb80ff0477ac */ /* 0x000f640008000800 */
[----:B0-----:R-:W-:-:S05]  /*c3a0*/  IMAD.HI.U32 R3, R29, UR7, R28 ;  /* 0x000000071d037c27 */ /* 0x001fca000f8e001c */
[----:B----4-:R-:W-:-:S04]  /*c3b0*/  SHF.R.U32.HI R3, RZ, UR5, R3 ;  /* 0x00000005ff037c19 */ /* 0x010fc80008011603 */
[----:B------:R-:W-:-:S05]  /*c3c0*/  IADD3 R3, PT, PT, -R3, RZ, RZ ;  /* 0x000000ff03037210 */ /* 0x000fca0007ffe1ff */
[----:B------:R-:W-:-:S04]  /*c3d0*/  IMAD R28, R3, UR6, R29 ;  /* 0x00000006031c7c24 */ /* 0x000fc8000f8e021d */
[----:B-----5:R-:W-:-:S07]  /*c3e0*/  IMAD R31, R28, UR4, R31 ;  /* 0x000000041c1f7c24 */ /* 0x020fce000f8e021f */
.L_x_4239:
[----:B------:R-:W-:Y:S01]  /*c3f0*/  MOV R29, RZ ;  /* 0x000000ff001d7202 */ /* 0x000fe20000000f00 */
[----:B------:R-:W-:Y:S06]  /*c400*/  @!P0 BRA `(.L_x_4240) ;  /* 0x0000001000488947 */ /* 0x000fec0003800000 */
[----:B------:R-:W4:Y:S01]  /*c410*/  LDCU.64 UR6, c[0x0][0x570] ;  /* 0x0000ae00ff0677ac */ /* 0x000f220008000a00 */
[----:B------:R-:W-:Y:S01]  /*c420*/  MOV R24, RZ ;  /* 0x000000ff00187202 */ /* 0x000fe20000000f00 */
[----:B------:R-:W-:Y:S01]  /*c430*/  VIADD R25, R19, 0x1 ;  /* 0x0000000113197836 */ /* 0x000fe20000000000 */
        /* <DEDUP_REMOVED lines=264> */
[----:B------:R-:W4:Y:S01]  /*d4c0*/  LDCU UR4, c[0x0][0x698] ;  /* 0x0000d300ff0477ac */ /* 0x000f220008000800 */
[----:B------:R-:W5:Y:S03]  /*d4d0*/  LDCU UR5, c[0x0][0x75c] ;  /* 0x0000eb80ff0577ac */ /* 0x000f660008000800 */
[----:B0-----:R-:W-:-:S05]  /*d4e0*/  IMAD.HI.U32 R3, R25, UR7, R24 ;  /* 0x0000000719037c27 */ /* 0x001fca000f8e0018 */
[----:B----4-:R-:W-:-:S04]  /*d4f0*/  SHF.R.U32.HI R3, RZ, UR4, R3 ;  /* 0x00000004ff037c19 */ /* 0x010fc80008011603 */
[----:B------:R-:W-:-:S05]  /*d500*/  IADD3 R3, PT, PT, -R3, RZ, RZ ;  /* 0x000000ff03037210 */ /* 0x000fca0007ffe1ff */
[----:B------:R-:W-:-:S04]  /*d510*/  IMAD R24, R3, UR6, R25 ;  /* 0x0000000603187c24 */ /* 0x000fc8000f8e0219 */
[----:B-----5:R-:W-:-:S07]  /*d520*/  IMAD R29, R24, UR5, R29 ;  /* 0x00000005181d7c24 */ /* 0x020fce000f8e021d */
.L_x_4240:
[----:B------:R-:W-:Y:S01]  /*d530*/  IMAD.MOV.U32 R27, RZ, RZ, RZ ;  /* 0x000000ffff1b7224 */ /* 0x000fe200078e00ff */
[----:B------:R-:W-:Y:S06]  /*d540*/  @!P0 BRA `(.L_x_4241) ;  /* 0x0000001000488947 */ /* 0x000fec0003800000 */
[----:B------:R-:W4:Y:S01]  /*d550*/  LDCU.64 UR6, c[0x0][0x570] ;  /* 0x0000ae00ff0677ac */ /* 0x000f220008000a00 */
[----:B------:R-:W-:Y:S02]  /*d560*/  IADD3 R25, PT, PT, R19, 0x2, RZ ;  /* 0x0000000213197810 */ /* 0x000fe40007ffe0ff */
[----:B------:R-:W-:Y:S01]  /*d570*/  MOV R24, RZ ;  /* 0x000000ff00187202 */ /* 0x000fe20000000f00 */
[----:B------:R-:W5:Y:S01]  /*d580*/  LDCU UR4, c[0x0][0x578] ;  /* 0x0000af00ff0477ac */ /* 0x000f620008000800 */
[----:B------:R-:W-:Y:S01]  /*d590*/  ISETP.NE.AND P1, PT, R26, RZ, PT ;  /* 0x000000ff1a00720c */ /* 0x000fe20003f25270 */
[----:B------:R-:W0:Y:S02]  /*d5a0*/  LDCU UR5, c[0x0][0x69c] ;  /* 0x0000d380ff0577ac */ /* 0x000e240008000800 */
[----:B----4-:R-:W-:-:S05]  /*d5b0*/  IMAD.HI.U32 R32, R25, UR7, R24 ;  /* 0x0000000719207c27 */ /* 0x010fca000f8e0018 */
[----:B-----5:R-:W-:-:S05]  /*d5c0*/  SHF.R.U32.HI R33, RZ, UR4, R32 ;  /* 0x00000004ff217c19 */ /* 0x020fca0008011620 */
[----:B------:R-:W-:-:S04]  /*d5d0*/  IMAD.MOV R24, RZ, RZ, -R33 ;  /* 0x000000ffff187224 */ /* 0x000fc800078e0a21 */
[----:B------:R-:W-:-:S04]  /*d5e0*/  IMAD R24, R24, UR6, R25 ;  /* 0x0000000618187c24 */ /* 0x000fc8000f8e0219 */
[----:B0-----:R-:W-:Y:S01]  /*d5f0*/  IMAD R27, R24, UR5, RZ ;  /* 0x00000005181b7c24 */ /* 0x001fe2000f8e02ff */
        /* <DEDUP_REMOVED lines=255> */
[----:B------:R-:W-:Y:S01]  /*e5f0*/  MOV R24, RZ ;  /* 0x000000ff00187202 */ /* 0x000fe20000000f00 */
[----:B------:R-:W4:Y:S01]  /*e600*/  LDCU UR4, c[0x0][0x698] ;  /* 0x0000d300ff0477ac */ /* 0x000f220008000800 */
[----:B------:R-:W5:Y:S03]  /*e610*/  LDCU UR5, c[0x0][0x75c] ;  /* 0x0000eb80ff0577ac */ /* 0x000f660008000800 */
[----:B0-----:R-:W-:-:S05]  /*e620*/  IMAD.HI.U32 R3, R25, UR7, R24 ;  /* 0x0000000719037c27 */ /* 0x001fca000f8e0018 */
[----:B----4-:R-:W-:-:S05]  /*e630*/  SHF.R.U32.HI R3, RZ, UR4, R3 ;  /* 0x00000004ff037c19 */ /* 0x010fca0008011603 */
[----:B------:R-:W-:-:S04]  /*e640*/  IMAD.MOV R3, RZ, RZ, -R3 ;  /* 0x000000ffff037224 */ /* 0x000fc800078e0a03 */
[----:B------:R-:W-:-:S04]  /*e650*/  IMAD R24, R3, UR6, R25 ;  /* 0x0000000603187c24 */ /* 0x000fc8000f8e0219 */
[----:B-----5:R-:W-:-:S07]  /*e660*/  IMAD R27, R24, UR5, R27 ;  /* 0x00000005181b7c24 */ /* 0x020fce000f8e021b */
.L_x_4241:
[----:B------:R-:W-:Y:S01]  /*e670*/  MOV R25, RZ ;  /* 0x000000ff00197202 */ /* 0x000fe20000000f00 */
[----:B------:R-:W-:Y:S06]  /*e680*/  @!P0 BRA `(.L_x_4242) ;  /* 0x0000001000488947 */ /* 0x000fec0003800000 */
[----:B------:R-:W4:Y:S01]  /*e690*/  LDCU.64 UR6, c[0x0][0x570] ;  /* 0x0000ae00ff0677ac */ /* 0x000f220008000a00 */
[----:B------:R-:W-:Y:S01]  /*e6a0*/  IADD3 R25, PT, PT, R19, 0x3, RZ ;  /* 0x0000000313197810 */ /* 0x000fe20007ffe0ff */
[----:B------:R-:W-:Y:S01]  /*e6b0*/  IMAD.MOV.U32 R24, RZ, RZ, RZ ;  /* 0x000000ffff187224 */ /* 0x000fe200078e00ff */
        /* <DEDUP_REMOVED lines=271> */
.L_x_4242:
[----:B------:R-:W4:Y:S01]  /*f7b0*/  LDCU.64 UR4, c[0x0][0x780] ;  /* 0x0000f000ff0477ac */ /* 0x000f220008000a00 */
[----:B------:R-:W-:Y:S02]  /*f7c0*/  PLOP3.LUT P0, PT, PT, PT, PT, 0x80, 0x8 ;  /* 0x000000000008781c */ /* 0x000fe40003f0f070 */
[----:B------:R-:W-:Y:S01]  /*f7d0*/  CS2R R60, SRZ ;  /* 0x00000000003c7805 */ /* 0x000fe2000001ff00 */
[----:B----4-:R-:W-:-:S04]  /*f7e0*/  UISETP.NE.U32.AND UP0, UPT, UR4, URZ, UPT ;  /* 0x000000ff0400728c */ /* 0x010fc8000bf05070 */
[----:B------:R-:W-:-:S09]  /*f7f0*/  UISETP.NE.AND.EX UP0, UPT, UR5, URZ, UPT, UP0 ;  /* 0x000000ff0500728c */ /* 0x000fd2000bf05300 */
[----:B------:R-:W-:Y:S05]  /*f800*/  BRA.U !UP0, `(.L_x_4243) ;  /* 0x0000000508447547 */ /* 0x000fea000b800000 */
[----:B------:R-:W-:Y:S01]  /*f810*/  BSSY.RECONVERGENT B0, `(.L_x_4244) ;  /* 0x0000019000007945 */ /* 0x000fe20003800200 */
[----:B------:R-:W-:Y:S01]  /*f820*/  MOV R30, 0x2 ;  /* 0x00000002001e7802 */ /* 0x000fe20000000f00 */
[----:B------:R-:W-:-:S07]  /*f830*/  IMAD.MOV.U32 R3, RZ, RZ, 0x10 ;  /* 0x00000010ff037424 */ /* 0x000fce00078e00ff */
.L_x_4245:
[----:B------:R-:W4:Y:S08]  /*f840*/  I2F.U32.RP R24, R3 ;  /* 0x0000000300187306 */ /* 0x000f300000209000 */
[----:B----4-:R-:W4:Y:S02]  /*f850*/  MUFU.RCP R24, R24 ;  /* 0x0000001800187308 */ /* 0x010f240000001000 */
[----:B----4-:R-:W-:-:S06]  /*f860*/  IADD3 R32, PT, PT, R24, 0xffffffe, RZ ;  /* 0x0ffffffe18207810 */ /* 0x010fcc0007ffe0ff */
[----:B------:R4:W5:Y:S02]  /*f870*/  F2I.FTZ.U32.TRUNC.NTZ R33, R32 ;  /* 0x0000002000217305 */ /* 0x000964000021f000 */
[----:B----4-:R-:W-:Y:S01]  /*f880*/  IMAD.MOV.U32 R32, RZ, RZ, RZ ;  /* 0x000000ffff207224 */ /* 0x010fe200078e00ff */
[----:B-----5:R-:W-:-:S05]  /*f890*/  IADD3 R28, PT, PT, RZ, -R33, RZ ;  /* 0x80000021ff1c7210 */ /* 0x020fca0007ffe0ff */
[----:B------:R-:W-:-:S04]  /*f8a0*/  IMAD R35, R28, R3, RZ ;  /* 0x000000031c237224 */ /* 0x000fc800078e02ff */
[----:B------:R-:W-:Y:S01]  /*f8b0*/  IMAD.HI.U32 R33, R33, R35, R32 ;  /* 0x0000002321217227 */ /* 0x000fe200078e0020 */
[-C--:B------:R-:W-:Y:S02]  /*f8c0*/  LOP3.LUT R35, RZ, R3.reuse, RZ, 0x33, !PT ;  /* 0x00000003ff237212 */ /* 0x080fe400078e33ff */
[----:B------:R-:W-:-:S03]  /*f8d0*/  MOV R32, R3 ;  /* 0x0000000300207202 */ /* 0x000fc60000000f00 */
        /* <DEDUP_REMOVED lines=13> */
.L_x_4244:
        /* <DEDUP_REMOVED lines=22> */
[----:B------:R-:W4:Y:S01]  /*fb10*/  I2F.U32.RP R24, R3 ;  /* 0x0000000300187306 */ /* 0x000f220000209000 */
[----:B------:R-:W-:Y:S01]  /*fb20*/  IMAD.MOV R33, RZ, RZ, -R3 ;  /* 0x000000ffff217224 */ /* 0x000fe200078e0a03 */
[----:B------:R-:W-:-:S06]  /*fb30*/  ISETP.NE.U32.AND P2, PT, R3, RZ, PT ;  /* 0x000000ff0300720c */ /* 0x000fcc0003f45070 */
[----:B----4-:R-:W4:Y:S02]  /*fb40*/  MUFU.RCP R24, R24 ;  /* 0x0000001800187308 */ /* 0x010f240000001000 */
[----:B----4-:R-:W-:-:S06]  /*fb50*/  IADD3 R34, PT, PT, R24, 0xffffffe, RZ ;  /* 0x0ffffffe18227810 */ /* 0x010fcc0007ffe0ff */
[----:B------:R4:W5:Y:S02]  /*fb60*/  F2I.FTZ.U32.TRUNC.NTZ R35, R34 ;  /* 0x0000002200237305 */ /* 0x000964000021f000 */
[----:B----4-:R-:W-:Y:S02]  /*fb70*/  HFMA2 R34, -RZ, RZ, 0, 0 ;  /* 0x00000000ff227431 */ /* 0x010fe400000001ff */
[----:B-----5:R-:W-:-:S04]  /*fb80*/  IMAD R33, R33, R35, RZ ;  /* 0x0000002321217224 */ /* 0x020fc800078e02ff */
[----:B------:R-:W-:Y:S01]  /*fb90*/  IMAD.HI.U32 R35, R35, R33, R34 ;  /* 0x0000002123237227 */ /* 0x000fe200078e0022 */
[----:B------:R-:W-:-:S05]  /*fba0*/  MOV R33, RZ ;  /* 0x000000ff00217202 */ /* 0x000fca0000000f00 */
        /* <DEDUP_REMOVED lines=11> */
.L_x_4247:
[----:B------:R-:W-:-:S07]  /*fc60*/  MOV R24, 0xfc80 ;  /* 0x0000fc8000187802 */ /* 0x000fce0000000f00 */
[----:B0123--:R-:W-:Y:S05]  /*fc70*/  CALL.REL.NOINC `($__internal_8_$__cuda_sm20_div_u64) ;  /* 0x000000a800f47944 */ /* 0x00ffea0003c00000 */
[----:B------:R-:W-:Y:S01]  /*fc80*/  MOV R32, R3 ;  /* 0x0000000300207202 */ /* 0x000fe20000000f00 */
[----:B------:R-:W-:-:S07]  /*fc90*/  IMAD.MOV.U32 R33, RZ, RZ, R28 ;  /* 0x000000ffff217224 */ /* 0x000fce00078e001c */
.L_x_4248:
[----:B------:R-:W-:Y:S05]  /*fca0*/  BSYNC.RECONVERGENT B0 ;  /* 0x0000000000007941 */ /* 0x000fea0003800200 */
.L_x_4246:
[----:B------:R-:W4:Y:S02]  /*fcb0*/  LDCU.64 UR4, c[0x0][0x780] ;  /* 0x0000f000ff0477ac */ /* 0x000f240008000a00 */
[----:B----4-:R-:W-:Y:S02]  /*fcc0*/  UISETP.NE.U32.AND UP0, UPT, UR4, URZ, UPT ;  /* 0x000000ff0400728c */ /* 0x010fe4000bf05070 */
[----:B------:R-:W-:Y:S02]  /*fcd0*/  IADD3 R60, P1, PT, R32, UR4, RZ ;  /* 0x00000004203c7c10 */ /* 0x000fe4000ff3e0ff */
[----:B------:R-:W-:Y:S02]  /*fce0*/  UISETP.NE.AND.EX UP0, UPT, UR5, URZ, UPT, UP0 ;  /* 0x000000ff0500728c */ /* 0x000fe4000bf05300 */
[----:B------:R-:W-:-:S04]  /*fcf0*/  IADD3.X R61, PT, PT, R33, UR5, RZ, P1, !PT ;  /* 0x00000005213d7c10 */ /* 0x000fc80008ffe4ff */
[----:B------:R-:W-:-:S04]  /*fd00*/  PLOP3.LUT P0, PT, PT, PT, UP0, 0x80, 0x8 ;  /* 0x000000000008781c */ /* 0x000fc80003f0f008 */
[----:B------:R-:W-:-:S13]  /*fd10*/  PLOP3.LUT P0, PT, P0, PT, PT, 0x8, 0x80 ;  /* 0x000000000080781c */ /* 0x000fda000070e170 */
.L_x_4243:
[----:B------:R-:W4:Y:S02]  /*fd20*/  LDCU UR4, c[0x0][0x3b8] ;  /* 0x00007700ff0477ac */ /* 0x000f240008000800 */
[----:B----4-:R-:W-:-:S09]  /*fd30*/  UISETP.NE.AND UP0, UPT, UR4, URZ, UPT ;  /* 0x000000ff0400728c */ /* 0x010fd2000bf05270 */
[----:B------:R-:W-:Y:S05]  /*fd40*/  BRA.U !UP0, `(.L_x_4249) ;  /* 0x0000009108ac7547 */ /* 0x000fea000b800000 */
[----:B------:R-:W4:Y:S01]  /*fd50*/  LDCU UR4, c[0x0][0x3bc] ;  /* 0x00007780ff0477ac */ /* 0x000f220008000800 */
[----:B-12---:R-:W-:Y:S01]  /*fd60*/  HFMA2 R57, -RZ, RZ, 0, 0 ;  /* 0x00000000ff397431 */ /* 0x006fe200000001ff */
[----:B------:R-:W1:Y:S01]  /*fd70*/  LDCU UR7, c[0x0][0x56c] ;  /* 0x0000ad80ff0777ac */ /* 0x000e620008000800 */
[----:B------:R-:W2:Y:S01]  /*fd80*/  LDCU UR5, c[0x0][0x3c0] ;  /* 0x00007800ff0577ac */ /* 0x000ea20008000800 */
[----:B------:R-:W5:Y:S01]  /*fd90*/  LDCU UR6, c[0x0][0x3a8] ;  /* 0x00007500ff0677ac */ /* 0x000f620008000800 */
[----:B----4-:R-:W-:Y:S01]  /*fda0*/  IMAD R3, R17, UR4, RZ ;  /* 0x0000000411037c24 */ /* 0x010fe2000f8e02ff */
[----:B-1----:R-:W-:-:S03]  /*fdb0*/  UISETP.NE.AND UP0, UPT, UR7, URZ, UPT ;  /* 0x000000ff0700728c */ /* 0x002fc6000bf05270 */
[----:B--2---:R-:W-:-:S04]  /*fdc0*/  IMAD R3, R2, UR5, R3 ;  /* 0x0000000502037c24 */ /* 0x004fc8000f8e0203 */
[----:B-----5:R-:W-:-:S05]  /*fdd0*/  IMAD R3, R16, UR6, R3 ;  /* 0x0000000610037c24 */ /* 0x020fca000f8e0203 */
[----:B------:R-:W-:Y:S01]  /*fde0*/  SHF.L.U32 R25, R3, 0x2, RZ ;  /* 0x0000000203197819 */ /* 0x000fe200000006ff */
[----:B------:R-:W-:Y:S06]  /*fdf0*/  BRA.U !UP0, `(.L_x_4250) ;  /* 0x0000001108447547 */ /* 0x000fec000b800000 */
[----:B------:R-:W1:Y:S01]  /*fe00*/  LDCU.64 UR6, c[0x0][0x570] ;  /* 0x0000ae00ff0677ac */ /* 0x000e620008000a00 */
        /* <DEDUP_REMOVED lines=272> */
.L_x_4250:
[----:B---3--:R-:W-:Y:S01]  /*10f10*/  MOV R56, RZ ;  /* 0x000000ff00387202 */ /* 0x008fe20000000f00 */
        /* <DEDUP_REMOVED lines=275> */
.L_x_4251:
        /* <DEDUP_REMOVED lines=276> */
.L_x_4252:
        /* <DEDUP_REMOVED lines=276> */
.L_x_4253:
        /* <DEDUP_REMOVED lines=36> */
[----:B------:R1:W-:Y:S02]  /*14510*/  STG.E desc[UR36][R24.64+0x3c], R23 ;  /* 0x00003c1718007986 */ /* 0x0003e4000c101924 */
.L_x_4255:
[----:B------:R-:W-:Y:S05]  /*14520*/  BSYNC.RECONVERGENT B0 ;  /* 0x0000000000007941 */ /* 0x000fea0003800200 */
.L_x_4254:
        /* <DEDUP_REMOVED lines=14> */
[----:B-1----:R-:W1:Y:S01]  /*14610*/  S2R R7, SR_LANEID ;  /* 0x0000000000077919 */ /* 0x002e620000000000 */
        /* <DEDUP_REMOVED lines=20> */
.L_x_4257:
[----:B------:R-:W-:Y:S05]  /*14760*/  BSYNC.RECONVERGENT B0 ;  /* 0x0000000000007941 */ /* 0x000fea0003800200 */
.L_x_4256:
        /* <DEDUP_REMOVED lines=19> */
[----:B------:R-:W3:Y:S01]  /*148a0*/  LDCU.64 UR8, c[0x0][0x388] ;  /* 0x00007100ff0877ac */ /* 0x000ee20008000a00 */
[----:B--2---:R-:W-:Y:S01]  /*148b0*/  UISETP.NE.AND UP0, UPT, UR4, URZ, UPT ;  /* 0x000000ff0400728c */ /* 0x004fe2000bf05270 */
[----:B-1----:R-:W-:Y:S01]  /*148c0*/  IMAD.U32 R22, RZ, RZ, UR6 ;  /* 0x00000006ff167e24 */ /* 0x002fe2000f8e00ff */
[----:B------:R-:W-:-:S02]  /*148d0*/  MOV R23, UR7 ;  /* 0x0000000700177c02 */ /* 0x000fc40008000f00 */
[----:B---3--:R-:W-:Y:S01]  /*148e0*/  MOV R20, UR8 ;  /* 0x0000000800147c02 */ /* 0x008fe20008000f00 */
[----:B------:R-:W-:-:S04]  /*148f0*/  IMAD.U32 R21, RZ, RZ, UR9 ;  /* 0x00000009ff157e24 */ /* 0x000fc8000f8e00ff */
[----:B------:R-:W-:Y:S05]  /*14900*/  BRA.U !UP0, `(.L_x_4259) ;  /* 0x00000009089c7547 */ /* 0x000fea000b800000 */
[----:B------:R-:W1:Y:S01]  /*14910*/  LDCU UR4, c[0x0][0x360] ;  /* 0x00006c00ff0477ac */ /* 0x000e620008000800 */
[----:B------:R-:W-:Y:S01]  /*14920*/  MOV R12, UR8 ;  /* 0x00000008000c7c02 */ /* 0x000fe20008000f00 */
[----:B------:R-:W-:Y:S01]  /*14930*/  IMAD.U32 R14, RZ, RZ, UR6 ;  /* 0x00000006ff0e7e24 */ /* 0x000fe2000f8e00ff */
[----:B------:R-:W-:Y:S01]  /*14940*/  MOV R13, UR9 ;  /* 0x00000009000d7c02 */ /* 0x000fe20008000f00 */
[----:B------:R-:W2:Y:S01]  /*14950*/  LDCU UR5, c[0x0][0x3ac] ;  /* 0x00007580ff0577ac */ /* 0x000ea20008000800 */
[----:B------:R-:W-:Y:S01]  /*14960*/  MOV R15, UR7 ;  /* 0x00000007000f7c02 */ /* 0x000fe20008000f00 */
[----:B------:R-:W-:Y:S01]  /*14970*/  IMAD.U32 R9, RZ, RZ, UR9 ;  /* 0x00000009ff097e24 */ /* 0x000fe2000f8e00ff */
[----:B------:R-:W-:Y:S01]  /*14980*/  MOV R8, UR8 ;  /* 0x0000000800087c02 */ /* 0x000fe20008000f00 */
[----:B------:R-:W3:Y:S01]  /*14990*/  LDCU UR10, c[0x0][0x3ac] ;  /* 0x00007580ff0a77ac */ /* 0x000ee20008000800 */
[----:B------:R-:W-:Y:S01]  /*149a0*/  MOV R10, UR6 ;  /* 0x00000006000a7c02 */ /* 0x000fe20008000f00 */
[----:B------:R-:W-:Y:S01]  /*149b0*/  IMAD.U32 R4, RZ, RZ, UR8 ;  /* 0x00000008ff047e24 */ /* 0x000fe2000f8e00ff */
[----:B------:R-:W-:Y:S01]  /*149c0*/  MOV R11, UR7 ;  /* 0x00000007000b7c02 */ /* 0x000fe20008000f00 */
[----:B------:R-:W-:Y:S01]  /*149d0*/  IMAD.U32 R7, RZ, RZ, UR7 ;  /* 0x00000007ff077e24 */ /* 0x000fe2000f8e00ff */
[----:B------:R-:W-:-:S02]  /*149e0*/  MOV R5, UR9 ;  /* 0x0000000900057c02 */ /* 0x000fc40008000f00 */
[----:B------:R-:W-:Y:S01]  /*149f0*/  MOV R6, UR6 ;  /* 0x0000000600067c02 */ /* 0x000fe20008000f00 */
[----:B-1----:R-:W-:-:S05]  /*14a00*/  IMAD R0, R2, UR4, R17 ;  /* 0x0000000402007c24 */ /* 0x002fca000f8e0211 */
[----:B--2---:R-:W-:-:S13]  /*14a10*/  ISETP.GE.U32.AND P2, PT, R0, UR5, PT ;  /* 0x0000000500007c0c */ /* 0x004fda000bf46070 */
[----:B---3--:R-:W-:Y:S05]  /*14a20*/  @P2 BRA `(.L_x_4260) ;  /* 0x0000001000e42947 */ /* 0x008fea0003800000 */
[----:B------:R-:W1:Y:S01]  /*14a30*/  LDCU UR5, c[0x0][0x374] ;  /* 0x00006e80ff0577ac */ /* 0x000e620008000800 */
[----:B------:R-:W2:Y:S01]  /*14a40*/  LDC R3, c[0x0][0x364] ;  /* 0x0000d900ff037b82 */ /* 0x000ea20000000800 */
[----:B------:R-:W-:Y:S01]  /*14a50*/  BSSY.RECONVERGENT B0, `(.L_x_4261) ;  /* 0x0000091000007945 */ /* 0x000fe20003800200 */
[----:B------:R-:W-:Y:S01]  /*14a60*/  MOV R12, UR8 ;  /* 0x00000008000c7c02 */ /* 0x000fe20008000f00 */
[----:B------:R-:W-:Y:S01]  /*14a70*/  IMAD.U32 R14, RZ, RZ, UR6 ;  /* 0x00000006ff0e7e24 */ /* 0x000fe2000f8e00ff */
[----:B------:R-:W-:Y:S01]  /*14a80*/  MOV R13, UR9 ;  /* 0x00000009000d7c02 */ /* 0x000fe20008000f00 */
[----:B------:R-:W-:Y:S01]  /*14a90*/  IMAD.U32 R9, RZ, RZ, UR9 ;  /* 0x00000009ff097e24 */ /* 0x000fe2000f8e00ff */
[----:B------:R-:W-:Y:S01]  /*14aa0*/  MOV R15, UR7 ;  /* 0x00000007000f7c02 */ /* 0x000fe20008000f00 */
[----:B------:R-:W-:Y:S01]  /*14ab0*/  IMAD.U32 R4, RZ, RZ, UR8 ;  /* 0x00000008ff047e24 */ /* 0x000fe2000f8e00ff */
        /* <DEDUP_REMOVED lines=9> */
.L_x_4270:
[----:B------:R-:W-:Y:S02]  /*14b50*/  IADD3 R29, PT, PT, R27, R0, RZ ;  /* 0x000000001b1d7210 */ /* 0x000fe40007ffe0ff */
[----:B------:R-:W-:-:S03]  /*14b60*/  MOV R31, R6 ;  /* 0x00000006001f7202 */ /* 0x000fc60000000f00 */
[----:B---3--:R-:W-:Y:S01]  /*14b70*/  IMAD.WIDE.U32 R28, R29, 0x40, R24 ;  /* 0x000000401d1c7825 */ /* 0x008fe200078e0018 */
[----:B------:R-:W-:-:S04]  /*14b80*/  MOV R42, R14 ;  /* 0x0000000e002a7202 */ /* 0x000fc80000000f00 */
[----:B------:R-:W2:Y:S01]  /*14b90*/  LDG.E R44, desc[UR36][R28.64] ;  /* 0x000000241c2c7981 */ /* 0x000ea2000c1e1900 */
[----:B------:R-:W-:-:S03]  /*14ba0*/  IMAD.MOV.U32 R38, RZ, RZ, R22 ;  /* 0x000000ffff267224 */ /* 0x000fc600078e0016 */
[----:B------:R-:W3:Y:S01]  /*14bb0*/  LDG.E R43, desc[UR36][R28.64+0x4] ;  /* 0x000004241c2b7981 */ /* 0x000ee2000c1e1900 */
[----:B------:R-:W-:-:S03]  /*14bc0*/  MOV R35, R10 ;  /* 0x0000000a00237202 */ /* 0x000fc60000000f00 */
[----:B------:R-:W4:Y:S04]  /*14bd0*/  LDG.E R46, desc[UR36][R28.64+0xc] ;  /* 0x00000c241c2e7981 */ /* 0x000f28000c1e1900 */
[----:B------:R1:W5:Y:S04]  /*14be0*/  LDG.E R48, desc[UR36][R28.64+0x10] ;  /* 0x000010241c307981 */ /* 0x000368000c1e1900 */
        /* <DEDUP_REMOVED lines=15> */
[----:B------:R-:W-:-:S02]  /*14ce0*/  MOV R40, R21 ;  /* 0x0000001500287202 */ /* 0x000fc40000000f00 */
[----:B------:R-:W-:Y:S02]  /*14cf0*/  MOV R39, R23 ;  /* 0x0000001700277202 */ /* 0x000fe40000000f00 */
[----:B------:R-:W-:Y:S02]  /*14d00*/  FSETP.NEU.FTZ.AND P4, PT, R15, RZ, PT ;  /* 0x000000ff0f00720b */ /* 0x000fe40003f9d000 */
[----:B------:R-:W-:Y:S01]  /*14d10*/  FSETP.NEU.FTZ.AND P2, PT, R11, RZ, PT ;  /* 0x000000ff0b00720b */ /* 0x000fe20003f5d000 */
[----:B--2---:R-:W-:Y:S01]  /*14d20*/  IMAD.MOV.U32 R20, RZ, RZ, R44 ;  /* 0x000000ffff147224 */ /* 0x004fe200078e002c */
[----:B---3--:R-:W-:Y:S02]  /*14d30*/  MOV R21, R43 ;  /* 0x0000002b00157202 */ /* 0x008fe40000000f00 */
[----:B----4-:R-:W-:Y:S01]  /*14d40*/  MOV R23, R46 ;  /* 0x0000002e00177202 */ /* 0x010fe20000000f00 */
[----:B-1----:R-:W-:Y:S08]  /*14d50*/  @!P3 BRA `(.L_x_4263) ;  /* 0x000000000040b947 */ /* 0x002ff00003800000 */
        /* <DEDUP_REMOVED lines=16> */
.L_x_4263:
[----:B------:R-:W-:Y:S05]  /*14e60*/  BSYNC.RECONVERGENT B2 ;  /* 0x0000000000027941 */ /* 0x000fea0003800200 */
.L_x_4262:
[----:B------:R-:W-:Y:S01]  /*14e70*/  BSSY.RECONVERGENT B2, `(.L_x_4264) ;  /* 0x0000018000027945 */ /* 0x000fe20003800200 */
[----:B------:R-:W-:Y:S01]  /*14e80*/  MOV R29, R12 ;  /* 0x0000000c001d7202 */ /* 0x000fe20000000f00 */
[----:B------:R-:W-:Y:S01]  /*14e90*/  IMAD.MOV.U32 R39, RZ, RZ, R13 ;  /* 0x000000ffff277224 */ /* 0x000fe200078e000d */
[----:B------:R-:W-:Y:S01]  /*14ea0*/  MOV R38, R15 ;  /* 0x0000000f00267202 */ /* 0x000fe20000000f00 */
[----:B-----5:R-:W-:Y:S01]  /*14eb0*/  IMAD.MOV.U32 R13, RZ, RZ, R36 ;  /* 0x000000ffff0d7224 */ /* 0x020fe200078e0024 */
        /* <DEDUP_REMOVED lines=9> */
[C---:B------:R-:W-:Y:S01]  /*14f50*/  FADD.FTZ R15, R37.reuse, R38 ;  /* 0x00000026250f7221 */ /* 0x040fe20000010000 */
[----:B------:R-:W-:Y:S01]  /*14f60*/  FADD.FTZ R12, R48, -R29 ;  /* 0x8000001d300c7221 */ /* 0x000fe20000010000 */
[----:B------:R-:W-:Y:S02]  /*14f70*/  FADD.FTZ R36, R36, R39 ;  /* 0x0000002724247221 */ /* 0x000fe40000010000 */
[----:B------:R-:W1:Y:S01]  /*14f80*/  MUFU.RCP R28, R15 ;  /* 0x0000000f001c7308 */ /* 0x000e620000001000 */
[----:B------:R-:W-:Y:S01]  /*14f90*/  FMUL.FTZ R14, R12, R12 ;  /* 0x0000000c0c0e7220 */ /* 0x000fe20000410000 */
[----:B-1----:R-:W-:-:S03]  /*14fa0*/  FMUL.FTZ R13, R37, R28 ;  /* 0x0000001c250d7220 */ /* 0x002fc60000410000 */
[----:B------:R-:W-:Y:S01]  /*14fb0*/  FMUL.FTZ R28, R14, R38 ;  /* 0x000000260e1c7220 */ /* 0x000fe20000410000 */
[----:B------:R-:W-:Y:S02]  /*14fc0*/  IMAD.MOV.U32 R14, RZ, RZ, -0x1 ;  /* 0xffffffffff0e7424 */ /* 0x000fe400078e00ff */
[----:B------:R-:W-:Y:S01]  /*14fd0*/  FFMA.FTZ R12, R12, R13, R29 ;  /* 0x0000000d0c0c7223 */ /* 0x000fe2000001001d */
[----:B------:R-:W-:-:S07]  /*14fe0*/  FFMA.FTZ R13, R13, R28, R36 ;  /* 0x0000001c0d0d7223 */ /* 0x000fce0000010024 */
.L_x_4265:
[----:B------:R-:W-:Y:S05]  /*14ff0*/  BSYNC.RECONVERGENT B2 ;  /* 0x0000000000027941 */ /* 0x000fea0003800200 */
.L_x_4264:
[----:B------:R-:W-:Y:S01]  /*15000*/  BSSY.RECONVERGENT B2, `(.L_x_4266) ;  /* 0x0000019000027945 */ /* 0x000fe20003800200 */
[----:B------:R-:W-:Y:S01]  /*15010*/  MOV R29, R8 ;  /* 0x00000008001d7202 */ /* 0x000fe20000000f00 */
[----:B------:R-:W-:Y:S01]  /*15020*/  IMAD.MOV.U32 R36, RZ, RZ, R11 ;  /* 0x000000ffff247224 */ /* 0x000fe200078e000b */
[----:B------:R-:W-:Y:S01]  /*15030*/  MOV R37, R9 ;  /* 0x0000000900257202 */ /* 0x000fe20000000f00 */
[----:B------:R-:W-:Y:S01]  /*15040*/  IMAD.MOV.U32 R9, RZ, RZ, R32 ;  /* 0x000000ffff097224 */ /* 0x000fe200078e0020 */
[----:B------:R-:W-:Y:S02]  /*15050*/  IADD3 R0, PT, PT, R3, R0, RZ ;  /* 0x0000000003007210 */ /* 0x000fe40007ffe0ff */
        /* <DEDUP_REMOVED lines=19> */
.L_x_4267:
[----:B------:R-:W-:Y:S05]  /*15190*/  BSYNC.RECONVERGENT B2 ;  /* 0x0000000000027941 */ /* 0x000fea0003800200 */
.L_x_4266:
[----:B------:R-:W-:Y:S01]  /*151a0*/  FSETP.NEU.FTZ.AND P2, PT, R7, RZ, PT ;  /* 0x000000ff0700720b */ /* 0x000fe20003f5d000 */
[----:B------:R-:W-:Y:S01]  /*151b0*/  BSSY.RECONVERGENT B2, `(.L_x_4268) ;  /* 0x0000019000027945 */ /* 0x000fe20003800200 */
[----:B------:R-:W-:Y:S01]  /*151c0*/  MOV R29, R4 ;  /* 0x00000004001d7202 */ /* 0x000fe20000000f00 */
[----:B------:R-:W-:Y:S01]  /*151d0*/  IMAD.MOV.U32 R35, RZ, RZ, R7 ;  /* 0x000000ffff237224 */ /* 0x000fe200078e0007 */
[----:B------:R-:W-:Y:S01]  /*151e0*/  MOV R33, R5 ;  /* 0x0000000500217202 */ /* 0x000fe20000000f00 */
[----:B------:R-:W-:Y:S01]  /*151f0*/  IMAD.MOV.U32 R7, RZ, RZ, R26 ;  /* 0x000000ffff077224 */ /* 0x000fe200078e001a */
        /* <DEDUP_REMOVED lines=14> */
[----:B------:R-:W-:Y:S01]  /*152e0*/  FMUL.FTZ R6, R4, R4 ;  /* 0x0000000404067220 */ /* 0x000fe20000410000 */
[----:B-1----:R-:W-:-:S03]  /*152f0*/  FMUL.FTZ R5, R26, R5 ;  /* 0x000000051a057220 */ /* 0x002fc60000410000 */
[----:B------:R-:W-:Y:S01]  /*15300*/  FMUL.FTZ R26, R6, R35 ;  /* 0x00000023061a7220 */ /* 0x000fe20000410000 */
[----:B------:R-:W-:Y:S01]  /*15310*/  MOV R6, 0xffffffff ;  /* 0xffffffff00067802 */ /* 0x000fe20000000f00 */
[----:B------:R-:W-:Y:S02]  /*15320*/  FFMA.FTZ R4, R4, R5, R29 ;  /* 0x0000000504047223 */ /* 0x000fe4000001001d */
[----:B------:R-:W-:-:S07]  /*15330*/  FFMA.FTZ R5, R5, R26, R16 ;  /* 0x0000001a05057223 */ /* 0x000fce0000010010 */
.L_x_4269:
[----:B------:R-:W-:Y:S05]  /*15340*/  BSYNC.RECONVERGENT B2 ;  /* 0x0000000000027941 */ /* 0x000fea0003800200 */
.L_x_4268:
[----:B------:R-:W-:Y:S05]  /*15350*/  @!P3 BRA `(.L_x_4270) ;  /* 0xfffffff400fcb947 */ /* 0x000fea000383ffff */
[----:B------:R-:W-:Y:S05]  /*15360*/  BSYNC.RECONVERGENT B0 ;  /* 0x0000000000007941 */ /* 0x000fea0003800200 */
.L_x_4261:
[----:B------:R-:W-:Y:S05]  /*15370*/  BRA `(.L_x_4260) ;  /* 0x0000000800907947 */ /* 0x000fea0003800000 */
.L_x_4259:
        /* <DEDUP_REMOVED lines=13> */
[----:B------:R-:W-:Y:S02]  /*15450*/  MOV R7, UR7 ;  /* 0x0000000700077c02 */ /* 0x000fe40008000f00 */
[----:B-1----:R-:W-:-:S13]  /*15460*/  ISETP.GE.U32.AND P2, PT, R2, UR4, PT ;  /* 0x0000000402007c0c */ /* 0x002fda000bf46070 */
[----:B--2---:R-:W-:Y:S05]  /*15470*/  @P2 BRA `(.L_x_4260) ;  /* 0x0000000800502947 */ /* 0x004fea0003800000 */
[----:B------:R-:W1:Y:S01]  /*15480*/  LDCU UR4, c[0x0][0x374] ;  /* 0x00006e80ff0477ac */ /* 0x000e620008000800 */
[----:B------:R-:W2:Y:S01]  /*15490*/  LDC R0, c[0x0][0x360] ;  /* 0x0000d800ff007b82 */ /* 0x000ea20000000800 */
[----:B------:R-:W-:Y:S01]  /*154a0*/  IMAD.MOV.U32 R28, RZ, RZ, R2 ;  /* 0x000000ffff1c7224 */ /* 0x000fe200078e0002 */
        /* <DEDUP_REMOVED lines=11> */
[----:B------:R-:W-:Y:S01]  /*15560*/  MOV R5, UR9 ;  /* 0x0000000900057c02 */ /* 0x000fe20008000f00 */
[----:B------:R-:W4:Y:S01]  /*15570*/  LDC R3, c[0x0][0x364] ;  /* 0x0000d900ff037b82 */ /* 0x000f220000000800 */
[----:B------:R-:W-:Y:S01]  /*15580*/  MOV R6, UR6 ;  /* 0x0000000600067c02 */ /* 0x000fe20008000f00 */
[----:B-1----:R-:W-:-:S07]  /*15590*/  IMAD R29, R16, UR4, RZ ;  /* 0x00000004101d7c24 */ /* 0x002fce000f8e02ff */
.L_x_4279:
[----:B------:R-:W-:Y:S02]  /*155a0*/  IADD3 R16, PT, PT, R29, R28, RZ ;  /* 0x0000001c1d107210 */ /* 0x000fe40007ffe0ff */
[----:B------:R-:W-:-:S03]  /*155b0*/  MOV R32, R6 ;  /* 0x0000000600207202 */ /* 0x000fc60000000f00 */
[----:B--2---:R-:W-:-:S04]  /*155c0*/  IMAD R27, R16, R0, R17 ;  /* 0x00000000101b7224 */ /* 0x004fc800078e0211 */
        /* <DEDUP_REMOVED lines=47> */
.L_x_4272:
[----:B------:R-:W-:Y:S05]  /*158c0*/  BSYNC.RECONVERGENT B0 ;  /* 0x0000000000007941 */ /* 0x000fea0003800200 */
.L_x_4271:
        /* <DEDUP_REMOVED lines=24> */
.L_x_4274:
[----:B------:R-:W-:Y:S05]  /*15a50*/  BSYNC.RECONVERGENT B0 ;  /* 0x0000000000007941 */ /* 0x000fea0003800200 */
.L_x_4273:
        /* <DEDUP_REMOVED lines=25> */
.L_x_4276:
[----:B------:R-:W-:Y:S05]  /*15bf0*/  BSYNC.RECONVERGENT B0 ;  /* 0x0000000000007941 */ /* 0x000fea0003800200 */
.L_x_4275:
        /* <DEDUP_REMOVED lines=26> */
.L_x_4278:
[----:B------:R-:W-:Y:S05]  /*15da0*/  BSYNC.RECONVERGENT B0 ;  /* 0x0000000000007941 */ /* 0x000fea0003800200 */
.L_x_4277:
[----:B------:R-:W-:Y:S05]  /*15db0*/  @!P3 BRA `(.L_x_4279) ;  /* 0xfffffff400f8b947 */ /* 0x000fea000383ffff */
.L_x_4260:
[----:B------:R-:W-:Y:S05]  /*15dc0*/  BSYNC.RECONVERGENT B1 ;  /* 0x0000000000017941 */ /* 0x000fea0003800200 */
.L_x_4258:
        /* <DEDUP_REMOVED lines=9> */
[----:B------:R2:W-:Y:S04]  /*15e60*/  STS.128 [R0+0x10], R12 ;  /* 0x0000100c00007388 */ /* 0x0005e80000000c00 */
[----:B------:R2:W-:Y:S01]  /*15e70*/  STS.128 [R0+0x20], R8 ;  /* 0x0000200800007388 */ /* 0x0005e20000000c00 */
[----:B-1----:R-:W-:-:S03]  /*15e80*/  UISETP.GE.U32.AND UP0, UPT, UR6, 0x2, UPT ;  /* 0x000000020600788c */ /* 0x002fc6000bf06070 */
[----:B------:R2:W-:Y:S06]  /*15e90*/  STS.128 [R0+0x30], R4 ;  /* 0x0000300400007388 */ /* 0x0005ec0000000c00 */
[----:B------:R-:W-:Y:S05]  /*15ea0*/  BRA.U !UP0, `(.L_x_4280) ;  /* 0x0000000908187547 */ /* 0x000fea000b800000 */
[----:B------:R-:W-:-:S05]  /*15eb0*/  UMOV UR4, UR6 ;  /* 0x0000000600047c82 */ /* 0x000fca0008000000 */
.L_x_4291:
[----:B------:R-:W-:Y:S01]  /*15ec0*/  USHF.R.U32.HI UR7, URZ, 0x1, UR4 ;  /* 0x00000001ff077899 */ /* 0x000fe20008011604 */
[----:B------:R-:W-:Y:S05]  /*15ed0*/  BAR.SYNC.DEFER_BLOCKING 0x0 ;  /* 0x0000000000007b1d */ /* 0x000fea0000010000 */
[----:B------:R-:W-:Y:S01]  /*15ee0*/  VIADD R16, R2, UR7 ;  /* 0x0000000702107c36 */ /* 0x000fe20008000000 */
[----:B------:R-:W-:Y:S04]  /*15ef0*/  BSSY.RECONVERGENT B0, `(.L_x_4281) ;  /* 0x000007e000007945 */ /* 0x000fe80003800200 */
[----:B------:R-:W-:-:S04]  /*15f00*/  ISETP.GE.U32.AND P2, PT, R16, UR6, PT ;  /* 0x0000000610007c0c */ /* 0x000fc8000bf46070 */
[----:B------:R-:W-:-:S13]  /*15f10*/  ISETP.GE.U32.OR P2, PT, R2, UR7, P2 ;  /* 0x0000000702007c0c */ /* 0x000fda0009746470 */
[----:B-1----:R-:W-:Y:S05]  /*15f20*/  @P2 BRA `(.L_x_4282) ;  /* 0x0000000400e82947 */ /* 0x002fea0003800000 */
[----:B------:R-:W-:Y:S01]  /*15f30*/  IMAD R3, R16, UR5, R17 ;  /* 0x0000000510037c24 */ /* 0x000fe2000f8e0211 */
[----:B------:R-:W-:Y:S01]  /*15f40*/  FSETP.NEU.FTZ.AND P5, PT, R23, RZ, PT ;  /* 0x000000ff1700720b */ /* 0x000fe20003fbd000 */
[----:B------:R-:W-:Y:S01]  /*15f50*/  BSSY.RECONVERGENT B1, `(.L_x_4283) ;  /* 0x000001d000017945 */ /* 0x000fe20003800200 */
[----:B------:R-:W-:Y:S02]  /*15f60*/  FSETP.NEU.FTZ.AND P2, PT, R15, RZ, PT ;  /* 0x000000ff0f00720b */ /* 0x000fe40003f5d000 */
[----:B------:R-:W-:Y:S02]  /*15f70*/  LEA R3, R3, UR8, 0x6 ;  /* 0x0000000803037c11 */ /* 0x000fe4000f8e30ff */
[----:B------:R-:W-:Y:S02]  /*15f80*/  FSETP.NEU.FTZ.AND P3, PT, R11, RZ, PT ;  /* 0x000000ff0b00720b */ /* 0x000fe40003f7d000 */
[----:B------:R-:W-:Y:S01]  /*15f90*/  FSETP.NEU.FTZ.AND P4, PT, R7, RZ, PT ;  /* 0x000000ff0700720b */ /* 0x000fe20003f9d000 */
[----:B------:R-:W1:Y:S04]  /*15fa0*/  LDS.128 R24, [R3] ;  /* 0x0000000003187984 */ /* 0x000e680000000c00 */
[----:B------:R3:W4:Y:S04]  /*15fb0*/  LDS.128 R28, [R3+0x10] ;  /* 0x00001000031c7984 */ /* 0x0007280000000c00 */
[----:B------:R3:W0:Y:S04]  /*15fc0*/  LDS.128 R32, [R3+0x20] ;  /* 0x0000200003207984 */ /* 0x0006280000000c00 */
[----:B------:R3:W0:Y:S01]  /*15fd0*/  LDS.128 R36, [R3+0x30] ;  /* 0x0000300003247984 */ /* 0x0006220000000c00 */
[----:B-1----:R-:W-:Y:S01]  /*15fe0*/  MOV R40, R24 ;  /* 0x0000001800287202 */ /* 0x002fe20000000f00 */
[----:B------:R-:W-:Y:S01]  /*15ff0*/  IMAD.MOV.U32 R43, RZ, RZ, R27 ;  /* 0x000000ffff2b7224 */ /* 0x000fe200078e001b */
[----:B------:R-:W-:Y:S01]  /*16000*/  MOV R41, R25 ;  /* 0x0000001900297202 */ /* 0x000fe20000000f00 */
[----:B---3--:R-:W-:Y:S06]  /*16010*/  @!P5 BRA `(.L_x_4284) ;  /* 0x000000000040d947 */ /* 0x008fec0003800000 */
        /* <DEDUP_REMOVED lines=16> */
.L_x_4284:
[----:B------:R-:W-:Y:S05]  /*16120*/  BSYNC.RECONVERGENT B1 ;  /* 0x0000000000017941 */ /* 0x000fea0003800200 */
.L_x_4283:
        /* <DEDUP_REMOVED lines=14> */
[----:B--2---:R-:W1:Y:S01]  /*16210*/  MUFU.RCP R14, R47 ;  /* 0x0000002f000e7308 */ /* 0x004e620000001000 */
[----:B------:R-:W-:-:S04]  /*16220*/  FMUL.FTZ R16, R3, R3 ;  /* 0x0000000303107220 */ /* 0x000fc80000410000 */
[----:B------:R-:W-:Y:S01]  /*16230*/  FMUL.FTZ R16, R15, R16 ;  /* 0x000000100f107220 */ /* 0x000fe20000410000 */
[----:B-1----:R-:W-:Y:S01]  /*16240*/  FMUL.FTZ R45, R31, R14 ;  /* 0x0000000e1f2d7220 */ /* 0x002fe20000410000 */
[----:B------:R-:W-:-:S03]  /*16250*/  FADD.FTZ R14, R13, R29 ;  /* 0x0000001d0d0e7221 */ /* 0x000fc60000010000 */
[----:B------:R-:W-:Y:S01]  /*16260*/  FFMA.FTZ R44, R3, R45, R12 ;  /* 0x0000002d032c7223 */ /* 0x000fe2000001000c */
[----:B------:R-:W-:-:S07]  /*16270*/  FFMA.FTZ R45, R45, R16, R14 ;  /* 0x000000102d2d7223 */ /* 0x000fce000001000e */
.L_x_4286:
[----:B------:R-:W-:Y:S05]  /*16280*/  BSYNC.RECONVERGENT B1 ;  /* 0x0000000000017941 */ /* 0x000fea0003800200 */
.L_x_4285:
        /* <DEDUP_REMOVED lines=15> */
[----:B--2---:R-:W0:Y:S01]  /*16380*/  MUFU.RCP R10, R51 ;  /* 0x00000033000a7308 */ /* 0x004e220000001000 */
[----:B------:R-:W-:-:S04]  /*16390*/  FMUL.FTZ R12, R3, R3 ;  /* 0x00000003030c7220 */ /* 0x000fc80000410000 */
[----:B------:R-:W-:Y:S01]  /*163a0*/  FMUL.FTZ R12, R11, R12 ;  /* 0x0000000c0b0c7220 */ /* 0x000fe20000410000 */
[----:B0-----:R-:W-:Y:S01]  /*163b0*/  FMUL.FTZ R49, R35, R10 ;  /* 0x0000000a23317220 */ /* 0x001fe20000410000 */
[----:B------:R-:W-:-:S03]  /*163c0*/  FADD.FTZ R10, R9, R33 ;  /* 0x00000021090a7221 */ /* 0x000fc60000010000 */
[----:B------:R-:W-:Y:S01]  /*163d0*/  FFMA.FTZ R48, R3, R49, R8 ;  /* 0x0000003103307223 */ /* 0x000fe20000010008 */
[----:B------:R-:W-:-:S07]  /*163e0*/  FFMA.FTZ R49, R49, R12, R10 ;  /* 0x0000000c31317223 */ /* 0x000fce000001000a */
.L_x_4288:
[----:B------:R-:W-:Y:S05]  /*163f0*/  BSYNC.RECONVERGENT B1 ;  /* 0x0000000000017941 */ /* 0x000fea0003800200 */
.L_x_4287:
        /* <DEDUP_REMOVED lines=20> */
.L_x_4290:
[----:B------:R-:W-:Y:S05]  /*16540*/  BSYNC.RECONVERGENT B1 ;  /* 0x0000000000017941 */ /* 0x000fea0003800200 */
.L_x_4289:
[----:B------:R-:W-:Y:S01]  /*16550*/  IMAD.MOV.U32 R42, RZ, RZ, R26 ;  /* 0x000000ffff2a7224 */ /* 0x000fe200078e001a */
[----:B------:R-:W-:Y:S01]  /*16560*/  MOV R46, R30 ;  /* 0x0000001e002e7202 */ /* 0x000fe20000000f00 */
[----:B------:R-:W-:Y:S01]  /*16570*/  IMAD.MOV.U32 R54, RZ, RZ, R38 ;  /* 0x000000ffff367224 */ /* 0x000fe200078e0026 */
[----:B------:R-:W-:Y:S01]  /*16580*/  MOV R50, R34 ;  /* 0x0000002200327202 */ /* 0x000fe20000000f00 */
[----:B--2---:R-:W-:Y:S01]  /*16590*/  IMAD.MOV.U32 R22, RZ, RZ, R26 ;  /* 0x000000ffff167224 */ /* 0x004fe200078e001a */
        /* <DEDUP_REMOVED lines=19> */
.L_x_4282:
[----:B------:R-:W-:Y:S05]  /*166d0*/  BSYNC.RECONVERGENT B0 ;  /* 0x0000000000007941 */ /* 0x000fea0003800200 */
.L_x_4281:
[----:B------:R-:W-:-:S03]  /*166e0*/  UISETP.GT.U32.AND UP0, UPT, UR4, 0x3, UPT ;  /* 0x000000030400788c */ /* 0x000fc6000bf04070 */
[----:B------:R-:W-:-:S06]  /*166f0*/  UMOV UR4, UR7 ;  /* 0x0000000700047c82 */ /* 0x000fcc0008000000 */
[----:B------:R-:W-:Y:S05]  /*16700*/  BRA.U UP0, `(.L_x_4291) ;  /* 0xfffffff500ec7547 */ /* 0x000fea000b83ffff */
.L_x_4280:
        /* <DEDUP_REMOVED lines=13> */
[----:B------:R-:W-:-:S07]  /*167e0*/  MOV R2, UR5 ;  /* 0x0000000500027c02 */ /* 0x000fce0008000f00 */
.L_x_4304:
[----:B------:R-:W-:Y:S01]  /*167f0*/  SHF.R.U32.HI R16, RZ, 0x1, R2 ;  /* 0x00000001ff107819 */ /* 0x000fe20000011602 */
[----:B------:R-:W-:Y:S04]  /*16800*/  BAR.SYNC.DEFER_BLOCKING 0x0 ;  /* 0x0000000000007b1d */ /* 0x000fe80000010000 */
[----:B------:R-:W-:Y:S02]  /*16810*/  IMAD.IADD R3, R16, 0x1, R17 ;  /* 0x0000000110037824 */ /* 0x000fe400078e0211 */
[----:B------:R-:W-:Y:S03]  /*16820*/  BSSY.RECONVERGENT B0, `(.L_x_4294) ;  /* 0x000007d000007945 */ /* 0x000fe60003800200 */
[----:B------:R-:W-:-:S04]  /*16830*/  ISETP.GE.U32.AND P2, PT, R3, UR5, PT ;  /* 0x0000000503007c0c */ /* 0x000fc8000bf46070 */
[----:B------:R-:W-:-:S13]  /*16840*/  ISETP.GE.U32.OR P2, PT, R17, R16, P2 ;  /* 0x000000101100720c */ /* 0x000fda0001746470 */
[----:B----4-:R-:W-:Y:S05]  /*16850*/  @P2 BRA `(.L_x_4295) ;  /* 0x0000000400e42947 */ /* 0x010fea0003800000 */
[----:B------:R-:W-:Y:S01]  /*16860*/  LEA R3, R16, R0, 0x6 ;  /* 0x0000000010037211 */ /* 0x000fe200078e30ff */
[----:B------:R-:W-:Y:S01]  /*16870*/  BSSY.RECONVERGENT B1, `(.L_x_4296) ;  /* 0x000001d000017945 */ /* 0x000fe20003800200 */
[----:B------:R-:W-:Y:S02]  /*16880*/  FSETP.NEU.FTZ.AND P5, PT, R23, RZ, PT ;  /* 0x000000ff1700720b */ /* 0x000fe40003fbd000 */
[----:B------:R-:W-:Y:S01]  /*16890*/  FSETP.NEU.FTZ.AND P4, PT, R15, RZ, PT ;  /* 0x000000ff0f00720b */ /* 0x000fe20003f9d000 */
[----:B------:R-:W1:Y:S01]  /*168a0*/  LDS.128 R24, [R3] ;  /* 0x0000000003187984 */ /* 0x000e620000000c00 */
[----:B------:R-:W-:Y:S02]  /*168b0*/  FSETP.NEU.FTZ.AND P2, PT, R11, RZ, PT ;  /* 0x000000ff0b00720b */ /* 0x000fe40003f5d000 */
[----:B------:R-:W-:Y:S01]  /*168c0*/  FSETP.NEU.FTZ.AND P3, PT, R7, RZ, PT ;  /* 0x000000ff0700720b */ /* 0x000fe20003f7d000 */
[----:B------:R4:W0:Y:S04]  /*168d0*/  LDS.128 R28, [R3+0x10] ;  /* 0x00001000031c7984 */ /* 0x0008280000000c00 */
[----:B------:R4:W0:Y:S04]  /*168e0*/  LDS.128 R32, [R3+0x20] ;  /* 0x0000200003207984 */ /* 0x0008280000000c00 */
[----:B------:R4:W0:Y:S01]  /*168f0*/  LDS.128 R36, [R3+0x30] ;  /* 0x0000300003247984 */ /* 0x0008220000000c00 */
[----:B-1----:R-:W-:Y:S01]  /*16900*/  MOV R40, R24 ;  /* 0x0000001800287202 */ /* 0x002fe20000000f00 */
[----:B------:R-:W-:Y:S01]  /*16910*/  IMAD.MOV.U32 R41, RZ, RZ, R25 ;  /* 0x000000ffff297224 */ /* 0x000fe200078e0019 */
[----:B------:R-:W-:Y:S01]  /*16920*/  MOV R43, R27 ;  /* 0x0000001b002b7202 */ /* 0x000fe20000000f00 */
[----:B----4-:R-:W-:Y:S06]  /*16930*/  @!P5 BRA `(.L_x_4297) ;  /* 0x000000000040d947 */ /* 0x010fec0003800000 */
        /* <DEDUP_REMOVED lines=16> */
.L_x_4297:
[----:B------:R-:W-:Y:S05]  /*16a40*/  BSYNC.RECONVERGENT B1 ;  /* 0x0000000000017941 */ /* 0x000fea0003800200 */
.L_x_4296:
[----:B------:R-:W-:Y:S01]  /*16a50*/  BSSY.RECONVERGENT B1, `(.L_x_4298) ;  /* 0x0000015000017945 */ /* 0x000fe20003800200 */
        /* <DEDUP_REMOVED lines=13> */
[----:B--23--:R-:W0:Y:S01]  /*16b30*/  MUFU.RCP R14, R47 ;  /* 0x0000002f000e7308 */ /* 0x00ce220000001000 */
[----:B------:R-:W-:-:S04]  /*16b40*/  FMUL.FTZ R20, R3, R3 ;  /* 0x0000000303147220 */ /* 0x000fc80000410000 */
[----:B------:R-:W-:Y:S01]  /*16b50*/  FMUL.FTZ R20, R15, R20 ;  /* 0x000000140f147220 */ /* 0x000fe20000410000 */
[----:B0-----:R-:W-:Y:S01]  /*16b60*/  FMUL.FTZ R45, R31, R14 ;  /* 0x0000000e1f2d7220 */ /* 0x001fe20000410000 */
[----:B------:R-:W-:-:S03]  /*16b70*/  FADD.FTZ R14, R13, R29 ;  /* 0x0000001d0d0e7221 */ /* 0x000fc60000010000 */
[----:B------:R-:W-:Y:S01]  /*16b80*/  FFMA.FTZ R44, R3, R45, R12 ;  /* 0x0000002d032c7223 */ /* 0x000fe2000001000c */
[----:B------:R-:W-:-:S07]  /*16b90*/  FFMA.FTZ R45, R45, R20, R14 ;  /* 0x000000142d2d7223 */ /* 0x000fce000001000e */
.L_x_4299:
[----:B------:R-:W-:Y:S05]  /*16ba0*/  BSYNC.RECONVERGENT B1 ;  /* 0x0000000000017941 */ /* 0x000fea0003800200 */
.L_x_4298:
        /* <DEDUP_REMOVED lines=22> */
.L_x_4301:
[----:B------:R-:W-:Y:S05]  /*16d10*/  BSYNC.RECONVERGENT B1 ;  /* 0x0000000000017941 */ /* 0x000fea0003800200 */
.L_x_4300:
        /* <DEDUP_REMOVED lines=13> */
[----:B--23--:R-:W0:Y:S01]  /*16df0*/  MUFU.RCP R6, R55 ;  /* 0x0000003700067308 */ /* 0x00ce220000001000 */
[----:B------:R-:W-:-:S04]  /*16e00*/  FMUL.FTZ R8, R3, R3 ;  /* 0x0000000303087220 */ /* 0x000fc80000410000 */
[----:B------:R-:W-:Y:S01]  /*16e10*/  FMUL.FTZ R8, R7, R8 ;  /* 0x0000000807087220 */ /* 0x000fe20000410000 */
[----:B0-----:R-:W-:Y:S01]  /*16e20*/  FMUL.FTZ R53, R39, R6 ;  /* 0x0000000627357220 */ /* 0x001fe20000410000 */
[----:B------:R-:W-:-:S03]  /*16e30*/  FADD.FTZ R6, R5, R37 ;  /* 0x0000002505067221 */ /* 0x000fc60000010000 */
[----:B------:R-:W-:Y:S01]  /*16e40*/  FFMA.FTZ R52, R3, R53, R4 ;  /* 0x0000003503347223 */ /* 0x000fe20000010004 */
[----:B------:R-:W-:-:S07]  /*16e50*/  FFMA.FTZ R53, R53, R8, R6 ;  /* 0x0000000835357223 */ /* 0x000fce0000010006 */
.L_x_4303:
[----:B------:R-:W-:Y:S05]  /*16e60*/  BSYNC.RECONVERGENT B1 ;  /* 0x0000000000017941 */ /* 0x000fea0003800200 */
.L_x_4302:
[----:B------:R-:W-:Y:S01]  /*16e70*/  MOV R42, R26 ;  /* 0x0000001a002a7202 */ /* 0x000fe20000000f00 */
[----:B------:R-:W-:Y:S01]  /*16e80*/  IMAD.MOV.U32 R50, RZ, RZ, R34 ;  /* 0x000000ffff327224 */ /* 0x000fe200078e0022 */
[----:B------:R-:W-:Y:S01]  /*16e90*/  MOV R46, R30 ;  /* 0x0000001e002e7202 */ /* 0x000fe20000000f00 */
[----:B--23--:R-:W-:Y:S01]  /*16ea0*/  IMAD.MOV.U32 R21, RZ, RZ, R41 ;  /* 0x000000ffff157224 */ /* 0x00cfe200078e0029 */
        /* <DEDUP_REMOVED lines=20> */
.L_x_4295:
[----:B------:R-:W-:Y:S05]  /*16ff0*/  BSYNC.RECONVERGENT B0 ;  /* 0x0000000000007941 */ /* 0x000fea0003800200 */
.L_x_4294:
[----:B------:R-:W-:Y:S01]  /*17000*/  ISETP.GT.U32.AND P2, PT, R2, 0x7f, PT ;  /* 0x0000007f0200780c */ /* 0x000fe20003f44070 */
[----:B------:R-:W-:-:S12]  /*17010*/  IMAD.MOV.U32 R2, RZ, RZ, R16 ;  /* 0x000000ffff027224 */ /* 0x000fd800078e0010 */
[----:B------:R-:W-:Y:S05]  /*17020*/  @P2 BRA `(.L_x_4304) ;  /* 0xfffffff400f02947 */ /* 0x000fea000383ffff */
.L_x_4293:
[----:B------:R-:W-:Y:S01]  /*17030*/  BAR.SYNC.DEFER_BLOCKING 0x0 ;  /* 0x0000000000007b1d */ /* 0x000fe20000010000 */
[----:B------:R-:W-:-:S09]  /*17040*/  UISETP.GE.U32.AND UP0, UPT, UR4, 0x2, UPT ;  /* 0x000000020400788c */ /* 0x000fd2000bf06070 */
[----:B------:R-:W-:Y:S05]  /*17050*/  BRA.U !UP0, `(.L_x_4292) ;  /* 0x0000000908007547 */ /* 0x000fea000b800000 */
[----:B-1234-:R-:W-:-:S07]  /*17060*/  HFMA2 R0, -RZ, RZ, 0, 5.9604644775390625e-08 ;  /* 0x00000001ff007431 */ /* 0x01efce00000001ff */
.L_x_4313:
        /* <DEDUP_REMOVED lines=30> */
.L_x_4306:
[----:B------:R-:W-:Y:S05]  /*17250*/  BSYNC.RECONVERGENT B0 ;  /* 0x0000000000007941 */ /* 0x000fea0003800200 */
.L_x_4305:
[----:B------:R-:W1:Y:S01]  /*17260*/  SHFL.DOWN PT, R2, R12, R0, 0x1f ;  /* 0x08001f000c027589 */ /* 0x000e6200000e0000 */
[----:B------:R-:W-:Y:S01]  /*17270*/  FSETP.NEU.FTZ.AND P2, PT, R15, RZ, PT ;  /* 0x000000ff0f00720b */ /* 0x000fe20003f5d000 */
[----:B------:R-:W-:Y:S01]  /*17280*/  BSSY.RECONVERGENT B0, `(.L_x_4307) ;  /* 0x000001c000007945 */ /* 0x000fe20003800200 */
[----:B------:R-:W-:Y:S01]  /*17290*/  MOV R3, R14 ;  /* 0x0000000e00037202 */ /* 0x000fe20000000f00 */
        /* <DEDUP_REMOVED lines=26> */
.L_x_4308:
[----:B------:R-:W-:Y:S05]  /*17440*/  BSYNC.RECONVERGENT B0 ;  /* 0x0000000000007941 */ /* 0x000fea0003800200 */
.L_x_4307:
        /* <DEDUP_REMOVED lines=30> */
.L_x_4310:
[----:B------:R-:W-:Y:S05]  /*17630*/  BSYNC.RECONVERGENT B0 ;  /* 0x0000000000007941 */ /* 0x000fea0003800200 */
.L_x_4309:
        /* <DEDUP_REMOVED lines=30> */
.L_x_4312:
[----:B------:R-:W-:Y:S05]  /*17820*/  BSYNC.RECONVERGENT B0 ;  /* 0x0000000000007941 */ /* 0x000fea0003800200 */
.L_x_4311:
[----:B------:R-:W-:-:S04]  /*17830*/  SHF.L.U32 R0, R0, 0x1, RZ ;  /* 0x0000000100007819 */ /* 0x000fc800000006ff */
[----:B------:R-:W-:-:S13]  /*17840*/  ISETP.GE.AND P2, PT, R0, UR4, PT ;  /* 0x0000000400007c0c */ /* 0x000fda000bf46270 */
[----:B------:R-:W-:Y:S05]  /*17850*/  @!P2 BRA `(.L_x_4313) ;  /* 0xfffffff80004a947 */ /* 0x000fea000383ffff */
.L_x_4292:
        /* <DEDUP_REMOVED lines=21> */
.L_x_4316:
[----:B------:R-:W-:Y:S01]  /*179b0*/  UMOV UR4, URZ ;  /* 0x000000ff00047c82 */ /* 0x000fe20008000000 */
[----:B------:R-:W-:Y:S01]  /*179c0*/  UMOV UR5, URZ ;  /* 0x000000ff00057c82 */ /* 0x000fe20008000000 */
[----:B------:R-:W-:Y:S01]  /*179d0*/  UMOV UR6, URZ ;  /* 0x000000ff00067c82 */ /* 0x000fe20008000000 */
[----:B------:R-:W-:Y:S01]  /*179e0*/  IMAD.U32 R20, RZ, RZ, UR4 ;  /* 0x00000004ff147e24 */ /* 0x000fe2000f8e00ff */
[----:B------:R-:W-:Y:S01]  /*179f0*/  MOV R21, UR5 ;  /* 0x0000000500157c02 */ /* 0x000fe20008000f00 */
[----:B------:R-:W-:Y:S01]  /*17a00*/  IMAD.U32 R12, RZ, RZ, UR4 ;  /* 0x00000004ff0c7e24 */ /* 0x000fe2000f8e00ff */
[----:B------:R-:W-:Y:S01]  /*17a10*/  MOV R23, UR6 ;  /* 0x0000000600177c02 */ /* 0x000fe20008000f00 */
[----:B------:R-:W-:Y:S01]  /*17a20*/  IMAD.U32 R8, RZ, RZ, UR4 ;  /* 0x00000004ff087e24 */ /* 0x000fe2000f8e00ff */
[----:B------:R-:W-:Y:S01]  /*17a30*/  MOV R13, UR5 ;  /* 0x00000005000d7c02 */ /* 0x000fe20008000f00 */
[----:B------:R-:W-:Y:S01]  /*17a40*/  IMAD.U32 R4, RZ, RZ, UR4 ;  /* 0x00000004ff047e24 */ /* 0x000fe2000f8e00ff */
[----:B------:R-:W-:-:S02]  /*17a50*/  MOV R15, UR6 ;  /* 0x00000006000f7c02 */ /* 0x000fc40008000f00 */
[----:B------:R-:W-:Y:S02]  /*17a60*/  MOV R9, UR5 ;  /* 0x0000000500097c02 */ /* 0x000fe40008000f00 */
[----:B------:R-:W-:Y:S02]  /*17a70*/  MOV R11, UR6 ;  /* 0x00000006000b7c02 */ /* 0x000fe40008000f00 */
[----:B------:R-:W-:Y:S02]  /*17a80*/  MOV R5, UR5 ;  /* 0x0000000500057c02 */ /* 0x000fe40008000f00 */
[----:B------:R-:W-:-:S07]  /*17a90*/  MOV R7, UR6 ;  /* 0x0000000600077c02 */ /* 0x000fce0008000f00 */
.L_x_4315:
[----:B------:R-:W5:Y:S02]  /*17aa0*/  LDCU.U8 UR4, c[0x0][0x7a1] ;  /* 0x0000f420ff0477ac */ /* 0x000f640008000000 */
[----:B-----5:R-:W-:-:S09]  /*17ab0*/  UISETP.NE.AND UP0, UPT, UR4, URZ, UPT ;  /* 0x000000ff0400728c */ /* 0x020fd2000bf05270 */
[----:B------:R-:W-:Y:S05]  /*17ac0*/  BRA.U !UP0, `(.L_x_4317) ;  /* 0x0000000508347547 */ /* 0x000fea000b800000 */
[----:B------:R-:W5:Y:S01]  /*17ad0*/  LDCU UR5, c[0x0][0x380] ;  /* 0x00007000ff0577ac */ /* 0x000f620008000800 */
[----:B------:R-:W0:Y:S01]  /*17ae0*/  LDC R3, c[0x0][0x7a4] ;  /* 0x0001e900ff037b82 */ /* 0x000e220000000800 */
[----:B--23--:R-:W-:Y:S01]  /*17af0*/  F2FP.BF16.F32.PACK_AB R12, R12, R20 ;  /* 0x000000140c0c723e */ /* 0x00cfe200000010ff */
[----:B------:R-:W2:Y:S01]  /*17b00*/  LDCU.U8 UR4, c[0x0][0x384] ;  /* 0x00007080ff0477ac */ /* 0x000ea20008000000 */
[C---:B-----5:R-:W-:Y:S01]  /*17b10*/  FSETP.GT.FTZ.AND P0, PT, R23.reuse, UR5, PT ;  /* 0x0000000517007c0b */ /* 0x060fe2000bf14000 */
[----:B------:R-:W-:Y:S01]  /*17b20*/  FADD.FTZ R23, R23, -UR5 ;  /* 0x8000000517177e21 */ /* 0x000fe20008010000 */
[----:B-1--4-:R-:W-:Y:S01]  /*17b30*/  FADD.FTZ R0, R15, -UR5 ;  /* 0x800000050f007e21 */ /* 0x012fe20008010000 */
[----:B------:R-:W-:Y:S01]  /*17b40*/  FADD.FTZ R2, R11, -UR5 ;  /* 0x800000050b027e21 */ /* 0x000fe20008010000 */
[----:B--2---:R-:W-:Y:S02]  /*17b50*/  ISETP.NE.AND P2, PT, RZ, UR4, PT ;  /* 0x00000004ff007c0c */ /* 0x004fe4000bf45270 */
[----:B------:R-:W-:-:S02]  /*17b60*/  FSEL R23, R23, RZ, P0 ;  /* 0x000000ff17177208 */ /* 0x000fc40000000000 */
[----:B0-----:R-:W-:Y:S02]  /*17b70*/  ISETP.GE.AND P1, PT, R3, 0x1, PT ;  /* 0x000000010300780c */ /* 0x001fe40003f26270 */
[----:B------:R0:W1:Y:S01]  /*17b80*/  MUFU.RCP R6, R23 ;  /* 0x0000001700067308 */ /* 0x0000620000001000 */
[----:B------:R-:W-:Y:S02]  /*17b90*/  FSETP.GT.FTZ.AND P0, PT, R15, UR5, PT ;  /* 0x000000050f007c0b */ /* 0x000fe4000bf14000 */
[C---:B------:R-:W-:Y:S01]  /*17ba0*/  FSETP.GT.FTZ.AND P3, PT, R7.reuse, UR5, PT ;  /* 0x0000000507007c0b */ /* 0x040fe2000bf74000 */
[----:B------:R-:W-:Y:S01]  /*17bb0*/  FADD.FTZ R7, R7, -UR5 ;  /* 0x8000000507077e21 */ /* 0x000fe20008010000 */
[----:B------:R-:W-:Y:S02]  /*17bc0*/  FSEL R0, R0, RZ, P0 ;  /* 0x000000ff00007208 */ /* 0x000fe40000000000 */
[----:B------:R-:W-:Y:S02]  /*17bd0*/  FSETP.GT.FTZ.AND P0, PT, R11, UR5, PT ;  /* 0x000000050b007c0b */ /* 0x000fe4000bf14000 */
[----:B------:R-:W-:-:S02]  /*17be0*/  FSEL R14, R7, RZ, P3 ;  /* 0x000000ff070e7208 */ /* 0x000fc40001800000 */
[----:B0-----:R-:W0:Y:S01]  /*17bf0*/  @P1 LDC.64 R22, c[0x0][0x770] ;  /* 0x0001dc00ff161b82 */ /* 0x001e220000000a00 */
[----:B------:R-:W-:Y:S01]  /*17c00*/  FSEL R10, R2, RZ, P0 ;  /* 0x000000ff020a7208 */ /* 0x000fe20000000000 */
[----:B------:R-:W2:Y:S01]  /*17c10*/  MUFU.RCP R0, R0 ;  /* 0x0000000000007308 */ /* 0x000ea20000001000 */
[----:B------:R-:W-:Y:S01]  /*17c20*/  ISETP.GE.AND P0, PT, R3, 0x2, PT ;  /* 0x000000020300780c */ /* 0x000fe20003f06270 */
[----:B-1----:R-:W-:-:S04]  /*17c30*/  FMUL.FTZ R21, R6, R21 ;  /* 0x0000001506157220 */ /* 0x002fc80000410000 */
[----:B------:R-:W1:Y:S02]  /*17c40*/  @P1 LDC.64 R6, c[0x0][0x770] ;  /* 0x0001dc00ff061b82 */ /* 0x000e640000000a00 */
[----:B------:R3:W4:Y:S06]  /*17c50*/  MUFU.RCP R16, R10 ;  /* 0x0000000a00107308 */ /* 0x00072c0000001000 */
[----:B------:R-:W5:Y:S02]  /*17c60*/  @P0 LDC.64 R2, c[0x0][0x778] ;  /* 0x0001de00ff020b82 */ /* 0x000f640000000a00 */
[----:B------:R-:W4:Y:S01]  /*17c70*/  @P2 MUFU.SQRT R21, R21 ;  /* 0x0000001500152308 */ /* 0x000f220000002000 */
[----:B--2---:R-:W-:-:S05]  /*17c80*/  FMUL.FTZ R13, R0, R13 ;  /* 0x0000000d000d7220 */ /* 0x004fca0000410000 */
[----:B---3--:R-:W2:Y:S02]  /*17c90*/  @P0 LDC.64 R10, c[0x0][0x778] ;  /* 0x0001de00ff0a0b82 */ /* 0x008ea40000000a00 */
[----:B------:R-:W3:Y:S01]  /*17ca0*/  MUFU.RCP R14, R14 ;  /* 0x0000000e000e7308 */ /* 0x000ee20000001000 */
[----:B----4-:R-:W-:-:S05]  /*17cb0*/  FMUL.FTZ R0, R16, R9 ;  /* 0x0000000910007220 */ /* 0x010fca0000410000 */
[----:B------:R-:W4:Y:S02]  /*17cc0*/  @P1 LDC.64 R24, c[0x0][0x770] ;  /* 0x0001dc00ff181b82 */ /* 0x000f240000000a00 */
[----:B------:R-:W2:Y:S01]  /*17cd0*/  @P2 MUFU.SQRT R13, R13 ;  /* 0x0000000d000d2308 */ /* 0x000ea20000002000 */
[----:B------:R-:W-:Y:S02]  /*17ce0*/  F2FP.BF16.F32.PACK_AB R15, R8, R21 ;  /* 0x00000015080f723e */ /* 0x000fe400000010ff */
[----:B0-----:R-:W-:-:S03]  /*17cf0*/  @P1 IADD3 R8, P3, PT, R57, R22, RZ ;  /* 0x0000001639081210 */ /* 0x001fc60007f7e0ff */
[----:B------:R-:W0:Y:S02]  /*17d00*/  @P1 LDC.64 R20, c[0x0][0x770] ;  /* 0x0001dc00ff141b82 */ /* 0x000e240000000a00 */
[----:B------:R-:W-:Y:S02]  /*17d10*/  @P1 IMAD.X R9, RZ, RZ, R23, P3 ;  /* 0x000000ffff091224 */ /* 0x000fe400018e0617 */
[----:B---3--:R-:W-:Y:S01]  /*17d20*/  FMUL.FTZ R14, R14, R5 ;  /* 0x000000050e0e7220 */ /* 0x008fe20000410000 */
[----:B------:R-:W-:Y:S01]  /*17d30*/  @P0 LOP3.LUT R5, R57, 0xfffffffe, RZ, 0xc0, !PT ;  /* 0xfffffffe39050812 */ /* 0x000fe200078ec0ff */
[----:B------:R-:W3:Y:S01]  /*17d40*/  @P2 MUFU.SQRT R0, R0 ;  /* 0x0000000000002308 */ /* 0x000ee20000002000 */
[----:B-1----:R-:W-:Y:S01]  /*17d50*/  @P1 IADD3 R6, P3, PT, R56, R6, RZ ;  /* 0x0000000638061210 */ /* 0x002fe20007f7e0ff */
[----:B------:R1:W-:Y:S01]  /*17d60*/  @P1 STG.E.U16 desc[UR36][R8.64], R15 ;  /* 0x0000000f08001986 */ /* 0x0003e2000c101524 */
[----:B------:R-:W4:Y:S01]  /*17d70*/  @P0 LDC.64 R22, c[0x0][0x778] ;  /* 0x0001de00ff160b82 */ /* 0x000f220000000a00 */
[----:B-----5:R-:W-:-:S02]  /*17d80*/  @P0 IADD3 R2, P4, PT, R5, R2, RZ ;  /* 0x0000000205020210 */ /* 0x020fc40007f9e0ff */
[----:B------:R-:W-:Y:S02]  /*17d90*/  @P0 LOP3.LUT R5, R56, 0xfffffffe, RZ, 0xc0, !PT ;  /* 0xfffffffe38050812 */ /* 0x000fe400078ec0ff */
[----:B------:R-:W5:Y:S01]  /*17da0*/  @P2 MUFU.SQRT R14, R14 ;  /* 0x0000000e000e2308 */ /* 0x000f620000002000 */
[----:B------:R-:W-:Y:S02]  /*17db0*/  @P0 IADD3.X R3, PT, PT, RZ, R3, RZ, P4, !PT ;  /* 0x00000003ff030210 */ /* 0x000fe400027fe4ff */
[----:B--2---:R-:W-:Y:S02]  /*17dc0*/  @P0 IADD3 R10, P4, PT, R5, R10, RZ ;  /* 0x0000000a050a0210 */ /* 0x004fe40007f9e0ff */
[----:B------:R-:W-:Y:S02]  /*17dd0*/  PRMT R5, R12, 0x7610, R5 ;  /* 0x000076100c057816 */ /* 0x000fe40000000005 */
[----:B------:R-:W-:Y:S01]  /*17de0*/  F2FP.BF16.F32.PACK_AB R16, R4, R13 ;  /* 0x0000000d0410723e */ /* 0x000fe200000010ff */
[----:B------:R-:W-:Y:S01]  /*17df0*/  @P0 IMAD.X R11, RZ, RZ, R11, P4 ;  /* 0x000000ffff0b0224 */ /* 0x000fe200020e060b */
[C---:B-1----:R-:W-:Y:S01]  /*17e00*/  @P0 LOP3.LUT R9, R19.reuse, 0xfffffffe, RZ, 0xc0, !PT ;  /* 0xfffffffe13090812 */ /* 0x042fe200078ec0ff */
[----:B------:R1:W-:Y:S01]  /*17e10*/  @P0 STG.E.U16 desc[UR36][R2.64], R5 ;  /* 0x0000000502000986 */ /* 0x0003e2000c101524 */
[----:B0-----:R-:W-:-:S02]  /*17e20*/  @P1 IADD3 R4, P2, PT, R19, R20, RZ ;  /* 0x0000001413041210 */ /* 0x001fc40007f5e0ff */
[----:B------:R-:W-:Y:S02]  /*17e30*/  @P1 IADD3.X R7, PT, PT, RZ, R7, RZ, P3, !PT ;  /* 0x00000007ff071210 */ /* 0x000fe40001ffe4ff */
[----:B---3--:R-:W-:Y:S02]  /*17e40*/  F2FP.BF16.F32.PACK_AB R0, RZ, R0 ;  /* 0x00000000ff00723e */ /* 0x008fe400000010ff */
[----:B-----5:R-:W-:Y:S01]  /*17e50*/  F2FP.BF16.F32.PACK_AB R14, RZ, R14 ;  /* 0x0000000eff0e723e */ /* 0x020fe200000010ff */
[----:B------:R0:W-:Y:S01]  /*17e60*/  @P1 STG.E.U16 desc[UR36][R6.64], R16 ;  /* 0x0000001006001986 */ /* 0x0001e2000c101524 */
[----:B----4-:R-:W-:Y:S02]  /*17e70*/  @P0 IADD3 R8, P3, PT, R9, R22, RZ ;  /* 0x0000001609080210 */ /* 0x010fe40007f7e0ff */
[----:B-1----:R-:W-:Y:S02]  /*17e80*/  PRMT R3, R12, 0x7632, R3 ;  /* 0x000076320c037816 */ /* 0x002fe40000000003 */
[----:B------:R-:W-:-:S02]  /*17e90*/  @P1 IADD3.X R5, PT, PT, RZ, R21, RZ, P2, !PT ;  /* 0x00000015ff051210 */ /* 0x000fc400017fe4ff */
[----:B------:R-:W-:Y:S01]  /*17ea0*/  @P1 IADD3 R12, P2, PT, R18, R24, RZ ;  /* 0x00000018120c1210 */ /* 0x000fe20007f5e0ff */
[----:B------:R0:W-:Y:S01]  /*17eb0*/  @P0 STG.E.U16 desc[UR36][R10.64], R3 ;  /* 0x000000030a000986 */ /* 0x0001e2000c101524 */
[----:B------:R-:W-:Y:S02]  /*17ec0*/  @P0 IADD3.X R9, PT, PT, RZ, R23, RZ, P3, !PT ;  /* 0x00000017ff090210 */ /* 0x000fe40001ffe4ff */
[----:B------:R-:W-:Y:S01]  /*17ed0*/  PRMT R2, R15, 0x7632, R2 ;  /* 0x000076320f027816 */ /* 0x000fe20000000002 */
[----:B------:R-:W-:Y:S01]  /*17ee0*/  @P1 IMAD.X R13, RZ, RZ, R25, P2 ;  /* 0x000000ffff0d1224 */ /* 0x000fe200010e0619 */
[----:B------:R0:W-:Y:S04]  /*17ef0*/  @P1 STG.E.U16 desc[UR36][R4.64], R0 ;  /* 0x0000000004001986 */ /* 0x0001e8000c101524 */
[----:B------:R0:W-:Y:S04]  /*17f00*/  @P0 STG.E.U16 desc[UR36][R8.64], R2 ;  /* 0x0000000208000986 */ /* 0x0001e8000c101524 */
[----:B------:R0:W-:Y:S01]  /*17f10*/  @P1 STG.E.U16 desc[UR36][R12.64], R14 ;  /* 0x0000000e0c001986 */ /* 0x0001e2000c101524 */
[----:B------:R-:W-:Y:S05]  /*17f20*/  @!P0 EXIT ;  /* 0x000000000000894d */ /* 0x000fea0003800000 */
[----:B------:R-:W1:Y:S01]  /*17f30*/  LDCU.64 UR4, c[0x0][0x778] ;  /* 0x0000ef00ff0477ac */ /* 0x000e620008000a00 */
[----:B0-----:R-:W-:Y:S02]  /*17f40*/  LOP3.LUT R2, R18, 0xfffffffe, RZ, 0xc0, !PT ;  /* 0xfffffffe12027812 */ /* 0x001fe400078ec0ff */
[----:B------:R-:W-:Y:S02]  /*17f50*/  PRMT R0, R16, 0x7632, R0 ;  /* 0x0000763210007816 */ /* 0x000fe40000000000 */
[----:B-1----:R-:W-:-:S04]  /*17f60*/  IADD3 R2, P0, PT, R2, UR4, RZ ;  /* 0x0000000402027c10 */ /* 0x002fc8000ff1e0ff */
[----:B------:R-:W-:-:S05]  /*17f70*/  IADD3.X R3, PT, PT, RZ, UR5, RZ, P0, !PT ;  /* 0x00000005ff037c10 */ /* 0x000fca00087fe4ff */
[----:B------:R-:W-:Y:S01]  /*17f80*/  STG.E.U16 desc[UR36][R2.64], R0 ;  /* 0x0000000002007986 */ /* 0x000fe2000c101524 */
[----:B------:R-:W-:Y:S05]  /*17f90*/  EXIT ;  /* 0x000000000000794d */ /* 0x000fea0003800000 */
.L_x_4317:
[----:B------:R-:W-:Y:S01]  /*17fa0*/  MOV R2, 0x0 ;  /* 0x0000000000027802 */ /* 0x000fe20000000f00 */
[----:B------:R-:W5:Y:S01]  /*17fb0*/  LDCU.64 UR6, c[0x4][0x580] ;  /* 0x0100b000ff0677ac */ /* 0x000f620008000a00 */
[----:B--23--:R-:W-:Y:S02]  /*17fc0*/  HFMA2 R8, -RZ, RZ, 0, 4.4405460357666015625e-05 ;  /* 0x000002e9ff087431 */ /* 0x00cfe400000001ff */
[----:B------:R-:W-:Y:S01]  /*17fd0*/  IMAD.MOV.U32 R12, RZ, RZ, 0x1 ;  /* 0x00000001ff0c7424 */ /* 0x000fe200078e00ff */
[----:B0-----:R0:W2:Y:S01]  /*17fe0*/  LDC.64 R14, c[0x4][R2] ;  /* 0x01000000020e7b82 */ /* 0x0010a20000000a00 */
[----:B------:R-:W3:Y:S01]  /*17ff0*/  LDCU.64 UR8, c[0x4][0x578] ;  /* 0x0100af00ff0877ac */ /* 0x000ee20008000a00 */
[----:B------:R-:W-:Y:S01]  /*18000*/  MOV R13, RZ ;  /* 0x000000ff000d7202 */ /* 0x000fe20000000f00 */
[----:B------:R-:W1:Y:S01]  /*18010*/  LDCU.64 UR4, c[0x4][0x188] ;  /* 0x01003100ff0477ac */ /* 0x000e620008000a00 */
[----:B-----5:R-:W-:Y:S01]  /*18020*/  MOV R4, UR6 ;  /* 0x0000000600047c02 */ /* 0x020fe20008000f00 */
[----:B------:R-:W-:Y:S01]  /*18030*/  IMAD.U32 R5, RZ, RZ, UR7 ;  /* 0x00000007ff057e24 */ /* 0x000fe2000f8e00ff */
[----:B---3--:R-:W-:-:S02]  /*18040*/  MOV R6, UR8 ;  /* 0x0000000800067c02 */ /* 0x008fc40008000f00 */
[----:B------:R-:W-:Y:S01]  /*18050*/  MOV R7, UR9 ;  /* 0x0000000900077c02 */ /* 0x000fe20008000f00 */
[----:B-1----:R-:W-:Y:S01]  /*18060*/  IMAD.U32 R10, RZ, RZ, UR4 ;  /* 0x00000004ff0a7e24 */ /* 0x002fe2000f8e00ff */
[----:B0-----:R-:W-:-:S07]  /*18070*/  MOV R11, UR5 ;  /* 0x00000005000b7c02 */ /* 0x001fce0008000f00 */
[----:B------:R-:W-:-:S07]  /*18080*/  LEPC R20, `(.L_x_4318) ;  /* 0x000000001014794e */ /* 0x000fce0000000000 */
[----:B--2-4-:R-:W-:Y:S05]  /*18090*/  CALL.ABS.NOINC R14 ;  /* 0x000000000e007343 */ /* 0x014fea0003c00000 */
.L_x_4318:
[----:B------:R0:W1:Y:S01]  /*180a0*/  LDC.64 R14, c[0x4][R2] ;  /* 0x01000000020e7b82 */ /* 0x0000620000000a00 */
[----:B------:R-:W2:Y:S01]  /*180b0*/  LDCU.64 UR4, c[0x4][0x580] ;  /* 0x0100b000ff0477ac */ /* 0x000ea20008000a00 */
[----:B------:R-:W-:Y:S02]  /*180c0*/  HFMA2 R8, -RZ, RZ, 0, 4.4405460357666015625e-05 ;  /* 0x000002e9ff087431 */ /* 0x000fe400000001ff */
[----:B------:R-:W-:Y:S01]  /*180d0*/  IMAD.MOV.U32 R12, RZ, RZ, 0x1 ;  /* 0x00000001ff0c7424 */ /* 0x000fe200078e00ff */
[----:B------:R-:W-:Y:S01]  /*180e0*/  MOV R13, RZ ;  /* 0x000000ff000d7202 */ /* 0x000fe20000000f00 */
[----:B------:R-:W3:Y:S01]  /*180f0*/  LDCU.64 UR6, c[0x4][0x578] ;  /* 0x0100af00ff0677ac */ /* 0x000ee20008000a00 */
[----:B------:R-:W4:Y:S01]  /*18100*/  LDCU.64 UR8, c[0x4][0x188] ;  /* 0x01003100ff0877ac */ /* 0x000f220008000a00 */
[----:B--2---:R-:W-:Y:S01]  /*18110*/  MOV R4, UR4 ;  /* 0x0000000400047c02 */ /* 0x004fe20008000f00 */
[----:B------:R-:W-:Y:S01]  /*18120*/  IMAD.U32 R5, RZ, RZ, UR5 ;  /* 0x00000005ff057e24 */ /* 0x000fe2000f8e00ff */
[----:B---3--:R-:W-:-:S02]  /*18130*/  MOV R6, UR6 ;  /* 0x0000000600067c02 */ /* 0x008fc40008000f00 */
[----:B------:R-:W-:Y:S01]  /*18140*/  MOV R7, UR7 ;  /* 0x0000000700077c02 */ /* 0x000fe20008000f00 */
[----:B----4-:R-:W-:Y:S01]  /*18150*/  IMAD.U32 R10, RZ, RZ, UR8 ;  /* 0x00000008ff0a7e24 */ /* 0x010fe2000f8e00ff */
[----:B0-----:R-:W-:-:S07]  /*18160*/  MOV R11, UR9 ;  /* 0x00000009000b7c02 */ /* 0x001fce0008000f00 */
[----:B------:R-:W-:-:S07]  /*18170*/  LEPC R20, `(.L_x_4319) ;  /* 0x000000001014794e */ /* 0x000fce0000000000 */
[----:B-1----:R-:W-:Y:S05]  /*18180*/  CALL.ABS.NOINC R14 ;  /* 0x000000000e007343 */ /* 0x002fea0003c00000 */
.L_x_4319:
        /* <DEDUP_REMOVED lines=15> */
.L_x_4320:
        /* <DEDUP_REMOVED lines=15> */
.L_x_4321:
[----:B------:R-:W-:Y:S05]  /*18370*/  EXIT ;  /* 0x000000000000794d */ /* 0x000fea0003800000 */
.L_x_4314:
[----:B------:R-:W5:Y:S01]  /*18380*/  LDCU.U8 UR4, c[0x0][0x7a0] ;  /* 0x0000f400ff0477ac */ /* 0x000f620008000000 */
[----:B------:R-:W-:Y:S01]  /*18390*/  MOV R25, R21 ;  /* 0x0000001500197202 */ /* 0x000fe20000000f00 */
[----:B------:R-:W-:Y:S01]  /*183a0*/  IMAD.MOV.U32 R29, RZ, RZ, R23 ;  /* 0x000000ffff1d7224 */ /* 0x000fe200078e0017 */
[----:B------:R-:W-:Y:S01]  /*183b0*/  MOV R3, R13 ;  /* 0x0000000d00037202 */ /* 0x000fe20000000f00 */
[----:B------:R-:W-:Y:S01]  /*183c0*/  IMAD.MOV.U32 R17, RZ, RZ, R9 ;  /* 0x000000ffff117224 */ /* 0x000fe200078e0009 */
[----:B------:R-:W-:Y:S01]  /*183d0*/  MOV R31, R15 ;  /* 0x0000000f001f7202 */ /* 0x000fe20000000f00 */
[----:B------:R-:W-:Y:S01]  /*183e0*/  IMAD.MOV.U32 R35, RZ, RZ, R7 ;  /* 0x000000ffff237224 */ /* 0x000fe200078e0007 */
[----:B------:R-:W-:Y:S02]  /*183f0*/  MOV R33, R11 ;  /* 0x0000000b00217202 */ /* 0x000fe40000000f00 */
[----:B------:R-:W-:Y:S01]  /*18400*/  MOV R27, R5 ;  /* 0x00000005001b7202 */ /* 0x000fe20000000f00 */
[----:B-----5:R-:W-:-:S09]  /*18410*/  UISETP.NE.AND UP0, UPT, UR4, URZ, UPT ;  /* 0x000000ff0400728c */ /* 0x020fd2000bf05270 */
[----:B------:R-:W-:Y:S05]  /*18420*/  BRA.U !UP0, `(.L_x_4322) ;  /* 0x0000000508747547 */ /* 0x000fea000b800000 */
[----:B------:R-:W5:Y:S04]  /*18430*/  LDG.E R17, desc[UR36][R60.64+0xc] ;  /* 0x00000c243c117981 */ /* 0x000f68000c1e1900 */
[----:B------:R-:W5:Y:S04]  /*18440*/  LDG.E R26, desc[UR36][R60.64+0x1c] ;  /* 0x00001c243c1a7981 */ /* 0x000f68000c1e1900 */
[----:B------:R-:W5:Y:S04]  /*18450*/  LDG.E R28, desc[UR36][R60.64+0x2c] ;  /* 0x00002c243c1c7981 */ /* 0x000f68000c1e1900 */
[----:B-1234-:R-:W2:Y:S01]  /*18460*/  LDG.E R0, desc[UR36][R60.64+0x3c] ;  /* 0x00003c243c007981 */ /* 0x01eea2000c1e1900 */
[----:B------:R-:W-:Y:S01]  /*18470*/  BSSY.RECONVERGENT B0, `(.L_x_4323) ;  /* 0x0000018000007945 */ /* 0x000fe20003800200 */
[----:B------:R-:W-:-:S02]  /*18480*/  MOV R25, R21 ;  /* 0x0000001500197202 */ /* 0x000fc40000000f00 */
[----:B------:R-:W-:Y:S02]  /*18490*/  MOV R29, R23 ;  /* 0x00000017001d7202 */ /* 0x000fe40000000f00 */
[----:B-----5:R-:W-:Y:S02]  /*184a0*/  FSETP.NEU.FTZ.AND P1, PT, R17, RZ, PT ;  /* 0x000000ff1100720b */ /* 0x020fe40003f3d000 */
[----:B------:R-:W-:Y:S02]  /*184b0*/  FSETP.NEU.FTZ.AND P2, PT, R26, RZ, PT ;  /* 0x000000ff1a00720b */ /* 0x000fe40003f5d000 */
[----:B------:R-:W-:Y:S02]  /*184c0*/  FSETP.NEU.FTZ.AND P3, PT, R28, RZ, PT ;  /* 0x000000ff1c00720b */ /* 0x000fe40003f7d000 */
[----:B--2---:R-:W-:-:S07]  /*184d0*/  FSETP.NEU.FTZ.AND P0, PT, R0, RZ, PT ;  /* 0x000000ff0000720b */ /* 0x004fce0003f1d000 */
[----:B------:R-:W-:Y:S06]  /*184e0*/  @!P1 BRA `(.L_x_4324) ;  /* 0x0000000000409947 */ /* 0x000fec0003800000 */
[----:B------:R-:W2:Y:S04]  /*184f0*/  LDG.E R27, desc[UR36][R60.64] ;  /* 0x000000243c1b7981 */ /* 0x000ea8000c1e1900 */
[----:B------:R-:W3:Y:S04]  /*18500*/  LDG.E R25, desc[UR36][R60.64+0x4] ;  /* 0x000004243c197981 */ /* 0x000ee8000c1e1900 */
[----:B0-----:R1:W4:Y:S01]  /*18510*/  LDG.E R22, desc[UR36][R60.64+0x8] ;  /* 0x000008243c167981 */ /* 0x001322000c1e1900 */
[----:B------:R-:W-:Y:S01]  /*18520*/  FSETP.NEU.FTZ.AND P1, PT, R23, RZ, PT ;  /* 0x000000ff1700720b */ /* 0x000fe20003f3d000 */
[----:B------:R-:W-:-:S12]  /*18530*/  IMAD.MOV.U32 R29, RZ, RZ, R17 ;  /* 0x000000ffff1d7224 */ /* 0x000fd800078e0011 */
[----:B------:R-:W-:-:S04]  /*18540*/  @P1 FADD.FTZ R29, R23, R17 ;  /* 0x00000011171d1221 */ /* 0x000fc80000010000 */
[----:B------:R-:W0:Y:S02]  /*18550*/  @P1 MUFU.RCP R24, R29 ;  /* 0x0000001d00181308 */ /* 0x000e240000001000 */
[----:B0-----:R-:W-:Y:S01]  /*18560*/  @P1 FMUL.FTZ R3, R23, R24 ;  /* 0x0000001817031220 */ /* 0x001fe20000410000 */
[----:B--2---:R-:W-:Y:S01]  /*18570*/  @P1 FADD.FTZ R2, R20, -R27 ;  /* 0x8000001b14021221 */ /* 0x004fe20000010000 */
[----:B------:R-:W-:-:S03]  /*18580*/  MOV R20, R27 ;  /* 0x0000001b00147202 */ /* 0x000fc60000000f00 */
[C---:B------:R-:W-:Y:S01]  /*18590*/  @P1 FMUL.FTZ R16, R2.reuse, R2 ;  /* 0x0000000202101220 */ /* 0x040fe20000410000 */
[----:B------:R-:W-:-:S03]  /*185a0*/  @P1 FFMA.FTZ R20, R2, R3, R27 ;  /* 0x0000000302141223 */ /* 0x000fc6000001001b */
[----:B------:R-:W-:Y:S01]  /*185b0*/  @P1 FMUL.FTZ R17, R17, R16 ;  /* 0x0000001011111220 */ /* 0x000fe20000410000 */
[----:B---3--:R-:W-:Y:S01]  /*185c0*/  @P1 FADD.FTZ R16, R21, R25 ;  /* 0x0000001915101221 */ /* 0x008fe20000010000 */
[----:B----4-:R-:W-:-:S03]  /*185d0*/  @P1 MOV R22, 0xffffffff ;  /* 0xffffffff00161802 */ /* 0x010fc60000000f00 */
[----:B-1----:R-:W-:-:S07]  /*185e0*/  @P1 FFMA.FTZ R25, R3, R17, R16 ;  /* 0x0000001103191223 */ /* 0x002fce0000010010 */
.L_x_4324:
[----:B------:R-:W-:Y:S05]  /*185f0*/  BSYNC.RECONVERGENT B0 ;  /* 0x0000000000007941 */ /* 0x000fea0003800200 */
.L_x_4323:
[----:B------:R-:W-:Y:S01]  /*18600*/  BSSY.RECONVERGENT B0, `(.L_x_4325) ;  /* 0x0000015000007945 */ /* 0x000fe20003800200 */
[----:B------:R-:W-:Y:S01]  /*18610*/  IMAD.MOV.U32 R3, RZ, RZ, R13 ;  /* 0x000000ffff037224 */ /* 0x000fe200078e000d */
[----:B------:R-:W-:Y:S02]  /*18620*/  MOV R31, R15 ;  /* 0x0000000f001f7202 */ /* 0x000fe40000000f00 */
[----:B------:R-:W-:Y:S05]  /*18630*/  @!P2 BRA `(.L_x_4326) ;  /* 0x000000000044a947 */ /* 0x000fea0003800000 */
[----:B------:R-:W2:Y:S04]  /*18640*/  LDG.E R21, desc[UR36][R60.64+0x10] ;  /* 0x000010243c157981 */ /* 0x000ea8000c1e1900 */
[----:B------:R-:W3:Y:S04]  /*18650*/  LDG.E R24, desc[UR36][R60.64+0x14] ;  /* 0x000014243c187981 */ /* 0x000ee8000c1e1900 */
[----:B0-----:R1:W4:Y:S01]  /*18660*/  LDG.E R14, desc[UR36][R60.64+0x18] ;  /* 0x000018243c0e7981 */ /* 0x001322000c1e1900 */
[----:B------:R-:W-:Y:S02]  /*18670*/  FSETP.NEU.FTZ.AND P1, PT, R15, RZ, PT ;  /* 0x000000ff0f00720b */ /* 0x000fe40003f3d000 */
[----:B------:R-:W-:-:S11]  /*18680*/  MOV R31, R26 ;  /* 0x0000001a001f7202 */ /* 0x000fd60000000f00 */
[----:B------:R-:W-:-:S04]  /*18690*/  @P1 FADD.FTZ R31, R15, R26 ;  /* 0x0000001a0f1f1221 */ /* 0x000fc80000010000 */
[----:B------:R-:W0:Y:S02]  /*186a0*/  @P1 MUFU.RCP R16, R31 ;  /* 0x0000001f00101308 */ /* 0x000e240000001000 */
[----:B0-----:R-:W-:Y:S01]  /*186b0*/  @P1 FMUL.FTZ R15, R15, R16 ;  /* 0x000000100f0f1220 */ /* 0x001fe20000410000 */
[--C-:B--2---:R-:W-:Y:S01]  /*186c0*/  @P1 FADD.FTZ R2, R12, -R21.reuse ;  /* 0x800000150c021221 */ /* 0x104fe20000010000 */
[----:B------:R-:W-:-:S03]  /*186d0*/  IMAD.MOV.U32 R12, RZ, RZ, R21 ;  /* 0x000000ffff0c7224 */ /* 0x000fc600078e0015 */
[C---:B------:R-:W-:Y:S01]  /*186e0*/  @P1 FMUL.FTZ R3, R2.reuse, R2 ;  /* 0x0000000202031220 */ /* 0x040fe20000410000 */
[----:B---3--:R-:W-:Y:S01]  /*186f0*/  @P1 FADD.FTZ R16, R13, R24 ;  /* 0x000000180d101221 */ /* 0x008fe20000010000 */
[----:B------:R-:W-:Y:S02]  /*18700*/  @P1 FFMA.FTZ R12, R2, R15, R21 ;  /* 0x0000000f020c1223 */ /* 0x000fe40000010015 */
[----:B------:R-:W-:Y:S01]  /*18710*/  @P1 FMUL.FTZ R17, R26, R3 ;  /* 0x000000031a111220 */ /* 0x000fe20000410000 */
[----:B------:R-:W-:Y:S02]  /*18720*/  MOV R3, R24 ;  /* 0x0000001800037202 */ /* 0x000fe40000000f00 */
[----:B----4-:R-:W-:Y:S01]  /*18730*/  @P1 MOV R14, 0xffffffff ;  /* 0xffffffff000e1802 */ /* 0x010fe20000000f00 */
[----:B-1----:R-:W-:-:S07]  /*18740*/  @P1 FFMA.FTZ R3, R15, R17, R16 ;  /* 0x000000110f031223 */ /* 0x002fce0000010010 */
.L_x_4326:
[----:B------:R-:W-:Y:S05]  /*18750*/  BSYNC.RECONVERGENT B0 ;  /* 0x0000000000007941 */ /* 0x000fea0003800200 */
.L_x_4325:
        /* <DEDUP_REMOVED lines=18> */
[----:B----4-:R-:W-:-:S03]  /*18880*/  @P1 MOV R10, 0xffffffff ;  /* 0xffffffff000a1802 */ /* 0x010fc60000000f00 */
[----:B-1----:R-:W-:-:S07]  /*18890*/  @P1 FFMA.FTZ R17, R11, R13, R16 ;  /* 0x0000000d0b111223 */ /* 0x002fce0000010010 */
.L_x_4328:
[----:B------:R-:W-:Y:S05]  /*188a0*/  BSYNC.RECONVERGENT B0 ;  /* 0x0000000000007941 */ /* 0x000fea0003800200 */
.L_x_4327:
[----:B------:R-:W-:Y:S01]  /*188b0*/  BSSY.RECONVERGENT B0, `(.L_x_4322) ;  /* 0x0000014000007945 */ /* 0x000fe20003800200 */
[----:B------:R-:W-:Y:S01]  /*188c0*/  MOV R27, R5 ;  /* 0x00000005001b7202 */ /* 0x000fe20000000f00 */
[----:B------:R-:W-:Y:S02]  /*188d0*/  IMAD.MOV.U32 R35, RZ, RZ, R7 ;  /* 0x000000ffff237224 */ /* 0x000fe400078e0007 */
        /* <DEDUP_REMOVED lines=15> */
[----:B----4-:R-:W-:-:S03]  /*189d0*/  @P0 IMAD.MOV.U32 R6, RZ, RZ, -0x1 ;  /* 0xffffffffff060424 */ /* 0x010fc600078e00ff */
[----:B-1----:R-:W-:-:S07]  /*189e0*/  @P0 FFMA.FTZ R27, R7, R9, R0 ;  /* 0x00000009071b0223 */ /* 0x002fce0000010000 */
.L_x_4329:
[----:B------:R-:W-:Y:S05]  /*189f0*/  BSYNC.RECONVERGENT B0 ;  /* 0x0000000000007941 */ /* 0x000fea0003800200 */
.L_x_4322:
        /* <DEDUP_REMOVED lines=12> */
[C---:B------:R-:W-:Y:S01]  /*18ac0*/  FSETP.GT.FTZ.AND P2, PT, R33.reuse, UR5, PT ;  /* 0x0000000521007c0b */ /* 0x040fe2000bf54000 */
[----:B------:R-:W-:Y:S01]  /*18ad0*/  FADD.FTZ R33, R33, -UR5 ;  /* 0x8000000521217e21 */ /* 0x000fe20008010000 */
[----:B------:R-:W-:-:S02]  /*18ae0*/  FSEL R31, R31, RZ, P1 ;  /* 0x000000ff1f1f7208 */ /* 0x000fc40000800000 */
[----:B------:R-:W1:Y:S01]  /*18af0*/  MUFU.RCP R0, R0 ;  /* 0x0000000000007308 */ /* 0x000e620000001000 */
[----:B--2---:R-:W-:Y:S02]  /*18b00*/  ISETP.NE.AND P1, PT, RZ, UR4, PT ;  /* 0x00000004ff007c0c */ /* 0x004fe4000bf25270 */
[----:B------:R-:W-:Y:S02]  /*18b10*/  FSETP.GT.FTZ.AND P3, PT, R35, UR5, PT ;  /* 0x0000000523007c0b */ /* 0x000fe4000bf74000 */
[C---:B-----5:R-:W-:Y:S02]  /*18b20*/  ISETP.GE.AND P0, PT, R2.reuse, 0x1, PT ;  /* 0x000000010200780c */ /* 0x060fe40003f06270 */
[----:B------:R-:W-:Y:S01]  /*18b30*/  FSEL R33, R33, RZ, P2 ;  /* 0x000000ff21217208 */ /* 0x000fe20001000000 */
[----:B------:R-:W2:Y:S01]  /*18b40*/  MUFU.RCP R16, R31 ;  /* 0x0000001f00107308 */ /* 0x000ea20000001000 */
[----:B------:R-:W-:-:S07]  /*18b50*/  ISETP.GE.AND P2, PT, R2, 0x2, PT ;  /* 0x000000020200780c */ /* 0x000fce0003f46270 */
[----:B------:R-:W3:Y:S01]  /*18b60*/  MUFU.RCP R24, R33 ;  /* 0x0000002100187308 */ /* 0x000ee20000001000 */
[----:B-1----:R-:W-:Y:S01]  /*18b70*/  FMUL.FTZ R25, R0, R25 ;  /* 0x0000001900197220 */ /* 0x002fe20000410000 */
[----:B------:R-:W-:Y:S01]  /*18b80*/  FADD.FTZ R0, R35, -UR5 ;  /* 0x8000000523007e21 */ /* 0x000fe20008010000 */
[----:B0-----:R-:W0:Y:S03]  /*18b90*/  @P0 LDC.64 R22, c[0x0][0x770] ;  /* 0x0001dc00ff160b82 */ /* 0x001e260000000a00 */
[----:B------:R-:W-:Y:S02]  /*18ba0*/  @P2 LOP3.LUT R21, R56, 0xfffffffe, RZ, 0xc0, !PT ;  /* 0xfffffffe38152812 */ /* 0x000fe400078ec0ff */
[----:B------:R-:W-:Y:S01]  /*18bb0*/  FSEL R2, R0, RZ, P3 ;  /* 0x000000ff00027208 */ /* 0x000fe20001800000 */
[----:B------:R-:W1:Y:S01]  /*18bc0*/  @P1 MUFU.SQRT R25, R25 ;  /* 0x0000001900191308 */ /* 0x000e620000002000 */
[----:B--2---:R-:W-:Y:S01]  /*18bd0*/  FMUL.FTZ R5, R16, R3 ;  /* 0x0000000310057220 */ /* 0x004fe20000410000 */
[----:B------:R-:W2:Y:S06]  /*18be0*/  @P2 LDC.64 R6, c[0x0][0x778] ;  /* 0x0001de00ff062b82 */ /* 0x000eac0000000a00 */
[----:B------:R-:W4:Y:S01]  /*18bf0*/  MUFU.RCP R2, R2 ;  /* 0x0000000200027308 */ /* 0x000f220000001000 */
[----:B---3--:R-:W-:Y:S01]  /*18c00*/  FMUL.FTZ R0, R24, R17 ;  /* 0x0000001118007220 */ /* 0x008fe20000410000 */
[----:B------:R-:W3:Y:S06]  /*18c10*/  @P0 LDC.64 R14, c[0x0][0x770] ;  /* 0x0001dc00ff0e0b82 */ /* 0x000eec0000000a00 */
[----:B------:R-:W5:Y:S01]  /*18c20*/  @P1 MUFU.SQRT R5, R5 ;  /* 0x0000000500051308 */ /* 0x000f620000002000 */
[----:B-1----:R-:W-:Y:S01]  /*18c30*/  F2FP.BF16.F32.PACK_AB R13, R8, R25 ;  /* 0x00000019080d723e */ /* 0x002fe200000010ff */
[----:B------:R-:W1:Y:S01]  /*18c40*/  @P2 LDC.64 R10, c[0x0][0x778] ;  /* 0x0001de00ff0a2b82 */ /* 0x000e620000000a00 */
[----:B0-----:R-:W-:-:S02]  /*18c50*/  @P0 IADD3 R22, P3, PT, R57, R22, RZ ;  /* 0x0000001639160210 */ /* 0x001fc40007f7e0ff */
[----:B------:R-:W-:Y:S02]  /*18c60*/  @P2 LOP3.LUT R57, R57, 0xfffffffe, RZ, 0xc0, !PT ;  /* 0xfffffffe39392812 */ /* 0x000fe400078ec0ff */
[----:B------:R-:W-:Y:S01]  /*18c70*/  @P0 IADD3.X R23, PT, PT, RZ, R23, RZ, P3, !PT ;  /* 0x00000017ff170210 */ /* 0x000fe20001ffe4ff */
[----:B------:R-:W0:Y:S01]  /*18c80*/  @P1 MUFU.SQRT R0, R0 ;  /* 0x0000000000001308 */ /* 0x000e220000002000 */
[----:B----4-:R-:W-:Y:S01]  /*18c90*/  FMUL.FTZ R27, R2, R27 ;  /* 0x0000001b021b7220 */ /* 0x010fe20000410000 */
[----:B------:R-:W4:Y:S01]  /*18ca0*/  @P0 LDC.64 R8, c[0x0][0x770] ;  /* 0x0001dc00ff080b82 */ /* 0x000f220000000a00 */
[----:B--2---:R-:W-:Y:S01]  /*18cb0*/  @P2 IADD3 R6, P3, PT, R57, R6, RZ ;  /* 0x0000000639062210 */ /* 0x004fe20007f7e0ff */
[----:B------:R-:W-:Y:S03]  /*18cc0*/  @P0 STG.E.U16 desc[UR36][R22.64], R13 ;  /* 0x0000000d16000986 */ /* 0x000fe6000c101524 */
[----:B------:R-:W-:Y:S01]  /*18cd0*/  @P2 IADD3.X R7, PT, PT, RZ, R7, RZ, P3, !PT ;  /* 0x00000007ff072210 */ /* 0x000fe20001ffe4ff */
[----:B------:R-:W2:Y:S01]  /*18ce0*/  @P1 MUFU.SQRT R27, R27 ;  /* 0x0000001b001b1308 */ /* 0x000ea20000002000 */
[----:B-----5:R-:W-:Y:S01]  /*18cf0*/  F2FP.BF16.F32.PACK_AB R4, R4, R5 ;  /* 0x000000050404723e */ /* 0x020fe200000010ff */
[----:B------:R-:W5:Y:S01]  /*18d00*/  @P2 LDC.64 R16, c[0x0][0x778] ;  /* 0x0001de00ff102b82 */ /* 0x000f620000000a00 */
[----:B---3--:R-:W-:Y:S01]  /*18d10*/  @P0 IADD3 R14, P4, PT, R56, R14, RZ ;  /* 0x0000000e380e0210 */ /* 0x008fe20007f9e0ff */
[----:B------:R3:W-:Y:S01]  /*18d20*/  @P2 STG.E.U16 desc[UR36][R6.64], R12 ;  /* 0x0000000c06002986 */ /* 0x0007e2000c101524 */
[----:B------:R-:W-:-:S03]  /*18d30*/  @P2 LOP3.LUT R5, R19, 0xfffffffe, RZ, 0xc0, !PT ;  /* 0xfffffffe13052812 */ /* 0x000fc600078ec0ff */
[----:B------:R-:W-:Y:S01]  /*18d40*/  @P0 IMAD.X R15, RZ, RZ, R15, P4 ;  /* 0x000000ffff0f0224 */ /* 0x000fe200020e060f */
[----:B0-----:R-:W-:Y:S01]  /*18d50*/  F2FP.BF16.F32.PACK_AB R0, RZ, R0 ;  /* 0x00000000ff00723e */ /* 0x001fe200000010ff */
[----:B------:R-:W0:Y:S01]  /*18d60*/  @P0 LDC.64 R2, c[0x0][0x770] ;  /* 0x0001dc00ff020b82 */ /* 0x000e220000000a00 */
[----:B-1----:R-:W-:Y:S02]  /*18d70*/  @P2 IADD3 R10, P5, PT, R21, R10, RZ ;  /* 0x0000000a150a2210 */ /* 0x002fe40007fbe0ff */
[----:B------:R1:W-:Y:S02]  /*18d80*/  @P0 STG.E.U16 desc[UR36][R14.64], R4 ;  /* 0x000000040e000986 */ /* 0x0003e4000c101524 */
[----:B------:R-:W-:Y:S02]  /*18d90*/  @P2 IADD3.X R11, PT, PT, RZ, R11, RZ, P5, !PT ;  /* 0x0000000bff0b2210 */ /* 0x000fe40002ffe4ff */
[----:B---3--:R-:W-:Y:S02]  /*18da0*/  PRMT R7, R12, 0x7632, R7 ;  /* 0x000076320c077816 */ /* 0x008fe40000000007 */
[----:B----4-:R-:W-:-:S02]  /*18db0*/  @P0 IADD3 R8, P1, PT, R19, R8, RZ ;  /* 0x0000000813080210 */ /* 0x010fc40007f3e0ff */
[----:B--2---:R-:W-:Y:S01]  /*18dc0*/  F2FP.BF16.F32.PACK_AB R27, RZ, R27 ;  /* 0x0000001bff1b723e */ /* 0x004fe200000010ff */
[----:B------:R2:W-:Y:S01]  /*18dd0*/  @P2 STG.E.U16 desc[UR36][R10.64], R7 ;  /* 0x000000070a002986 */ /* 0x0005e2000c101524 */
[----:B------:R-:W-:Y:S02]  /*18de0*/  @P0 IADD3.X R9, PT, PT, RZ, R9, RZ, P1, !PT ;  /* 0x00000009ff090210 */ /* 0x000fe40000ffe4ff */
[----:B-1----:R-:W-:Y:S02]  /*18df0*/  PRMT R4, R13, 0x7632, R4 ;  /* 0x000076320d047816 */ /* 0x002fe40000000004 */
[----:B-----5:R-:W-:Y:S01]  /*18e00*/  @P2 IADD3 R16, P3, PT, R5, R16, RZ ;  /* 0x0000001005102210 */ /* 0x020fe20007f7e0ff */
[----:B------:R2:W-:Y:S04]  /*18e10*/  @P0 STG.E.U16 desc[UR36][R8.64], R0 ;  /* 0x0000000008000986 */ /* 0x0005e8000c101524 */
[----:B------:R-:W-:Y:S01]  /*18e20*/  @P2 IMAD.X R17, RZ, RZ, R17, P3 ;  /* 0x000000ffff112224 */ /* 0x000fe200018e0611 */
[----:B0-----:R-:W-:-:S04]  /*18e30*/  @P0 IADD3 R2, P1, PT, R18, R2, RZ ;  /* 0x0000000212020210 */ /* 0x001fc80007f3e0ff */
[----:B------:R2:W-:Y:S01]  /*18e40*/  @P2 STG.E.U16 desc[UR36][R16.64], R4 ;  /* 0x0000000410002986 */ /* 0x0005e2000c101524 */
[----:B------:R-:W-:-:S05]  /*18e50*/  @P0 IADD3.X R3, PT, PT, RZ, R3, RZ, P1, !PT ;  /* 0x00000003ff030210 */ /* 0x000fca0000ffe4ff */
[----:B------:R2:W-:Y:S01]  /*18e60*/  @P0 STG.E.U16 desc[UR36][R2.64], R27 ;  /* 0x0000001b02000986 */ /* 0x0005e2000c101524 */
[----:B------:R-:W-:Y:S05]  /*18e70*/  @!P2 EXIT ;  /* 0x000000000000a94d */ /* 0x000fea0003800000 */
[----:B------:R-:W0:Y:S01]  /*18e80*/  LDCU.64 UR4, c[0x0][0x778] ;  /* 0x0000ef00ff0477ac */ /* 0x000e220008000a00 */
[----:B--2---:R-:W-:Y:S02]  /*18e90*/  LOP3.LUT R2, R18, 0xfffffffe, RZ, 0xc0, !PT ;  /* 0xfffffffe12027812 */ /* 0x004fe400078ec0ff */
[----:B------:R-:W-:Y:S02]  /*18ea0*/  PRMT R0, R4, 0x7632, R0 ;  /* 0x0000763204007816 */ /* 0x000fe40000000000 */
[----:B0-----:R-:W-:-:S04]  /*18eb0*/  IADD3 R2, P0, PT, R2, UR4, RZ ;  /* 0x0000000402027c10 */ /* 0x001fc8000ff1e0ff */
[----:B------:R-:W-:-:S05]  /*18ec0*/  IADD3.X R3, PT, PT, RZ, UR5, RZ, P0, !PT ;  /* 0x00000005ff037c10 */ /* 0x000fca00087fe4ff */
[----:B------:R-:W-:Y:S01]  /*18ed0*/  STG.E.U16 desc[UR36][R2.64], R0 ;  /* 0x0000000002007986 */ /* 0x000fe2000c101524 */
[----:B------:R-:W-:Y:S05]  /*18ee0*/  EXIT ;  /* 0x000000000000794d */ /* 0x000fea0003800000 */
.L_x_4330:
[----:B------:R-:W-:Y:S04]  /*18ef0*/  STG.E desc[UR36][R60.64], R20 ;  /* 0x000000143c007986 */ /* 0x000fe8000c101924 */
[----:B------:R-:W-:Y:S04]  /*18f00*/  STG.E desc[UR36][R60.64+0x4], R25 ;  /* 0x000004193c007986 */ /* 0x000fe8000c101924 */
[----:B0-----:R-:W-:Y:S04]  /*18f10*/  STG.E desc[UR36][R60.64+0x8], R22 ;  /* 0x000008163c007986 */ /* 0x001fe8000c101924 */
[----:B------:R-:W-:Y:S04]  /*18f20*/  STG.E desc[UR36][R60.64+0xc], R29 ;  /* 0x00000c1d3c007986 */ /* 0x000fe8000c101924 */
        /* <DEDUP_REMOVED lines=11> */
[----:B------:R-:W-:Y:S01]  /*18fe0*/  STG.E desc[UR36][R60.64+0x3c], R35 ;  /* 0x00003c233c007986 */ /* 0x000fe2000c101924 */
[----:B------:R-:W-:Y:S05]  /*18ff0*/  EXIT ;  /* 0x000000000000794d */ /* 0x000fea0003800000 */
.L_x_4249:
[----:B------:R-:W4:Y:S02]  /*19000*/  LDCU UR4, c[0x0][0x3a0] ;  /* 0x00007400ff0477ac */ /* 0x000f240008000800 */
[----:B----4-:R-:W-:-:S13]  /*19010*/  ISETP.GE.AND P1, PT, R19, UR4, PT ;  /* 0x0000000413007c0c */ /* 0x010fda000bf26270 */
[----:B------:R-:W-:Y:S05]  /*19020*/  @P1 EXIT ;  /* 0x000000000000194d */ /* 0x000fea0003800000 */
[----:B------:R-:W4:Y:S01]  /*19030*/  LDCU UR4, c[0x0][0x3b0] ;  /* 0x00007600ff0477ac */ /* 0x000f220008000800 */
[----:B------:R-:W-:Y:S02]  /*19040*/  ISETP.NE.AND P2, PT, R17, RZ, PT ;  /* 0x000000ff1100720c */ /* 0x000fe40003f45270 */
[----:B----4-:R-:W-:-:S13]  /*19050*/  ISETP.NE.AND P1, PT, RZ, UR4, PT ;  /* 0x00000004ff007c0c */ /* 0x010fda000bf25270 */
[----:B------:R-:W-:Y:S05]  /*19060*/  @P1 EXIT P2 ;  /* 0x000000000000194d */ /* 0x000fea0001000000 */
[----:B------:R-:W4:Y:S01]  /*19070*/  LDCU UR4, c[0x0][0x3b4] ;  /* 0x00007680ff0477ac */ /* 0x000f220008000800 */
[----:B------:R-:W-:Y:S02]  /*19080*/  ISETP.NE.AND P2, PT, R2, RZ, PT ;  /* 0x000000ff0200720c */ /* 0x000fe40003f45270 */
[----:B----4-:R-:W-:-:S13]  /*19090*/  ISETP.NE.AND P1, PT, RZ, UR4, PT ;  /* 0x00000004ff007c0c */ /* 0x010fda000bf25270 */
[----:B------:R-:W-:Y:S05]  /*190a0*/  @P1 EXIT P2 ;  /* 0x000000000000194d */ /* 0x000fea0001000000 */
[----:B------:R-:W-:Y:S05]  /*190b0*/  @!P0 BRA `(.L_x_4331) ;  /* 0x0000000800c48947 */ /* 0x000fea0003800000 */
[----:B------:R-:W4:Y:S02]  /*190c0*/  LDCU.U8 UR4, c[0x0][0x7a0] ;  /* 0x0000f400ff0477ac */ /* 0x000f240008000000 */
[----:B----4-:R-:W-:-:S09]  /*190d0*/  UISETP.NE.AND UP0, UPT, UR4, URZ, UPT ;  /* 0x000000ff0400728c */ /* 0x010fd2000bf05270 */
[----:B------:R-:W-:Y:S05]  /*190e0*/  BRA.U !UP0, `(.L_x_4332) ;  /* 0x00000001087c7547 */ /* 0x000fea000b800000 */
[----:B------:R-:W-:Y:S01]  /*190f0*/  MOV R0, 0x0 ;  /* 0x0000000000007802 */ /* 0x000fe20000000f00 */
[----:B------:R-:W4:Y:S01]  /*19100*/  LDCU.64 UR4, c[0x4][0x580] ;  /* 0x0100b000ff0477ac */ /* 0x000f220008000a00 */
[----:B-1-3--:R-:W-:Y:S02]  /*19110*/  HFMA2 R12, -RZ, RZ, 0, 5.9604644775390625e-08 ;  /* 0x00000001ff0c7431 */ /* 0x00afe400000001ff */
[----:B------:R-:W-:Y:S01]  /*19120*/  IMAD.MOV.U32 R8, RZ, RZ, 0x2dd ;  /* 0x000002ddff087424 */ /* 0x000fe200078e00ff */
[----:B------:R1:W3:Y:S01]  /*19130*/  LDC.64 R2, c[0x4][R0] ;  /* 0x0100000000027b82 */ /* 0x0002e20000000a00 */
[----:B------:R-:W5:Y:S01]  /*19140*/  LDCU.64 UR6, c[0x4][0x578] ;  /* 0x0100af00ff0677ac */ /* 0x000f620008000a00 */
[----:B------:R-:W-:Y:S01]  /*19150*/  MOV R13, RZ ;  /* 0x000000ff000d7202 */ /* 0x000fe20000000f00 */
[----:B------:R-:W2:Y:S01]  /*19160*/  LDCU.64 UR8, c[0x4][0x178] ;  /* 0x01002f00ff0877ac */ /* 0x000ea20008000a00 */
[----:B----4-:R-:W-:Y:S01]  /*19170*/  IMAD.U32 R4, RZ, RZ, UR4 ;  /* 0x00000004ff047e24 */ /* 0x010fe2000f8e00ff */
[----:B------:R-:W-:-:S02]  /*19180*/  MOV R5, UR5 ;  /* 0x0000000500057c02 */ /* 0x000fc40008000f00 */
[----:B-----5:R-:W-:Y:S01]  /*19190*/  MOV R6, UR6 ;  /* 0x0000000600067c02 */ /* 0x020fe20008000f00 */
[----:B------:R-:W-:Y:S01]  /*191a0*/  IMAD.U32 R7, RZ, RZ, UR7 ;  /* 0x00000007ff077e24 */ /* 0x000fe2000f8e00ff */
[----:B--2---:R-:W-:Y:S02]  /*191b0*/  MOV R10, UR8 ;  /* 0x00000008000a7c02 */ /* 0x004fe40008000f00 */
[----:B-1----:R-:W-:-:S07]  /*191c0*/  MOV R11, UR9 ;  /* 0x00000009000b7c02 */ /* 0x002fce0008000f00 */
[----:B------:R-:W-:-:S07]  /*191d0*/  LEPC R20, `(.L_x_4333) ;  /* 0x000000001014794e */ /* 0x000fce0000000000 */
[----:B0--3--:R-:W-:Y:S05]  /*191e0*/  CALL.ABS.NOINC R2 ;  /* 0x0000000002007343 */ /* 0x009fea0003c00000 */
.L_x_4333:
        /* <DEDUP_REMOVED lines=15> */
.L_x_4332:
[----:B------:R-:W4:Y:S02]  /*192e0*/  LDCU.U8 UR4, c[0x0][0x7a1] ;  /* 0x0000f420ff0477ac */ /* 0x000f240008000000 */
[----:B----4-:R-:W-:-:S09]  /*192f0*/  UISETP.NE.AND UP0, UPT, UR4, URZ, UPT ;  /* 0x000000ff0400728c */ /* 0x010fd2000bf05270 */
[----:B------:R-:W-:Y:S05]  /*19300*/  BRA.U !UP0, `(.L_x_4334) ;  /* 0x0000000508387547 */ /* 0x000fea000b800000 */
[----:B------:R-:W4:Y:S01]  /*19310*/  LDCU UR5, c[0x0][0x380] ;  /* 0x00007000ff0577ac */ /* 0x000f220008000800 */
[----:B------:R-:W5:Y:S01]  /*19320*/  LDC R3, c[0x0][0x7a4] ;  /* 0x0001e900ff037b82 */ /* 0x000f620000000800 */
[----:B-1-3--:R-:W-:Y:S01]  /*19330*/  F2FP.BF16.F32.PACK_AB R8, R8, R4 ;  /* 0x000000040808723e */ /* 0x00afe200000010ff */
[----:B------:R-:W1:Y:S01]  /*19340*/  LDCU.U8 UR4, c[0x0][0x384] ;  /* 0x00007080ff0477ac */ /* 0x000e620008000000 */
[C---:B----4-:R-:W-:Y:S01]  /*19350*/  FSETP.GT.FTZ.AND P0, PT, R7.reuse, UR5, PT ;  /* 0x0000000507007c0b */ /* 0x050fe2000bf14000 */
[----:B------:R-:W-:Y:S01]  /*19360*/  FADD.FTZ R7, R7, -UR5 ;  /* 0x8000000507077e21 */ /* 0x000fe20008010000 */
[----:B------:R-:W-:Y:S01]  /*19370*/  FADD.FTZ R0, R11, -UR5 ;  /* 0x800000050b007e21 */ /* 0x000fe20008010000 */
[C---:B------:R-:W-:Y:S01]  /*19380*/  FSETP.GT.FTZ.AND P3, PT, R23.reuse, UR5, PT ;  /* 0x0000000517007c0b */ /* 0x040fe2000bf74000 */
[----:B------:R-:W-:Y:S01]  /*19390*/  FADD.FTZ R23, R23, -UR5 ;  /* 0x8000000517177e21 */ /* 0x000fe20008010000 */
[----:B-1----:R-:W-:Y:S01]  /*193a0*/  ISETP.NE.AND P2, PT, RZ, UR4, PT ;  /* 0x00000004ff007c0c */ /* 0x002fe2000bf45270 */
[----:B------:R-:W-:Y:S01]  /*193b0*/  FADD.FTZ R2, R15, -UR5 ;  /* 0x800000050f027e21 */ /* 0x000fe20008010000 */
[----:B------:R-:W-:-:S02]  /*193c0*/  FSEL R7, R7, RZ, P0 ;  /* 0x000000ff07077208 */ /* 0x000fc40000000000 */
[----:B------:R-:W-:Y:S02]  /*193d0*/  FSETP.GT.FTZ.AND P0, PT, R11, UR5, PT ;  /* 0x000000050b007c0b */ /* 0x000fe4000bf14000 */
[----:B-----5:R-:W-:Y:S01]  /*193e0*/  ISETP.GE.AND P1, PT, R3, 0x1, PT ;  /* 0x000000010300780c */ /* 0x020fe20003f26270 */
[----:B------:R-:W1:Y:S01]  /*193f0*/  MUFU.RCP R6, R7 ;  /* 0x0000000700067308 */ /* 0x000e620000001000 */
[----:B------:R-:W-:Y:S02]  /*19400*/  FSEL R0, R0, RZ, P0 ;  /* 0x000000ff00007208 */ /* 0x000fe40000000000 */
[----:B------:R-:W-:Y:S02]  /*19410*/  FSETP.GT.FTZ.AND P0, PT, R15, UR5, PT ;  /* 0x000000050f007c0b */ /* 0x000fe4000bf14000 */
[----:B------:R-:W-:Y:S02]  /*19420*/  FSEL R23, R23, RZ, P3 ;  /* 0x000000ff17177208 */ /* 0x000fe40001800000 */
[----:B--2---:R-:W-:Y:S01]  /*19430*/  FSEL R10, R2, RZ, P0 ;  /* 0x000000ff020a7208 */ /* 0x004fe20000000000 */
[----:B------:R-:W2:Y:S01]  /*19440*/  MUFU.RCP R0, R0 ;  /* 0x0000000000007308 */ /* 0x000ea20000001000 */
[----:B------:R-:W-:-:S03]  /*19450*/  ISETP.GE.AND P0, PT, R3, 0x2, PT ;  /* 0x000000020300780c */ /* 0x000fc60003f06270 */
[----:B------:R-:W3:Y:S04]  /*19460*/  @P1 LDC.64 R18, c[0x0][0x770] ;  /* 0x0001dc00ff121b82 */ /* 0x000ee80000000a00 */
[----:B------:R-:W4:Y:S01]  /*19470*/  MUFU.RCP R16, R23 ;  /* 0x0000001700107308 */ /* 0x000f220000001000 */
[----:B-1----:R-:W-:-:S03]  /*19480*/  FMUL.FTZ R5, R6, R5 ;  /* 0x0000000506057220 */ /* 0x002fc60000410000 */
[----:B------:R-:W1:Y:S04]  /*19490*/  @P1 LDC.64 R6, c[0x0][0x770] ;  /* 0x0001dc00ff061b82 */ /* 0x000e680000000a00 */
[----:B------:R-:W5:Y:S01]  /*194a0*/  @P2 MUFU.SQRT R5, R5 ;  /* 0x0000000500052308 */ /* 0x000f620000002000 */
[----:B--2---:R-:W-:Y:S01]  /*194b0*/  FMUL.FTZ R15, R0, R9 ;  /* 0x00000009000f7220 */ /* 0x004fe20000410000 */
[C---:B------:R-:W-:Y:S02]  /*194c0*/  @P0 LOP3.LUT R9, R31.reuse, 0xfffffffe, RZ, 0xc0, !PT ;  /* 0xfffffffe1f090812 */ /* 0x040fe400078ec0ff */
[----:B------:R-:W2:Y:S04]  /*194d0*/  @P0 LDC.64 R2, c[0x0][0x778] ;  /* 0x0001de00ff020b82 */ /* 0x000ea80000000a00 */
[----:B------:R0:W0:Y:S01]  /*194e0*/  MUFU.RCP R14, R10 ;  /* 0x0000000a000e7308 */ /* 0x0000220000001000 */
[----:B----4-:R-:W-:Y:S01]  /*194f0*/  FMUL.FTZ R21, R16, R21 ;  /* 0x0000001510157220 */ /* 0x010fe20000410000 */
[----:B---3--:R-:W-:-:S02]  /*19500*/  @P1 IADD3 R4, P3, PT, R31, R18, RZ ;  /* 0x000000121f041210 */ /* 0x008fc40007f7e0ff */
[----:B------:R-:W3:Y:S04]  /*19510*/  @P1 LDC.64 R16, c[0x0][0x770] ;  /* 0x0001dc00ff101b82 */ /* 0x000ee80000000a00 */
[----:B------:R-:W4:Y:S01]  /*19520*/  @P2 MUFU.SQRT R15, R15 ;  /* 0x0000000f000f2308 */ /* 0x000f220000002000 */
[----:B-----5:R-:W-:Y:S01]  /*19530*/  F2FP.BF16.F32.PACK_AB R0, R12, R5 ;  /* 0x000000050c00723e */ /* 0x020fe200000010ff */
[----:B------:R-:W-:Y:S01]  /*19540*/  @P1 IMAD.X R5, RZ, RZ, R19, P3 ;  /* 0x000000ffff051224 */ /* 0x000fe200018e0613 */
[----:B-1----:R-:W-:Y:S01]  /*19550*/  @P1 IADD3 R6, P3, PT, R29, R6, RZ ;  /* 0x000000061d061210 */ /* 0x002fe20007f7e0ff */
[----:B0-----:R-:W0:Y:S03]  /*19560*/  @P0 LDC.64 R10, c[0x0][0x778] ;  /* 0x0001de00ff0a0b82 */ /* 0x001e260000000a00 */
[----:B------:R1:W-:Y:S01]  /*19570*/  @P1 STG.E.U16 desc[UR36][R4.64], R0 ;  /* 0x0000000004001986 */ /* 0x0003e2000c101524 */
[----:B------:R-:W5:Y:S01]  /*19580*/  @P2 MUFU.SQRT R21, R21 ;  /* 0x0000001500152308 */ /* 0x000f620000002000 */
[----:B------:R-:W-:Y:S01]  /*19590*/  FMUL.FTZ R13, R14, R13 ;  /* 0x0000000d0e0d7220 */ /* 0x000fe20000410000 */
[----:B------:R-:W-:-:S02]  /*195a0*/  @P1 IADD3.X R7, PT, PT, RZ, R7, RZ, P3, !PT ;  /* 0x00000007ff071210 */ /* 0x000fc40001ffe4ff */
[----:B--2---:R-:W-:Y:S01]  /*195b0*/  @P0 IADD3 R2, P4, PT, R9, R2, RZ ;  /* 0x0000000209020210 */ /* 0x004fe20007f9e0ff */
[----:B------:R-:W2:Y:S01]  /*195c0*/  @P1 LDC.64 R18, c[0x0][0x770] ;  /* 0x0001dc00ff121b82 */ /* 0x000ea20000000a00 */
[----:B------:R-:W-:Y:S02]  /*195d0*/  @P0 LOP3.LUT R9, R29, 0xfffffffe, RZ, 0xc0, !PT ;  /* 0xfffffffe1d090812 */ /* 0x000fe400078ec0ff */
[----:B------:R-:W0:Y:S01]  /*195e0*/  @P2 MUFU.SQRT R13, R13 ;  /* 0x0000000d000d2308 */ /* 0x000e220000002000 */
[----:B----4-:R-:W-:Y:S02]  /*195f0*/  F2FP.BF16.F32.PACK_AB R20, R20, R15 ;  /* 0x0000000f1414723e */ /* 0x010fe400000010ff */
[----:B------:R-:W-:Y:S02]  /*19600*/  @P0 IADD3.X R3, PT, PT, RZ, R3, RZ, P4, !PT ;  /* 0x00000003ff030210 */ /* 0x000fe400027fe4ff */
[----:B------:R-:W4:Y:S01]  /*19610*/  @P0 LDC.64 R14, c[0x0][0x778] ;  /* 0x0001de00ff0e0b82 */ /* 0x000f220000000a00 */
[----:B-1----:R-:W-:-:S02]  /*19620*/  PRMT R5, R8, 0x7610, R5 ;  /* 0x0000761008057816 */ /* 0x002fc40000000005 */
[----:B---3--:R-:W-:Y:S02]  /*19630*/  @P1 IADD3 R4, P2, PT, R27, R16, RZ ;  /* 0x000000101b041210 */ /* 0x008fe40007f5e0ff */
[----:B------:R-:W-:Y:S01]  /*19640*/  PRMT R0, R0, 0x7632, R0 ;  /* 0x0000763200007816 */ /* 0x000fe20000000000 */
[----:B------:R1:W-:Y:S01]  /*19650*/  @P0 STG.E.U16 desc[UR36][R2.64], R5 ;  /* 0x0000000502000986 */ /* 0x0003e2000c101524 */
[----:B-----5:R-:W-:Y:S02]  /*19660*/  F2FP.BF16.F32.PACK_AB R21, RZ, R21 ;  /* 0x00000015ff15723e */ /* 0x020fe400000010ff */
[----:B0-----:R-:W-:Y:S01]  /*19670*/  @P0 IADD3 R10, P4, PT, R9, R10, RZ ;  /* 0x0000000a090a0210 */ /* 0x001fe20007f9e0ff */
[----:B------:R0:W-:Y:S01]  /*19680*/  @P1 STG.E.U16 desc[UR36][R6.64], R20 ;  /* 0x0000001406001986 */ /* 0x0001e2000c101524 */
[----:B------:R-:W-:Y:S02]  /*19690*/  @P0 LOP3.LUT R9, R27, 0xfffffffe, RZ, 0xc0, !PT ;  /* 0xfffffffe1b090812 */ /* 0x000fe400078ec0ff */
[----:B------:R-:W-:Y:S01]  /*196a0*/  F2FP.BF16.F32.PACK_AB R13, RZ, R13 ;  /* 0x0000000dff0d723e */ /* 0x000fe200000010ff */
[----:B------:R-:W-:Y:S01]  /*196b0*/  @P0 IMAD.X R11, RZ, RZ, R11, P4 ;  /* 0x000000ffff0b0224 */ /* 0x000fe200020e060b */
[----:B-1----:R-:W-:-:S02]  /*196c0*/  PRMT R3, R8, 0x7632, R3 ;  /* 0x0000763208037816 */ /* 0x002fc40000000003 */
[----:B------:R-:W-:Y:S02]  /*196d0*/  @P1 IADD3.X R5, PT, PT, RZ, R17, RZ, P2, !PT ;  /* 0x00000011ff051210 */ /* 0x000fe400017fe4ff */
[----:B--2---:R-:W-:Y:S01]  /*196e0*/  @P1 IADD3 R12, P2, PT, R25, R18, RZ ;  /* 0x00000012190c1210 */ /* 0x004fe20007f5e0ff */
[----:B------:R0:W-:Y:S01]  /*196f0*/  @P0 STG.E.U16 desc[UR36][R10.64], R3 ;  /* 0x000000030a000986 */ /* 0x0001e2000c101524 */
[----:B----4-:R-:W-:Y:S02]  /*19700*/  @P0 IADD3 R8, P3, PT, R9, R14, RZ ;  /* 0x0000000e09080210 */ /* 0x010fe40007f7e0ff */
[----:B------:R-:W-:Y:S01]  /*19710*/  PRMT R2, R13, 0x7610, R2 ;  /* 0x000076100d027816 */ /* 0x000fe20000000002 */
[----:B------:R-:W-:Y:S01]  /*19720*/  @P1 IMAD.X R13, RZ, RZ, R19, P2 ;  /* 0x000000ffff0d1224 */ /* 0x000fe200010e0613 */
[----:B------:R-:W-:-:S03]  /*19730*/  @P0 IADD3.X R9, PT, PT, RZ, R15, RZ, P3, !PT ;  /* 0x0000000fff090210 */ /* 0x000fc60001ffe4ff */
        /* <DEDUP_REMOVED lines=11> */
.L_x_4334:
[----:B------:R-:W-:Y:S01]  /*197f0*/  MOV R2, 0x0 ;  /* 0x0000000000027802 */ /* 0x000fe20000000f00 */
[----:B------:R-:W4:Y:S01]  /*19800*/  LDCU.64 UR4, c[0x4][0x580] ;  /* 0x0100b000ff0477ac */ /* 0x000f220008000a00 */
[----:B-1-3--:R-:W-:Y:S02]  /*19810*/  HFMA2 R8, -RZ, RZ, 0, 4.4405460357666015625e-05 ;  /* 0x000002e9ff087431 */ /* 0x00afe400000001ff */
[----:B------:R-:W-:Y:S01]  /*19820*/  IMAD.MOV.U32 R12, RZ, RZ, 0x1 ;  /* 0x00000001ff0c7424 */ /* 0x000fe200078e00ff */
[----:B--2---:R1:W2:Y:S01]  /*19830*/  LDC.64 R14, c[0x4][R2] ;  /* 0x01000000020e7b82 */ /* 0x0042a20000000a00 */
[----:B------:R-:W3:Y:S01]  /*19840*/  LDCU.64 UR6, c[0x4][0x578] ;  /* 0x0100af00ff0677ac */ /* 0x000ee20008000a00 */
[----:B------:R-:W-:Y:S01]  /*19850*/  MOV R13, RZ ;  /* 0x000000ff000d7202 */ /* 0x000fe20000000f00 */
[----:B------:R-:W5:Y:S01]  /*19860*/  LDCU.64 UR8, c[0x4][0x188] ;  /* 0x01003100ff0877ac */ /* 0x000f620008000a00 */
[----:B----4-:R-:W-:Y:S01]  /*19870*/  MOV R4, UR4 ;  /* 0x0000000400047c02 */ /* 0x010fe20008000f00 */
[----:B------:R-:W-:Y:S01]  /*19880*/  IMAD.U32 R5, RZ, RZ, UR5 ;  /* 0x00000005ff057e24 */ /* 0x000fe2000f8e00ff */
[----:B---3--:R-:W-:-:S02]  /*19890*/  MOV R6, UR6 ;  /* 0x0000000600067c02 */ /* 0x008fc40008000f00 */
[----:B------:R-:W-:Y:S01]  /*198a0*/  MOV R7, UR7 ;  /* 0x0000000700077c02 */ /* 0x000fe20008000f00 */
[----:B-----5:R-:W-:Y:S01]  /*198b0*/  IMAD.U32 R10, RZ, RZ, UR8 ;  /* 0x00000008ff0a7e24 */ /* 0x020fe2000f8e00ff */
[----:B-1----:R-:W-:-:S07]  /*198c0*/  MOV R11, UR9 ;  /* 0x00000009000b7c02 */ /* 0x002fce0008000f00 */
[----:B------:R-:W-:-:S07]  /*198d0*/  LEPC R20, `(.L_x_4335) ;  /* 0x000000001014794e */ /* 0x000fce0000000000 */
[----:B0-2---:R-:W-:Y:S05]  /*198e0*/  CALL.ABS.NOINC R14 ;  /* 0x000000000e007343 */ /* 0x005fea0003c00000 */
.L_x_4335:
        /* <DEDUP_REMOVED lines=15> */
.L_x_4336:
        /* <DEDUP_REMOVED lines=15> */
.L_x_4337:
        /* <DEDUP_REMOVED lines=15> */
.L_x_4338:
[----:B------:R-:W-:Y:S05]  /*19bc0*/  EXIT ;  /* 0x000000000000794d */ /* 0x000fea0003800000 */
.L_x_4331:
[----:B------:R-:W4:Y:S01]  /*19bd0*/  LDCU.U8 UR4, c[0x0][0x7a0] ;  /* 0x0000f400ff0477ac */ /* 0x000f220008000000 */
[----:B------:R-:W-:Y:S01]  /*19be0*/  MOV R37, R23 ;  /* 0x0000001700257202 */ /* 0x000fe20000000f00 */
[----:B------:R-:W-:Y:S01]  /*19bf0*/  IMAD.MOV.U32 R33, RZ, RZ, R21 ;  /* 0x000000ffff217224 */ /* 0x000fe200078e0015 */
[----:B-12---:R-:W-:Y:S01]  /*19c00*/  MOV R41, R15 ;  /* 0x0000000f00297202 */ /* 0x006fe20000000f00 */
[----:B------:R-:W-:Y:S01]  /*19c10*/  IMAD.MOV.U32 R39, RZ, RZ, R11 ;  /* 0x000000ffff277224 */ /* 0x000fe200078e000b */
[----:B------:R-:W-:Y:S01]  /*19c20*/  MOV R17, R13 ;  /* 0x0000000d00117202 */ /* 0x000fe20000000f00 */
[----:B------:R-:W-:Y:S01]  /*19c30*/  IMAD.MOV.U32 R19, RZ, RZ, R5 ;  /* 0x000000ffff137224 */ /* 0x000fe200078e0005 */
[----:B------:R-:W-:Y:S02]  /*19c40*/  MOV R3, R9 ;  /* 0x0000000900037202 */ /* 0x000fe40000000f00 */
[----:B------:R-:W-:Y:S01]  /*19c50*/  MOV R35, R7 ;  /* 0x0000000700237202 */ /* 0x000fe20000000f00 */
[----:B----4-:R-:W-:-:S09]  /*19c60*/  UISETP.NE.AND UP0, UPT, UR4, URZ, UPT ;  /* 0x000000ff0400728c */ /* 0x010fd2000bf05270 */
[----:B------:R-:W-:Y:S05]  /*19c70*/  BRA.U !UP0, `(.L_x_4339) ;  /* 0x0000000508747547 */ /* 0x000fea000b800000 */
[----:B------:R-:W2:Y:S04]  /*19c80*/  LDG.E R24, desc[UR36][R60.64+0xc] ;  /* 0x00000c243c187981 */ /* 0x000ea8000c1e1900 */
[----:B------:R-:W4:Y:S04]  /*19c90*/  LDG.E R26, desc[UR36][R60.64+0x1c] ;  /* 0x00001c243c1a7981 */ /* 0x000f28000c1e1900 */
[----:B------:R-:W5:Y:S04]  /*19ca0*/  LDG.E R28, desc[UR36][R60.64+0x2c] ;  /* 0x00002c243c1c7981 */ /* 0x000f68000c1e1900 */
[----:B------:R-:W3:Y:S01]  /*19cb0*/  LDG.E R0, desc[UR36][R60.64+0x3c] ;  /* 0x00003c243c007981 */ /* 0x000ee2000c1e1900 */
[----:B------:R-:W-:Y:S01]  /*19cc0*/  BSSY.RECONVERGENT B0, `(.L_x_4340) ;  /* 0x0000018000007945 */ /* 0x000fe20003800200 */
[----:B------:R-:W-:-:S02]  /*19cd0*/  MOV R19, R5 ;  /* 0x0000000500137202 */ /* 0x000fc40000000f00 */
[----:B------:R-:W-:Y:S02]  /*19ce0*/  MOV R35, R7 ;  /* 0x0000000700237202 */ /* 0x000fe40000000f00 */
[----:B--2---:R-:W-:Y:S02]  /*19cf0*/  FSETP.NEU.FTZ.AND P1, PT, R24, RZ, PT ;  /* 0x000000ff1800720b */ /* 0x004fe40003f3d000 */
[----:B----4-:R-:W-:Y:S02]  /*19d00*/  FSETP.NEU.FTZ.AND P2, PT, R26, RZ, PT ;  /* 0x000000ff1a00720b */ /* 0x010fe40003f5d000 */
[----:B-----5:R-:W-:Y:S02]  /*19d10*/  FSETP.NEU.FTZ.AND P3, PT, R28, RZ, PT ;  /* 0x000000ff1c00720b */ /* 0x020fe40003f7d000 */
[----:B---3--:R-:W-:-:S07]  /*19d20*/  FSETP.NEU.FTZ.AND P0, PT, R0, RZ, PT ;  /* 0x000000ff0000720b */ /* 0x008fce0003f1d000 */
[----:B------:R-:W-:Y:S06]  /*19d30*/  @!P1 BRA `(.L_x_4341) ;  /* 0x0000000000409947 */ /* 0x000fec0003800000 */
[----:B------:R-:W2:Y:S04]  /*19d40*/  LDG.E R17, desc[UR36][R60.64] ;  /* 0x000000243c117981 */ /* 0x000ea8000c1e1900 */
[----:B------:R-:W3:Y:S04]  /*19d50*/  LDG.E R19, desc[UR36][R60.64+0x4] ;  /* 0x000004243c137981 */ /* 0x000ee8000c1e1900 */
[----:B------:R1:W4:Y:S01]  /*19d60*/  LDG.E R6, desc[UR36][R60.64+0x8] ;  /* 0x000008243c067981 */ /* 0x000322000c1e1900 */
        /* <DEDUP_REMOVED lines=13> */
.L_x_4341:
[----:B------:R-:W-:Y:S05]  /*19e40*/  BSYNC.RECONVERGENT B0 ;  /* 0x0000000000007941 */ /* 0x000fea0003800200 */
.L_x_4340:
[----:B------:R-:W-:Y:S01]  /*19e50*/  BSSY.RECONVERGENT B0, `(.L_x_4342) ;  /* 0x0000015000007945 */ /* 0x000fe20003800200 */
[----:B------:R-:W-:Y:S01]  /*19e60*/  IMAD.MOV.U32 R3, RZ, RZ, R9 ;  /* 0x000000ffff037224 */ /* 0x000fe200078e0009 */
[----:B------:R-:W-:Y:S02]  /*19e70*/  MOV R39, R11 ;  /* 0x0000000b00277202 */ /* 0x000fe40000000f00 */
[----:B------:R-:W-:Y:S05]  /*19e80*/  @!P2 BRA `(.L_x_4343) ;  /* 0x000000000044a947 */ /* 0x000fea0003800000 */
[----:B------:R-:W2:Y:S04]  /*19e90*/  LDG.E R17, desc[UR36][R60.64+0x10] ;  /* 0x000010243c117981 */ /* 0x000ea8000c1e1900 */
[----:B------:R-:W3:Y:S04]  /*19ea0*/  LDG.E R18, desc[UR36][R60.64+0x14] ;  /* 0x000014243c127981 */ /* 0x000ee8000c1e1900 */
[----:B------:R1:W4:Y:S01]  /*19eb0*/  LDG.E R10, desc[UR36][R60.64+0x18] ;  /* 0x000018243c0a7981 */ /* 0x000322000c1e1900 */
[----:B------:R-:W-:Y:S02]  /*19ec0*/  FSETP.NEU.FTZ.AND P1, PT, R11, RZ, PT ;  /* 0x000000ff0b00720b */ /* 0x000fe40003f3d000 */
[----:B------:R-:W-:-:S11]  /*19ed0*/  MOV R39, R26 ;  /* 0x0000001a00277202 */ /* 0x000fd60000000f00 */
[----:B------:R-:W-:-:S04]  /*19ee0*/  @P1 FADD.FTZ R39, R11, R26 ;  /* 0x0000001a0b271221 */ /* 0x000fc80000010000 */
[----:B------:R-:W5:Y:S02]  /*19ef0*/  @P1 MUFU.RCP R16, R39 ;  /* 0x0000002700101308 */ /* 0x000f640000001000 */
[----:B-----5:R-:W-:Y:S01]  /*19f00*/  @P1 FMUL.FTZ R5, R11, R16 ;  /* 0x000000100b051220 */ /* 0x020fe20000410000 */
        /* <DEDUP_REMOVED lines=9> */
.L_x_4343:
[----:B------:R-:W-:Y:S05]  /*19fa0*/  BSYNC.RECONVERGENT B0 ;  /* 0x0000000000007941 */ /* 0x000fea0003800200 */
.L_x_4342:
[----:B------:R-:W-:Y:S01]  /*19fb0*/  BSSY.RECONVERGENT B0, `(.L_x_4344) ;  /* 0x0000015000007945 */ /* 0x000fe20003800200 */
[----:B------:R-:W-:Y:S01]  /*19fc0*/  IMAD.MOV.U32 R17, RZ, RZ, R13 ;  /* 0x000000ffff117224 */ /* 0x000fe200078e000d */
[----:B------:R-:W-:Y:S02]  /*19fd0*/  MOV R37, R23 ;  /* 0x0000001700257202 */ /* 0x000fe40000000f00 */
[----:B------:R-:W-:Y:S01]  /*19fe0*/  MOV R41, R15 ;  /* 0x0000000f00297202 */ /* 0x000fe20000000f00 */
        /* <DEDUP_REMOVED lines=12> */
[----:B---3--:R-:W-:Y:S01]  /*1a0b0*/  @P1 FADD.FTZ R16, R13, R17 ;  /* 0x000000110d101221 */ /* 0x008fe20000010000 */
[----:B------:R-:W-:Y:S02]  /*1a0c0*/  @P1 FFMA.FTZ R12, R2, R5, R9 ;  /* 0x00000005020c1223 */ /* 0x000fe40000010009 */
[----:B------:R-:W-:Y:S01]  /*1a0d0*/  @P1 FMUL.FTZ R7, R28, R7 ;  /* 0x000000071c071220 */ /* 0x000fe20000410000 */
[----:B----4-:R-:W-:-:S03]  /*1a0e0*/  @P1 MOV R14, 0xffffffff ;  /* 0xffffffff000e1802 */ /* 0x010fc60000000f00 */
[----:B-1----:R-:W-:-:S07]  /*1a0f0*/  @P1 FFMA.FTZ R17, R5, R7, R16 ;  /* 0x0000000705111223 */ /* 0x002fce0000010010 */
.L_x_4345:
[----:B------:R-:W-:Y:S05]  /*1a100*/  BSYNC.RECONVERGENT B0 ;  /* 0x0000000000007941 */ /* 0x000fea0003800200 */
.L_x_4344:
[----:B------:R-:W-:Y:S01]  /*1a110*/  BSSY.RECONVERGENT B0, `(.L_x_4339) ;  /* 0x0000013000007945 */ /* 0x000fe20003800200 */
[----:B------:R-:W-:-:S03]  /*1a120*/  IMAD.MOV.U32 R33, RZ, RZ, R21 ;  /* 0x000000ffff217224 */ /* 0x000fc600078e0015 */
        /* <DEDUP_REMOVED lines=17> */
.L_x_4346:
[----:B------:R-:W-:Y:S05]  /*1a240*/  BSYNC.RECONVERGENT B0 ;  /* 0x0000000000007941 */ /* 0x000fea0003800200 */
.L_x_4339:
        /* <DEDUP_REMOVED lines=16> */
[----:B---3--:R-:W-:Y:S02]  /*1a350*/  ISETP.NE.AND P1, PT, RZ, UR4, PT ;  /* 0x00000004ff007c0c */ /* 0x008fe4000bf25270 */
[----:B------:R-:W-:Y:S02]  /*1a360*/  FSETP.GT.FTZ.AND P3, PT, R37, UR5, PT ;  /* 0x0000000525007c0b */ /* 0x000fe4000bf74000 */
[C---:B--2---:R-:W-:Y:S02]  /*1a370*/  ISETP.GE.AND P0, PT, R2.reuse, 0x1, PT ;  /* 0x000000010200780c */ /* 0x044fe40003f06270 */
[----:B------:R-:W-:Y:S01]  /*1a380*/  FSEL R41, R41, RZ, P2 ;  /* 0x000000ff29297208 */ /* 0x000fe20001000000 */
[----:B------:R-:W2:Y:S01]  /*1a390*/  MUFU.RCP R16, R39 ;  /* 0x0000002700107308 */ /* 0x000ea20000001000 */
[----:B------:R-:W-:-:S07]  /*1a3a0*/  ISETP.GE.AND P2, PT, R2, 0x2, PT ;  /* 0x000000020200780c */ /* 0x000fce0003f46270 */
[----:B------:R-:W3:Y:S01]  /*1a3b0*/  MUFU.RCP R22, R41 ;  /* 0x0000002900167308 */ /* 0x000ee20000001000 */
[----:B-1----:R-:W-:Y:S01]  /*1a3c0*/  FMUL.FTZ R5, R0, R19 ;  /* 0x0000001300057220 */ /* 0x002fe20000410000 */
[----:B------:R-:W-:Y:S01]  /*1a3d0*/  FADD.FTZ R0, R37, -UR5 ;  /* 0x8000000525007e21 */ /* 0x000fe20008010000 */
[----:B------:R-:W1:Y:S04]  /*1a3e0*/  @P0 LDC.64 R34, c[0x0][0x770] ;  /* 0x0001dc00ff220b82 */ /* 0x000e680000000a00 */
[----:B------:R-:W-:Y:S01]  /*1a3f0*/  FSEL R2, R0, RZ, P3 ;  /* 0x000000ff00027208 */ /* 0x000fe20001800000 */
[----:B------:R-:W4:Y:S01]  /*1a400*/  @P1 MUFU.SQRT R5, R5 ;  /* 0x0000000500051308 */ /* 0x000f220000002000 */
[----:B--2---:R-:W-:Y:S02]  /*1a410*/  FMUL.FTZ R9, R16, R3 ;  /* 0x0000000310097220 */ /* 0x004fe40000410000 */
[----:B------:R-:W2:Y:S05]  /*1a420*/  @P2 LDC.64 R6, c[0x0][0x778] ;  /* 0x0001de00ff062b82 */ /* 0x000eaa0000000a00 */
[----:B------:R-:W5:Y:S01]  /*1a430*/  MUFU.RCP R2, R2 ;  /* 0x0000000200027308 */ /* 0x000f620000001000 */
[----:B---3--:R-:W-:-:S02]  /*1a440*/  FMUL.FTZ R0, R22, R17 ;  /* 0x0000001116007220 */ /* 0x008fc40000410000 */
[----:B------:R-:W3:Y:S05]  /*1a450*/  @P2 LDC.64 R10, c[0x0][0x778] ;  /* 0x0001de00ff0a2b82 */ /* 0x000eea0000000a00 */
[----:B------:R-:W0:Y:S01]  /*1a460*/  @P1 MUFU.SQRT R9, R9 ;  /* 0x0000000900091308 */ /* 0x000e220000002000 */
[----:B----4-:R-:W-:Y:S02]  /*1a470*/  F2FP.BF16.F32.PACK_AB R21, R12, R5 ;  /* 0x000000050c15723e */ /* 0x010fe400000010ff */
[----:B------:R-:W4:Y:S01]  /*1a480*/  @P0 LDC.64 R14, c[0x0][0x770] ;  /* 0x0001dc00ff0e0b82 */ /* 0x000f220000000a00 */
[C---:B-1----:R-:W-:Y:S02]  /*1a490*/  @P0 IADD3 R18, P3, PT, R31.reuse, R34, RZ ;  /* 0x000000221f120210 */ /* 0x042fe40007f7e0ff */
[----:B------:R-:W-:-:S02]  /*1a4a0*/  @P2 LOP3.LUT R31, R31, 0xfffffffe, RZ, 0xc0, !PT ;  /* 0xfffffffe1f1f2812 */ /* 0x000fc400078ec0ff */
[----:B------:R-:W1:Y:S01]  /*1a4b0*/  @P1 MUFU.SQRT R0, R0 ;  /* 0x0000000000001308 */ /* 0x000e620000002000 */
[----:B-----5:R-:W-:Y:S01]  /*1a4c0*/  FMUL.FTZ R33, R2, R33 ;  /* 0x0000002102217220 */ /* 0x020fe20000410000 */
[----:B------:R-:W-:Y:S01]  /*1a4d0*/  @P2 LOP3.LUT R5, R29, 0xfffffffe, RZ, 0xc0, !PT ;  /* 0xfffffffe1d052812 */ /* 0x000fe200078ec0ff */
[----:B------:R-:W5:Y:S01]  /*1a4e0*/  @P0 LDC.64 R12, c[0x0][0x770] ;  /* 0x0001dc00ff0c0b82 */ /* 0x000f620000000a00 */
[----:B------:R-:W-:Y:S02]  /*1a4f0*/  @P0 IADD3.X R19, PT, PT, RZ, R35, RZ, P3, !PT ;  /* 0x00000023ff130210 */ /* 0x000fe40001ffe4ff */
[----:B--2---:R-:W-:Y:S02]  /*1a500*/  @P2 IADD3 R6, P3, PT, R31, R6, RZ ;  /* 0x000000061f062210 */ /* 0x004fe40007f7e0ff */
[----:B------:R-:W2:Y:S01]  /*1a510*/  @P1 MUFU.SQRT R33, R33 ;  /* 0x0000002100211308 */ /* 0x000ea20000002000 */
[----:B------:R-:W-:Y:S01]  /*1a520*/  @P0 STG.E.U16 desc[UR36][R18.64], R21 ;  /* 0x0000001512000986 */ /* 0x000fe2000c101524 */
[----:B------:R-:W-:Y:S01]  /*1a530*/  @P2 IADD3.X R7, PT, PT, RZ, R7, RZ, P3, !PT ;  /* 0x00000007ff072210 */ /* 0x000fe20001ffe4ff */
[----:B------:R-:W5:Y:S01]  /*1a540*/  @P2 LDC.64 R16, c[0x0][0x778] ;  /* 0x0001de00ff102b82 */ /* 0x000f620000000a00 */
[----:B---3--:R-:W-:-:S02]  /*1a550*/  @P2 IADD3 R10, P5, PT, R5, R10, RZ ;  /* 0x0000000a050a2210 */ /* 0x008fc40007fbe0ff */
[----:B------:R-:W-:Y:S01]  /*1a560*/  @P2 LOP3.LUT R5, R27, 0xfffffffe, RZ, 0xc0, !PT ;  /* 0xfffffffe1b052812 */ /* 0x000fe200078ec0ff */
[----:B------:R3:W-:Y:S01]  /*1a570*/  @P2 STG.E.U16 desc[UR36][R6.64], R4 ;  /* 0x0000000406002986 */ /* 0x0007e2000c101524 */
[----:B0-----:R-:W-:Y:S02]  /*1a580*/  F2FP.BF16.F32.PACK_AB R9, R20, R9 ;  /* 0x000000091409723e */ /* 0x001fe400000010ff */
[----:B------:R-:W-:Y:S01]  /*1a590*/  @P2 IADD3.X R11, PT, PT, RZ, R11, RZ, P5, !PT ;  /* 0x0000000bff0b2210 */ /* 0x000fe20002ffe4ff */
[----:B------:R-:W0:Y:S01]  /*1a5a0*/  @P0 LDC.64 R2, c[0x0][0x770] ;  /* 0x0001dc00ff020b82 */ /* 0x000e220000000a00 */
[----:B----4-:R-:W-:Y:S02]  /*1a5b0*/  @P0 IADD3 R14, P4, PT, R29, R14, RZ ;  /* 0x0000000e1d0e0210 */ /* 0x010fe40007f9e0ff */
[----:B-1----:R-:W-:Y:S02]  /*1a5c0*/  F2FP.BF16.F32.PACK_AB R0, RZ, R0 ;  /* 0x00000000ff00723e */ /* 0x002fe400000010ff */
[----:B------:R-:W-:Y:S01]  /*1a5d0*/  PRMT R8, R21, 0x7632, R8 ;  /* 0x0000763215087816 */ /* 0x000fe20000000008 */
[----:B------:R-:W-:Y:S01]  /*1a5e0*/  @P0 IMAD.X R15, RZ, RZ, R15, P4 ;  /* 0x000000ffff0f0224 */ /* 0x000fe200020e060f */
[----:B--2---:R-:W-:-:S02]  /*1a5f0*/  F2FP.BF16.F32.PACK_AB R33, RZ, R33 ;  /* 0x00000021ff21723e */ /* 0x004fc400000010ff */
[----:B-----5:R-:W-:Y:S02]  /*1a600*/  @P0 IADD3 R12, P1, PT, R27, R12, RZ ;  /* 0x0000000c1b0c0210 */ /* 0x020fe40007f3e0ff */
[----:B---3--:R-:W-:Y:S01]  /*1a610*/  PRMT R7, R4, 0x7632, R7 ;  /* 0x0000763204077816 */ /* 0x008fe20000000007 */
[----:B------:R1:W-:Y:S01]  /*1a620*/  @P0 STG.E.U16 desc[UR36][R14.64], R9 ;  /* 0x000000090e000986 */ /* 0x0003e2000c101524 */
[----:B------:R-:W-:Y:S02]  /*1a630*/  @P0 IADD3.X R13, PT, PT, RZ, R13, RZ, P1, !PT ;  /* 0x0000000dff0d0210 */ /* 0x000fe40000ffe4ff */
[----:B------:R-:W-:Y:S01]  /*1a640*/  @P2 IADD3 R16, P3, PT, R5, R16, RZ ;  /* 0x0000001005102210 */ /* 0x000fe20007f7e0ff */
[----:B------:R1:W-:Y:S04]  /*1a650*/  @P2 STG.E.U16 desc[UR36][R10.64], R7 ;  /* 0x000000070a002986 */ /* 0x0003e8000c101524 */
[----:B------:R-:W-:Y:S01]  /*1a660*/  @P2 IMAD.X R17, RZ, RZ, R17, P3 ;  /* 0x000000ffff112224 */ /* 0x000fe200018e0611 */
[----:B------:R1:W-:Y:S01]  /*1a670*/  @P0 STG.E.U16 desc[UR36][R12.64], R0 ;  /* 0x000000000c000986 */ /* 0x0003e2000c101524 */
[----:B0-----:R-:W-:-:S03]  /*1a680*/  @P0 IADD3 R2, P1, PT, R25, R2, RZ ;  /* 0x0000000219020210 */ /* 0x001fc60007f3e0ff */
[----:B------:R1:W-:Y:S01]  /*1a690*/  @P2 STG.E.U16 desc[UR36][R16.64], R8 ;  /* 0x0000000810002986 */ /* 0x0003e2000c101524 */
[----:B------:R-:W-:-:S05]  /*1a6a0*/  @P0 IADD3.X R3, PT, PT, RZ, R3, RZ, P1, !PT ;  /* 0x00000003ff030210 */ /* 0x000fca0000ffe4ff */
[----:B------:R1:W-:Y:S01]  /*1a6b0*/  @P0 STG.E.U16 desc[UR36][R2.64], R33 ;  /* 0x0000002102000986 */ /* 0x0003e2000c101524 */
[----:B------:R-:W-:Y:S05]  /*1a6c0*/  @!P2 EXIT ;  /* 0x000000000000a94d */ /* 0x000fea0003800000 */
[----:B------:R-:W0:Y:S01]  /*1a6d0*/  LDCU.64 UR4, c[0x0][0x778] ;  /* 0x0000ef00ff0477ac */ /* 0x000e220008000a00 */
[----:B-1----:R-:W-:Y:S02]  /*1a6e0*/  LOP3.LUT R2, R25, 0xfffffffe, RZ, 0xc0, !PT ;  /* 0xfffffffe19027812 */ /* 0x002fe400078ec0ff */
[----:B------:R-:W-:Y:S02]  /*1a6f0*/  PRMT R0, R9, 0x7632, R0 ;  /* 0x0000763209007816 */ /* 0x000fe40000000000 */
[----:B0-----:R-:W-:-:S04]  /*1a700*/  IADD3 R2, P0, PT, R2, UR4, RZ ;  /* 0x0000000402027c10 */ /* 0x001fc8000ff1e0ff */
[----:B------:R-:W-:-:S05]  /*1a710*/  IADD3.X R3, PT, PT, RZ, UR5, RZ, P0, !PT ;  /* 0x00000005ff037c10 */ /* 0x000fca00087fe4ff */
[----:B------:R-:W-:Y:S01]  /*1a720*/  STG.E.U16 desc[UR36][R2.64], R0 ;  /* 0x0000000002007986 */ /* 0x000fe2000c101524 */
[----:B------:R-:W-:Y:S05]  /*1a730*/  EXIT ;  /* 0x000000000000794d */ /* 0x000fea0003800000 */
.L_x_4347:
[----:B------:R-:W-:Y:S04]  /*1a740*/  STG.E desc[UR36][R60.64], R4 ;  /* 0x000000043c007986 */ /* 0x000fe8000c101924 */
[----:B------:R-:W-:Y:S04]  /*1a750*/  STG.E desc[UR36][R60.64+0x4], R19 ;  /* 0x000004133c007986 */ /* 0x000fe8000c101924 */
[----:B---3--:R-:W-:Y:S04]  /*1a760*/  STG.E desc[UR36][R60.64+0x8], R6 ;  /* 0x000008063c007986 */ /* 0x008fe8000c101924 */
        /* <DEDUP_REMOVED lines=14> */
        .weak           $__internal_8_$__cuda_sm20_div_u64
        .type           $__internal_8_$__cuda_sm20_div_u64,@function
        .size           $__internal_8_$__cuda_sm20_div_u64,(.L_x_7240 - $__internal_8_$__cuda_sm20_div_u64)
$__internal_8_$__cuda_sm20_div_u64:
        /* <DEDUP_REMOVED lines=58> */
[----:B------:R-:W-:Y:S01]  /*1abf0*/  SEL R3, R28, R33, P0 ;  /* 0x000000211c037207 */ /* 0x000fe20000000000 */
[----:B------:R-:W-:Y:S01]  /*1ac00*/  HFMA2 R33, -RZ, RZ, 0, 0 ;  /* 0x00000000ff217431 */ /* 0x000fe200000001ff */
[-C--:B------:R-:W-:Y:S02]  /*1ac10*/  IADD3.X R30, PT, PT, RZ, R35.reuse, RZ, P2, !PT ;  /* 0x00000023ff1e7210 */ /* 0x080fe400017fe4ff */
[----:B------:R-:W-:Y:S02]  /*1ac20*/  MOV R32, R24 ;  /* 0x0000001800207202 */ /* 0x000fe40000000f00 */
[----:B------:R-:W-:Y:S02]  /*1ac30*/  ISETP.NE.AND.EX P1, PT, RZ, RZ, PT, P1 ;  /* 0x000000ffff00720c */ /* 0x000fe40003f25310 */
[----:B------:R-:W-:-:S02]  /*1ac40*/  SEL R28, R30, R35, P0 ;  /* 0x000000231e1c7207 */ /* 0x000fc40000000000 */
[----:B------:R-:W-:Y:S02]  /*1ac50*/  SEL R3, R3, 0xffffffff, P1 ;  /* 0xffffffff03037807 */ /* 0x000fe40000800000 */
[----:B------:R-:W-:Y:S01]  /*1ac60*/  SEL R28, R28, 0xffffffff, P1 ;  /* 0xffffffff1c1c7807 */ /* 0x000fe20000800000 */
[----:B------:R-:W-:Y:S06]  /*1ac70*/  RET.REL.NODEC R32 `(_ZN2at6native13reduce_kernelILi128ELi4ENS0_8ReduceOpIN3c108BFloat16ENS0_10WelfordOpsIS4_fiN4cuda3std3__44pairIS4_S4_EEEEjS4_Li2ELi2EEEEEvT1_) ;  /* 0xfffffe5020e07950 */ /* 0x000fec0003c3ffff */
.L_x_4348:
        /* <DEDUP_REMOVED lines=16> */
.L_x_7240:


//--------------------- .text._ZN2at6native13reduce_kernelILi512ELi1ENS0_8ReduceOpIN3c104HalfENS0_10WelfordOpsIS4_fiN4cuda3std3__44pairIS4_S4_EEEEjS4_Li2ELi2EEEEEvT1_ --------------------------
	.section	.text._ZN2at6native13reduce_kernelILi512ELi1ENS0_8ReduceOpIN3c104HalfENS0_10WelfordOpsIS4_fiN4cuda3std3__44pairIS4_S4_EEEEjS4_Li2ELi2EEEEEvT1_,"ax",@progbits
	.align	128
        .global         _ZN2at6native13reduce_kernelILi512ELi1ENS0_8ReduceOpIN3c104HalfENS0_10WelfordOpsIS4_fiN4cuda3std3__44pairIS4_S4_EEEEjS4_Li2ELi2EEEEEvT1_
        .type           _ZN2at6native13reduce_kernelILi512ELi1ENS0_8ReduceOpIN3c104HalfENS0_10WelfordOpsIS4_fiN4cuda3std3__44pairIS4_S4_EEEEjS4_Li2ELi2EEEEEvT1_,@function
        .size           _ZN2at6native13reduce_kernelILi512ELi1ENS0_8ReduceOpIN3c104HalfENS0_10WelfordOpsIS4_fiN4cuda3std3__44pairIS4_S4_EEEEjS4_Li2ELi2EEEEEvT1_,(.L_x_7241 - _ZN2at6native13reduce_kernelILi512ELi1ENS0_8ReduceOpIN3c104HalfENS0_10WelfordOpsIS4_fiN4cuda3std3__44pairIS4_S4_EEEEjS4_Li2ELi2EEEEEvT1_)
        .other          _ZN2at6native13reduce_kernelILi512ELi1ENS0_8ReduceOpIN3c104HalfENS0_10WelfordOpsIS4_fiN4cuda3std3__44pairIS4_S4_EEEEjS4_Li2ELi2EEEEEvT1_,@"STO_CUDA_ENTRY STV_DEFAULT"
_ZN2at6native13reduce_kernelILi512ELi1ENS0_8ReduceOpIN3c104HalfENS0_10WelfordOpsIS4_fiN4cuda3std3__44pairIS4_S4_EEEEjS4_Li2ELi2EEEEEvT1_:
.text._ZN2at6native13reduce_kernelILi512ELi1ENS0_8ReduceOpIN3c104HalfENS0_10WelfordOpsIS4_fiN4cuda3std3__44pairIS4_S4_EEEEjS4_Li2ELi2EEEEEvT1_:
        /* <DEDUP_REMOVED lines=295> */
.L_x_4349:
        /* <DEDUP_REMOVED lines=46> */
[----:B--2---:R-:W-:-:S05]  /*1550*/  @!P0 HADD2.F32 R9, -RZ, R9.H0_H0 ;  /* 0x20000009ff098230 */ /* 0x004fca0000004100 */
[----:B-1----:R-:W-:-:S04]  /*1560*/  @!P0 FADD.FTZ R11, R9, -R6 ;  /* 0x80000006090b8221 */ /* 0x002fc80000010000 */
[----:B0-----:R-:W-:-:S04]  /*1570*/  @!P0 FFMA.FTZ R17, R11, R22, R6 ;  /* 0x000000160b118223 */ /* 0x001fc80000010006 */
[----:B------:R-:W-:-:S04]  /*1580*/  @!P0 FADD.FTZ R6, R9, -R17 ;  /* 0x8000001109068221 */ /* 0x000fc80000010000 */
[----:B------:R-:W-:-:S07]  /*1590*/  @!P0 FFMA.FTZ R21, R11, R6, R7 ;  /* 0x000000060b158223 */ /* 0x000fce0000010007 */
.L_x_4356:
[----:B------:R-:W-:Y:S05]  /*15a0*/  BSYNC.RECONVERGENT B2 ;  /* 0x0000000000027941 */ /* 0x000fea0003800200 */
.L_x_4355:
[----:B------:R-:W-:Y:S01]  /*15b0*/  IADD3 R6, PT, PT, R0, -0x1, RZ ;  /* 0xffffffff00067810 */ /* 0x000fe20007ffe0ff */
[----:B------:R-:W-:Y:S01]  /*15c0*/  IMAD.X R5, RZ, RZ, R5, P1 ;  /* 0x000000ffff057224 */ /* 0x000fe200008e0605 */
[----:B------:R-:W-:-:S07]  /*15d0*/  MOV R4, R8 ;  /* 0x0000000800047202 */ /* 0x000fce0000000f00 */
.L_x_4354:
[----:B------:R-:W-:Y:S05]  /*15e0*/  BSYNC.RECONVERGENT B1 ;  /* 0x0000000000017941 */ /* 0x000fea0003800200 */
.L_x_4353:
[----:B------:R-:W-:Y:S01]  /*15f0*/  LEA R7, R27, 0x1, 0x1 ;  /* 0x000000011b077811 */ /* 0x000fe200078e08ff */
[----:B------:R-:W-:Y:S03]  /*1600*/  BSSY.RECONVERGENT B1, `(.L_x_4357) ;  /* 0x000001c000017945 */ /* 0x000fe60003800200 */
[----:B------:R-:W-:-:S13]  /*1610*/  ISETP.GE.U32.AND P0, PT, R7, R6, PT ;  /* 0x000000060700720c */ /* 0x000fda0003f06070 */
[----:B------:R-:W-:Y:S05]  /*1620*/  @P0 BRA `(.L_x_4358) ;  /* 0x0000000000640947 */ /* 0x000fea0003800000 */
[----:B------:R-:W-:Y:S01]  /*1630*/  BSSY.RECONVERGENT B2, `(.L_x_4358) ;  /* 0x0000018000027945 */ /* 0x000fe20003800200 */
.L_x_4359:
        /* <DEDUP_REMOVED lines=11> */
[----:B------:R-:W-:Y:S01]  /*16f0*/  ISETP.GE.U32.AND P0, PT, R11, R6, PT ;  /* 0x000000060b00720c */ /* 0x000fe20003f06070 */
[--C-:B--2---:R-:W-:Y:S02]  /*1700*/  HADD2.F32 R0, -RZ, R8.reuse.H0_H0 ;  /* 0x20000008ff007230 */ /* 0x104fe40000004100 */
[----:B------:R-:W-:-:S03]  /*1710*/  HADD2.F32 R7, -RZ, R8.H1_H1 ;  /* 0x30000008ff077230 */ /* 0x000fc60000004100 */
        /* <DEDUP_REMOVED lines=10> */
.L_x_4358:
[----:B------:R-:W-:Y:S05]  /*17c0*/  BSYNC.RECONVERGENT B1 ;  /* 0x0000000000017941 */ /* 0x000fea0003800200 */
.L_x_4357:
[----:B------:R-:W-:Y:S01]  /*17d0*/  ISETP.NE.AND P1, PT, RZ, UR22, PT ;  /* 0x00000016ff007c0c */ /* 0x000fe2000bf25270 */
[----:B------:R-:W-:Y:S01]  /*17e0*/  BSSY.RECONVERGENT B1, `(.L_x_4360) ;  /* 0x0000014000017945 */ /* 0x000fe20003800200 */
[----:B------:R-:W-:Y:S02]  /*17f0*/  ISETP.NE.AND P0, PT, RZ, UR21, PT ;  /* 0x00000015ff007c0c */ /* 0x000fe4000bf05270 */
        /* <DEDUP_REMOVED lines=10> */
[----:B------:R-:W-:-:S05]  /*18a0*/  VIADD R14, R14, 0x1 ;  /* 0x000000010e0e7836 */ /* 0x000fca0000000000 */
[----:B------:R-:W-:-:S04]  /*18b0*/  I2FP.F32.S32 R20, R14 ;  /* 0x0000000e00147245 */ /* 0x000fc80000201400 */
[----:B------:R-:W0:Y:S01]  /*18c0*/  MUFU.RCP R7, R20 ;  /* 0x0000001400077308 */ /* 0x000e220000001000 */
[----:B--2---:R-:W-:-:S05]  /*18d0*/  HADD2.F32 R0, -RZ, R4.H0_H0 ;  /* 0x20000004ff007230 */ /* 0x004fca0000004100 */
[----:B------:R-:W-:-:S04]  /*18e0*/  FADD.FTZ R6, -R17, R0 ;  /* 0x0000000011067221 */ /* 0x000fc80000010100 */
[----:B0-----:R-:W-:-:S04]  /*18f0*/  FFMA.FTZ R17, R6, R7, R17 ;  /* 0x0000000706117223 */ /* 0x001fc80000010011 */
[----:B------:R-:W-:-:S04]  /*1900*/  FADD.FTZ R0, R0, -R17 ;  /* 0x8000001100007221 */ /* 0x000fc80000010000 */
[----:B------:R-:W-:-:S07]  /*1910*/  FFMA.FTZ R21, R6, R0, R21 ;  /* 0x0000000006157223 */ /* 0x000fce0000010015 */
.L_x_4361:
[----:B------:R-:W-:Y:S05]  /*1920*/  BSYNC.RECONVERGENT B1 ;  /* 0x0000000000017941 */ /* 0x000fea0003800200 */
.L_x_4360:
[----:B------:R-:W-:Y:S01]  /*1930*/  FSETP.NEU.FTZ.AND P0, PT, R20, RZ, PT ;  /* 0x000000ff1400720b */ /* 0x000fe20003f1d000 */
[----:B------:R-:W-:Y:S01]  /*1940*/  IMAD.MOV.U32 R8, RZ, RZ, R16 ;  /* 0x000000ffff087224 */ /* 0x000fe200078e0010 */
        /* <DEDUP_REMOVED lines=20> */
.L_x_4352:
        /* <DEDUP_REMOVED lines=11> */
[----:B-1----:R-:W-:-:S02]  /*1b40*/  MOV R18, UR5 ;  /* 0x0000000500127c02 */ /* 0x002fc40008000f00 */
[----:B------:R-:W-:Y:S01]  /*1b50*/  MOV R10, UR4 ;  /* 0x00000004000a7c02 */ /* 0x000fe20008000f00 */
[----:B0-----:R-:W-:-:S05]  /*1b60*/  IMAD.IADD R7, R27, 0x1, R8 ;  /* 0x000000011b077824 */ /* 0x001fca00078e0208 */
[----:B------:R-:W-:Y:S01]  /*1b70*/  ISETP.GE.U32.AND P0, PT, R7, R0, PT ;  /* 0x000000000700720c */ /* 0x000fe20003f06070 */
[----:B--2---:R-:W-:Y:S01]  /*1b80*/  IMAD.MOV.U32 R15, RZ, RZ, R14 ;  /* 0x000000ffff0f7224 */ /* 0x004fe200078e000e */
[----:B---3--:R-:W-:-:S11]  /*1b90*/  MOV R17, R16 ;  /* 0x0000001000117202 */ /* 0x008fd60000000f00 */
[----:B------:R-:W-:Y:S05]  /*1ba0*/  @P0 BRA `(.L_x_4364) ;  /* 0x00000000006c0947 */ /* 0x000fea0003800000 */
[----:B------:R-:W-:Y:S01]  /*1bb0*/  BSSY.RECONVERGENT B2, `(.L_x_4365) ;  /* 0x0000017000027945 */ /* 0x000fe20003800200 */
.L_x_4366:
[C---:B------:R-:W-:Y:S01]  /*1bc0*/  IADD3 R9, PT, PT, R27.reuse, R8, RZ ;  /* 0x000000081b097210 */ /* 0x040fe20007ffe0ff */
[----:B------:R-:W-:-:S04]  /*1bd0*/  IMAD.WIDE.U32 R18, R27, 0x2, R4 ;  /* 0x000000021b127825 */ /* 0x000fc800078e0004 */
[C---:B------:R-:W-:Y:S02]  /*1be0*/  IMAD.WIDE.U32 R6, R9.reuse, 0x2, R4 ;  /* 0x0000000209067825 */ /* 0x040fe400078e0004 */
[----:B------:R-:W2:Y:S04]  /*1bf0*/  LDG.E.U16 R18, desc[UR36][R18.64] ;  /* 0x0000002412127981 */ /* 0x000ea8000c1e1500 */
[----:B------:R-:W3:Y:S01]  /*1c00*/  LDG.E.U16 R6, desc[UR36][R6.64] ;  /* 0x0000002406067981 */ /* 0x000ee2000c1e1500 */
[----:B------:R-:W-:Y:S01]  /*1c10*/  VIADD R10, R10, 0x1 ;  /* 0x000000010a0a7836 */ /* 0x000fe20000000000 */
[----:B------:R-:W-:-:S04]  /*1c20*/  IADD3 R27, PT, PT, R9, R8, RZ ;  /* 0x00000008091b7210 */ /* 0x000fc80007ffe0ff */
[----:B------:R-:W-:Y:S02]  /*1c30*/  I2FP.F32.S32 R23, R10 ;  /* 0x0000000a00177245 */ /* 0x000fe40000201400 */
[----:B------:R-:W-:Y:S02]  /*1c40*/  IADD3 R21, PT, PT, R27, R8, RZ ;  /* 0x000000081b157210 */ /* 0x000fe40007ffe0ff */
[----:B------:R-:W0:Y:S02]  /*1c50*/  MUFU.RCP R24, R23 ;  /* 0x0000001700187308 */ /* 0x000e240000001000 */
[----:B------:R-:W-:Y:S01]  /*1c60*/  ISETP.GE.U32.AND P0, PT, R21, R0, PT ;  /* 0x000000001500720c */ /* 0x000fe20003f06070 */
[----:B--2---:R-:W-:Y:S02]  /*1c70*/  HADD2.F32 R11, -RZ, R18.H0_H0 ;  /* 0x20000012ff0b7230 */ /* 0x004fe40000004100 */
[----:B---3--:R-:W-:-:S03]  /*1c80*/  HADD2.F32 R20, -RZ, R6.H0_H0 ;  /* 0x20000006ff147230 */ /* 0x008fc60000004100 */
        /* <DEDUP_REMOVED lines=10> */
.L_x_4365:
[----:B------:R-:W-:Y:S01]  /*1d30*/  PRMT R7, R18, 0x7610, R7 ;  /* 0x0000761012077816 */ /* 0x000fe20000000007 */
[----:B------:R-:W-:Y:S01]  /*1d40*/  IMAD.MOV.U32 R18, RZ, RZ, R23 ;  /* 0x000000ffff127224 */ /* 0x000fe200078e0017 */
[----:B------:R-:W-:-:S07]  /*1d50*/  PRMT R9, R6, 0x7610, R9 ;  /* 0x0000761006097816 */ /* 0x000fce0000000009 */
.L_x_4364:
[----:B------:R-:W-:Y:S05]  /*1d60*/  BSYNC.RECONVERGENT B1 ;  /* 0x0000000000017941 */ /* 0x000fea0003800200 */
.L_x_4363:
[----:B------:R-:W-:Y:S01]  /*1d70*/  ISETP.GE.U32.AND P0, PT, R27, R0, PT ;  /* 0x000000001b00720c */ /* 0x000fe20003f06070 */
[----:B------:R-:W-:Y:S01]  /*1d80*/  BSSY.RECONVERGENT B1, `(.L_x_4367) ;  /* 0x000000a000017945 */ /* 0x000fe20003800200 */
[----:B------:R-:W-:Y:S02]  /*1d90*/  MOV R19, R18 ;  /* 0x0000001200137202 */ /* 0x000fe40000000f00 */
[----:B------:R-:W-:-:S09]  /*1da0*/  MOV R20, R10 ;  /* 0x0000000a00147202 */ /* 0x000fd20000000f00 */
[----:B------:R-:W-:Y:S05]  /*1db0*/  @P0 BRA `(.L_x_4368) ;  /* 0x0000000000180947 */ /* 0x000fea0003800000 */
[C---:B------:R-:W-:Y:S02]  /*1dc0*/  IMAD.IADD R11, R27.reuse, 0x1, R8 ;  /* 0x000000011b0b7824 */ /* 0x040fe400078e0208 */
[----:B------:R-:W-:-:S03]  /*1dd0*/  IMAD.WIDE.U32 R6, R27, 0x2, R4 ;  /* 0x000000021b067825 */ /* 0x000fc600078e0004 */
[----:B------:R-:W-:-:S03]  /*1de0*/  ISETP.GE.U32.AND P1, PT, R11, R0, PT ;  /* 0x000000000b00720c */ /* 0x000fc60003f26070 */
[----:B------:R0:W5:Y:S10]  /*1df0*/  LDG.E.U16 R7, desc[UR36][R6.64] ;  /* 0x0000002406077981 */ /* 0x000174000c1e1500 */
[----:B------:R-:W-:-:S05]  /*1e00*/  @!P1 IMAD.WIDE.U32 R4, R11, 0x2, R4 ;  /* 0x000000020b049825 */ /* 0x000fca00078e0004 */
[----:B------:R0:W5:Y:S02]  /*1e10*/  @!P1 LDG.E.U16 R9, desc[UR36][R4.64] ;  /* 0x0000002404099981 */ /* 0x000164000c1e1500 */
.L_x_4368:
[----:B------:R-:W-:Y:S05]  /*1e20*/  BSYNC.RECONVERGENT B1 ;  /* 0x0000000000017941 */ /* 0x000fea0003800200 */
.L_x_4367:
[----:B------:R-:W-:Y:S04]  /*1e30*/  BSSY.RECONVERGENT B1, `(.L_x_4369) ;  /* 0x0000014000017945 */ /* 0x000fe80003800200 */
[----:B------:R-:W-:Y:S05]  /*1e40*/  @P0 BRA `(.L_x_4370) ;  /* 0x0000000000480947 */ /* 0x000fea0003800000 */
[----:B------:R-:W-:Y:S01]  /*1e50*/  IADD3 R27, PT, PT, R27, R8, RZ ;  /* 0x000000081b1b7210 */ /* 0x000fe20007ffe0ff */
[----:B-----5:R-:W-:Y:S01]  /*1e60*/  HADD2.F32 R7, -RZ, R7.H0_H0 ;  /* 0x20000007ff077230 */ /* 0x020fe20000004100 */
[----:B------:R-:W-:Y:S02]  /*1e70*/  IADD3 R20, PT, PT, R10, 0x1, RZ ;  /* 0x000000010a147810 */ /* 0x000fe40007ffe0ff */
[----:B------:R-:W-:Y:S02]  /*1e80*/  ISETP.GE.U32.AND P0, PT, R27, R0, PT ;  /* 0x000000001b00720c */ /* 0x000fe40003f06070 */
[----:B------:R-:W-:Y:S01]  /*1e90*/  I2FP.F32.S32 R19, R20 ;  /* 0x0000001400137245 */ /* 0x000fe20000201400 */
[----:B0-----:R-:W-:-:S03]  /*1ea0*/  FADD.FTZ R5, -R14, R7 ;  /* 0x000000070e057221 */ /* 0x001fc60000010100 */
[----:B------:R-:W0:Y:S07]  /*1eb0*/  MUFU.RCP R6, R19 ;  /* 0x0000001300067308 */ /* 0x000e2e0000001000 */
[----:B------:R-:W-:Y:S01]  /*1ec0*/  @!P0 HADD2.F32 R0, -RZ, R9.H0_H0 ;  /* 0x20000009ff008230 */ /* 0x000fe20000004100 */
        /* <DEDUP_REMOVED lines=10> */
.L_x_4370:
[----:B------:R-:W-:Y:S05]  /*1f70*/  BSYNC.RECONVERGENT B1 ;  /* 0x0000000000017941 */ /* 0x000fea0003800200 */
.L_x_4369:
        /* <DEDUP_REMOVED lines=22> */
.L_x_4362:
        /* <DEDUP_REMOVED lines=15> */
.L_x_4375:
        /* <DEDUP_REMOVED lines=25> */
.L_x_4374:
[----:B------:R-:W-:Y:S02]  /*2360*/  PRMT R7, R18, 0x7610, R7 ;  /* 0x0000761012077816 */ /* 0x000fe40000000007 */
[----:B------:R-:W-:Y:S02]  /*2370*/  PRMT R9, R6, 0x7610, R9 ;  /* 0x0000761006097816 */ /* 0x000fe40000000009 */
[----:B------:R-:W-:-:S07]  /*2380*/  MOV R18, R24 ;  /* 0x0000001800127202 */ /* 0x000fce0000000f00 */
.L_x_4373:
[----:B------:R-:W-:Y:S05]  /*2390*/  BSYNC.RECONVERGENT B1 ;  /* 0x0000000000017941 */ /* 0x000fea0003800200 */
.L_x_4372:
[----:B------:R-:W-:Y:S01]  /*23a0*/  ISETP.GE.U32.AND P0, PT, R27, R0, PT ;  /* 0x000000001b00720c */ /* 0x000fe20003f06070 */
[----:B------:R-:W-:Y:S01]  /*23b0*/  BSSY.RECONVERGENT B1, `(.L_x_4376) ;  /* 0x000000c000017945 */ /* 0x000fe20003800200 */
[----:B------:R-:W-:Y:S01]  /*23c0*/  MOV R19, R18 ;  /* 0x0000001200137202 */ /* 0x000fe20000000f00 */
[----:B------:R-:W-:-:S10]  /*23d0*/  IMAD.MOV.U32 R20, RZ, RZ, R10 ;  /* 0x000000ffff147224 */ /* 0x000fd400078e000a */
[----:B------:R-:W-:Y:S05]  /*23e0*/  @P0 BRA `(.L_x_4377) ;  /* 0x0000000000200947 */ /* 0x000fea0003800000 */
[----:B------:R-:W-:Y:S01]  /*23f0*/  IADD3 R6, PT, PT, R27, R8, RZ ;  /* 0x000000081b067210 */ /* 0x000fe20007ffe0ff */
[----:B------:R-:W-:-:S03]  /*2400*/  IMAD R7, R11, R27, RZ ;  /* 0x0000001b0b077224 */ /* 0x000fc600078e02ff */
[----:B------:R-:W-:-:S13]  /*2410*/  ISETP.GE.U32.AND P1, PT, R6, R0, PT ;  /* 0x000000000600720c */ /* 0x000fda0003f26070 */
[----:B------:R-:W-:Y:S02]  /*2420*/  @!P1 IMAD R11, R11, R6, RZ ;  /* 0x000000060b0b9224 */ /* 0x000fe400078e02ff */
[----:B------:R-:W-:-:S04]  /*2430*/  IMAD.WIDE.U32 R6, R7, 0x2, R4 ;  /* 0x0000000207067825 */ /* 0x000fc800078e0004 */
[----:B------:R-:W-:Y:S02]  /*2440*/  @!P1 IMAD.WIDE.U32 R4, R11, 0x2, R4 ;  /* 0x000000020b049825 */ /* 0x000fe400078e0004 */
[----:B------:R0:W5:Y:S04]  /*2450*/  LDG.E.U16 R7, desc[UR36][R6.64] ;  /* 0x0000002406077981 */ /* 0x000168000c1e1500 */
[----:B------:R0:W5:Y:S02]  /*2460*/  @!P1 LDG.E.U16 R9, desc[UR36][R4.64] ;  /* 0x0000002404099981 */ /* 0x000164000c1e1500 */
.L_x_4377:
[----:B------:R-:W-:Y:S05]  /*2470*/  BSYNC.RECONVERGENT B1 ;  /* 0x0000000000017941 */ /* 0x000fea0003800200 */
.L_x_4376:
[----:B------:R-:W-:Y:S04]  /*2480*/  BSSY.RECONVERGENT B1, `(.L_x_4378) ;  /* 0x0000014000017945 */ /* 0x000fe80003800200 */
[----:B------:R-:W-:Y:S05]  /*2490*/  @P0 BRA `(.L_x_4379) ;  /* 0x0000000000480947 */ /* 0x000fea0003800000 */
[----:B------:R-:W-:Y:S01]  /*24a0*/  IADD3 R27, PT, PT, R27, R8, RZ ;  /* 0x000000081b1b7210 */ /* 0x000fe20007ffe0ff */
[----:B------:R-:W-:Y:S02]  /*24b0*/  VIADD R20, R10, 0x1 ;  /* 0x000000010a147836 */ /* 0x000fe40000000000 */
[----:B-----5:R-:W-:Y:S01]  /*24c0*/  HADD2.F32 R7, -RZ, R7.H0_H0 ;  /* 0x20000007ff077230 */ /* 0x020fe20000004100 */
[----:B------:R-:W-:Y:S02]  /*24d0*/  ISETP.GE.U32.AND P0, PT, R27, R0, PT ;  /* 0x000000001b00720c */ /* 0x000fe40003f06070 */
[----:B------:R-:W-:Y:S02]  /*24e0*/  I2FP.F32.S32 R19, R20 ;  /* 0x0000001400137245 */ /* 0x000fe40000201400 */
[----:B0-----:R-:W-:Y:S02]  /*24f0*/  FADD.FTZ R5, -R16, R7 ;  /* 0x0000000710057221 */ /* 0x001fe40000010100 */
[----:B------:R-:W0:Y:S07]  /*2500*/  MUFU.RCP R8, R19 ;  /* 0x0000001300087308 */ /* 0x000e2e0000001000 */
[----:B------:R-:W-:Y:S01]  /*2510*/  @!P0 HADD2.F32 R0, -RZ, R9.H0_H0 ;  /* 0x20000009ff008230 */ /* 0x000fe20000004100 */
[----:B------:R-:W1:Y:S01]  /*2520*/  @!P0 MUFU.RCP R6, R19 ;  /* 0x0000001300068308 */ /* 0x000e620000001000 */
[----:B------:R-:W-:-:S02]  /*2530*/  @!P0 MOV R18, R19 ;  /* 0x0000001300128202 */ /* 0x000fc40000000f00 */
[----:B------:R-:W-:Y:S01]  /*2540*/  @!P0 MOV R10, R20 ;  /* 0x00000014000a8202 */ /* 0x000fe20000000f00 */
[----:B------:R-:W-:Y:S01]  /*2550*/  @!P0 FADD.FTZ R4, -R17, R0 ;  /* 0x0000000011048221 */ /* 0x000fe20000010100 */
[----:B0-----:R-:W-:-:S04]  /*2560*/  FFMA.FTZ R16, R5, R8, R16 ;  /* 0x0000000805107223 */ /* 0x001fc80000010010 */
[----:B------:R-:W-:Y:S01]  /*2570*/  FADD.FTZ R7, R7, -R16 ;  /* 0x8000001007077221 */ /* 0x000fe20000010000 */
[----:B-1----:R-:W-:-:S03]  /*2580*/  @!P0 FFMA.FTZ R17, R4, R6, R17 ;  /* 0x0000000604118223 */ /* 0x002fc60000010011 */
[----:B------:R-:W-:Y:S01]  /*2590*/  FFMA.FTZ R14, R5, R7, R14 ;  /* 0x00000007050e7223 */ /* 0x000fe2000001000e */
[----:B------:R-:W-:-:S04]  /*25a0*/  @!P0 FADD.FTZ R0, R0, -R17 ;  /* 0x8000001100008221 */ /* 0x000fc80000010000 */
[----:B------:R-:W-:-:S07]  /*25b0*/  @!P0 FFMA.FTZ R15, R4, R0, R15 ;  /* 0x00000000040f8223 */ /* 0x000fce000001000f */
.L_x_4379:
[----:B------:R-:W-:Y:S05]  /*25c0*/  BSYNC.RECONVERGENT B1 ;  /* 0x0000000000017941 */ /* 0x000fea0003800200 */
.L_x_4378:
[----:B------:R-:W-:Y:S01]  /*25d0*/  FSETP.NEU.FTZ.AND P0, PT, R19, RZ, PT ;  /* 0x000000ff1300720b */ /* 0x000fe20003f1d000 */
[----:B------:R-:W-:Y:S01]  /*25e0*/  IMAD.MOV.U32 R11, RZ, RZ, R18 ;  /* 0x000000ffff0b7224 */ /* 0x000fe200078e0012 */
[----:B-----5:R-:W-:Y:S02]  /*25f0*/  MOV R9, R15 ;  /* 0x0000000f00097202 */ /* 0x020fe40000000f00 */
        /* <DEDUP_REMOVED lines=19> */
.L_x_4371:
[----:B------:R-:W0:Y:S01]  /*2730*/  LDCU UR5, c[0x0][0x3a4] ;  /* 0x00007480ff0577ac */ /* 0x000e220008000800 */
[----:B------:R-:W1:Y:S01]  /*2740*/  LDC R6, c[0x0][0x388] ;  /* 0x0000e200ff067b82 */ /* 0x000e620000000800 */
[----:B------:R-:W-:Y:S01]  /*2750*/  BSSY.RECONVERGENT B1, `(.L_x_4380) ;  /* 0x000024a000017945 */ /* 0x000fe20003800200 */
[----:B------:R-:W2:Y:S06]  /*2760*/  LDCU UR4, c[0x0][0x394] ;  /* 0x00007280ff0477ac */ /* 0x000eac0008000800 */
[----:B------:R-:W3:Y:S08]  /*2770*/  LDC R7, c[0x0][0x38c] ;  /* 0x0000e300ff077b82 */ /* 0x000ef00000000800 */
[----:B------:R-:W4:Y:S01]  /*2780*/  LDC R10, c[0x0][0x390] ;  /* 0x0000e400ff0a7b82 */ /* 0x000f220000000800 */
[----:B0-----:R-:W-:-:S02]  /*2790*/  MOV R28, UR5 ;  /* 0x00000005001c7c02 */ /* 0x001fc40008000f00 */
[----:B--2---:R-:W-:-:S03]  /*27a0*/  MOV R4, UR4 ;  /* 0x0000000400047c02 */ /* 0x004fc60008000f00 */
[----:B------:R-:W-:-:S05]  /*27b0*/  IMAD.IADD R5, R27, 0x1, R28 ;  /* 0x000000011b057824 */ /* 0x000fca00078e021c */
[----:B------:R-:W-:Y:S02]  /*27c0*/  ISETP.GE.U32.AND P0, PT, R5, R0, PT ;  /* 0x000000000500720c */ /* 0x000fe40003f06070 */
[----:B-1----:R-:W-:Y:S01]  /*27d0*/  MOV R5, R6 ;  /* 0x0000000600057202 */ /* 0x002fe20000000f00 */
[----:B---3--:R-:W-:-:S10]  /*27e0*/  IMAD.MOV.U32 R22, RZ, RZ, R7 ;  /* 0x000000ffff167224 */ /* 0x008fd400078e0007 */
[----:B------:R-:W-:Y:S05]  /*27f0*/  @P0 BRA `(.L_x_4381) ;  /* 0x0000002000fc0947 */ /* 0x000fea0003800000 */
[----:B------:R-:W-:-:S13]  /*2800*/  ISETP.NE.AND P0, PT, R15, RZ, PT ;  /* 0x000000ff0f00720c */ /* 0x000fda0003f05270 */
[----:B------:R0:W5:Y:S01]  /*2810*/  @!P0 LDG.E.U16 R4, desc[UR36][R8.64] ;  /* 0x0000002408048981 */ /* 0x000162000c1e1500 */
[----:B------:R-:W-:Y:S01]  /*2820*/  IADD3 R11, PT, PT, R15, -0x1, RZ ;  /* 0xffffffff0f0b7810 */ /* 0x000fe20007ffe0ff */
[----:B------:R-:W-:Y:S01]  /*2830*/  BSSY.RECONVERGENT B2, `(.L_x_4382) ;  /* 0x000023a000027945 */ /* 0x000fe20003800200 */
[----:B------:R-:W-:Y:S01]  /*2840*/  MOV R5, R6 ;  /* 0x0000000600057202 */ /* 0x000fe20000000f00 */
[----:B------:R-:W-:Y:S01]  /*2850*/  IMAD.MOV.U32 R22, RZ, RZ, R7 ;  /* 0x000000ffff167224 */ /* 0x000fe200078e0007 */
[----:B------:R-:W-:-:S04]  /*2860*/  VIMNMX.U32 R15, PT, PT, R11, 0x18, PT ;  /* 0x000000180b0f7848 */ /* 0x000fc80003fe0000 */
[----:B------:R-:W-:-:S07]  /*2870*/  IADD3 R15, PT, PT, R15, 0x1, RZ ;  /* 0x000000010f0f7810 */ /* 0x000fce0007ffe0ff */
.L_x_4386:
[----:B------:R-:W1:Y:S01]  /*2880*/  LDCU UR4, c[0x0][0x3a4] ;  /* 0x00007480ff0477ac */ /* 0x000e620008000800 */
[C---:B-----5:R-:W-:Y:S02]  /*2890*/  @!P0 PRMT R16, R4.reuse, 0x7610, R16 ;  /* 0x0000761004108816 */ /* 0x060fe40000000010 */
[----:B------:R-:W-:Y:S01]  /*28a0*/  @!P0 PRMT R20, R4, 0x7610, R20 ;  /* 0x0000761004148816 */ /* 0x000fe20000000014 */
[----:B0-----:R-:W-:Y:S06]  /*28b0*/  @!P0 BRA `(.L_x_4383) ;  /* 0x0000002000748947 */ /* 0x001fec0003800000 */
[----:B------:R-:W2:Y:S01]  /*28c0*/  LDCU.64 UR30, c[0x0][0x3e0] ;  /* 0x00007c00ff1e77ac */ /* 0x000ea20008000a00 */
[----:B------:R-:W-:Y:S01]  /*28d0*/  HFMA2 R26, -RZ, RZ, 0, 0 ;  /* 0x00000000ff1a7431 */ /* 0x000fe200000001ff */
[----:B------:R-:W-:Y:S01]  /*28e0*/  ISETP.NE.AND P1, PT, R11, RZ, PT ;  /* 0x000000ff0b00720c */ /* 0x000fe20003f25270 */
[----:B------:R-:W3:Y:S01]  /*28f0*/  LDCU UR52, c[0x0][0x3dc] ;  /* 0x00007b80ff3477ac */ /* 0x000ee20008000800 */
[----:B------:R-:W5:Y:S01]  /*2900*/  LDCU UR5, c[0x0][0x508] ;  /* 0x0000a100ff0577ac */ /* 0x000f620008000800 */
[----:B------:R-:W0:Y:S01]  /*2910*/  LDCU UR77, c[0x0][0x3f0] ;  /* 0x00007e00ff4d77ac */ /* 0x000e220008000800 */
[----:B------:R-:W0:Y:S01]  /*2920*/  LDCU UR76, c[0x0][0x50c] ;  /* 0x0000a180ff4c77ac */ /* 0x000e220008000800 */
[----:B--2---:R-:W-:Y:S01]  /*2930*/  IMAD.HI.U32 R0, R27, UR30, R26 ;  /* 0x0000001e1b007c27 */ /* 0x004fe2000f8e001a */
[----:B------:R-:W2:Y:S04]  /*2940*/  LDCU UR75, c[0x0][0x3f4] ;  /* 0x00007e80ff4b77ac */ /* 0x000ea80008000800 */
[----:B------:R-:W-:Y:S01]  /*2950*/  SHF.R.U32.HI R18, RZ, UR31, R0 ;  /* 0x0000001fff127c19 */ /* 0x000fe20008011600 */
[----:B------:R-:W0:Y:S04]  /*2960*/  LDCU UR74, c[0x0][0x510] ;  /* 0x0000a200ff4a77ac */ /* 0x000e280008000800 */
[----:B------:R-:W-:Y:S01]  /*2970*/  IMAD.MOV R0, RZ, RZ, -R18 ;  /* 0x000000ffff007224 */ /* 0x000fe200078e0a12 */
[----:B------:R-:W0:Y:S03]  /*2980*/  LDCU UR73, c[0x0][0x408] ;  /* 0x00008100ff4977ac */ /* 0x000e260008000800 */
[----:B---3--:R-:W-:Y:S01]  /*2990*/  IMAD R0, R0, UR52, R27 ;  /* 0x0000003400007c24 */ /* 0x008fe2000f8e021b */
[----:B------:R-:W3:Y:S03]  /*29a0*/  LDCU UR72, c[0x0][0x514] ;  /* 0x0000a280ff4877ac */ /* 0x000ee60008000800 */
        /* <DEDUP_REMOVED lines=50> */
[----:B--23--:R-:W-:Y:S05]  /*2cd0*/  @!P1 BRA `(.L_x_4384) ;  /* 0x0000000c00949947 */ /* 0x00cfea0003800000 */
        /* <DEDUP_REMOVED lines=212> */
[----:B------:R-:W-:Y:S01]  /*3a20*/  ISETP.NE.AND P2, PT, R15, 0x18, PT ;  /* 0x000000180f00780c */ /* 0x000fe20003f45270 */
[----:B------:R-:W-:Y:S01]  /*3a30*/  HFMA2 R16, -RZ, RZ, 0, 0 ;  /* 0x00000000ff107431 */ /* 0x000fe200000001ff */
[----:B------:R-:W-:-:S11]  /*3a40*/  MOV R17, R20 ;  /* 0x0000001400117202 */ /* 0x000fd60000000f00 */
[----:B------:R-:W2:Y:S01]  /*3a50*/  @P2 LDC R23, c[0x0][0x568] ;  /* 0x00015a00ff172b82 */ /* 0x000ea20000000800 */
[----:B0-----:R-:W-:-:S07]  /*3a60*/  IMAD.HI.U32 R18, R20, UR53, R16 ;  /* 0x0000003514127c27 */ /* 0x001fce000f8e0010 */
[----:B------:R-:W0:Y:S01]  /*3a70*/  @P2 LDC.64 R16, c[0x0][0x500] ;  /* 0x00014000ff102b82 */ /* 0x000e220000000a00 */
[----:B------:R-:W-:Y:S02]  /*3a80*/  SHF.R.U32.HI R19, RZ, UR27, R18 ;  /* 0x0000001bff137c19 */ /* 0x000fe40008011612 */
[----:B------:R-:W-:-:S03]  /*3a90*/  @P2 MOV R18, RZ ;  /* 0x000000ff00122202 */ /* 0x000fc60000000f00 */
[----:B------:R-:W-:-:S04]  /*3aa0*/  IMAD.MOV R21, RZ, RZ, -R19 ;  /* 0x000000ffff157224 */ /* 0x000fc800078e0a13 */
[----:B------:R-:W-:Y:S02]  /*3ab0*/  IMAD R21, R21, UR52, R20 ;  /* 0x0000003415157c24 */ /* 0x000fe4000f8e0214 */
[----:B------:R-:W3:Y:S02]  /*3ac0*/  @P2 LDC R20, c[0x0][0x4fc] ;  /* 0x00013f00ff142b82 */ /* 0x000ee40000000800 */
[----:B------:R-:W-:Y:S02]  /*3ad0*/  IMAD R0, R21, UR28, R0 ;  /* 0x0000001c15007c24 */ /* 0x000fe4000f8e0200 */
[----:B0-----:R-:W-:-:S05]  /*3ae0*/  @P2 IMAD.HI.U32 R16, R19, R16, R18 ;  /* 0x0000001013102227 */ /* 0x001fca00078e0012 */
[----:B------:R-:W-:-:S04]  /*3af0*/  @P2 SHF.R.U32.HI R16, RZ, R17, R16 ;  /* 0x00000011ff102219 */ /* 0x000fc80000011610 */
[----:B------:R-:W-:-:S05]  /*3b00*/  @P2 IADD3 R17, PT, PT, -R16, RZ, RZ ;  /* 0x000000ff10112210 */ /* 0x000fca0007ffe1ff */
[----:B---3--:R-:W-:-:S04]  /*3b10*/  @P2 IMAD R19, R17, R20, R19 ;  /* 0x0000001411132224 */ /* 0x008fc800078e0213 */
[----:B--2---:R-:W-:-:S07]  /*3b20*/  @P2 IMAD R0, R19, R23, R0 ;  /* 0x0000001713002224 */ /* 0x004fce00078e0200 */
.L_x_4384:
[----:B------:R-:W-:Y:S01]  /*3b30*/  LOP3.LUT R21, R0, 0xfffffffe, RZ, 0xc0, !PT ;  /* 0xfffffffe00157812 */ /* 0x000fe200078ec0ff */
[----:B------:R-:W2:Y:S03]  /*3b40*/  LDCU UR52, c[0x0][0x3dc] ;  /* 0x00007b80ff3477ac */ /* 0x000ea60008000800 */
[----:B------:R-:W-:-:S05]  /*3b50*/  IADD3 R20, P2, PT, R21, R8, RZ ;  /* 0x0000000815147210 */ /* 0x000fca0007f5e0ff */
[----:B------:R-:W-:-:S05]  /*3b60*/  IMAD.X R21, RZ, RZ, R9, P2 ;  /* 0x000000ffff157224 */ /* 0x000fca00010e0609 */
[----:B------:R3:W5:Y:S01]  /*3b70*/  LDG.E.U16 R20, desc[UR36][R20.64] ;  /* 0x0000002414147981 */ /* 0x000762000c1e1500 */
[----:B-1----:R-:W-:Y:S02]  /*3b80*/  IADD3 R17, PT, PT, R27, UR4, RZ ;  /* 0x000000041b117c10 */ /* 0x002fe4000fffe0ff */
[----:B------:R-:W-:-:S05]  /*3b90*/  MOV R16, RZ ;  /* 0x000000ff00107202 */ /* 0x000fca0000000f00 */
[----:B------:R-:W-:-:S05]  /*3ba0*/  IMAD.HI.U32 R0, R17, UR30, R16 ;  /* 0x0000001e11007c27 */ /* 0x000fca000f8e0010 */
[----:B------:R-:W-:-:S05]  /*3bb0*/  SHF.R.U32.HI R18, RZ, UR31, R0 ;  /* 0x0000001fff127c19 */ /* 0x000fca0008011600 */
[----:B------:R-:W-:-:S04]  /*3bc0*/  IMAD.MOV R16, RZ, RZ, -R18 ;  /* 0x000000ffff107224 */ /* 0x000fc800078e0a12 */
[----:B--2---:R-:W-:-:S04]  /*3bd0*/  IMAD R0, R16, UR52, R17 ;  /* 0x0000003410007c24 */ /* 0x004fc8000f8e0211 */
[----:B------:R-:W-:Y:S01]  /*3be0*/  IMAD R0, R0, UR5, RZ ;  /* 0x0000000500007c24 */ /* 0x000fe2000f8e02ff */
[----:B---3--:R-:W-:Y:S06]  /*3bf0*/  @!P1 BRA `(.L_x_4385) ;  /* 0x0000000c00949947 */ /* 0x008fec0003800000 */
        /* <DEDUP_REMOVED lines=229> */
.L_x_4385:
[----:B------:R-:W-:-:S04]  /*4a50*/  LOP3.LUT R17, R0, 0xfffffffe, RZ, 0xc0, !PT ;  /* 0xfffffffe00117812 */ /* 0x000fc800078ec0ff */
[----:B------:R-:W-:-:S05]  /*4a60*/  IADD3 R16, P1, PT, R17, R8, RZ ;  /* 0x0000000811107210 */ /* 0x000fca0007f3e0ff */
[----:B------:R-:W-:-:S05]  /*4a70*/  IMAD.X R17, RZ, RZ, R9, P1 ;  /* 0x000000ffff117224 */ /* 0x000fca00008e0609 */
[----:B------:R2:W5:Y:S03]  /*4a80*/  LDG.E.U16 R16, desc[UR36][R16.64] ;  /* 0x0000002410107981 */ /* 0x000566000c1e1500 */
.L_x_4383:
[----:B----4-:R-:W-:Y:S01]  /*4a90*/  IADD3 R10, PT, PT, R10, 0x1, RZ ;  /* 0x000000010a0a7810 */ /* 0x010fe20007ffe0ff */
[----:B------:R-:W3:Y:S01]  /*4aa0*/  LDCU UR5, c[0x0][0x39c] ;  /* 0x00007380ff0577ac */ /* 0x000ee20008000800 */
[----:B-----5:R-:W-:Y:S01]  /*4ab0*/  HADD2.F32 R19, -RZ, R20.H0_H0 ;  /* 0x20000014ff137230 */ /* 0x020fe20000004100 */
[----:B-1----:R-:W-:Y:S01]  /*4ac0*/  MOV R28, UR4 ;  /* 0x00000004001c7c02 */ /* 0x002fe20008000f00 */
[----:B------:R-:W-:Y:S01]  /*4ad0*/  HADD2.F32 R18, -RZ, R16.H0_H0 ;  /* 0x20000010ff127230 */ /* 0x000fe20000004100 */
[----:B--2---:R-:W-:Y:S02]  /*4ae0*/  I2FP.F32.S32 R17, R10 ;  /* 0x0000000a00117245 */ /* 0x004fe40000201400 */
[----:B------:R-:W-:Y:S01]  /*4af0*/  FADD.FTZ R21, R19, -R6 ;  /* 0x8000000613157221 */ /* 0x000fe20000010000 */
[----:B------:R-:W-:Y:S01]  /*4b00*/  IMAD R27, R28, 0x2, R27 ;  /* 0x000000021c1b7824 */ /* 0x000fe200078e021b */
[----:B------:R-:W1:Y:S01]  /*4b10*/  MUFU.RCP R0, R17 ;  /* 0x0000001100007308 */ /* 0x000e620000001000 */
[----:B------:R-:W-:-:S03]  /*4b20*/  FADD.FTZ R24, R18, -R5 ;  /* 0x8000000512187221 */ /* 0x000fc60000010000 */
[----:B------:R-:W-:Y:S01]  /*4b30*/  IADD3 R23, PT, PT, R27, R28, RZ ;  /* 0x0000001c1b177210 */ /* 0x000fe20007ffe0ff */
[-C--:B-1----:R-:W-:Y:S01]  /*4b40*/  FFMA.FTZ R6, R21, R0.reuse, R6 ;  /* 0x0000000015067223 */ /* 0x082fe20000010006 */
[----:B------:R-:W-:Y:S01]  /*4b50*/  FFMA.FTZ R5, R24, R0, R5 ;  /* 0x0000000018057223 */ /* 0x000fe20000010005 */
[----:B---3--:R-:W-:Y:S02]  /*4b60*/  MOV R0, UR5 ;  /* 0x0000000500007c02 */ /* 0x008fe40008000f00 */
[----:B------:R-:W-:Y:S01]  /*4b70*/  FADD.FTZ R19, R19, -R6 ;  /* 0x8000000613137221 */ /* 0x000fe20000010000 */
[----:B------:R-:W-:Y:S01]  /*4b80*/  FADD.FTZ R18, R18, -R5 ;  /* 0x8000000512127221 */ /* 0x000fe20000010000 */
[----:B------:R-:W-:Y:S02]  /*4b90*/  ISETP.GE.U32.AND P1, PT, R23, R0, PT ;  /* 0x000000001700720c */ /* 0x000fe40003f26070 */
[----:B------:R-:W-:Y:S01]  /*4ba0*/  FFMA.FTZ R22, R21, R19, R22 ;  /* 0x0000001315167223 */ /* 0x000fe20000010016 */
[----:B------:R-:W-:-:S10]  /*4bb0*/  FFMA.FTZ R7, R24, R18, R7 ;  /* 0x0000001218077223 */ /* 0x000fd40000010007 */
[----:B------:R-:W-:Y:S05]  /*4bc0*/  @!P1 BRA `(.L_x_4386) ;  /* 0xffffffdc002c9947 */ /* 0x000fea000383ffff */
[----:B0-----:R-:W-:Y:S05]  /*4bd0*/  BSYNC.RECONVERGENT B2 ;  /* 0x0000000000027941 */ /* 0x001fea0003800200 */
.L_x_4382:
[----:B------:R-:W-:-:S07]  /*4be0*/  IMAD.MOV.U32 R4, RZ, RZ, R17 ;  /* 0x000000ffff047224 */ /* 0x000fce00078e0011 */
.L_x_4381:
[----:B------:R-:W-:Y:S05]  /*4bf0*/  BSYNC.RECONVERGENT B1 ;  /* 0x0000000000017941 */ /* 0x000fea0003800200 */
.L_x_4380:
        /* <DEDUP_REMOVED lines=16> */
.L_x_4389:
        /* <DEDUP_REMOVED lines=276> */
.L_x_4390:
        /* <DEDUP_REMOVED lines=275> */
.L_x_4391:
[----:B------:R-:W-:-:S04]  /*6f70*/  LOP3.LUT R15, R24, 0xfffffffe, RZ, 0xc0, !PT ;  /* 0xfffffffe180f7812 */ /* 0x000fc800078ec0ff */
[----:B------:R-:W-:-:S05]  /*6f80*/  IADD3 R8, P0, PT, R15, R8, RZ ;  /* 0x000000080f087210 */ /* 0x000fca0007f1e0ff */
[----:B------:R-:W-:-:S05]  /*6f90*/  IMAD.X R9, RZ, RZ, R9, P0 ;  /* 0x000000ffff097224 */ /* 0x000fca00000e0609 */
[----:B------:R0:W5:Y:S03]  /*6fa0*/  LDG.E.U16 R26, desc[UR36][R8.64] ;  /* 0x00000024081a7981 */ /* 0x000166000c1e1500 */
.L_x_4388:
[----:B------:R-:W-:Y:S05]  /*6fb0*/  BSYNC.RECONVERGENT B1 ;  /* 0x0000000000017941 */ /* 0x000fea0003800200 */
.L_x_4387:
[----:B------:R-:W-:Y:S01]  /*6fc0*/  ISETP.GE.U32.AND P0, PT, R27, R0, PT ;  /* 0x000000001b00720c */ /* 0x000fe20003f06070 */
[----:B------:R-:W-:Y:S01]  /*6fd0*/  BSSY.RECONVERGENT B1, `(.L_x_4392) ;  /* 0x0000016000017945 */ /* 0x000fe20003800200 */
[----:B------:R-:W-:Y:S02]  /*6fe0*/  MOV R15, R4 ;  /* 0x00000004000f7202 */ /* 0x000fe40000000f00 */
[----:B----4-:R-:W-:-:S09]  /*6ff0*/  MOV R14, R10 ;  /* 0x0000000a000e7202 */ /* 0x010fd20000000f00 */
[----:B------:R-:W-:Y:S05]  /*7000*/  @P0 BRA `(.L_x_4393) ;  /* 0x0000000000480947 */ /* 0x000fea0003800000 */
[----:B------:R-:W-:Y:S01]  /*7010*/  IMAD.IADD R27, R27, 0x1, R28 ;  /* 0x000000011b1b7824 */ /* 0x000fe200078e021c */
[----:B------:R-:W-:Y:S01]  /*7020*/  IADD3 R14, PT, PT, R10, 0x1, RZ ;  /* 0x000000010a0e7810 */ /* 0x000fe20007ffe0ff */
[----:B-----5:R-:W-:-:S03]  /*7030*/  HADD2.F32 R11, -RZ, R11.H0_H0 ;  /* 0x2000000bff0b7230 */ /* 0x020fc60000004100 */
[----:B------:R-:W-:Y:S02]  /*7040*/  ISETP.GE.U32.AND P0, PT, R27, R0, PT ;  /* 0x000000001b00720c */ /* 0x000fe40003f06070 */
[----:B------:R-:W-:Y:S01]  /*7050*/  I2FP.F32.S32 R15, R14 ;  /* 0x0000000e000f7245 */ /* 0x000fe20000201400 */
[----:B0-----:R-:W-:-:S03]  /*7060*/  FADD.FTZ R9, -R6, R11 ;  /* 0x0000000b06097221 */ /* 0x001fc60000010100 */
[----:B------:R-:W0:Y:S07]  /*7070*/  MUFU.RCP R16, R15 ;  /* 0x0000000f00107308 */ /* 0x000e2e0000001000 */
[----:B------:R-:W-:Y:S01]  /*7080*/  @!P0 HADD2.F32 R26, -RZ, R26.H0_H0 ;  /* 0x2000001aff1a8230 */ /* 0x000fe20000004100 */
        /* <DEDUP_REMOVED lines=10> */
.L_x_4393:
[----:B------:R-:W-:Y:S05]  /*7130*/  BSYNC.RECONVERGENT B1 ;  /* 0x0000000000017941 */ /* 0x000fea0003800200 */
.L_x_4392:
[----:B------:R-:W-:Y:S01]  /*7140*/  FSETP.NEU.FTZ.AND P0, PT, R15, RZ, PT ;  /* 0x000000ff0f00720b */ /* 0x000fe20003f1d000 */
[----:B0-----:R-:W-:Y:S01]  /*7150*/  IMAD.MOV.U32 R8, RZ, RZ, R5 ;  /* 0x000000ffff087224 */ /* 0x001fe200078e0005 */
[----:B-----5:R-:W-:Y:S02]  /*7160*/  MOV R11, R4 ;  /* 0x00000004000b7202 */ /* 0x020fe40000000f00 */
        /* <DEDUP_REMOVED lines=18> */
.L_x_4351:
[----:B------:R-:W-:Y:S05]  /*7290*/  BSYNC.RECONVERGENT B0 ;  /* 0x0000000000007941 */ /* 0x000fea0003800200 */
.L_x_4350:
        /* <DEDUP_REMOVED lines=15> */
.L_x_4399:
[----:B------:R-:W-:Y:S01]  /*7390*/  USHF.R.U32.HI UR7, URZ, 0x1, UR5 ;  /* 0x00000001ff077899 */ /* 0x000fe20008011605 */
[----:B------:R-:W-:Y:S05]  /*73a0*/  BAR.SYNC.DEFER_BLOCKING 0x0 ;  /* 0x0000000000007b1d */ /* 0x000fea0000010000 */
[----:B0-----:R-:W-:Y:S01]  /*73b0*/  VIADD R4, R2, UR7 ;  /* 0x0000000702047c36 */ /* 0x001fe20008000000 */
[----:B------:R-:W-:Y:S04]  /*73c0*/  BSSY.RECONVERGENT B0, `(.L_x_4395) ;  /* 0x0000024000007945 */ /* 0x000fe80003800200 */
        /* <DEDUP_REMOVED lines=28> */
.L_x_4398:
[----:B------:R-:W-:Y:S05]  /*7590*/  BSYNC.RECONVERGENT B1 ;  /* 0x0000000000017941 */ /* 0x000fea0003800200 */
.L_x_4397:
[----:B------:R-:W-:Y:S01]  /*75a0*/  IMAD.MOV.U32 R18, RZ, RZ, R6 ;  /* 0x000000ffff127224 */ /* 0x000fe200078e0006 */
[----:B-1----:R-:W-:Y:S01]  /*75b0*/  MOV R11, R19 ;  /* 0x00000013000b7202 */ /* 0x002fe20000000f00 */
[----:B------:R-:W-:Y:S01]  /*75c0*/  IMAD.MOV.U32 R9, RZ, RZ, R17 ;  /* 0x000000ffff097224 */ /* 0x000fe200078e0011 */
[----:B------:R-:W-:Y:S02]  /*75d0*/  MOV R10, R6 ;  /* 0x00000006000a7202 */ /* 0x000fe40000000f00 */
[----:B------:R0:W-:Y:S01]  /*75e0*/  STS.128 [R0], R16 ;  /* 0x0000001000007388 */ /* 0x0001e20000000c00 */
[----:B------:R-:W-:-:S07]  /*75f0*/  MOV R8, R16 ;  /* 0x0000001000087202 */ /* 0x000fce0000000f00 */
.L_x_4396:
[----:B------:R-:W-:Y:S05]  /*7600*/  BSYNC.RECONVERGENT B0 ;  /* 0x0000000000007941 */ /* 0x000fea0003800200 */
.L_x_4395:
[----:B------:R-:W-:-:S03]  /*7610*/  UISETP.GT.U32.AND UP0, UPT, UR5, 0x3, UPT ;  /* 0x000000030500788c */ /* 0x000fc6000bf04070 */
[----:B------:R-:W-:-:S06]  /*7620*/  UMOV UR5, UR7 ;  /* 0x0000000700057c82 */ /* 0x000fcc0008000000 */
[----:B------:R-:W-:Y:S05]  /*7630*/  BRA.U UP0, `(.L_x_4399) ;  /* 0xfffffffd00547547 */ /* 0x000fea000b83ffff */
.L_x_4394:
        /* <DEDUP_REMOVED lines=18> */
.L_x_4406:
[----:B------:R-:W-:Y:S01]  /*7760*/  SHF.R.U32.HI R20, RZ, 0x1, R14 ;  /* 0x00000001ff147819 */ /* 0x000fe2000001160e */
[----:B------:R-:W-:Y:S04]  /*7770*/  BAR.SYNC.DEFER_BLOCKING 0x0 ;  /* 0x0000000000007b1d */ /* 0x000fe80000010000 */
[----:B------:R-:W-:Y:S02]  /*7780*/  IMAD.IADD R4, R20, 0x1, R3 ;  /* 0x0000000114047824 */ /* 0x000fe400078e0203 */
[----:B------:R-:W-:Y:S03]  /*7790*/  BSSY.RECONVERGENT B0, `(.L_x_4402) ;  /* 0x0000023000007945 */ /* 0x000fe60003800200 */
[----:B------:R-:W-:-:S04]  /*77a0*/  ISETP.GE.U32.AND P0, PT, R4, UR5, PT ;  /* 0x0000000504007c0c */ /* 0x000fc8000bf06070 */
[----:B------:R-:W-:-:S13]  /*77b0*/  ISETP.GE.U32.OR P0, PT, R3, R20, P0 ;  /* 0x000000140300720c */ /* 0x000fda0000706470 */
[----:B0-----:R-:W-:Y:S05]  /*77c0*/  @P0 BRA `(.L_x_4403) ;  /* 0x00000000007c0947 */ /* 0x001fea0003800000 */
[----:B------:R-:W-:Y:S01]  /*77d0*/  LEA R4, R20, R0, 0x4 ;  /* 0x0000000014047211 */ /* 0x000fe200078e20ff */
[----:B------:R-:W-:Y:S01]  /*77e0*/  BSSY.RECONVERGENT B1, `(.L_x_4404) ;  /* 0x0000017000017945 */ /* 0x000fe20003800200 */
[----:B------:R-:W-:-:S04]  /*77f0*/  FSETP.NEU.FTZ.AND P0, PT, R11, RZ, PT ;  /* 0x000000ff0b00720b */ /* 0x000fc80003f1d000 */
[----:B------:R-:W0:Y:S02]  /*7800*/  LDS.128 R4, [R4] ;  /* 0x0000000004047984 */ /* 0x000e240000000c00 */
        /* <DEDUP_REMOVED lines=16> */
[----:B------:R-:W-:Y:S02]  /*7910*/  IMAD.MOV.U32 R6, RZ, RZ, -0x1 ;  /* 0xffffffffff067424 */ /* 0x000fe400078e00ff */
[----:B0-----:R-:W-:-:S04]  /*7920*/  FMUL.FTZ R17, R7, R10 ;  /* 0x0000000a07117220 */ /* 0x001fc80000410000 */
[----:B------:R-:W-:Y:S01]  /*7930*/  FFMA.FTZ R16, R15, R17, R8 ;  /* 0x000000110f107223 */ /* 0x000fe20000010008 */
[----:B------:R-:W-:-:S07]  /*7940*/  FFMA.FTZ R17, R17, R5, R4 ;  /* 0x0000000511117223 */ /* 0x000fce0000010004 */
.L_x_4405:
[----:B------:R-:W-:Y:S05]  /*7950*/  BSYNC.RECONVERGENT B1 ;  /* 0x0000000000017941 */ /* 0x000fea0003800200 */
.L_x_4404:
[----:B------:R-:W-:Y:S01]  /*7960*/  MOV R18, R6 ;  /* 0x0000000600127202 */ /* 0x000fe20000000f00 */
[----:B--2---:R-:W-:Y:S01]  /*7970*/  IMAD.MOV.U32 R9, RZ, RZ, R17 ;  /* 0x000000ffff097224 */ /* 0x004fe200078e0011 */
[----:B------:R-:W-:Y:S02]  /*7980*/  MOV R8, R16 ;  /* 0x0000001000087202 */ /* 0x000fe40000000f00 */
[----:B------:R-:W-:Y:S01]  /*7990*/  MOV R10, R6 ;  /* 0x00000006000a7202 */ /* 0x000fe20000000f00 */
[----:B------:R0:W-:Y:S01]  /*79a0*/  STS.128 [R0], R16 ;  /* 0x0000001000007388 */ /* 0x0001e20000000c00 */
[----:B------:R-:W-:-:S07]  /*79b0*/  MOV R11, R19 ;  /* 0x00000013000b7202 */ /* 0x000fce0000000f00 */
.L_x_4403:
[----:B------:R-:W-:Y:S05]  /*79c0*/  BSYNC.RECONVERGENT B0 ;  /* 0x0000000000007941 */ /* 0x000fea0003800200 */
.L_x_4402:
[----:B------:R-:W-:Y:S01]  /*79d0*/  ISETP.GT.U32.AND P0, PT, R14, 0x7f, PT ;  /* 0x0000007f0e00780c */ /* 0x000fe20003f04070 */
[----:B------:R-:W-:-:S12]  /*79e0*/  IMAD.MOV.U32 R14, RZ, RZ, R20 ;  /* 0x000000ffff0e7224 */ /* 0x000fd800078e0014 */
[----:B------:R-:W-:Y:S05]  /*79f0*/  @P0 BRA `(.L_x_4406) ;  /* 0xfffffffc00580947 */ /* 0x000fea000383ffff */
.L_x_4401:
[----:B------:R-:W-:Y:S01]  /*7a00*/  BAR.SYNC.DEFER_BLOCKING 0x0 ;  /* 0x0000000000007b1d */ /* 0x000fe20000010000 */
[----:B------:R-:W-:-:S09]  /*7a10*/  UISETP.GE.U32.AND UP0, UPT, UR4, 0x2, UPT ;  /* 0x000000020400788c */ /* 0x000fd2000bf06070 */
[----:B------:R-:W-:Y:S05]  /*7a20*/  BRA.U !UP0, `(.L_x_4400) ;  /* 0x00000001088c7547 */ /* 0x000fea000b800000 */
[----:B012---:R-:W-:-:S07]  /*7a30*/  HFMA2 R0, -RZ, RZ, 0, 5.9604644775390625e-08 ;  /* 0x00000001ff007431 */ /* 0x007fce00000001ff */
.L_x_4409:
        /* <DEDUP_REMOVED lines=8> */
[----:B------:R-:W2:Y:S04]  /*7ac0*/  SHFL.DOWN PT, R16, R11, R0, 0x1f ;  /* 0x08001f000b107589 */ /* 0x000ea800000e0000 */
[----:B------:R3:W4:Y:S02]  /*7ad0*/  SHFL.DOWN PT, R10, R10, R0, 0x1f ;  /* 0x08001f000a0a7589 */ /* 0x00072400000e0000 */
[----:B---3--:R-:W-:Y:S01]  /*7ae0*/  IMAD.SHL.U32 R0, R0, 0x2, RZ ;  /* 0x0000000200007824 */ /* 0x008fe200078e00ff */
[----:B0-----:R-:W-:-:S04]  /*7af0*/  MOV R8, R14 ;  /* 0x0000000e00087202 */ /* 0x001fc80000000f00 */
[----:B------:R-:W-:Y:S02]  /*7b00*/  ISETP.GE.AND P1, PT, R0, UR4, PT ;  /* 0x0000000400007c0c */ /* 0x000fe4000bf26270 */
[----:B-1----:R-:W-:Y:S01]  /*7b10*/  MOV R9, R15 ;  /* 0x0000000f00097202 */ /* 0x002fe20000000f00 */
[----:B--2---:R-:W-:Y:S01]  /*7b20*/  IMAD.MOV.U32 R11, RZ, RZ, R16 ;  /* 0x000000ffff0b7224 */ /* 0x004fe200078e0010 */
[----:B------:R-:W-:Y:S09]  /*7b30*/  @!P0 BRA `(.L_x_4408) ;  /* 0x0000000000408947 */ /* 0x000ff20003800000 */
[----:B------:R-:W-:Y:S01]  /*7b40*/  FSETP.NEU.FTZ.AND P0, PT, R16, RZ, PT ;  /* 0x000000ff1000720b */ /* 0x000fe20003f1d000 */
[----:B------:R-:W-:Y:S01]  /*7b50*/  IMAD.MOV.U32 R9, RZ, RZ, R4 ;  /* 0x000000ffff097224 */ /* 0x000fe200078e0004 */
[----:B----4-:R-:W-:Y:S02]  /*7b60*/  MOV R10, R5 ;  /* 0x00000005000a7202 */ /* 0x010fe40000000f00 */
        /* <DEDUP_REMOVED lines=13> */
.L_x_4408:
[----:B------:R-:W-:Y:S05]  /*7c40*/  BSYNC.RECONVERGENT B0 ;  /* 0x0000000000007941 */ /* 0x000fea0003800200 */
.L_x_4407:
[----:B------:R-:W-:Y:S05]  /*7c50*/  @!P1 BRA `(.L_x_4409) ;  /* 0xfffffffc00789947 */ /* 0x000fea000383ffff */
.L_x_4400:
[----:B------:R-:W3:Y:S01]  /*7c60*/  LDCU UR4, c[0x0][0x56c] ;  /* 0x0000ad80ff0477ac */ /* 0x000ee20008000800 */
[----:B0-----:R-:W-:Y:S01]  /*7c70*/  IMAD.MOV.U32 R17, RZ, RZ, RZ ;  /* 0x000000ffff117224 */ /* 0x001fe200078e00ff */
[----:B---3--:R-:W-:-:S09]  /*7c80*/  UISETP.NE.AND UP0, UPT, UR4, URZ, UPT ;  /* 0x000000ff0400728c */ /* 0x008fd2000bf05270 */
[----:B------:R-:W-:Y:S05]  /*7c90*/  BRA.U !UP0, `(.L_x_4410) ;  /* 0x0000001108587547 */ /* 0x000fea000b800000 */
[----:B------:R-:W0:Y:S01]  /*7ca0*/  LDCU.64 UR8, c[0x0][0x570] ;  /* 0x0000ae00ff0877ac */ /* 0x000e220008000a00 */
[----:B------:R-:W-:Y:S01]  /*7cb0*/  HFMA2 R4, -RZ, RZ, 0, 0 ;  /* 0x00000000ff047431 */ /* 0x000fe200000001ff */
[----:B------:R-:W-:Y:S01]  /*7cc0*/  MOV R5, R13 ;  /* 0x0000000d00057202 */ /* 0x000fe20000000f00 */
[----:B------:R-:W3:Y:S01]  /*7cd0*/  LDCU UR6, c[0x0][0x578] ;  /* 0x0000af00ff0677ac */ /* 0x000ee20008000800 */
[----:B------:R-:W5:Y:S01]  /*7ce0*/  LDCU UR5, c[0x0][0x69c] ;  /* 0x0000d380ff0577ac */ /* 0x000f620008000800 */
[----:B------:R-:W-:-:S04]  /*7cf0*/  UIADD3 UR4, UPT, UPT, UR4, -0x1, URZ ;  /* 0xffffffff04047890 */ /* 0x000fc8000fffe0ff */
[----:B------:R-:W-:Y:S01]  /*7d00*/  UISETP.NE.AND UP0, UPT, UR4, URZ, UPT ;  /* 0x000000ff0400728c */ /* 0x000fe2000bf05270 */
[----:B0-----:R-:W-:-:S05]  /*7d10*/  IMAD.HI.U32 R4, R13, UR9, R4 ;  /* 0x000000090d047c27 */ /* 0x001fca000f8e0004 */
[----:B---3--:R-:W-:-:S05]  /*7d20*/  SHF.R.U32.HI R5, RZ, UR6, R4 ;  /* 0x00000006ff057c19 */ /* 0x008fca0008011604 */
[----:B------:R-:W-:-:S04]  /*7d30*/  IMAD.MOV R7, RZ, RZ, -R5 ;  /* 0x000000ffff077224 */ /* 0x000fc800078e0a05 */
[----:B------:R-:W-:-:S04]  /*7d40*/  IMAD R7, R7, UR8, R13 ;  /* 0x0000000807077c24 */ /* 0x000fc8000f8e020d */
[----:B-----5:R-:W-:Y:S01]  /*7d50*/  IMAD R17, R7, UR5, RZ ;  /* 0x0000000507117c24 */ /* 0x020fe2000f8e02ff */
[----:B------:R-:W-:Y:S06]  /*7d60*/  BRA.U !UP0, `(.L_x_4410) ;  /* 0x0000001108247547 */ /* 0x000fec000b800000 */
[----:B------:R-:W0:Y:S01]  /*7d70*/  LDCU.64 UR6, c[0x0][0x580] ;  /* 0x0000b000ff0677ac */ /* 0x000e220008000a00 */
[----:B------:R-:W-:Y:S01]  /*7d80*/  MOV R4, RZ ;  /* 0x000000ff00047202 */ /* 0x000fe20000000f00 */
        /* <DEDUP_REMOVED lines=254> */
[----:B------:R-:W1:Y:S01]  /*8d70*/  LDCU.64 UR6, c[0x0][0x690] ;  /* 0x0000d200ff0677ac */ /* 0x000e620008000a00 */
[----:B------:R-:W-:Y:S01]  /*8d80*/  MOV R6, RZ ;  /* 0x000000ff00067202 */ /* 0x000fe20000000f00 */
[----:B------:R-:W0:Y:S01]  /*8d90*/  LDCU UR5, c[0x0][0x698] ;  /* 0x0000d300ff0577ac */ /* 0x000e220008000800 */
[----:B------:R-:W3:Y:S03]  /*8da0*/  LDCU UR4, c[0x0][0x75c] ;  /* 0x0000eb80ff0477ac */ /* 0x000ee60008000800 */
[----:B-12---:R-:W-:-:S05]  /*8db0*/  IMAD.HI.U32 R0, R7, UR7, R6 ;  /* 0x0000000707007c27 */ /* 0x006fca000f8e0006 */
[----:B0-----:R-:W-:-:S05]  /*8dc0*/  SHF.R.U32.HI R0, RZ, UR5, R0 ;  /* 0x00000005ff007c19 */ /* 0x001fca0008011600 */
[----:B------:R-:W-:-:S04]  /*8dd0*/  IMAD.MOV R5, RZ, RZ, -R0 ;  /* 0x000000ffff057224 */ /* 0x000fc800078e0a00 */
[----:B------:R-:W-:-:S04]  /*8de0*/  IMAD R6, R5, UR6, R7 ;  /* 0x0000000605067c24 */ /* 0x000fc8000f8e0207 */
[----:B---3--:R-:W-:-:S07]  /*8df0*/  IMAD R17, R6, UR4, R17 ;  /* 0x0000000406117c24 */ /* 0x008fce000f8e0211 */
.L_x_4410:
[----:B------:R-:W0:Y:S01]  /*8e00*/  LDCU.64 UR4, c[0x0][0x780] ;  /* 0x0000f000ff0477ac */ /* 0x000e220008000a00 */
[----:B------:R-:W-:Y:S01]  /*8e10*/  CS2R R18, SRZ ;  /* 0x0000000000127805 */ /* 0x000fe2000001ff00 */
[----:B------:R-:W-:Y:S02]  /*8e20*/  UPLOP3.LUT UP0, UPT, UPT, UPT, UPT, 0x80, 0x8 ;  /* 0x000000000008789c */ /* 0x000fe40003f0f070 */
[----:B0-----:R-:W-:-:S04]  /*8e30*/  UISETP.NE.U32.AND UP1, UPT, UR4, URZ, UPT ;  /* 0x000000ff0400728c */ /* 0x001fc8000bf25070 */
[----:B------:R-:W-:-:S09]  /*8e40*/  UISETP.NE.AND.EX UP1, UPT, UR5, URZ, UPT, UP1 ;  /* 0x000000ff0500728c */ /* 0x000fd2000bf25310 */
[----:B------:R-:W-:Y:S05]  /*8e50*/  BRA.U !UP1, `(.L_x_4411) ;  /* 0x0000000509387547 */ /* 0x000fea000b800000 */
[----:B------:R-:W-:Y:S01]  /*8e60*/  HFMA2 R14, -RZ, RZ, 0, 1.1920928955078125e-07 ;  /* 0x00000002ff0e7431 */ /* 0x000fe200000001ff */
[----:B-12---:R-:W-:-:S07]  /*8e70*/  MOV R0, 0x10 ;  /* 0x0000001000007802 */ /* 0x006fce0000000f00 */
.L_x_4412:
[----:B------:R-:W0:Y:S01]  /*8e80*/  I2F.U32.RP R6, R0 ;  /* 0x0000000000067306 */ /* 0x000e220000209000 */
[----:B------:R-:W-:-:S07]  /*8e90*/  IMAD.MOV.U32 R19, RZ, RZ, R0 ;  /* 0x000000ffff137224 */ /* 0x000fce00078e0000 */
[----:B0-----:R-:W0:Y:S02]  /*8ea0*/  MUFU.RCP R6, R6 ;  /* 0x0000000600067308 */ /* 0x001e240000001000 */
[----:B0-----:R-:W-:Y:S01]  /*8eb0*/  VIADD R4, R6, 0xffffffe ;  /* 0x0ffffffe06047836 */ /* 0x001fe20000000000 */
[----:B------:R-:W-:-:S05]  /*8ec0*/  LOP3.LUT R6, RZ, R0, RZ, 0x33, !PT ;  /* 0x00000000ff067212 */ /* 0x000fca00078e33ff */
[----:B------:R0:W1:Y:S02]  /*8ed0*/  F2I.FTZ.U32.TRUNC.NTZ R5, R4 ;  /* 0x0000000400057305 */ /* 0x000064000021f000 */
[----:B0-----:R-:W-:Y:S02]  /*8ee0*/  MOV R4, RZ ;  /* 0x000000ff00047202 */ /* 0x001fe40000000f00 */
[----:B-1----:R-:W-:-:S05]  /*8ef0*/  IADD3 R7, PT, PT, RZ, -R5, RZ ;  /* 0x80000005ff077210 */ /* 0x002fca0007ffe0ff */
[----:B------:R-:W-:-:S04]  /*8f00*/  IMAD R7, R7, R0, RZ ;  /* 0x0000000007077224 */ /* 0x000fc800078e02ff */
[----:B------:R-:W-:-:S06]  /*8f10*/  IMAD.HI.U32 R5, R5, R7, R4 ;  /* 0x0000000705057227 */ /* 0x000fcc00078e0004 */
[----:B------:R-:W-:-:S04]  /*8f20*/  IMAD.HI.U32 R7, R5, R14, RZ ;  /* 0x0000000e05077227 */ /* 0x000fc800078e00ff */
[----:B------:R-:W-:-:S04]  /*8f30*/  IMAD.MOV R7, RZ, RZ, -R7 ;  /* 0x000000ffff077224 */ /* 0x000fc800078e0a07 */
[----:B------:R-:W-:Y:S01]  /*8f40*/  IMAD R7, R0, R7, R14 ;  /* 0x0000000700077224 */ /* 0x000fe200078e020e */
[----:B------:R-:W-:-:S04]  /*8f50*/  MOV R14, R19 ;  /* 0x00000013000e7202 */ /* 0x000fc80000000f00 */
        /* <DEDUP_REMOVED lines=24> */
[----:B------:R-:W-:Y:S02]  /*90e0*/  SEL R4, R6, R7, !P0 ;  /* 0x0000000706047207 */ /* 0x000fe40004000000 */
[----:B------:R-:W-:-:S03]  /*90f0*/  @P2 IADD3 R15, PT, PT, R15, 0x1, RZ ;  /* 0x000000010f0f2810 */ /* 0x000fc60007ffe0ff */
        /* <DEDUP_REMOVED lines=13> */
[----:B------:R-:W-:-:S05]  /*91d0*/  IMAD.HI.U32 R15, R15, R4, RZ ;  /* 0x000000040f0f7227 */ /* 0x000fca00078e00ff */
[----:B------:R-:W-:-:S05]  /*91e0*/  IADD3 R5, PT, PT, -R15, RZ, RZ ;  /* 0x000000ff0f057210 */ /* 0x000fca0007ffe1ff */
[----:B------:R-:W-:-:S05]  /*91f0*/  IMAD R5, R6, R5, R4 ;  /* 0x0000000506057224 */ /* 0x000fca00078e0204 */
[----:B------:R-:W-:-:S13]  /*9200*/  ISETP.GE.U32.AND P0, PT, R5, R6, PT ;  /* 0x000000060500720c */ /* 0x000fda0003f06070 */
[----:B------:R-:W-:Y:S01]  /*9210*/  @P0 IMAD.IADD R5, R5, 0x1, -R6 ;  /* 0x0000000105050824 */ /* 0x000fe200078e0a06 */
[----:B------:R-:W-:-:S04]  /*9220*/  @P0 IADD3 R15, PT, PT, R15, 0x1, RZ ;  /* 0x000000010f0f0810 */ /* 0x000fc80007ffe0ff */
[----:B------:R-:W-:Y:S01]  /*9230*/  ISETP.GE.U32.AND P1, PT, R5, R6, PT ;  /* 0x000000060500720c */ /* 0x000fe20003f26070 */
[----:B------:R-:W-:-:S12]  /*9240*/  IMAD.MOV.U32 R5, RZ, RZ, RZ ;  /* 0x000000ffff057224 */ /* 0x000fd800078e00ff */
[----:B------:R-:W-:Y:S02]  /*9250*/  @P1 IADD3 R15, PT, PT, R15, 0x1, RZ ;  /* 0x000000010f0f1810 */ /* 0x000fe40007ffe0ff */
[----:B------:R-:W-:-:S04]  /*9260*/  @!P2 LOP3.LUT R15, RZ, R6, RZ, 0x33, !PT ;  /* 0x00000006ff0fa212 */ /* 0x000fc800078e33ff */
[----:B------:R-:W-:Y:S01]  /*9270*/  MOV R4, R15 ;  /* 0x0000000f00047202 */ /* 0x000fe20000000f00 */
[----:B------:R-:W-:Y:S06]  /*9280*/  BRA `(.L_x_4415) ;  /* 0x0000000000107947 */ /* 0x000fec0003800000 */
.L_x_4414:
[----:B------:R-:W-:-:S07]  /*9290*/  MOV R0, 0x92b0 ;  /* 0x000092b000007802 */ /* 0x000fce0000000f00 */
[----:B----4-:R-:W-:Y:S05]  /*92a0*/  CALL.REL.NOINC `($__internal_9_$__cuda_sm20_div_u64) ;  /* 0x0000003800307944 */ /* 0x010fea0003c00000 */
[----:B------:R-:W-:Y:S02]  /*92b0*/  MOV R4, R6 ;  /* 0x0000000600047202 */ /* 0x000fe40000000f00 */
[----:B------:R-:W-:-:S07]  /*92c0*/  MOV R5, R7 ;  /* 0x0000000700057202 */ /* 0x000fce0000000f00 */
.L_x_4415:
[----:B------:R-:W-:Y:S05]  /*92d0*/  BSYNC.RECONVERGENT B0 ;  /* 0x0000000000007941 */ /* 0x000fea0003800200 */
.L_x_4413:
[----:B------:R-:W0:Y:S02]  /*92e0*/  LDCU.64 UR4, c[0x0][0x780] ;  /* 0x0000f000ff0477ac */ /* 0x000e240008000a00 */
[----:B0-----:R-:W-:Y:S02]  /*92f0*/  UISETP.NE.U32.AND UP0, UPT, UR4, URZ, UPT ;  /* 0x000000ff0400728c */ /* 0x001fe4000bf05070 */
[----:B------:R-:W-:Y:S02]  /*9300*/  IADD3 R18, P0, PT, R4, UR4, RZ ;  /* 0x0000000404127c10 */ /* 0x000fe4000ff1e0ff */
[----:B------:R-:W-:Y:S02]  /*9310*/  UISETP.NE.AND.EX UP0, UPT, UR5, URZ, UPT, UP0 ;  /* 0x000000ff0500728c */ /* 0x000fe4000bf05300 */
[----:B------:R-:W-:Y:S02]  /*9320*/  IADD3.X R19, PT, PT, R5, UR5, RZ, P0, !PT ;  /* 0x0000000505137c10 */ /* 0x000fe400087fe4ff */
[----:B------:R-:W-:-:S11]  /*9330*/  UPLOP3.LUT UP0, UPT, UPT, UPT, UP0, 0x40, 0x4 ;  /* 0x000000000004789c */ /* 0x000fd60003f0e800 */
.L_x_4411:
        /* <DEDUP_REMOVED lines=291> */
.L_x_4417:
        /* <DEDUP_REMOVED lines=26> */
.L_x_4419:
[----:B------:R-:W-:Y:S05]  /*a710*/  BSYNC.RECONVERGENT B0 ;  /* 0x0000000000007941 */ /* 0x000fea0003800200 */
.L_x_4418:
        /* <DEDUP_REMOVED lines=34> */
.L_x_4421:
[----:B------:R-:W-:Y:S05]  /*a940*/  BSYNC.RECONVERGENT B0 ;  /* 0x0000000000007941 */ /* 0x000fea0003800200 */
.L_x_4420:
        /* <DEDUP_REMOVED lines=21> */
[----:B-1----:R-:W-:Y:S01]  /*aaa0*/  MOV R6, UR6 ;  /* 0x0000000600067c02 */ /* 0x002fe20008000f00 */
[----:B------:R-:W-:Y:S01]  /*aab0*/  IMAD.U32 R7, RZ, RZ, UR7 ;  /* 0x00000007ff077e24 */ /* 0x000fe2000f8e00ff */
[----:B--2---:R-:W-:-:S02]  /*aac0*/  MOV R4, UR8 ;  /* 0x0000000800047c02 */ /* 0x004fc40008000f00 */
[----:B------:R-:W-:-:S04]  /*aad0*/  MOV R5, UR9 ;  /* 0x0000000900057c02 */ /* 0x000fc80008000f00 */
        /* <DEDUP_REMOVED lines=13> */
.L_x_4428:
[----:B------:R-:W-:-:S05]  /*abb0*/  IADD3 R15, PT, PT, R11, R10, RZ ;  /* 0x0000000a0b0f7210 */ /* 0x000fca0007ffe0ff */
[----:B--2---:R-:W-:-:S05]  /*abc0*/  IMAD.WIDE.U32 R14, R15, 0x10, R8 ;  /* 0x000000100f0e7825 */ /* 0x004fca00078e0008 */
[----:B------:R-:W2:Y:S01]  /*abd0*/  LDG.E R16, desc[UR36][R14.64] ;  /* 0x000000240e107981 */ /* 0x000ea2000c1e1900 */
[----:B-----5:R-:W-:-:S03]  /*abe0*/  IMAD.MOV.U32 R0, RZ, RZ, R6 ;  /* 0x000000ffff007224 */ /* 0x020fc600078e0006 */
[----:B------:R-:W3:Y:S04]  /*abf0*/  LDG.E R25, desc[UR36][R14.64+0x4] ;  /* 0x000004240e197981 */ /* 0x000ee8000c1e1900 */
[----:B------:R-:W4:Y:S04]  /*ac00*/  LDG.E R20, desc[UR36][R14.64+0xc] ;  /* 0x00000c240e147981 */ /* 0x000f28000c1e1900 */
[----:B------:R0:W5:Y:S01]  /*ac10*/  LDG.E R6, desc[UR36][R14.64+0x8] ;  /* 0x000008240e067981 */ /* 0x000162000c1e1900 */
[----:B------:R-:W-:Y:S01]  /*ac20*/  FSETP.NEU.FTZ.AND P1, PT, R7, RZ, PT ;  /* 0x000000ff0700720b */ /* 0x000fe20003f3d000 */
[----:B------:R-:W-:Y:S01]  /*ac30*/  BSSY.RECONVERGENT B2, `(.L_x_4426) ;  /* 0x000001a000027945 */ /* 0x000fe20003800200 */
[----:B------:R-:W-:Y:S01]  /*ac40*/  IADD3 R10, PT, PT, R13, R10, RZ ;  /* 0x0000000a0d0a7210 */ /* 0x000fe20007ffe0ff */
[----:B------:R-:W-:Y:S01]  /*ac50*/  IMAD.MOV.U32 R21, RZ, RZ, R7 ;  /* 0x000000ffff157224 */ /* 0x000fe200078e0007 */
[----:B------:R-:W-:-:S02]  /*ac60*/  MOV R23, R4 ;  /* 0x0000000400177202 */ /* 0x000fc40000000f00 */
[----:B------:R-:W-:Y:S02]  /*ac70*/  MOV R12, R5 ;  /* 0x00000005000c7202 */ /* 0x000fe40000000f00 */
[----:B------:R-:W-:Y:S02]  /*ac80*/  ISETP.GE.U32.AND P2, PT, R10, UR6, PT ;  /* 0x000000060a007c0c */ /* 0x000fe4000bf46070 */
[----:B--2---:R-:W-:Y:S02]  /*ac90*/  MOV R4, R16 ;  /* 0x0000001000047202 */ /* 0x004fe40000000f00 */
[----:B---3--:R-:W-:Y:S02]  /*aca0*/  MOV R5, R25 ;  /* 0x0000001900057202 */ /* 0x008fe40000000f00 */
[----:B----4-:R-:W-:Y:S01]  /*acb0*/  MOV R7, R20 ;  /* 0x0000001400077202 */ /* 0x010fe20000000f00 */
[----:B0-----:R-:W-:Y:S06]  /*acc0*/  @!P1 BRA `(.L_x_4427) ;  /* 0x0000000000409947 */ /* 0x001fec0003800000 */
[----:B------:R-:W-:Y:S01]  /*acd0*/  FSETP.NEU.FTZ.AND P1, PT, R20, RZ, PT ;  /* 0x000000ff1400720b */ /* 0x000fe20003f3d000 */
[----:B-----5:R-:W-:Y:S01]  /*ace0*/  IMAD.MOV.U32 R6, RZ, RZ, R0 ;  /* 0x000000ffff067224 */ /* 0x020fe200078e0000 */
[----:B------:R-:W-:Y:S02]  /*acf0*/  MOV R4, R23 ;  /* 0x0000001700047202 */ /* 0x000fe40000000f00 */
        /* <DEDUP_REMOVED lines=13> */
.L_x_4427:
[----:B------:R-:W-:Y:S05]  /*add0*/  BSYNC.RECONVERGENT B2 ;  /* 0x0000000000027941 */ /* 0x000fea0003800200 */
.L_x_4426:
[----:B------:R-:W-:Y:S05]  /*ade0*/  @!P2 BRA `(.L_x_4428) ;  /* 0xfffffffc0070a947 */ /* 0x000fea000383ffff */
[----:B------:R-:W-:Y:S05]  /*adf0*/  BSYNC.RECONVERGENT B1 ;  /* 0x0000000000017941 */ /* 0x000fea0003800200 */
.L_x_4425:
[----:B------:R-:W-:Y:S05]  /*ae00*/  BRA `(.L_x_4424) ;  /* 0x0000000000bc7947 */ /* 0x000fea0003800000 */
.L_x_4423:
[----:B------:R-:W0:Y:S01]  /*ae10*/  LDCU UR4, c[0x0][0x3ac] ;  /* 0x00007580ff0477ac */ /* 0x000e220008000800 */
[----:B------:R-:W1:Y:S01]  /*ae20*/  LDCU UR5, c[0x0][0x3ac] ;  /* 0x00007580ff0577ac */ /* 0x000e620008000800 */
[----:B0-----:R-:W-:-:S13]  /*ae30*/  ISETP.GE.U32.AND P1, PT, R2, UR4, PT ;  /* 0x0000000402007c0c */ /* 0x001fda000bf26070 */
[----:B-1----:R-:W-:Y:S05]  /*ae40*/  @P1 BRA `(.L_x_4424) ;  /* 0x0000000000ac1947 */ /* 0x002fea0003800000 */
[----:B------:R-:W0:Y:S01]  /*ae50*/  LDCU UR4, c[0x0][0x374] ;  /* 0x00006e80ff0477ac */ /* 0x000e220008000800 */
[----:B------:R-:W1:Y:S01]  /*ae60*/  LDC R14, c[0x0][0x360] ;  /* 0x0000d800ff0e7b82 */ /* 0x000e620000000800 */
[----:B------:R-:W-:-:S07]  /*ae70*/  MOV R12, R2 ;  /* 0x00000002000c7202 */ /* 0x000fce0000000f00 */
[----:B------:R-:W2:Y:S08]  /*ae80*/  LDC.64 R8, c[0x0][0x788] ;  /* 0x0001e200ff087b82 */ /* 0x000eb00000000a00 */
[----:B------:R-:W3:Y:S01]  /*ae90*/  LDC R13, c[0x0][0x364] ;  /* 0x0000d900ff0d7b82 */ /* 0x000ee20000000800 */
[----:B0-----:R-:W-:-:S07]  /*aea0*/  IMAD R15, R0, UR4, RZ ;  /* 0x00000004000f7c24 */ /* 0x001fce000f8e02ff */
.L_x_4431:
        /* <DEDUP_REMOVED lines=11> */
[----:B------:R-:W-:-:S02]  /*af60*/  MOV R25, R4 ;  /* 0x0000000400197202 */ /* 0x000fc40000000f00 */
[----:B------:R-:W-:Y:S02]  /*af70*/  MOV R27, R5 ;  /* 0x00000005001b7202 */ /* 0x000fe40000000f00 */
[----:B------:R-:W-:Y:S02]  /*af80*/  MOV R23, R7 ;  /* 0x0000000700177202 */ /* 0x000fe40000000f00 */
[----:B------:R-:W-:Y:S01]  /*af90*/  ISETP.GE.U32.AND P2, PT, R12, UR5, PT ;  /* 0x000000050c007c0c */ /* 0x000fe2000bf46070 */
[----:B--2---:R-:W-:Y:S01]  /*afa0*/  IMAD.MOV.U32 R4, RZ, RZ, R0 ;  /* 0x000000ffff047224 */ /* 0x004fe200078e0000 */
[----:B----4-:R-:W-:Y:S02]  /*afb0*/  MOV R5, R16 ;  /* 0x0000001000057202 */ /* 0x010fe40000000f00 */
[----:B------:R-:W-:Y:S01]  /*afc0*/  MOV R7, R20 ;  /* 0x0000001400077202 */ /* 0x000fe20000000f00 */
[----:B0-----:R-:W-:Y:S08]  /*afd0*/  @!P1 BRA `(.L_x_4430) ;  /* 0x0000000000409947 */ /* 0x001ff00003800000 */
        /* <DEDUP_REMOVED lines=16> */
.L_x_4430:
[----:B------:R-:W-:Y:S05]  /*b0e0*/  BSYNC.RECONVERGENT B1 ;  /* 0x0000000000017941 */ /* 0x000fea0003800200 */
.L_x_4429:
[----:B------:R-:W-:Y:S05]  /*b0f0*/  @!P2 BRA `(.L_x_4431) ;  /* 0xfffffffc006ca947 */ /* 0x000fea000383ffff */
.L_x_4424:
[----:B------:R-:W-:Y:S05]  /*b100*/  BSYNC.RECONVERGENT B0 ;  /* 0x0000000000007941 */ /* 0x000fea0003800200 */
.L_x_4422:
        /* <DEDUP_REMOVED lines=12> */
.L_x_4437:
        /* <DEDUP_REMOVED lines=12> */
[----:B0-----:R-:W-:Y:S02]  /*b290*/  MOV R12, R8 ;  /* 0x00000008000c7202 */ /* 0x001fe40000000f00 */
        /* <DEDUP_REMOVED lines=19> */
.L_x_4436:
[----:B------:R-:W-:Y:S05]  /*b3d0*/  BSYNC.RECONVERGENT B1 ;  /* 0x0000000000017941 */ /* 0x000fea0003800200 */
.L_x_4435:
[----:B------:R-:W-:Y:S01]  /*b3e0*/  MOV R14, R10 ;  /* 0x0000000a000e7202 */ /* 0x000fe20000000f00 */
[----:B------:R-:W-:Y:S01]  /*b3f0*/  IMAD.MOV.U32 R6, RZ, RZ, R10 ;  /* 0x000000ffff067224 */ /* 0x000fe200078e000a */
[----:B------:R-:W-:Y:S02]  /*b400*/  MOV R4, R12 ;  /* 0x0000000c00047202 */ /* 0x000fe40000000f00 */
[----:B------:R-:W-:Y:S01]  /*b410*/  MOV R5, R13 ;  /* 0x0000000d00057202 */ /* 0x000fe20000000f00 */
[----:B------:R0:W-:Y:S01]  /*b420*/  STS.128 [R0], R12 ;  /* 0x0000000c00007388 */ /* 0x0001e20000000c00 */
[----:B------:R-:W-:-:S07]  /*b430*/  MOV R7, R15 ;  /* 0x0000000f00077202 */ /* 0x000fce0000000f00 */
.L_x_4434:
[----:B------:R-:W-:Y:S05]  /*b440*/  BSYNC.RECONVERGENT B0 ;  /* 0x0000000000007941 */ /* 0x000fea0003800200 */
.L_x_4433:
[----:B------:R-:W-:-:S03]  /*b450*/  UISETP.GT.U32.AND UP1, UPT, UR4, 0x3, UPT ;  /* 0x000000030400788c */ /* 0x000fc6000bf24070 */
[----:B------:R-:W-:-:S06]  /*b460*/  UMOV UR4, UR7 ;  /* 0x0000000700047c82 */ /* 0x000fcc0008000000 */
[----:B------:R-:W-:Y:S05]  /*b470*/  BRA.U UP1, `(.L_x_4437) ;  /* 0xfffffffd01547547 */ /* 0x000fea000b83ffff */
.L_x_4432:
        /* <DEDUP_REMOVED lines=11> */
.L_x_4444:
[----:B------:R-:W-:Y:S01]  /*b530*/  SHF.R.U32.HI R16, RZ, 0x1, R2 ;  /* 0x00000001ff107819 */ /* 0x000fe20000011602 */
[----:B------:R-:W-:Y:S03]  /*b540*/  BAR.SYNC.DEFER_BLOCKING 0x0 ;  /* 0x0000000000007b1d */ /* 0x000fe60000010000 */
[----:B------:R-:W-:-:S03]  /*b550*/  IADD3 R8, PT, PT, R16, R3, RZ ;  /* 0x0000000310087210 */ /* 0x000fc60007ffe0ff */
[----:B------:R-:W-:Y:S01]  /*b560*/  BSSY.RECONVERGENT B0, `(.L_x_4440) ;  /* 0x0000023000007945 */ /* 0x000fe20003800200 */
[----:B------:R-:W-:-:S04]  /*b570*/  ISETP.GE.U32.AND P1, PT, R8, UR5, PT ;  /* 0x0000000508007c0c */ /* 0x000fc8000bf26070 */
[----:B------:R-:W-:-:S13]  /*b580*/  ISETP.GE.U32.OR P1, PT, R3, R16, P1 ;  /* 0x000000100300720c */ /* 0x000fda0000f26470 */
[----:B--2---:R-:W-:Y:S05]  /*b590*/  @P1 BRA `(.L_x_4441) ;  /* 0x00000000007c1947 */ /* 0x004fea0003800000 */
[----:B------:R-:W-:Y:S01]  /*b5a0*/  IMAD R8, R16, 0x10, R0 ;  /* 0x0000001010087824 */ /* 0x000fe200078e0200 */
[----:B------:R-:W-:Y:S01]  /*b5b0*/  FSETP.NEU.FTZ.AND P1, PT, R7, RZ, PT ;  /* 0x000000ff0700720b */ /* 0x000fe20003f3d000 */
[----:B------:R-:W-:Y:S04]  /*b5c0*/  BSSY.RECONVERGENT B1, `(.L_x_4442) ;  /* 0x0000016000017945 */ /* 0x000fe80003800200 */
[----:B----4-:R-:W0:Y:S02]  /*b5d0*/  LDS.128 R8, [R8] ;  /* 0x0000000008087984 */ /* 0x010e240000000c00 */
[----:B0-----:R-:W-:Y:S02]  /*b5e0*/  MOV R12, R8 ;  /* 0x00000008000c7202 */ /* 0x001fe40000000f00 */
[----:B------:R-:W-:-:S02]  /*b5f0*/  MOV R13, R9 ;  /* 0x00000009000d7202 */ /* 0x000fc40000000f00 */
        /* <DEDUP_REMOVED lines=18> */
.L_x_4443:
[----:B------:R-:W-:Y:S05]  /*b720*/  BSYNC.RECONVERGENT B1 ;  /* 0x0000000000017941 */ /* 0x000fea0003800200 */
.L_x_4442:
[----:B------:R-:W-:Y:S01]  /*b730*/  MOV R14, R10 ;  /* 0x0000000a000e7202 */ /* 0x000fe20000000f00 */
[----:B-1----:R-:W-:Y:S01]  /*b740*/  IMAD.MOV.U32 R6, RZ, RZ, R10 ;  /* 0x000000ffff067224 */ /* 0x002fe200078e000a */
[----:B------:R-:W-:Y:S02]  /*b750*/  MOV R4, R12 ;  /* 0x0000000c00047202 */ /* 0x000fe40000000f00 */
[----:B------:R-:W-:Y:S01]  /*b760*/  MOV R5, R13 ;  /* 0x0000000d00057202 */ /* 0x000fe20000000f00 */
[----:B------:R2:W-:Y:S01]  /*b770*/  STS.128 [R0], R12 ;  /* 0x0000000c00007388 */ /* 0x0005e20000000c00 */
[----:B------:R-:W-:-:S07]  /*b780*/  MOV R7, R15 ;  /* 0x0000000f00077202 */ /* 0x000fce0000000f00 */
.L_x_4441:
[----:B------:R-:W-:Y:S05]  /*b790*/  BSYNC.RECONVERGENT B0 ;  /* 0x0000000000007941 */ /* 0x000fea0003800200 */
.L_x_4440:
[----:B------:R-:W-:Y:S02]  /*b7a0*/  ISETP.GT.U32.AND P1, PT, R2, 0x7f, PT ;  /* 0x0000007f0200780c */ /* 0x000fe40003f24070 */
[----:B------:R-:W-:-:S11]  /*b7b0*/  MOV R2, R16 ;  /* 0x0000001000027202 */ /* 0x000fd60000000f00 */
[----:B------:R-:W-:Y:S05]  /*b7c0*/  @P1 BRA `(.L_x_4444) ;  /* 0xfffffffc00581947 */ /* 0x000fea000383ffff */
.L_x_4439:
[----:B------:R-:W-:Y:S01]  /*b7d0*/  BAR.SYNC.DEFER_BLOCKING 0x0 ;  /* 0x0000000000007b1d */ /* 0x000fe20000010000 */
[----:B------:R-:W-:-:S09]  /*b7e0*/  UISETP.GE.U32.AND UP1, UPT, UR4, 0x2, UPT ;  /* 0x000000020400788c */ /* 0x000fd2000bf26070 */
[----:B------:R-:W-:Y:S05]  /*b7f0*/  BRA.U !UP1, `(.L_x_4438) ;  /* 0x00000001098c7547 */ /* 0x000fea000b800000 */
[----:B012---:R-:W-:-:S07]  /*b800*/  HFMA2 R0, -RZ, RZ, 0, 5.9604644775390625e-08 ;  /* 0x00000001ff007431 */ /* 0x007fce00000001ff */
.L_x_4447:
[----:B------:R-:W0:Y:S01]  /*b810*/  SHFL.DOWN PT, R2, R4, R0, 0x1f ;  /* 0x08001f0004027589 */ /* 0x000e2200000e0000 */
[----:B------:R-:W-:Y:S01]  /*b820*/  FSETP.NEU.FTZ.AND P1, PT, R7, RZ, PT ;  /* 0x000000ff0700720b */ /* 0x000fe20003f3d000 */
[----:B----4-:R-:W-:Y:S01]  /*b830*/  IMAD.MOV.U32 R3, RZ, RZ, R6 ;  /* 0x000000ffff037224 */ /* 0x010fe200078e0006 */
[----:B------:R-:W-:Y:S01]  /*b840*/  BSSY.RECONVERGENT B0, `(.L_x_4445) ;  /* 0x000001d000007945 */ /* 0x000fe20003800200 */
[----:B------:R-:W1:Y:S01]  /*b850*/  SHFL.DOWN PT, R8, R5, R0, 0x1f ;  /* 0x08001f0005087589 */ /* 0x000e6200000e0000 */
[----:B------:R-:W-:Y:S01]  /*b860*/  MOV R11, R4 ;  /* 0x00000004000b7202 */ /* 0x000fe20000000f00 */
[----:B------:R-:W-:Y:S01]  /*b870*/  IMAD.MOV.U32 R9, RZ, RZ, R7 ;  /* 0x000000ffff097224 */ /* 0x000fe200078e0007 */
[----:B------:R-:W-:Y:S01]  /*b880*/  MOV R13, R5 ;  /* 0x00000005000d7202 */ /* 0x000fe20000000f00 */
[----:B----4-:R-:W2:Y:S04]  /*b890*/  SHFL.DOWN PT, R10, R7, R0, 0x1f ;  /* 0x08001f00070a7589 */ /* 0x010ea800000e0000 */
[----:B------:R3:W4:Y:S02]  /*b8a0*/  SHFL.DOWN PT, R6, R6, R0, 0x1f ;  /* 0x08001f0006067589 */ /* 0x00072400000e0000 */
[----:B---3--:R-:W-:-:S02]  /*b8b0*/  SHF.L.U32 R0, R0, 0x1, RZ ;  /* 0x0000000100007819 */ /* 0x008fc400000006ff */
[----:B0-----:R-:W-:Y:S02]  /*b8c0*/  MOV R4, R2 ;  /* 0x0000000200047202 */ /* 0x001fe40000000f00 */
        /* <DEDUP_REMOVED lines=20> */
.L_x_4446:
[----:B------:R-:W-:Y:S05]  /*ba10*/  BSYNC.RECONVERGENT B0 ;  /* 0x0000000000007941 */ /* 0x000fea0003800200 */
.L_x_4445:
[----:B------:R-:W-:Y:S05]  /*ba20*/  @!P2 BRA `(.L_x_4447) ;  /* 0xfffffffc0078a947 */ /* 0x000fea000383ffff */
.L_x_4438:
        /* <DEDUP_REMOVED lines=21> */
.L_x_4450:
[----:B------:R-:W-:Y:S01]  /*bb80*/  UMOV UR4, URZ ;  /* 0x000000ff00047c82 */ /* 0x000fe20008000000 */
[----:B------:R-:W-:Y:S01]  /*bb90*/  UMOV UR5, URZ ;  /* 0x000000ff00057c82 */ /* 0x000fe20008000000 */
[----:B------:R-:W-:Y:S01]  /*bba0*/  UMOV UR6, URZ ;  /* 0x000000ff00067c82 */ /* 0x000fe20008000000 */
[----:B------:R-:W-:Y:S01]  /*bbb0*/  MOV R7, UR4 ;  /* 0x0000000400077c02 */ /* 0x000fe20008000f00 */
[----:B------:R-:W-:Y:S01]  /*bbc0*/  IMAD.U32 R4, RZ, RZ, UR6 ;  /* 0x00000006ff047e24 */ /* 0x000fe2000f8e00ff */
[----:B------:R-:W-:-:S07]  /*bbd0*/  MOV R5, UR5 ;  /* 0x0000000500057c02 */ /* 0x000fce0008000f00 */
.L_x_4449:
        /* <DEDUP_REMOVED lines=18> */
[----:B----4-:R-:W-:-:S05]  /*bd00*/  F2FP.F16.F32.PACK_AB R6, RZ, R5 ;  /* 0x00000005ff06723e */ /* 0x010fca00000000ff */
[----:B------:R0:W-:Y:S06]  /*bd10*/  @P1 STG.E.U16 desc[UR36][R2.64], R6 ;  /* 0x0000000602001986 */ /* 0x0001ec000c101524 */
[----:B------:R-:W-:Y:S05]  /*bd20*/  @!P0 EXIT ;  /* 0x000000000000894d */ /* 0x000fea0003800000 */
[----:B------:R-:W1:Y:S01]  /*bd30*/  LDCU.64 UR4, c[0x0][0x778] ;  /* 0x0000ef00ff0477ac */ /* 0x000e620008000a00 */
[----:B0-----:R-:W-:Y:S02]  /*bd40*/  LOP3.LUT R2, R17, 0xfffffffe, RZ, 0xc0, !PT ;  /* 0xfffffffe11027812 */ /* 0x001fe400078ec0ff */
[----:B------:R-:W-:Y:S02]  /*bd50*/  F2FP.F16.F32.PACK_AB R4, RZ, R4 ;  /* 0x00000004ff04723e */ /* 0x000fe400000000ff */
[----:B-1----:R-:W-:-:S04]  /*bd60*/  IADD3 R2, P0, PT, R2, UR4, RZ ;  /* 0x0000000402027c10 */ /* 0x002fc8000ff1e0ff */
[----:B------:R-:W-:-:S05]  /*bd70*/  IADD3.X R3, PT, PT, RZ, UR5, RZ, P0, !PT ;  /* 0x00000005ff037c10 */ /* 0x000fca00087fe4ff */
[----:B------:R-:W-:Y:S01]  /*bd80*/  STG.E.U16 desc[UR36][R2.64], R4 ;  /* 0x0000000402007986 */ /* 0x000fe2000c101524 */
[----:B------:R-:W-:Y:S05]  /*bd90*/  EXIT ;  /* 0x000000000000794d */ /* 0x000fea0003800000 */
.L_x_4451:
        /* <DEDUP_REMOVED lines=16> */
.L_x_4452:
[----:B------:R-:W-:Y:S05]  /*bea0*/  EXIT ;  /* 0x000000000000794d */ /* 0x000fea0003800000 */
.L_x_4448:
        /* <DEDUP_REMOVED lines=27> */
.L_x_4454:
[----:B------:R-:W-:Y:S05]  /*c060*/  BSYNC.RECONVERGENT B0 ;  /* 0x0000000000007941 */ /* 0x000fea0003800200 */
.L_x_4453:
        /* <DEDUP_REMOVED lines=18> */
[----:B0-----:R-:W-:-:S05]  /*c190*/  F2FP.F16.F32.PACK_AB R5, RZ, R9 ;  /* 0x00000009ff05723e */ /* 0x001fca00000000ff */
[----:B------:R0:W-:Y:S06]  /*c1a0*/  @P1 STG.E.U16 desc[UR36][R2.64], R5 ;  /* 0x0000000502001986 */ /* 0x0001ec000c101524 */
[----:B------:R-:W-:Y:S05]  /*c1b0*/  @!P0 EXIT ;  /* 0x000000000000894d */ /* 0x000fea0003800000 */
[----:B------:R-:W1:Y:S01]  /*c1c0*/  LDCU.64 UR4, c[0x0][0x778] ;  /* 0x0000ef00ff0477ac */ /* 0x000e620008000a00 */
[----:B0-----:R-:W-:Y:S02]  /*c1d0*/  LOP3.LUT R2, R17, 0xfffffffe, RZ, 0xc0, !PT ;  /* 0xfffffffe11027812 */ /* 0x001fe400078ec0ff */
[----:B------:R-:W-:Y:S02]  /*c1e0*/  F2FP.F16.F32.PACK_AB R4, RZ, R4 ;  /* 0x00000004ff04723e */ /* 0x000fe400000000ff */
[----:B-1----:R-:W-:-:S05]  /*c1f0*/  IADD3 R2, P0, PT, R2, UR4, RZ ;  /* 0x0000000402027c10 */ /* 0x002fca000ff1e0ff */
[----:B------:R-:W-:-:S05]  /*c200*/  IMAD.X R3, RZ, RZ, UR5, P0 ;  /* 0x00000005ff037e24 */ /* 0x000fca00080e06ff */
[----:B------:R-:W-:Y:S01]  /*c210*/  STG.E.U16 desc[UR36][R2.64], R4 ;  /* 0x0000000402007986 */ /* 0x000fe2000c101524 */
[----:B------:R-:W-:Y:S05]  /*c220*/  EXIT ;  /* 0x000000000000794d */ /* 0x000fea0003800000 */
.L_x_4455:
[----:B------:R-:W-:Y:S04]  /*c230*/  STG.E desc[UR36][R18.64], R4 ;  /* 0x0000000412007986 */ /* 0x000fe8000c101924 */
[----:B------:R-:W-:Y:S04]  /*c240*/  STG.E desc[UR36][R18.64+0x4], R9 ;  /* 0x0000040912007986 */ /* 0x000fe8000c101924 */
[----:B----4-:R-:W-:Y:S04]  /*c250*/  STG.E desc[UR36][R18.64+0x8], R6 ;  /* 0x0000080612007986 */ /* 0x010fe8000c101924 */
[----:B------:R-:W-:Y:S01]  /*c260*/  STG.E desc[UR36][R18.64+0xc], R3 ;  /* 0x00000c0312007986 */ /* 0x000fe2000c101924 */
[----:B------:R-:W-:Y:S05]  /*c270*/  EXIT ;  /* 0x000000000000794d */ /* 0x000fea0003800000 */
.L_x_4416:
        /* <DEDUP_REMOVED lines=31> */
.L_x_4458:
[----:B------:R-:W-:Y:S01]  /*c470*/  UMOV UR4, URZ ;  /* 0x000000ff00047c82 */ /* 0x000fe20008000000 */
[----:B------:R-:W-:Y:S01]  /*c480*/  UMOV UR5, URZ ;  /* 0x000000ff00057c82 */ /* 0x000fe20008000000 */
[----:B------:R-:W-:Y:S01]  /*c490*/  UMOV UR6, URZ ;  /* 0x000000ff00067c82 */ /* 0x000fe20008000000 */
[----:B------:R-:W-:Y:S01]  /*c4a0*/  MOV R11, UR4 ;  /* 0x00000004000b7c02 */ /* 0x000fe20008000f00 */
[----:B------:R-:W-:Y:S01]  /*c4b0*/  IMAD.U32 R8, RZ, RZ, UR6 ;  /* 0x00000006ff087e24 */ /* 0x000fe2000f8e00ff */
[----:B------:R-:W-:-:S07]  /*c4c0*/  MOV R9, UR5 ;  /* 0x0000000500097c02 */ /* 0x000fce0008000f00 */
.L_x_4457:
        /* <DEDUP_REMOVED lines=28> */
.L_x_4459:
        /* <DEDUP_REMOVED lines=16> */
.L_x_4460:
[----:B------:R-:W-:Y:S05]  /*c790*/  EXIT ;  /* 0x000000000000794d */ /* 0x000fea0003800000 */
.L_x_4456:
        /* <DEDUP_REMOVED lines=27> */
.L_x_4462:
[----:B------:R-:W-:Y:S05]  /*c950*/  BSYNC.RECONVERGENT B0 ;  /* 0x0000000000007941 */ /* 0x000fea0003800200 */
.L_x_4461:
        /* <DEDUP_REMOVED lines=28> */
.L_x_4463:
[----:B------:R-:W-:Y:S04]  /*cb20*/  STG.E desc[UR36][R18.64], R8 ;  /* 0x0000000812007986 */ /* 0x000fe8000c101924 */
[----:B------:R-:W-:Y:S04]  /*cb30*/  STG.E desc[UR36][R18.64+0x4], R5 ;  /* 0x0000040512007986 */ /* 0x000fe8000c101924 */
[----:B----4-:R-:W-:Y:S04]  /*cb40*/  STG.E desc[UR36][R18.64+0x8], R10 ;  /* 0x0000080a12007986 */ /* 0x010fe8000c101924 */
[----:B------:R-:W-:Y:S01]  /*cb50*/  STG.E desc[UR36][R18.64+0xc], R3 ;  /* 0x00000c0312007986 */ /* 0x000fe2000c101924 */
[----:B------:R-:W-:Y:S05]  /*cb60*/  EXIT ;  /* 0x000000000000794d */ /* 0x000fea0003800000 */
        .weak           $__internal_9_$__cuda_sm20_div_u64
        .type           $__internal_9_$__cuda_sm20_div_u64,@function
        .size           $__internal_9_$__cuda_sm20_div_u64,(.L_x_7241 - $__internal_9_$__cuda_sm20_div_u64)
$__internal_9_$__cuda_sm20_div_u64:
        /* <DEDUP_REMOVED lines=65> */
[----:B------:R-:W-:Y:S06]  /*cf80*/  RET.REL.NODEC R4 `(_ZN2at6native13reduce_kernelILi512ELi1ENS0_8ReduceOpIN3c104HalfENS0_10WelfordOpsIS4_fiN4cuda3std3__44pairIS4_S4_EEEEjS4_Li2ELi2EEEEEvT1_) ;  /* 0xffffff30041c7950 */ /* 0x000fec0003c3ffff */
.L_x_4464:
        /* <DEDUP_REMOVED lines=15> */
.L_x_7241:


//--------------------- .text._ZN2at6native13reduce_kernelILi256ELi2ENS0_8ReduceOpIN3c104HalfENS0_10WelfordOpsIS4_fiN4cuda3std3__44pairIS4_S4_EEEEjS4_Li2ELi2EEEEEvT1_ --------------------------
	.section	.text._ZN2at6native13reduce_kernelILi256ELi2ENS0_8ReduceOpIN3c104HalfENS0_10WelfordOpsIS4_fiN4cuda3std3__44pairIS4_S4_EEEEjS4_Li2ELi2EEEEEvT1_,"ax",@progbits
	.align	128
        .global         _ZN2at6native13reduce_kernelILi256ELi2ENS0_8ReduceOpIN3c104HalfENS0_10WelfordOpsIS4_fiN4cuda3std3__44pairIS4_S4_EEEEjS4_Li2ELi2EEEEEvT1_
        .type           _ZN2at6native13reduce_kernelILi256ELi2ENS0_8ReduceOpIN3c104HalfENS0_10WelfordOpsIS4_fiN4cuda3std3__44pairIS4_S4_EEEEjS4_Li2ELi2EEEEEvT1_,@function
        .size           _ZN2at6native13reduce_kernelILi256ELi2ENS0_8ReduceOpIN3c104HalfENS0_10WelfordOpsIS4_fiN4cuda3std3__44pairIS4_S4_EEEEjS4_Li2ELi2EEEEEvT1_,(.L_x_7242 - _ZN2at6native13reduce_kernelILi256ELi2ENS0_8ReduceOpIN3c104HalfENS0_10WelfordOpsIS4_fiN4cuda3std3__44pairIS4_S4_EEEEjS4_Li2ELi2EEEEEvT1_)
        .other          _ZN2at6native13reduce_kernelILi256ELi2ENS0_8ReduceOpIN3c104HalfENS0_10WelfordOpsIS4_fiN4cuda3std3__44pairIS4_S4_EEEEjS4_Li2ELi2EEEEEvT1_,@"STO_CUDA_ENTRY STV_DEFAULT"
_ZN2at6native13reduce_kernelILi256ELi2ENS0_8ReduceOpIN3c104HalfENS0_10WelfordOpsIS4_fiN4cuda3std3__44pairIS4_S4_EEEEjS4_Li2ELi2EEEEEvT1_:
.text._ZN2at6native13reduce_kernelILi256ELi2ENS0_8ReduceOpIN3c104HalfENS0_10WelfordOpsIS4_fiN4cuda3std3__44pairIS4_S4_EEEEjS4_Li2ELi2EEEEEvT1_:
        /* <DEDUP_REMOVED lines=296> */
.L_x_4465:
        /* <DEDUP_REMOVED lines=36> */
.L_x_4469:
        /* <DEDUP_REMOVED lines=13> */
[----:B------:R-:W-:Y:S01]  /*1590*/  IMAD.MOV.U32 R9, RZ, RZ, R0 ;  /* 0x000000ffff097224 */ /* 0x000fe200078e0000 */
[----:B------:R-:W-:-:S10]  /*15a0*/  MOV R10, R3 ;  /* 0x00000003000a7202 */ /* 0x000fd40000000f00 */
        /* <DEDUP_REMOVED lines=17> */
[----:B--2---:R-:W-:-:S05]  /*16c0*/  @!P0 HADD2.F32 R7, -RZ, R7.H0_H0 ;  /* 0x20000007ff078230 */ /* 0x004fca0000004100 */
[----:B-1----:R-:W-:-:S04]  /*16d0*/  @!P0 FADD.FTZ R13, R7, -R4 ;  /* 0x80000004070d8221 */ /* 0x002fc80000010000 */
[----:B0-----:R-:W-:Y:S01]  /*16e0*/  @!P0 FFMA.FTZ R9, R13, R10, R4 ;  /* 0x0000000a0d098223 */ /* 0x001fe20000010004 */
[----:B------:R-:W-:-:S03]  /*16f0*/  IMAD.MOV.U32 R10, RZ, RZ, R3 ;  /* 0x000000ffff0a7224 */ /* 0x000fc600078e0003 */
[----:B------:R-:W-:-:S04]  /*1700*/  @!P0 FADD.FTZ R4, R7, -R9 ;  /* 0x8000000907048221 */ /* 0x000fc80000010000 */
[----:B------:R-:W-:-:S07]  /*1710*/  @!P0 FFMA.FTZ R10, R13, R4, R5 ;  /* 0x000000040d0a8223 */ /* 0x000fce0000010005 */
.L_x_4473:
[----:B------:R-:W-:Y:S05]  /*1720*/  BSYNC.RECONVERGENT B1 ;  /* 0x0000000000017941 */ /* 0x000fea0003800200 */
.L_x_4472:
[----:B------:R-:W0:Y:S01]  /*1730*/  LDCU UR4, c[0x0][0x39c] ;  /* 0x00007380ff0477ac */ /* 0x000e220008000800 */
[----:B------:R-:W-:-:S04]  /*1740*/  IADD3 R24, P0, PT, R24, 0x2, RZ ;  /* 0x0000000218187810 */ /* 0x000fc80007f1e0ff */
[----:B------:R-:W-:Y:S01]  /*1750*/  IADD3.X R25, PT, PT, RZ, R25, RZ, P0, !PT ;  /* 0x00000019ff197210 */ /* 0x000fe200007fe4ff */
[----:B0-----:R-:W-:-:S06]  /*1760*/  UIADD3 UR4, UPT, UPT, UR4, -0x1, URZ ;  /* 0xffffffff04047890 */ /* 0x001fcc000fffe0ff */
[----:B------:R-:W-:-:S07]  /*1770*/  MOV R26, UR4 ;  /* 0x00000004001a7c02 */ /* 0x000fce0008000f00 */
.L_x_4471:
[----:B------:R-:W-:Y:S05]  /*1780*/  BSYNC.RECONVERGENT B0 ;  /* 0x0000000000007941 */ /* 0x000fea0003800200 */
.L_x_4470:
        /* <DEDUP_REMOVED lines=10> */
[----:B------:R-:W-:-:S07]  /*1830*/  IMAD.MOV.U32 R7, RZ, RZ, R4 ;  /* 0x000000ffff077224 */ /* 0x000fce00078e0004 */
.L_x_4477:
[----:B------:R-:W-:Y:S01]  /*1840*/  IMAD.WIDE.U32 R12, R7, 0x4, R24 ;  /* 0x00000004070c7825 */ /* 0x000fe200078e0018 */
[----:B------:R-:W0:Y:S05]  /*1850*/  LDCU UR4, c[0x0][0x3a4] ;  /* 0x00007480ff0477ac */ /* 0x000e2a0008000800 */
[----:B------:R1:W2:Y:S01]  /*1860*/  LDG.E R12, desc[UR36][R12.64] ;  /* 0x000000240c0c7981 */ /* 0x0002a2000c1e1900 */
[----:B------:R-:W-:Y:S02]  /*1870*/  IADD3 R8, PT, PT, R8, 0x1, RZ ;  /* 0x0000000108087810 */ /* 0x000fe40007ffe0ff */
[----:B------:R-:W-:Y:S02]  /*1880*/  IADD3 R6, PT, PT, R6, 0x1, RZ ;  /* 0x0000000106067810 */ /* 0x000fe40007ffe0ff */
[----:B------:R-:W-:-:S02]  /*1890*/  I2FP.F32.S32 R4, R8 ;  /* 0x0000000800047245 */ /* 0x000fc40000201400 */
[----:B------:R-:W-:Y:S02]  /*18a0*/  I2FP.F32.S32 R15, R6 ;  /* 0x00000006000f7245 */ /* 0x000fe40000201400 */
[----:B------:R-:W3:Y:S01]  /*18b0*/  MUFU.RCP R28, R4 ;  /* 0x00000004001c7308 */ /* 0x000ee20000001000 */
[----:B0-----:R-:W-:-:S07]  /*18c0*/  VIADD R7, R7, UR4 ;  /* 0x0000000407077c36 */ /* 0x001fce0008000000 */
[----:B------:R-:W0:Y:S01]  /*18d0*/  MUFU.RCP R27, R15 ;  /* 0x0000000f001b7308 */ /* 0x000e220000001000 */
[----:B-1----:R-:W-:-:S04]  /*18e0*/  LEA R13, R7, 0x1, 0x1 ;  /* 0x00000001070d7811 */ /* 0x002fc800078e08ff */
[----:B------:R-:W-:Y:S01]  /*18f0*/  ISETP.GE.U32.AND P0, PT, R13, R26, PT ;  /* 0x0000001a0d00720c */ /* 0x000fe20003f06070 */
[--C-:B--2---:R-:W-:Y:S02]  /*1900*/  HADD2.F32 R20, -RZ, R12.reuse.H0_H0 ;  /* 0x2000000cff147230 */ /* 0x104fe40000004100 */
[----:B------:R-:W-:-:S03]  /*1910*/  HADD2.F32 R21, -RZ, R12.H1_H1 ;  /* 0x3000000cff157230 */ /* 0x000fc60000004100 */
[--C-:B------:R-:W-:Y:S02]  /*1920*/  FADD.FTZ R11, R20, -R9.reuse ;  /* 0x80000009140b7221 */ /* 0x100fe40000010000 */
[--C-:B------:R-:W-:Y:S02]  /*1930*/  FADD.FTZ R12, R21, -R0.reuse ;  /* 0x80000000150c7221 */ /* 0x100fe40000010000 */
[----:B---3--:R-:W-:Y:S02]  /*1940*/  FFMA.FTZ R9, R11, R28, R9 ;  /* 0x0000001c0b097223 */ /* 0x008fe40000010009 */
[----:B0-----:R-:W-:Y:S02]  /*1950*/  FFMA.FTZ R0, R12, R27, R0 ;  /* 0x0000001b0c007223 */ /* 0x001fe40000010000 */
[----:B------:R-:W-:Y:S02]  /*1960*/  FADD.FTZ R20, R20, -R9 ;  /* 0x8000000914147221 */ /* 0x000fe40000010000 */
[----:B------:R-:W-:-:S02]  /*1970*/  FADD.FTZ R21, R21, -R0 ;  /* 0x8000000015157221 */ /* 0x000fc40000010000 */
[----:B------:R-:W-:Y:S02]  /*1980*/  FFMA.FTZ R10, R11, R20, R10 ;  /* 0x000000140b0a7223 */ /* 0x000fe4000001000a */
[----:B------:R-:W-:Y:S01]  /*1990*/  FFMA.FTZ R3, R12, R21, R3 ;  /* 0x000000150c037223 */ /* 0x000fe20000010003 */
[----:B------:R-:W-:Y:S06]  /*19a0*/  @!P0 BRA `(.L_x_4477) ;  /* 0xfffffffc00a48947 */ /* 0x000fec000383ffff */
[----:B------:R-:W-:Y:S05]  /*19b0*/  BSYNC.RECONVERGENT B1 ;  /* 0x0000000000017941 */ /* 0x000fea0003800200 */
.L_x_4476:
[----:B------:R-:W-:Y:S02]  /*19c0*/  MOV R12, R4 ;  /* 0x00000004000c7202 */ /* 0x000fe40000000f00 */
[----:B------:R-:W-:-:S07]  /*19d0*/  MOV R11, R15 ;  /* 0x0000000f000b7202 */ /* 0x000fce0000000f00 */
.L_x_4475:
[----:B------:R-:W-:Y:S05]  /*19e0*/  BSYNC.RECONVERGENT B0 ;  /* 0x0000000000007941 */ /* 0x000fea0003800200 */
.L_x_4474:
        /* <DEDUP_REMOVED lines=16> */
[----:B--2---:R-:W-:-:S05]  /*1af0*/  HADD2.F32 R4, -RZ, R24.H0_H0 ;  /* 0x20000018ff047230 */ /* 0x004fca0000004100 */
[----:B------:R-:W-:-:S04]  /*1b00*/  FADD.FTZ R14, -R9, R4 ;  /* 0x00000004090e7221 */ /* 0x000fc80000010100 */
[----:B0-----:R-:W-:-:S04]  /*1b10*/  FFMA.FTZ R9, R14, R5, R9 ;  /* 0x000000050e097223 */ /* 0x001fc80000010009 */
[----:B------:R-:W-:-:S04]  /*1b20*/  FADD.FTZ R5, R4, -R9 ;  /* 0x8000000904057221 */ /* 0x000fc80000010000 */
[----:B------:R-:W-:-:S07]  /*1b30*/  FFMA.FTZ R10, R14, R5, R10 ;  /* 0x000000050e0a7223 */ /* 0x000fce000001000a */
.L_x_4479:
[----:B------:R-:W-:Y:S05]  /*1b40*/  BSYNC.RECONVERGENT B0 ;  /* 0x0000000000007941 */ /* 0x000fea0003800200 */
.L_x_4478:
[----:B------:R-:W-:Y:S02]  /*1b50*/  FSETP.NEU.FTZ.AND P0, PT, R12, RZ, PT ;  /* 0x000000ff0c00720b */ /* 0x000fe40003f1d000 */
[----:B------:R-:W-:Y:S02]  /*1b60*/  CS2R R20, SRZ ;  /* 0x0000000000147805 */ /* 0x000fe4000001ff00 */
[----:B------:R-:W-:Y:S01]  /*1b70*/  MOV R7, R11 ;  /* 0x0000000b00077202 */ /* 0x000fe20000000f00 */
[----:B------:R-:W-:Y:S01]  /*1b80*/  IMAD.MOV.U32 R5, RZ, RZ, R3 ;  /* 0x000000ffff057224 */ /* 0x000fe200078e0003 */
[----:B------:R-:W-:-:S07]  /*1b90*/  MOV R4, R0 ;  /* 0x0000000000047202 */ /* 0x000fce0000000f00 */
[----:B------:R-:W-:Y:S05]  /*1ba0*/  @!P0 BRA `(.L_x_4467) ;  /* 0x0000006400108947 */ /* 0x000fea0003800000 */
[----:B------:R-:W-:Y:S02]  /*1bb0*/  FSETP.NEU.FTZ.AND P0, PT, R11, RZ, PT ;  /* 0x000000ff0b00720b */ /* 0x000fe40003f1d000 */
[----:B------:R-:W-:Y:S02]  /*1bc0*/  CS2R R20, SRZ ;  /* 0x0000000000147805 */ /* 0x000fe4000001ff00 */
[----:B------:R-:W-:Y:S01]  /*1bd0*/  MOV R6, R8 ;  /* 0x0000000800067202 */ /* 0x000fe20000000f00 */
[----:B------:R-:W-:Y:S01]  /*1be0*/  IMAD.MOV.U32 R7, RZ, RZ, R12 ;  /* 0x000000ffff077224 */ /* 0x000fe200078e000c */
[----:B------:R-:W-:Y:S02]  /*1bf0*/  MOV R5, R10 ;  /* 0x0000000a00057202 */ /* 0x000fe40000000f00 */
[----:B------:R-:W-:-:S05]  /*1c00*/  MOV R4, R9 ;  /* 0x0000000900047202 */ /* 0x000fca0000000f00 */
        /* <DEDUP_REMOVED lines=13> */
.L_x_4468:
        /* <DEDUP_REMOVED lines=16> */
[----:B------:R-:W-:Y:S01]  /*1de0*/  IMAD.MOV.U32 R13, RZ, RZ, R9 ;  /* 0x000000ffff0d7224 */ /* 0x000fe200078e0009 */
[----:B------:R-:W-:Y:S02]  /*1df0*/  MOV R14, R9 ;  /* 0x00000009000e7202 */ /* 0x000fe40000000f00 */
[-C--:B----4-:R-:W-:Y:S01]  /*1e00*/  MOV R8, R11.reuse ;  /* 0x0000000b00087202 */ /* 0x090fe20000000f00 */
[----:B------:R-:W-:Y:S01]  /*1e10*/  IMAD.MOV.U32 R3, RZ, RZ, R11 ;  /* 0x000000ffff037224 */ /* 0x000fe200078e000b */
[----:B------:R-:W-:-:S05]  /*1e20*/  MOV R12, R11 ;  /* 0x0000000b000c7202 */ /* 0x000fca0000000f00 */
[----:B------:R-:W-:Y:S05]  /*1e30*/  @P0 BRA `(.L_x_4482) ;  /* 0x0000000000a40947 */ /* 0x000fea0003800000 */
[----:B------:R-:W-:Y:S01]  /*1e40*/  BSSY.RECONVERGENT B1, `(.L_x_4483) ;  /* 0x0000027000017945 */ /* 0x000fe20003800200 */
[-C--:B------:R-:W-:Y:S01]  /*1e50*/  MOV R12, R11.reuse ;  /* 0x0000000b000c7202 */ /* 0x080fe20000000f00 */
[----:B------:R-:W-:Y:S01]  /*1e60*/  IMAD.MOV.U32 R14, RZ, RZ, R9 ;  /* 0x000000ffff0e7224 */ /* 0x000fe200078e0009 */
[----:B------:R-:W-:Y:S02]  /*1e70*/  MOV R3, R11 ;  /* 0x0000000b00037202 */ /* 0x000fe40000000f00 */
[----:B------:R-:W-:-:S07]  /*1e80*/  MOV R13, R9 ;  /* 0x00000009000d7202 */ /* 0x000fce0000000f00 */
.L_x_4484:
[----:B------:R-:W-:Y:S02]  /*1e90*/  IADD3 R21, PT, PT, R27, R20, RZ ;  /* 0x000000141b157210 */ /* 0x000fe40007ffe0ff */
[----:B------:R-:W-:Y:S02]  /*1ea0*/  SHF.R.U32.HI R5, RZ, 0x1, R27 ;  /* 0x00000001ff057819 */ /* 0x000fe4000001161b */
[----:B------:R-:W-:-:S03]  /*1eb0*/  SHF.R.U32.HI R7, RZ, 0x1, R21 ;  /* 0x00000001ff077819 */ /* 0x000fc60000011615 */
[----:B------:R-:W-:-:S04]  /*1ec0*/  IMAD.WIDE.U32 R4, R5, 0x4, R24 ;  /* 0x0000000405047825 */ /* 0x000fc800078e0018 */
[----:B------:R-:W-:Y:S02]  /*1ed0*/  IMAD.WIDE.U32 R6, R7, 0x4, R24 ;  /* 0x0000000407067825 */ /* 0x000fe400078e0018 */
[----:B------:R-:W2:Y:S04]  /*1ee0*/  LDG.E R4, desc[UR36][R4.64] ;  /* 0x0000002404047981 */ /* 0x000ea8000c1e1900 */
[----:B------:R-:W3:Y:S01]  /*1ef0*/  LDG.E R6, desc[UR36][R6.64] ;  /* 0x0000002406067981 */ /* 0x000ee2000c1e1900 */
[----:B------:R-:W-:Y:S01]  /*1f00*/  VIADD R22, R22, 0x1 ;  /* 0x0000000116167836 */ /* 0x000fe20000000000 */
[----:B------:R-:W-:-:S04]  /*1f10*/  IADD3 R27, PT, PT, R21, R20, RZ ;  /* 0x00000014151b7210 */ /* 0x000fc80007ffe0ff */
[----:B------:R-:W-:Y:S02]  /*1f20*/  I2FP.F32.S32 R15, R22 ;  /* 0x00000016000f7245 */ /* 0x000fe40000201400 */
[----:B------:R-:W-:Y:S02]  /*1f30*/  IADD3 R29, PT, PT, R27, R20, RZ ;  /* 0x000000141b1d7210 */ /* 0x000fe40007ffe0ff */
[----:B------:R-:W1:Y:S02]  /*1f40*/  MUFU.RCP R31, R15 ;  /* 0x0000000f001f7308 */ /* 0x000e640000001000 */
[----:B------:R-:W-:Y:S01]  /*1f50*/  ISETP.GE.U32.AND P0, PT, R29, R0, PT ;  /* 0x000000001d00720c */ /* 0x000fe20003f06070 */
[--C-:B--2---:R-:W-:Y:S02]  /*1f60*/  HADD2.F32 R26, -RZ, R4.reuse.H0_H0 ;  /* 0x20000004ff1a7230 */ /* 0x104fe40000004100 */
[----:B------:R-:W-:Y:S02]  /*1f70*/  HADD2.F32 R30, -RZ, R4.H1_H1 ;  /* 0x30000004ff1e7230 */ /* 0x000fe40000004100 */
[----:B---3--:R-:W-:-:S02]  /*1f80*/  HADD2.F32 R21, -RZ, R6.H0_H0 ;  /* 0x20000006ff157230 */ /* 0x008fc40000004100 */
[----:B------:R-:W-:Y:S01]  /*1f90*/  FADD.FTZ R28, R26, -R13 ;  /* 0x8000000d1a1c7221 */ /* 0x000fe20000010000 */
[----:B------:R-:W-:Y:S02]  /*1fa0*/  HADD2.F32 R23, -RZ, R6.H1_H1 ;  /* 0x30000006ff177230 */ /* 0x000fe40000004100 */
[----:B------:R-:W-:Y:S01]  /*1fb0*/  FADD.FTZ R32, R30, -R9 ;  /* 0x800000091e207221 */ /* 0x000fe20000010000 */
        /* <DEDUP_REMOVED lines=16> */
.L_x_4483:
[----:B------:R-:W-:-:S07]  /*20c0*/  PRMT R5, R4, 0x7610, R4 ;  /* 0x0000761004057816 */ /* 0x000fce0000000004 */
.L_x_4482:
[----:B------:R-:W-:Y:S05]  /*20d0*/  BSYNC.RECONVERGENT B0 ;  /* 0x0000000000007941 */ /* 0x000fea0003800200 */
.L_x_4481:
[----:B------:R-:W-:Y:S01]  /*20e0*/  ISETP.GE.U32.AND P0, PT, R27, R0, PT ;  /* 0x000000001b00720c */ /* 0x000fe20003f06070 */
[----:B------:R-:W-:Y:S01]  /*20f0*/  BSSY.RECONVERGENT B0, `(.L_x_4485) ;  /* 0x000000e000007945 */ /* 0x000fe20003800200 */
[----:B------:R-:W-:Y:S01]  /*2100*/  IMAD.MOV.U32 R26, RZ, RZ, R15 ;  /* 0x000000ffff1a7224 */ /* 0x000fe200078e000f */
[----:B------:R-:W-:-:S10]  /*2110*/  MOV R28, R22 ;  /* 0x00000016001c7202 */ /* 0x000fd40000000f00 */
[----:B------:R-:W-:Y:S05]  /*2120*/  @P0 BRA `(.L_x_4486) ;  /* 0x0000000000280947 */ /* 0x000fea0003800000 */
[----:B------:R-:W-:Y:S02]  /*2130*/  IADD3 R7, PT, PT, R27, R20, RZ ;  /* 0x000000141b077210 */ /* 0x000fe40007ffe0ff */
[----:B------:R-:W-:Y:S02]  /*2140*/  SHF.R.U32.HI R5, RZ, 0x1, R27 ;  /* 0x00000001ff057819 */ /* 0x000fe4000001161b */
[----:B------:R-:W-:-:S03]  /*2150*/  ISETP.GE.U32.AND P1, PT, R7, R0, PT ;  /* 0x000000000700720c */ /* 0x000fc60003f26070 */
[----:B------:R-:W-:-:S06]  /*2160*/  IMAD.WIDE.U32 R4, R5, 0x4, R24 ;  /* 0x0000000405047825 */ /* 0x000fcc00078e0018 */
[----:B------:R1:W5:Y:S04]  /*2170*/  LDG.E R5, desc[UR36][R4.64] ;  /* 0x0000002404057981 */ /* 0x000368000c1e1900 */
[----:B------:R-:W-:-:S05]  /*2180*/  @!P1 SHF.R.U32.HI R7, RZ, 0x1, R7 ;  /* 0x00000001ff079819 */ /* 0x000fca0000011607 */
[----:B------:R-:W-:-:S06]  /*2190*/  @!P1 IMAD.WIDE.U32 R24, R7, 0x4, R24 ;  /* 0x0000000407189825 */ /* 0x000fcc00078e0018 */
[----:B------:R-:W2:Y:S02]  /*21a0*/  @!P1 LDG.E R24, desc[UR36][R24.64] ;  /* 0x0000002418189981 */ /* 0x000ea4000c1e1900 */
[----:B--2---:R-:W-:-:S04]  /*21b0*/  @!P1 PRMT R6, R24, 0x7610, R6 ;  /* 0x0000761018069816 */ /* 0x004fc80000000006 */
[----:B-1----:R-:W-:-:S07]  /*21c0*/  @!P1 PRMT R6, R6, 0x7610, R24 ;  /* 0x0000761006069816 */ /* 0x002fce0000000018 */
.L_x_4486:
[----:B------:R-:W-:Y:S05]  /*21d0*/  BSYNC.RECONVERGENT B0 ;  /* 0x0000000000007941 */ /* 0x000fea0003800200 */
.L_x_4485:
[----:B------:R-:W-:Y:S04]  /*21e0*/  BSSY.RECONVERGENT B0, `(.L_x_4487) ;  /* 0x000001f000007945 */ /* 0x000fe80003800200 */
[----:B------:R-:W-:Y:S05]  /*21f0*/  @P0 BRA `(.L_x_4488) ;  /* 0x0000000000740947 */ /* 0x000fea0003800000 */
[----:B------:R-:W-:Y:S01]  /*2200*/  VIADD R28, R22, 0x1 ;  /* 0x00000001161c7836 */ /* 0x000fe20000000000 */
[----:B------:R-:W-:Y:S01]  /*2210*/  IADD3 R27, PT, PT, R27, R20, RZ ;  /* 0x000000141b1b7210 */ /* 0x000fe20007ffe0ff */
[--C-:B-----5:R-:W-:Y:S02]  /*2220*/  HADD2.F32 R4, -RZ, R5.reuse.H0_H0 ;  /* 0x20000005ff047230 */ /* 0x120fe40000004100 */
[----:B------:R-:W-:Y:S01]  /*2230*/  HADD2.F32 R30, -RZ, R5.H1_H1 ;  /* 0x30000005ff1e7230 */ /* 0x000fe20000004100 */
[----:B------:R-:W-:Y:S02]  /*2240*/  I2FP.F32.S32 R26, R28 ;  /* 0x0000001c001a7245 */ /* 0x000fe40000201400 */
[----:B------:R-:W-:Y:S01]  /*2250*/  ISETP.GE.U32.AND P0, PT, R27, R0, PT ;  /* 0x000000001b00720c */ /* 0x000fe20003f06070 */
[----:B------:R-:W-:Y:S01]  /*2260*/  FADD.FTZ R24, -R13, R4 ;  /* 0x000000040d187221 */ /* 0x000fe20000010100 */
[----:B------:R-:W1:Y:S01]  /*2270*/  MUFU.RCP R7, R26 ;  /* 0x0000001a00077308 */ /* 0x000e620000001000 */
[----:B------:R-:W-:-:S02]  /*2280*/  FADD.FTZ R32, -R9, R30 ;  /* 0x0000001e09207221 */ /* 0x000fc40000010100 */
[-C--:B-1----:R-:W-:Y:S02]  /*2290*/  FFMA.FTZ R13, R24, R7.reuse, R13 ;  /* 0x00000007180d7223 */ /* 0x082fe4000001000d */
[----:B------:R-:W-:Y:S02]  /*22a0*/  FFMA.FTZ R9, R32, R7, R9 ;  /* 0x0000000720097223 */ /* 0x000fe40000010009 */
[----:B------:R-:W-:Y:S02]  /*22b0*/  FADD.FTZ R4, R4, -R13 ;  /* 0x8000000d04047221 */ /* 0x000fe40000010000 */
[----:B------:R-:W-:Y:S02]  /*22c0*/  FADD.FTZ R30, R30, -R9 ;  /* 0x800000091e1e7221 */ /* 0x000fe40000010000 */
[----:B------:R-:W-:Y:S02]  /*22d0*/  FFMA.FTZ R11, R24, R4, R11 ;  /* 0x00000004180b7223 */ /* 0x000fe4000001000b */
[----:B------:R-:W-:Y:S01]  /*22e0*/  FFMA.FTZ R3, R32, R30, R3 ;  /* 0x0000001e20037223 */ /* 0x000fe20000010003 */
[----:B------:R-:W-:Y:S06]  /*22f0*/  @P0 BRA `(.L_x_4488) ;  /* 0x0000000000340947 */ /* 0x000fec0003800000 */
[----:B------:R-:W1:Y:S01]  /*2300*/  MUFU.RCP R0, R26 ;  /* 0x0000001a00007308 */ /* 0x000e620000001000 */
[--C-:B------:R-:W-:Y:S02]  /*2310*/  HADD2.F32 R5, -RZ, R6.reuse.H0_H0 ;  /* 0x20000006ff057230 */ /* 0x100fe40000004100 */
[----:B------:R-:W-:Y:S02]  /*2320*/  HADD2.F32 R15, -RZ, R6.H1_H1 ;  /* 0x30000006ff0f7230 */ /* 0x000fe40000004100 */
[----:B------:R-:W-:Y:S02]  /*2330*/  IMAD.MOV.U32 R22, RZ, RZ, R28 ;  /* 0x000000ffff167224 */ /* 0x000fe400078e001c */
[----:B------:R-:W-:Y:S01]  /*2340*/  FADD.FTZ R7, -R14, R5 ;  /* 0x000000050e077221 */ /* 0x000fe20000010100 */
[----:B------:R-:W-:-:S03]  /*2350*/  FADD.FTZ R21, -R10, R15 ;  /* 0x0000000f0a157221 */ /* 0x000fc60000010100 */
[-C--:B-1----:R-:W-:Y:S01]  /*2360*/  FFMA.FTZ R14, R7, R0.reuse, R14 ;  /* 0x00000000070e7223 */ /* 0x082fe2000001000e */
[----:B------:R-:W-:-:S03]  /*2370*/  FFMA.FTZ R10, R21, R0, R10 ;  /* 0x00000000150a7223 */ /* 0x000fc6000001000a */
[----:B------:R-:W-:Y:S01]  /*2380*/  FADD.FTZ R5, R5, -R14 ;  /* 0x8000000e05057221 */ /* 0x000fe20000010000 */
[----:B------:R-:W-:Y:S01]  /*2390*/  FADD.FTZ R0, R15, -R10 ;  /* 0x8000000a0f007221 */ /* 0x000fe20000010000 */
[----:B------:R-:W-:Y:S02]  /*23a0*/  MOV R15, R26 ;  /* 0x0000001a000f7202 */ /* 0x000fe40000000f00 */
[----:B------:R-:W-:Y:S01]  /*23b0*/  FFMA.FTZ R12, R7, R5, R12 ;  /* 0x00000005070c7223 */ /* 0x000fe2000001000c */
[----:B------:R-:W-:-:S07]  /*23c0*/  FFMA.FTZ R8, R21, R0, R8 ;  /* 0x0000000015087223 */ /* 0x000fce0000010008 */
.L_x_4488:
[----:B------:R-:W-:Y:S05]  /*23d0*/  BSYNC.RECONVERGENT B0 ;  /* 0x0000000000007941 */ /* 0x000fea0003800200 */
.L_x_4487:
[----:B------:R-:W-:Y:S01]  /*23e0*/  FSETP.NEU.FTZ.AND P0, PT, R26, RZ, PT ;  /* 0x000000ff1a00720b */ /* 0x000fe20003f1d000 */
[----:B------:R-:W-:Y:S01]  /*23f0*/  BSSY.RECONVERGENT B0, `(.L_x_4489) ;  /* 0x0000016000007945 */ /* 0x000fe20003800200 */
[----:B------:R-:W-:Y:S01]  /*2400*/  MOV R4, R14 ;  /* 0x0000000e00047202 */ /* 0x000fe20000000f00 */
[----:B------:R-:W-:Y:S01]  /*2410*/  IMAD.MOV.U32 R6, RZ, RZ, R22 ;  /* 0x000000ffff067224 */ /* 0x000fe200078e0016 */
[----:B-----5:R-:W-:Y:S02]  /*2420*/  MOV R5, R12 ;  /* 0x0000000c00057202 */ /* 0x020fe40000000f00 */
[----:B------:R-:W-:-:S07]  /*2430*/  MOV R7, R15 ;  /* 0x0000000f00077202 */ /* 0x000fce0000000f00 */
        /* <DEDUP_REMOVED lines=16> */
[----:B------:R-:W-:-:S07]  /*2540*/  FFMA.FTZ R5, R5, R21, R12 ;  /* 0x0000001505057223 */ /* 0x000fce000001000c */
.L_x_4490:
[----:B------:R-:W-:Y:S05]  /*2550*/  BSYNC.RECONVERGENT B0 ;  /* 0x0000000000007941 */ /* 0x000fea0003800200 */
.L_x_4489:
        /* <DEDUP_REMOVED lines=15> */
[----:B------:R-:W-:Y:S01]  /*2650*/  FMUL.FTZ R11, R10, R10 ;  /* 0x0000000a0a0b7220 */ /* 0x000fe20000410000 */
[----:B-1----:R-:W-:-:S03]  /*2660*/  FMUL.FTZ R12, R0, R15 ;  /* 0x0000000f000c7220 */ /* 0x002fc60000410000 */
[----:B------:R-:W-:Y:S01]  /*2670*/  FMUL.FTZ R0, R11, R26 ;  /* 0x0000001a0b007220 */ /* 0x000fe20000410000 */
[----:B------:R-:W-:-:S03]  /*2680*/  FFMA.FTZ R20, R12, R10, R9 ;  /* 0x0000000a0c147223 */ /* 0x000fc60000010009 */
[----:B------:R-:W-:Y:S01]  /*2690*/  FFMA.FTZ R21, R12, R0, R3 ;  /* 0x000000000c157223 */ /* 0x000fe20000010003 */
[----:B------:R-:W-:Y:S06]  /*26a0*/  BRA `(.L_x_4467) ;  /* 0x0000005800507947 */ /* 0x000fec0003800000 */
.L_x_4480:
        /* <DEDUP_REMOVED lines=23> */
.L_x_4495:
        /* <DEDUP_REMOVED lines=37> */
.L_x_4494:
[----:B------:R-:W-:Y:S02]  /*2a70*/  PRMT R5, R4, 0x7610, R4 ;  /* 0x0000761004057816 */ /* 0x000fe40000000004 */
[----:B------:R-:W-:-:S07]  /*2a80*/  MOV R26, R21 ;  /* 0x00000015001a7202 */ /* 0x000fce0000000f00 */
.L_x_4493:
[----:B------:R-:W-:Y:S05]  /*2a90*/  BSYNC.RECONVERGENT B0 ;  /* 0x0000000000007941 */ /* 0x000fea0003800200 */
.L_x_4492:
[----:B------:R-:W-:Y:S01]  /*2aa0*/  ISETP.GE.U32.AND P0, PT, R27, R0, PT ;  /* 0x000000001b00720c */ /* 0x000fe20003f06070 */
[----:B------:R-:W-:Y:S01]  /*2ab0*/  BSSY.RECONVERGENT B0, `(.L_x_4496) ;  /* 0x0000010000007945 */ /* 0x000fe20003800200 */
[----:B------:R-:W-:Y:S01]  /*2ac0*/  IMAD.MOV.U32 R29, RZ, RZ, R26 ;  /* 0x000000ffff1d7224 */ /* 0x000fe200078e001a */
[----:B------:R-:W-:-:S10]  /*2ad0*/  MOV R28, R22 ;  /* 0x00000016001c7202 */ /* 0x000fd40000000f00 */
        /* <DEDUP_REMOVED lines=9> */
[----:B------:R1:W5:Y:S04]  /*2b70*/  LDG.E R5, desc[UR36][R4.64] ;  /* 0x0000002404057981 */ /* 0x000368000c1e1900 */
[----:B------:R-:W2:Y:S02]  /*2b80*/  @!P1 LDG.E R24, desc[UR36][R24.64] ;  /* 0x0000002418189981 */ /* 0x000ea4000c1e1900 */
[----:B--2---:R-:W-:-:S04]  /*2b90*/  @!P1 PRMT R6, R24, 0x7610, R6 ;  /* 0x0000761018069816 */ /* 0x004fc80000000006 */
[----:B-1----:R-:W-:-:S07]  /*2ba0*/  @!P1 PRMT R6, R6, 0x7610, R24 ;  /* 0x0000761006069816 */ /* 0x002fce0000000018 */
.L_x_4497:
[----:B------:R-:W-:Y:S05]  /*2bb0*/  BSYNC.RECONVERGENT B0 ;  /* 0x0000000000007941 */ /* 0x000fea0003800200 */
.L_x_4496:
        /* <DEDUP_REMOVED lines=19> */
[--C-:B------:R-:W-:Y:S01]  /*2cf0*/  HADD2.F32 R5, -RZ, R6.reuse.H0_H0 ;  /* 0x20000006ff057230 */ /* 0x100fe20000004100 */
[----:B------:R-:W-:Y:S01]  /*2d00*/  MOV R26, R29 ;  /* 0x0000001d001a7202 */ /* 0x000fe20000000f00 */
[----:B------:R-:W-:Y:S02]  /*2d10*/  HADD2.F32 R15, -RZ, R6.H1_H1 ;  /* 0x30000006ff0f7230 */ /* 0x000fe40000004100 */
        /* <DEDUP_REMOVED lines=9> */
.L_x_4499:
[----:B------:R-:W-:Y:S05]  /*2db0*/  BSYNC.RECONVERGENT B0 ;  /* 0x0000000000007941 */ /* 0x000fea0003800200 */
.L_x_4498:
        /* <DEDUP_REMOVED lines=23> */
.L_x_4501:
[----:B------:R-:W-:Y:S05]  /*2f30*/  BSYNC.RECONVERGENT B0 ;  /* 0x0000000000007941 */ /* 0x000fea0003800200 */
.L_x_4500:
        /* <DEDUP_REMOVED lines=21> */
.L_x_4491:
[----:B------:R-:W1:Y:S01]  /*3090*/  LDCU UR5, c[0x0][0x3a4] ;  /* 0x00007480ff0577ac */ /* 0x000e620008000800 */
[----:B------:R-:W2:Y:S01]  /*30a0*/  LDC R9, c[0x0][0x388] ;  /* 0x0000e200ff097b82 */ /* 0x000ea20000000800 */
[----:B------:R-:W-:Y:S01]  /*30b0*/  BSSY.RECONVERGENT B0, `(.L_x_4502) ;  /* 0x0000261000007945 */ /* 0x000fe20003800200 */
[----:B------:R-:W-:Y:S01]  /*30c0*/  MOV R21, R27 ;  /* 0x0000001b00157202 */ /* 0x000fe20000000f00 */
[----:B------:R-:W3:Y:S05]  /*30d0*/  LDCU UR4, c[0x0][0x394] ;  /* 0x00007280ff0477ac */ /* 0x000eea0008000800 */
[----:B------:R-:W4:Y:S08]  /*30e0*/  LDC R8, c[0x0][0x38c] ;  /* 0x0000e300ff087b82 */ /* 0x000f300000000800 */
[----:B------:R-:W0:Y:S01]  /*30f0*/  LDC R22, c[0x0][0x390] ;  /* 0x0000e400ff167b82 */ /* 0x000e220000000800 */
[----:B-1----:R-:W-:-:S02]  /*3100*/  IMAD.U32 R20, RZ, RZ, UR5 ;  /* 0x00000005ff147e24 */ /* 0x002fc4000f8e00ff */
[----:B---3--:R-:W-:-:S03]  /*3110*/  IMAD.U32 R11, RZ, RZ, UR4 ;  /* 0x00000004ff0b7e24 */ /* 0x008fc6000f8e00ff */
[----:B------:R-:W-:Y:S02]  /*3120*/  IADD3 R3, PT, PT, R27, R20, RZ ;  /* 0x000000141b037210 */ /* 0x000fe40007ffe0ff */
[-C--:B--2---:R-:W-:Y:S01]  /*3130*/  MOV R10, R9.reuse ;  /* 0x00000009000a7202 */ /* 0x084fe20000000f00 */
[----:B------:R-:W-:Y:S01]  /*3140*/  IMAD.MOV.U32 R13, RZ, RZ, R9 ;  /* 0x000000ffff0d7224 */ /* 0x000fe200078e0009 */
[----:B------:R-:W-:Y:S02]  /*3150*/  ISETP.GE.U32.AND P0, PT, R3, R0, PT ;  /* 0x000000000300720c */ /* 0x000fe40003f06070 */
[----:B------:R-:W-:Y:S02]  /*3160*/  MOV R12, R9 ;  /* 0x00000009000c7202 */ /* 0x000fe40000000f00 */
[-C--:B----4-:R-:W-:Y:S01]  /*3170*/  MOV R14, R8.reuse ;  /* 0x00000008000e7202 */ /* 0x090fe20000000f00 */
[----:B------:R-:W-:Y:S01]  /*3180*/  IMAD.MOV.U32 R15, RZ, RZ, R8 ;  /* 0x000000ffff0f7224 */ /* 0x000fe200078e0008 */
[----:B------:R-:W-:-:S07]  /*3190*/  MOV R3, R8 ;  /* 0x0000000800037202 */ /* 0x000fce0000000f00 */
[----:B------:R-:W-:Y:S05]  /*31a0*/  @P0 BRA `(.L_x_4503) ;  /* 0x0000002400440947 */ /* 0x000fea0003800000 */
[----:B------:R-:W-:-:S13]  /*31b0*/  ISETP.NE.AND P0, PT, R23, RZ, PT ;  /* 0x000000ff1700720c */ /* 0x000fda0003f05270 */
[----:B------:R1:W5:Y:S01]  /*31c0*/  @!P0 LDG.E R11, desc[UR36][R24.64] ;  /* 0x00000024180b8981 */ /* 0x000362000c1e1900 */
[----:B------:R-:W-:Y:S01]  /*31d0*/  IADD3 R23, PT, PT, R23, -0x1, RZ ;  /* 0xffffffff17177810 */ /* 0x000fe20007ffe0ff */
[----:B------:R-:W-:Y:S01]  /*31e0*/  BSSY.RECONVERGENT B1, `(.L_x_4504) ;  /* 0x000024c000017945 */ /* 0x000fe20003800200 */
[----:B------:R-:W-:Y:S01]  /*31f0*/  MOV R21, R27 ;  /* 0x0000001b00157202 */ /* 0x000fe20000000f00 */
[----:B------:R-:W-:Y:S01]  /*3200*/  IMAD.MOV.U32 R14, RZ, RZ, R8 ;  /* 0x000000ffff0e7224 */ /* 0x000fe200078e0008 */
[----:B------:R-:W-:Y:S01]  /*3210*/  VIMNMX.U32 R26, PT, PT, R23, 0x18, PT ;  /* 0x00000018171a7848 */ /* 0x000fe20003fe0000 */
[----:B------:R-:W-:Y:S01]  /*3220*/  IMAD.MOV.U32 R10, RZ, RZ, R9 ;  /* 0x000000ffff0a7224 */ /* 0x000fe200078e0009 */
[-C--:B------:R-:W-:Y:S02]  /*3230*/  MOV R3, R8.reuse ;  /* 0x0000000800037202 */ /* 0x080fe40000000f00 */
[----:B------:R-:W-:Y:S01]  /*3240*/  MOV R15, R8 ;  /* 0x00000008000f7202 */ /* 0x000fe20000000f00 */
[----:B------:R-:W-:Y:S01]  /*3250*/  VIADD R26, R26, 0x1 ;  /* 0x000000011a1a7836 */ /* 0x000fe20000000000 */
[----:B------:R-:W-:-:S02]  /*3260*/  MOV R12, R9 ;  /* 0x00000009000c7202 */ /* 0x000fc40000000f00 */
[----:B-1----:R-:W-:-:S07]  /*3270*/  MOV R13, R9 ;  /* 0x00000009000d7202 */ /* 0x002fce0000000f00 */
.L_x_4508:
[C---:B-----5:R-:W-:Y:S01]  /*3280*/  @!P0 PRMT R36, R11.reuse, 0x7610, R36 ;  /* 0x000076100b248816 */ /* 0x060fe20000000024 */
[----:B------:R-:W1:Y:S01]  /*3290*/  LDCU UR4, c[0x0][0x3a4] ;  /* 0x00007480ff0477ac */ /* 0x000e620008000800 */
[----:B------:R-:W-:Y:S02]  /*32a0*/  @!P0 PRMT R27, R11, 0x7632, R27 ;  /* 0x000076320b1b8816 */ /* 0x000fe4000000001b */
[--C-:B------:R-:W-:Y:S02]  /*32b0*/  @!P0 PRMT R36, R36, 0x7610, R11.reuse ;  /* 0x0000761024248816 */ /* 0x100fe4000000000b */
[----:B------:R-:W-:Y:S01]  /*32c0*/  @!P0 PRMT R27, R27, 0x5410, R11 ;  /* 0x000054101b1b8816 */ /* 0x000fe2000000000b */
[----:B------:R-:W-:Y:S06]  /*32d0*/  @!P0 BRA `(.L_x_4505) ;  /* 0x0000002000788947 */ /* 0x000fec0003800000 */
[----:B------:R-:W2:Y:S01]  /*32e0*/  LDCU.64 UR30, c[0x0][0x3e0] ;  /* 0x00007c00ff1e77ac */ /* 0x000ea20008000a00 */
[----:B------:R-:W-:Y:S01]  /*32f0*/  HFMA2 R20, -RZ, RZ, 0, 0 ;  /* 0x00000000ff147431 */ /* 0x000fe200000001ff */
[----:B------:R-:W-:Y:S01]  /*3300*/  ISETP.NE.AND P1, PT, R23, RZ, PT ;  /* 0x000000ff1700720c */ /* 0x000fe20003f25270 */
[----:B------:R-:W3:Y:S01]  /*3310*/  LDCU UR76, c[0x0][0x3dc] ;  /* 0x00007b80ff4c77ac */ /* 0x000ee20008000800 */
[----:B------:R-:W4:Y:S01]  /*3320*/  LDCU UR5, c[0x0][0x508] ;  /* 0x0000a100ff0577ac */ /* 0x000f220008000800 */
[----:B------:R-:W0:Y:S01]  /*3330*/  LDCU UR75, c[0x0][0x3f0] ;  /* 0x00007e00ff4b77ac */ /* 0x000e220008000800 */
[----:B------:R-:W0:Y:S01]  /*3340*/  LDCU UR74, c[0x0][0x50c] ;  /* 0x0000a180ff4a77ac */ /* 0x000e220008000800 */
[----:B--2---:R-:W-:Y:S01]  /*3350*/  IMAD.HI.U32 R0, R21, UR30, R20 ;  /* 0x0000001e15007c27 */ /* 0x004fe2000f8e0014 */
[----:B------:R-:W2:Y:S04]  /*3360*/  LDCU UR73, c[0x0][0x3f4] ;  /* 0x00007e80ff4977ac */ /* 0x000ea80008000800 */
[----:B------:R-:W-:Y:S01]  /*3370*/  SHF.R.U32.HI R6, RZ, UR31, R0 ;  /* 0x0000001fff067c19 */ /* 0x000fe20008011600 */
[----:B------:R-:W0:Y:S03]  /*3380*/  LDCU UR72, c[0x0][0x510] ;  /* 0x0000a200ff4877ac */ /* 0x000e260008000800 */
[----:B------:R-:W-:Y:S01]  /*3390*/  IADD3 R0, PT, PT, -R6, RZ, RZ ;  /* 0x000000ff06007210 */ /* 0x000fe20007ffe1ff */
[----:B------:R-:W0:Y:S04]  /*33a0*/  LDCU UR71, c[0x0][0x408] ;  /* 0x00008100ff4777ac */ /* 0x000e280008000800 */
[----:B---3--:R-:W-:Y:S01]  /*33b0*/  IMAD R0, R0, UR76, R21 ;  /* 0x0000004c00007c24 */ /* 0x008fe2000f8e0215 */
[----:B------:R-:W3:Y:S03]  /*33c0*/  LDCU UR70, c[0x0][0x514] ;  /* 0x0000a280ff4677ac */ /* 0x000ee60008000800 */
        /* <DEDUP_REMOVED lines=50> */
[----:B--234-:R-:W-:Y:S05]  /*36f0*/  @!P1 BRA `(.L_x_4506) ;  /* 0x0000000c00949947 */ /* 0x01cfea0003800000 */
        /* <DEDUP_REMOVED lines=229> */
.L_x_4506:
[----:B------:R-:W-:-:S04]  /*4550*/  LOP3.LUT R7, R0, 0xfffffffc, RZ, 0xc0, !PT ;  /* 0xfffffffc00077812 */ /* 0x000fc800078ec0ff */
[----:B------:R-:W-:-:S04]  /*4560*/  IADD3 R6, P2, PT, R7, R24, RZ ;  /* 0x0000001807067210 */ /* 0x000fc80007f5e0ff */
[----:B------:R-:W-:-:S05]  /*4570*/  IADD3.X R7, PT, PT, RZ, R25, RZ, P2, !PT ;  /* 0x00000019ff077210 */ /* 0x000fca00017fe4ff */
[----:B------:R-:W2:Y:S01]  /*4580*/  LDG.E R6, desc[UR36][R6.64] ;  /* 0x0000002406067981 */ /* 0x000ea2000c1e1900 */
[----:B------:R-:W-:Y:S01]  /*4590*/  MOV R4, RZ ;  /* 0x000000ff00047202 */ /* 0x000fe20000000f00 */
[----:B-1----:R-:W-:-:S04]  /*45a0*/  VIADD R5, R21, UR4 ;  /* 0x0000000415057c36 */ /* 0x002fc80008000000 */
[----:B------:R-:W-:-:S05]  /*45b0*/  IMAD.HI.U32 R0, R5, UR30, R4 ;  /* 0x0000001e05007c27 */ /* 0x000fca000f8e0004 */
[----:B------:R-:W-:-:S04]  /*45c0*/  SHF.R.U32.HI R20, RZ, UR31, R0 ;  /* 0x0000001fff147c19 */ /* 0x000fc80008011600 */
[----:B------:R-:W-:-:S05]  /*45d0*/  IADD3 R4, PT, PT, -R20, RZ, RZ ;  /* 0x000000ff14047210 */ /* 0x000fca0007ffe1ff */
[----:B------:R-:W-:-:S04]  /*45e0*/  IMAD R0, R4, UR76, R5 ;  /* 0x0000004c04007c24 */ /* 0x000fc8000f8e0205 */
[----:B------:R-:W-:Y:S01]  /*45f0*/  IMAD R0, R0, UR5, RZ ;  /* 0x0000000500007c24 */ /* 0x000fe2000f8e02ff */
[----:B--2---:R-:W-:Y:S01]  /*4600*/  PRMT R27, R6, 0x5432, R6 ;  /* 0x00005432061b7816 */ /* 0x004fe20000000006 */
        /* <DEDUP_REMOVED lines=230> */
.L_x_4507:
[----:B------:R-:W-:-:S04]  /*5470*/  LOP3.LUT R5, R0, 0xfffffffc, RZ, 0xc0, !PT ;  /* 0xfffffffc00057812 */ /* 0x000fc800078ec0ff */
[----:B------:R-:W-:-:S04]  /*5480*/  IADD3 R4, P1, PT, R5, R24, RZ ;  /* 0x0000001805047210 */ /* 0x000fc80007f3e0ff */
[----:B------:R-:W-:-:S05]  /*5490*/  IADD3.X R5, PT, PT, RZ, R25, RZ, P1, !PT ;  /* 0x00000019ff057210 */ /* 0x000fca0000ffe4ff */
[----:B------:R-:W2:Y:S02]  /*54a0*/  LDG.E R4, desc[UR36][R4.64] ;  /* 0x0000002404047981 */ /* 0x000ea4000c1e1900 */
[----:B--2---:R-:W-:-:S07]  /*54b0*/  PRMT R36, R4, 0x7610, R4 ;  /* 0x0000761004247816 */ /* 0x004fce0000000004 */
.L_x_4505:
[----:B------:R-:W2:Y:S01]  /*54c0*/  LDCU UR5, c[0x0][0x39c] ;  /* 0x00007380ff0577ac */ /* 0x000ea20008000800 */
[----:B0-----:R-:W-:Y:S01]  /*54d0*/  VIADD R22, R22, 0x1 ;  /* 0x0000000116167836 */ /* 0x001fe20000000000 */
[----:B-1----:R-:W-:Y:S01]  /*54e0*/  MOV R20, UR4 ;  /* 0x0000000400147c02 */ /* 0x002fe20008000f00 */
[--C-:B------:R-:W-:Y:S02]  /*54f0*/  HADD2.F32 R6, -RZ, R27.reuse.H1_H1 ;  /* 0x3000001bff067230 */ /* 0x100fe40000004100 */
[----:B------:R-:W-:Y:S01]  /*5500*/  HADD2.F32 R30, -RZ, R27.H0_H0 ;  /* 0x2000001bff1e7230 */ /* 0x000fe20000004100 */
[----:B------:R-:W-:Y:S01]  /*5510*/  I2FP.F32.S32 R4, R22 ;  /* 0x0000001600047245 */ /* 0x000fe20000201400 */
[--C-:B------:R-:W-:Y:S01]  /*5520*/  HADD2.F32 R7, -RZ, R36.reuse.H0_H0 ;  /* 0x20000024ff077230 */ /* 0x100fe20000004100 */
[----:B------:R-:W-:Y:S01]  /*5530*/  LEA R21, R20, R21, 0x1 ;  /* 0x0000001514157211 */ /* 0x000fe200078e08ff */
[----:B------:R-:W-:Y:S01]  /*5540*/  HADD2.F32 R29, -RZ, R36.H1_H1 ;  /* 0x30000024ff1d7230 */ /* 0x000fe20000004100 */
[----:B------:R-:W0:Y:S01]  /*5550*/  MUFU.RCP R5, R4 ;  /* 0x0000000400057308 */ /* 0x000e220000001000 */
[----:B------:R-:W-:Y:S01]  /*5560*/  FADD.FTZ R32, R6, -R13 ;  /* 0x8000000d06207221 */ /* 0x000fe20000010000 */
[----:B------:R-:W-:Y:S01]  /*5570*/  IADD3 R37, PT, PT, R21, R20, RZ ;  /* 0x0000001415257210 */ /* 0x000fe20007ffe0ff */
[----:B------:R-:W-:Y:S01]  /*5580*/  FADD.FTZ R34, R30, -R9 ;  /* 0x800000091e227221 */ /* 0x000fe20000010000 */
[----:B------:R-:W-:Y:S01]  /*5590*/  FADD.FTZ R31, R7, -R12 ;  /* 0x8000000c071f7221 */ /* 0x000fe20000010000 */
[----:B------:R-:W-:Y:S01]  /*55a0*/  FADD.FTZ R33, R29, -R10 ;  /* 0x8000000a1d217221 */ /* 0x000fe20000010000 */
[----:B--2---:R-:W-:-:S05]  /*55b0*/  IMAD.U32 R0, RZ, RZ, UR5 ;  /* 0x00000005ff007e24 */ /* 0x004fca000f8e00ff */
        /* <DEDUP_REMOVED lines=15> */
.L_x_4504:
[----:B------:R-:W-:-:S07]  /*56b0*/  MOV R11, R4 ;  /* 0x00000004000b7202 */ /* 0x000fce0000000f00 */
.L_x_4503:
[----:B------:R-:W-:Y:S05]  /*56c0*/  BSYNC.RECONVERGENT B0 ;  /* 0x0000000000007941 */ /* 0x000fea0003800200 */
.L_x_4502:
[----:B------:R-:W-:Y:S01]  /*56d0*/  ISETP.GE.U32.AND P0, PT, R21, R0, PT ;  /* 0x000000001500720c */ /* 0x000fe20003f06070 */
[----:B------:R-:W-:Y:S01]  /*56e0*/  BSSY.RECONVERGENT B0, `(.L_x_4509) ;  /* 0x0000241000007945 */ /* 0x000fe20003800200 */
[----:B------:R-:W-:-:S11]  /*56f0*/  PRMT R29, R36, 0x5432, R36 ;  /* 0x00005432241d7816 */ /* 0x000fd60000000024 */
[----:B------:R-:W-:Y:S05]  /*5700*/  @P0 BRA `(.L_x_4510) ;  /* 0x0000002000f80947 */ /* 0x000fea0003800000 */
[----:B------:R-:W1:Y:S02]  /*5710*/  LDC R4, c[0x0][0x3d8] ;  /* 0x0000f600ff047b82 */ /* 0x000e640000000800 */
[C---:B-1----:R-:W-:Y:S01]  /*5720*/  ISETP.NE.AND P0, PT, R4.reuse, RZ, PT ;  /* 0x000000ff0400720c */ /* 0x042fe20003f05270 */
[----:B------:R-:W-:Y:S01]  /*5730*/  VIADD R23, R4, 0xffffffff ;  /* 0xffffffff04177836 */ /* 0x000fe20000000000 */
[----:B------:R-:W-:-:S04]  /*5740*/  CS2R R4, SRZ ;  /* 0x0000000000047805 */ /* 0x000fc8000001ff00 */
        /* <DEDUP_REMOVED lines=10> */
[----:B------:R-:W-:-:S04]  /*57f0*/  SHF.R.U32.HI R7, RZ, UR5, R6 ;  /* 0x00000005ff077c19 */ /* 0x000fc80008011606 */
[----:B------:R-:W-:-:S05]  /*5800*/  IADD3 R24, PT, PT, -R7, RZ, RZ ;  /* 0x000000ff07187210 */ /* 0x000fca0007ffe1ff */
[----:B--2---:R-:W-:-:S04]  /*5810*/  IMAD R24, R24, UR6, R21 ;  /* 0x0000000618187c24 */ /* 0x004fc8000f8e0215 */
        /* <DEDUP_REMOVED lines=264> */
.L_x_4512:
[----:B------:R-:W-:Y:S02]  /*68a0*/  SHF.R.U32.HI R4, RZ, 0x2, R24 ;  /* 0x00000002ff047819 */ /* 0x000fe40000011618 */
[----:B------:R-:W-:-:S07]  /*68b0*/  MOV R5, RZ ;  /* 0x000000ff00057202 */ /* 0x000fce0000000f00 */
.L_x_4511:
[----:B------:R-:W1:Y:S02]  /*68c0*/  LDCU.64 UR4, c[0x0][0x768] ;  /* 0x0000ed00ff0477ac */ /* 0x000e640008000a00 */
[----:B-1----:R-:W-:-:S05]  /*68d0*/  IADD3 R25, P1, PT, R28, UR4, RZ ;  /* 0x000000041c197c10 */ /* 0x002fca000ff3e0ff */
[----:B------:R-:W-:Y:S01]  /*68e0*/  IMAD.X R24, RZ, RZ, UR5, P1 ;  /* 0x00000005ff187e24 */ /* 0x000fe200088e06ff */
        /* <DEDUP_REMOVED lines=9> */
[----:B------:R-:W1:Y:S01]  /*6980*/  LDCU.64 UR4, c[0x0][0x3e0] ;  /* 0x00007c00ff0477ac */ /* 0x000e620008000a00 */
[----:B------:R-:W-:Y:S02]  /*6990*/  MOV R6, RZ ;  /* 0x000000ff00067202 */ /* 0x000fe40000000f00 */
[----:B------:R-:W-:Y:S01]  /*69a0*/  ISETP.NE.AND P0, PT, R23, RZ, PT ;  /* 0x000000ff1700720c */ /* 0x000fe20003f05270 */
[----:B------:R-:W2:Y:S01]  /*69b0*/  LDCU UR6, c[0x0][0x3dc] ;  /* 0x00007b80ff0677ac */ /* 0x000ea20008000800 */
[----:B------:R-:W3:Y:S01]  /*69c0*/  LDCU UR7, c[0x0][0x508] ;  /* 0x0000a100ff0777ac */ /* 0x000ee20008000800 */
[----:B-1----:R-:W-:-:S05]  /*69d0*/  IMAD.HI.U32 R4, R7, UR4, R6 ;  /* 0x0000000407047c27 */ /* 0x002fca000f8e0006 */
[----:B------:R-:W-:-:S05]  /*69e0*/  SHF.R.U32.HI R5, RZ, UR5, R4 ;  /* 0x00000005ff057c19 */ /* 0x000fca0008011604 */
[----:B------:R-:W-:-:S04]  /*69f0*/  IMAD.MOV R6, RZ, RZ, -R5 ;  /* 0x000000ffff067224 */ /* 0x000fc800078e0a05 */
[----:B--2---:R-:W-:-:S04]  /*6a00*/  IMAD R6, R6, UR6, R7 ;  /* 0x0000000606067c24 */ /* 0x004fc8000f8e0207 */
        /* <DEDUP_REMOVED lines=264> */
.L_x_4514:
[----:B------:R-:W-:Y:S02]  /*7a90*/  SHF.R.U32.HI R4, RZ, 0x2, R23 ;  /* 0x00000002ff047819 */ /* 0x000fe40000011617 */
[----:B------:R-:W-:-:S07]  /*7aa0*/  MOV R5, RZ ;  /* 0x000000ff00057202 */ /* 0x000fce0000000f00 */
.L_x_4513:
[----:B------:R-:W-:-:S04]  /*7ab0*/  LEA R6, P0, R4, R25, 0x2 ;  /* 0x0000001904067211 */ /* 0x000fc800078010ff */
[----:B------:R-:W-:-:S05]  /*7ac0*/  LEA.HI.X R7, R4, R24, R5, 0x2, P0 ;  /* 0x0000001804077211 */ /* 0x000fca00000f1405 */
[----:B------:R-:W2:Y:S02]  /*7ad0*/  LDG.E R6, desc[UR36][R6.64] ;  /* 0x0000002406067981 */ /* 0x000ea4000c1e1900 */
[----:B--2---:R-:W-:-:S07]  /*7ae0*/  PRMT R29, R6, 0x5432, R6 ;  /* 0x00005432061d7816 */ /* 0x004fce0000000006 */
.L_x_4510:
[----:B------:R-:W-:Y:S05]  /*7af0*/  BSYNC.RECONVERGENT B0 ;  /* 0x0000000000007941 */ /* 0x000fea0003800200 */
.L_x_4509:
[----:B------:R-:W-:Y:S01]  /*7b00*/  ISETP.GE.U32.AND P0, PT, R21, R0, PT ;  /* 0x000000001500720c */ /* 0x000fe20003f06070 */
[----:B------:R-:W-:Y:S01]  /*7b10*/  BSSY.RECONVERGENT B0, `(.L_x_4515) ;  /* 0x0000021000007945 */ /* 0x000fe20003800200 */
[----:B------:R-:W-:Y:S01]  /*7b20*/  MOV R26, R11 ;  /* 0x0000000b001a7202 */ /* 0x000fe20000000f00 */
[----:B0-----:R-:W-:-:S10]  /*7b30*/  IMAD.MOV.U32 R24, RZ, RZ, R22 ;  /* 0x000000ffff187224 */ /* 0x001fd400078e0016 */
[----:B------:R-:W-:Y:S05]  /*7b40*/  @P0 BRA `(.L_x_4516) ;  /* 0x0000000000740947 */ /* 0x000fea0003800000 */
[----:B------:R-:W-:Y:S01]  /*7b50*/  IADD3 R24, PT, PT, R22, 0x1, RZ ;  /* 0x0000000116187810 */ /* 0x000fe20007ffe0ff */
[--C-:B------:R-:W-:Y:S01]  /*7b60*/  HADD2.F32 R4, -RZ, R27.reuse.H1_H1 ;  /* 0x3000001bff047230 */ /* 0x100fe20000004100 */
[----:B------:R-:W-:Y:S01]  /*7b70*/  IADD3 R21, PT, PT, R21, R20, RZ ;  /* 0x0000001415157210 */ /* 0x000fe20007ffe0ff */
[----:B------:R-:W-:Y:S01]  /*7b80*/  HADD2.F32 R28, -RZ, R27.H0_H0 ;  /* 0x2000001bff1c7230 */ /* 0x000fe20000004100 */
[----:B------:R-:W-:Y:S02]  /*7b90*/  I2FP.F32.S32 R26, R24 ;  /* 0x00000018001a7245 */ /* 0x000fe40000201400 */
[----:B------:R-:W-:Y:S01]  /*7ba0*/  ISETP.GE.U32.AND P0, PT, R21, R0, PT ;  /* 0x000000001500720c */ /* 0x000fe20003f06070 */
[----:B------:R-:W-:Y:S01]  /*7bb0*/  FADD.FTZ R6, -R13, R4 ;  /* 0x000000040d067221 */ /* 0x000fe20000010100 */
[----:B------:R-:W0:Y:S01]  /*7bc0*/  MUFU.RCP R5, R26 ;  /* 0x0000001a00057308 */ /* 0x000e220000001000 */
[----:B------:R-:W-:Y:S02]  /*7bd0*/  FADD.FTZ R30, -R9, R28 ;  /* 0x0000001c091e7221 */ /* 0x000fe40000010100 */
[----:B0-----:R-:W-:-:S02]  /*7be0*/  FFMA.FTZ R13, R6, R5, R13 ;  /* 0x00000005060d7223 */ /* 0x001fc4000001000d */
[----:B------:R-:W-:Y:S02]  /*7bf0*/  FFMA.FTZ R9, R30, R5, R9 ;  /* 0x000000051e097223 */ /* 0x000fe40000010009 */
[----:B------:R-:W-:Y:S02]  /*7c00*/  FADD.FTZ R4, R4, -R13 ;  /* 0x8000000d04047221 */ /* 0x000fe40000010000 */
[----:B------:R-:W-:Y:S02]  /*7c10*/  FADD.FTZ R28, R28, -R9 ;  /* 0x800000091c1c7221 */ /* 0x000fe40000010000 */
[----:B------:R-:W-:Y:S02]  /*7c20*/  FFMA.FTZ R15, R6, R4, R15 ;  /* 0x00000004060f7223 */ /* 0x000fe4000001000f */
[----:B------:R-:W-:Y:S01]  /*7c30*/  FFMA.FTZ R3, R30, R28, R3 ;  /* 0x0000001c1e037223 */ /* 0x000fe20000010003 */
[----:B------:R-:W-:Y:S06]  /*7c40*/  @P0 BRA `(.L_x_4516) ;  /* 0x0000000000340947 */ /* 0x000fec0003800000 */
[----:B------:R-:W0:Y:S01]  /*7c50*/  MUFU.RCP R0, R26 ;  /* 0x0000001a00007308 */ /* 0x000e220000001000 */
[--C-:B------:R-:W-:Y:S01]  /*7c60*/  HADD2.F32 R5, -RZ, R29.reuse.H1_H1 ;  /* 0x3000001dff057230 */ /* 0x100fe20000004100 */
[----:B------:R-:W-:Y:S01]  /*7c70*/  MOV R22, R24 ;  /* 0x0000001800167202 */ /* 0x000fe20000000f00 */
[----:B------:R-:W-:Y:S02]  /*7c80*/  HADD2.F32 R29, -RZ, R29.H0_H0 ;  /* 0x2000001dff1d7230 */ /* 0x000fe40000004100 */
[----:B------:R-:W-:Y:S02]  /*7c90*/  IMAD.MOV.U32 R11, RZ, RZ, R26 ;  /* 0x000000ffff0b7224 */ /* 0x000fe400078e001a */
[----:B------:R-:W-:Y:S01]  /*7ca0*/  FADD.FTZ R7, -R12, R5 ;  /* 0x000000050c077221 */ /* 0x000fe20000010100 */
[----:B------:R-:W-:-:S03]  /*7cb0*/  FADD.FTZ R21, -R10, R29 ;  /* 0x0000001d0a157221 */ /* 0x000fc60000010100 */
[-C--:B0-----:R-:W-:Y:S01]  /*7cc0*/  FFMA.FTZ R12, R7, R0.reuse, R12 ;  /* 0x00000000070c7223 */ /* 0x081fe2000001000c */
[----:B------:R-:W-:-:S03]  /*7cd0*/  FFMA.FTZ R10, R21, R0, R10 ;  /* 0x00000000150a7223 */ /* 0x000fc6000001000a */
[----:B------:R-:W-:Y:S01]  /*7ce0*/  FADD.FTZ R5, R5, -R12 ;  /* 0x8000000c05057221 */ /* 0x000fe20000010000 */
[----:B------:R-:W-:-:S03]  /*7cf0*/  FADD.FTZ R29, R29, -R10 ;  /* 0x8000000a1d1d7221 */ /* 0x000fc60000010000 */
[----:B------:R-:W-:Y:S01]  /*7d00*/  FFMA.FTZ R14, R7, R5, R14 ;  /* 0x00000005070e7223 */ /* 0x000fe2000001000e */
[----:B------:R-:W-:-:S07]  /*7d10*/  FFMA.FTZ R8, R21, R29, R8 ;  /* 0x0000001d15087223 */ /* 0x000fce0000010008 */
.L_x_4516:
[----:B------:R-:W-:Y:S05]  /*7d20*/  BSYNC.RECONVERGENT B0 ;  /* 0x0000000000007941 */ /* 0x000fea0003800200 */
.L_x_4515:
        /* <DEDUP_REMOVED lines=23> */
.L_x_4518:
[----:B------:R-:W-:Y:S05]  /*7ea0*/  BSYNC.RECONVERGENT B0 ;  /* 0x0000000000007941 */ /* 0x000fea0003800200 */
.L_x_4517:
        /* <DEDUP_REMOVED lines=20> */
.L_x_4467:
[----:B------:R-:W-:Y:S05]  /*7ff0*/  BSYNC.RECONVERGENT B6 ;  /* 0x0000000000067941 */ /* 0x000fea0003800200 */
.L_x_4466:
        /* <DEDUP_REMOVED lines=16> */
.L_x_4526:
        /* <DEDUP_REMOVED lines=36> */
.L_x_4523:
[----:B------:R-:W-:Y:S05]  /*8340*/  BSYNC.RECONVERGENT B1 ;  /* 0x0000000000017941 */ /* 0x000fea0003800200 */
.L_x_4522:
        /* <DEDUP_REMOVED lines=20> */
.L_x_4525:
[----:B------:R-:W-:Y:S05]  /*8490*/  BSYNC.RECONVERGENT B1 ;  /* 0x0000000000017941 */ /* 0x000fea0003800200 */
.L_x_4524:
        /* <DEDUP_REMOVED lines=12> */
.L_x_4521:
[----:B------:R-:W-:Y:S05]  /*8560*/  BSYNC.RECONVERGENT B0 ;  /* 0x0000000000007941 */ /* 0x000fea0003800200 */
.L_x_4520:
[----:B------:R-:W-:Y:S02]  /*8570*/  ISETP.GT.U32.AND P0, PT, R34, 0x3, PT ;  /* 0x000000032200780c */ /* 0x000fe40003f04070 */
[----:B------:R-:W-:-:S11]  /*8580*/  MOV R34, R37 ;  /* 0x0000002500227202 */ /* 0x000fd60000000f00 */
[----:B------:R-:W-:Y:S05]  /*8590*/  @P0 BRA `(.L_x_4526) ;  /* 0xfffffff800d80947 */ /* 0x000fea000383ffff */
.L_x_4519:
        /* <DEDUP_REMOVED lines=19> */
.L_x_4535:
        /* <DEDUP_REMOVED lines=35> */
.L_x_4532:
[----:B------:R-:W-:Y:S05]  /*8900*/  BSYNC.RECONVERGENT B1 ;  /* 0x0000000000017941 */ /* 0x000fea0003800200 */
.L_x_4531:
        /* <DEDUP_REMOVED lines=20> */
.L_x_4534:
[----:B------:R-:W-:Y:S05]  /*8a50*/  BSYNC.RECONVERGENT B1 ;  /* 0x0000000000017941 */ /* 0x000fea0003800200 */
.L_x_4533:
        /* <DEDUP_REMOVED lines=12> */
.L_x_4530:
[----:B------:R-:W-:Y:S05]  /*8b20*/  BSYNC.RECONVERGENT B0 ;  /* 0x0000000000007941 */ /* 0x000fea0003800200 */
.L_x_4529:
[----:B------:R-:W-:Y:S02]  /*8b30*/  ISETP.GT.U32.AND P0, PT, R33, 0x7f, PT ;  /* 0x0000007f2100780c */ /* 0x000fe40003f04070 */
[----:B------:R-:W-:-:S11]  /*8b40*/  MOV R33, R34 ;  /* 0x0000002200217202 */ /* 0x000fd60000000f00 */
[----:B------:R-:W-:Y:S05]  /*8b50*/  @P0 BRA `(.L_x_4535) ;  /* 0xfffffff800dc0947 */ /* 0x000fea000383ffff */
.L_x_4528:
[----:B------:R-:W-:Y:S01]  /*8b60*/  ISETP.GE.U32.AND P0, PT, R3, 0x2, PT ;  /* 0x000000020300780c */ /* 0x000fe20003f06070 */
[----:B------:R-:W-:Y:S05]  /*8b70*/  WARPSYNC.ALL ;  /* 0x0000000000007948 */ /* 0x000fea0003800000 */
[----:B------:R-:W-:Y:S07]  /*8b80*/  BAR.SYNC.DEFER_BLOCKING 0x0 ;  /* 0x0000000000007b1d */ /* 0x000fee0000010000 */
[----:B------:R-:W-:Y:S05]  /*8b90*/  @!P0 BRA `(.L_x_4527) ;  /* 0x0000000400088947 */ /* 0x000fea0003800000 */
[----:B------:R-:W-:-:S07]  /*8ba0*/  HFMA2 R0, -RZ, RZ, 0, 5.9604644775390625e-08 ;  /* 0x00000001ff007431 */ /* 0x000fce00000001ff */
.L_x_4540:
        /* <DEDUP_REMOVED lines=30> */
.L_x_4537:
[----:B------:R-:W-:Y:S05]  /*8d90*/  BSYNC.RECONVERGENT B0 ;  /* 0x0000000000007941 */ /* 0x000fea0003800200 */
.L_x_4536:
        /* <DEDUP_REMOVED lines=30> */
.L_x_4539:
[----:B------:R-:W-:Y:S05]  /*8f80*/  BSYNC.RECONVERGENT B0 ;  /* 0x0000000000007941 */ /* 0x000fea0003800200 */
.L_x_4538:
[----:B------:R-:W-:-:S05]  /*8f90*/  IMAD.SHL.U32 R0, R0, 0x2, RZ ;  /* 0x0000000200007824 */ /* 0x000fca00078e00ff */
[----:B------:R-:W-:-:S13]  /*8fa0*/  ISETP.GE.AND P0, PT, R0, R3, PT ;  /* 0x000000030000720c */ /* 0x000fda0003f06270 */
[----:B------:R-:W-:Y:S05]  /*8fb0*/  @!P0 BRA `(.L_x_4540) ;  /* 0xfffffff800fc8947 */ /* 0x000fea000383ffff */
.L_x_4527:
        /* <DEDUP_REMOVED lines=281> */
.L_x_4541:
        /* <DEDUP_REMOVED lines=276> */
.L_x_4542:
        /* <DEDUP_REMOVED lines=9> */
.L_x_4545:
        /* <DEDUP_REMOVED lines=23> */
.L_x_4544:
        /* <DEDUP_REMOVED lines=43> */
.L_x_4547:
[----:B------:R-:W-:-:S07]  /*b740*/  MOV R14, 0xb760 ;  /* 0x0000b760000e7802 */ /* 0x000fce0000000f00 */
[----:B0--3--:R-:W-:Y:S05]  /*b750*/  CALL.REL.NOINC `($__internal_10_$__cuda_sm20_div_u64) ;  /* 0x0000005c00bc7944 */ /* 0x009fea0003c00000 */
[----:B------:R-:W-:Y:S01]  /*b760*/  MOV R8, R3 ;  /* 0x0000000300087202 */ /* 0x000fe20000000f00 */
[----:B------:R-:W-:-:S07]  /*b770*/  IMAD.MOV.U32 R9, RZ, RZ, R10 ;  /* 0x000000ffff097224 */ /* 0x000fce00078e000a */
.L_x_4548:
[----:B------:R-:W-:Y:S05]  /*b780*/  BSYNC.RECONVERGENT B0 ;  /* 0x0000000000007941 */ /* 0x000fea0003800200 */
.L_x_4546:
[----:B------:R-:W1:Y:S02]  /*b790*/  LDCU.64 UR4, c[0x0][0x780] ;  /* 0x0000f000ff0477ac */ /* 0x000e640008000a00 */
[----:B-1----:R-:W-:Y:S02]  /*b7a0*/  UISETP.NE.U32.AND UP0, UPT, UR4, URZ, UPT ;  /* 0x000000ff0400728c */ /* 0x002fe4000bf05070 */
[----:B------:R-:W-:Y:S02]  /*b7b0*/  IADD3 R36, P1, PT, R8, UR4, RZ ;  /* 0x0000000408247c10 */ /* 0x000fe4000ff3e0ff */
[----:B------:R-:W-:Y:S02]  /*b7c0*/  UISETP.NE.AND.EX UP0, UPT, UR5, URZ, UPT, UP0 ;  /* 0x000000ff0500728c */ /* 0x000fe4000bf05300 */
[----:B------:R-:W-:-:S04]  /*b7d0*/  IADD3.X R37, PT, PT, R9, UR5, RZ, P1, !PT ;  /* 0x0000000509257c10 */ /* 0x000fc80008ffe4ff */
[----:B------:R-:W-:-:S04]  /*b7e0*/  PLOP3.LUT P0, PT, PT, PT, UP0, 0x80, 0x8 ;  /* 0x000000000008781c */ /* 0x000fc80003f0f008 */
[----:B------:R-:W-:-:S13]  /*b7f0*/  PLOP3.LUT P0, PT, P0, PT, PT, 0x8, 0x80 ;  /* 0x000000000080781c */ /* 0x000fda000070e170 */
.L_x_4543:
[----:B------:R-:W1:Y:S02]  /*b800*/  LDCU UR4, c[0x0][0x3b8] ;  /* 0x00007700ff0477ac */ /* 0x000e640008000800 */
[----:B-1----:R-:W-:-:S09]  /*b810*/  UISETP.NE.AND UP0, UPT, UR4, URZ, UPT ;  /* 0x000000ff0400728c */ /* 0x002fd2000bf05270 */
[----:B------:R-:W-:Y:S05]  /*b820*/  BRA.U !UP0, `(.L_x_4549) ;  /* 0x0000005108087547 */ /* 0x000fea000b800000 */
[----:B------:R-:W1:Y:S01]  /*b830*/  LDCU UR4, c[0x0][0x3bc] ;  /* 0x00007780ff0477ac */ /* 0x000e620008000800 */
[----:B------:R-:W-:Y:S01]  /*b840*/  HFMA2 R33, -RZ, RZ, 0, 0 ;  /* 0x00000000ff217431 */ /* 0x000fe200000001ff */
        /* <DEDUP_REMOVED lines=282> */
.L_x_4550:
[----:B------:R-:W-:Y:S01]  /*c9f0*/  MOV R19, RZ ;  /* 0x000000ff00137202 */ /* 0x000fe20000000f00 */
[----:B------:R-:W-:Y:S06]  /*ca00*/  BRA.U !UP0, `(.L_x_4551) ;  /* 0x0000001108487547 */ /* 0x000fec000b800000 */
[----:B------:R-:W1:Y:S01]  /*ca10*/  LDCU.64 UR6, c[0x0][0x570] ;  /* 0x0000ae00ff0677ac */ /* 0x000e620008000a00 */
[----:B------:R-:W-:Y:S01]  /*ca20*/  MOV R12, RZ ;  /* 0x000000ff000c7202 */ /* 0x000fe20000000f00 */
[----:B------:R-:W-:Y:S01]  /*ca30*/  VIADD R13, R9, 0x1 ;  /* 0x00000001090d7836 */ /* 0x000fe20000000000 */
        /* <DEDUP_REMOVED lines=26> */
[----:B--2---:R-:W-:-:S05]  /*cbe0*/  SHF.R.U32.HI R11, RZ, UR4, R10 ;  /* 0x00000004ff0b7c19 */ /* 0x004fca000801160a */
[----:B------:R-:W-:-:S04]  /*cbf0*/  IMAD.MOV R3, RZ, RZ, -R11 ;  /* 0x000000ffff037224 */ /* 0x000fc800078e0a0b */
        /* <DEDUP_REMOVED lines=236> */
[----:B------:R-:W2:Y:S01]  /*dac0*/  LDCU UR4, c[0x0][0x698] ;  /* 0x0000d300ff0477ac */ /* 0x000ea20008000800 */
[----:B------:R-:W4:Y:S03]  /*dad0*/  LDCU UR5, c[0x0][0x75c] ;  /* 0x0000eb80ff0577ac */ /* 0x000f260008000800 */
[----:B-1----:R-:W-:-:S05]  /*dae0*/  IMAD.HI.U32 R0, R13, UR7, R12 ;  /* 0x000000070d007c27 */ /* 0x002fca000f8e000c */
[----:B--2---:R-:W-:-:S04]  /*daf0*/  SHF.R.U32.HI R0, RZ, UR4, R0 ;  /* 0x00000004ff007c19 */ /* 0x004fc80008011600 */
[----:B------:R-:W-:-:S05]  /*db00*/  IADD3 R3, PT, PT, -R0, RZ, RZ ;  /* 0x000000ff00037210 */ /* 0x000fca0007ffe1ff */
[----:B------:R-:W-:-:S04]  /*db10*/  IMAD R12, R3, UR6, R13 ;  /* 0x00000006030c7c24 */ /* 0x000fc8000f8e020d */
[----:B----4-:R-:W-:-:S07]  /*db20*/  IMAD R19, R12, UR5, R19 ;  /* 0x000000050c137c24 */ /* 0x010fce000f8e0213 */
.L_x_4551:
        /* <DEDUP_REMOVED lines=29> */
.L_x_4553:
[----:B------:R-:W-:Y:S05]  /*dd00*/  BSYNC.RECONVERGENT B0 ;  /* 0x0000000000007941 */ /* 0x000fea0003800200 */
.L_x_4552:
        /* <DEDUP_REMOVED lines=35> */
.L_x_4555:
[----:B------:R-:W-:Y:S05]  /*df40*/  BSYNC.RECONVERGENT B0 ;  /* 0x0000000000007941 */ /* 0x000fea0003800200 */
.L_x_4554:
        /* <DEDUP_REMOVED lines=19> */
[----:B------:R-:W1:Y:S01]  /*e080*/  LDCU.64 UR8, c[0x0][0x388] ;  /* 0x00007100ff0877ac */ /* 0x000e620008000a00 */
[----:B--2---:R-:W-:Y:S01]  /*e090*/  UISETP.NE.AND UP0, UPT, UR4, URZ, UPT ;  /* 0x000000ff0400728c */ /* 0x004fe2000bf05270 */
[----:B----4-:R-:W-:-:S02]  /*e0a0*/  MOV R10, UR6 ;  /* 0x00000006000a7c02 */ /* 0x010fc40008000f00 */
[----:B------:R-:W-:Y:S01]  /*e0b0*/  MOV R11, UR7 ;  /* 0x00000007000b7c02 */ /* 0x000fe20008000f00 */
[----:B-1----:R-:W-:Y:S01]  /*e0c0*/  IMAD.U32 R8, RZ, RZ, UR8 ;  /* 0x00000008ff087e24 */ /* 0x002fe2000f8e00ff */
[----:B------:R-:W-:-:S04]  /*e0d0*/  MOV R9, UR9 ;  /* 0x0000000900097c02 */ /* 0x000fc80008000f00 */
[----:B------:R-:W-:Y:S05]  /*e0e0*/  BRA.U !UP0, `(.L_x_4557) ;  /* 0x0000000508647547 */ /* 0x000fea000b800000 */
[----:B------:R-:W1:Y:S01]  /*e0f0*/  LDCU UR4, c[0x0][0x360] ;  /* 0x00006c00ff0477ac */ /* 0x000e620008000800 */
[----:B---3--:R-:W-:Y:S01]  /*e100*/  MOV R4, UR8 ;  /* 0x0000000800047c02 */ /* 0x008fe20008000f00 */
[----:B------:R-:W-:Y:S01]  /*e110*/  IMAD.U32 R5, RZ, RZ, UR9 ;  /* 0x00000009ff057e24 */ /* 0x000fe2000f8e00ff */
[----:B------:R-:W-:Y:S01]  /*e120*/  MOV R6, UR6 ;  /* 0x0000000600067c02 */ /* 0x000fe20008000f00 */
[----:B------:R-:W2:Y:S01]  /*e130*/  LDCU UR5, c[0x0][0x3ac] ;  /* 0x00007580ff0577ac */ /* 0x000ea20008000800 */
[----:B------:R-:W-:Y:S01]  /*e140*/  MOV R7, UR7 ;  /* 0x0000000700077c02 */ /* 0x000fe20008000f00 */
[----:B------:R-:W3:Y:S01]  /*e150*/  LDCU UR10, c[0x0][0x3ac] ;  /* 0x00007580ff0a77ac */ /* 0x000ee20008000800 */
[----:B-1----:R-:W-:-:S05]  /*e160*/  IMAD R0, R2, UR4, R17 ;  /* 0x0000000402007c24 */ /* 0x002fca000f8e0211 */
[----:B--2---:R-:W-:-:S13]  /*e170*/  ISETP.GE.U32.AND P2, PT, R0, UR5, PT ;  /* 0x0000000500007c0c */ /* 0x004fda000bf46070 */
[----:B---3--:R-:W-:Y:S05]  /*e180*/  @P2 BRA `(.L_x_4558) ;  /* 0x0000000800942947 */ /* 0x008fea0003800000 */
[----:B------:R-:W1:Y:S01]  /*e190*/  LDCU UR5, c[0x0][0x374] ;  /* 0x00006e80ff0577ac */ /* 0x000e620008000800 */
[----:B------:R-:W2:Y:S01]  /*e1a0*/  LDC R3, c[0x0][0x364] ;  /* 0x0000d900ff037b82 */ /* 0x000ea20000000800 */
[----:B------:R-:W-:Y:S01]  /*e1b0*/  BSSY.RECONVERGENT B0, `(.L_x_4559) ;  /* 0x000004b000007945 */ /* 0x000fe20003800200 */
[----:B------:R-:W-:Y:S01]  /*e1c0*/  IMAD.U32 R4, RZ, RZ, UR8 ;  /* 0x00000008ff047e24 */ /* 0x000fe2000f8e00ff */
[----:B------:R-:W-:Y:S01]  /*e1d0*/  MOV R5, UR9 ;  /* 0x0000000900057c02 */ /* 0x000fe20008000f00 */
[----:B------:R-:W-:Y:S01]  /*e1e0*/  IMAD.U32 R7, RZ, RZ, UR7 ;  /* 0x00000007ff077e24 */ /* 0x000fe2000f8e00ff */
[----:B------:R-:W-:-:S03]  /*e1f0*/  MOV R6, UR6 ;  /* 0x0000000600067c02 */ /* 0x000fc60008000f00 */
[----:B------:R-:W3:Y:S01]  /*e200*/  LDC.64 R12, c[0x0][0x788] ;  /* 0x0001e200ff0c7b82 */ /* 0x000ee20000000a00 */
[----:B-1----:R-:W-:Y:S02]  /*e210*/  IMAD R15, R16, UR5, RZ ;  /* 0x00000005100f7c24 */ /* 0x002fe4000f8e02ff */
[----:B--2---:R-:W-:-:S07]  /*e220*/  IMAD R3, R3, UR4, RZ ;  /* 0x0000000403037c24 */ /* 0x004fce000f8e02ff */
.L_x_4564:
[----:B------:R-:W-:-:S05]  /*e230*/  IADD3 R21, PT, PT, R15, R0, RZ ;  /* 0x000000000f157210 */ /* 0x000fca0007ffe0ff */
[----:B---3--:R-:W-:Y:S01]  /*e240*/  IMAD.WIDE.U32 R20, R21, 0x20, R12 ;  /* 0x0000002015147825 */ /* 0x008fe200078e000c */
[----:B------:R-:W-:-:S04]  /*e250*/  MOV R22, R6 ;  /* 0x0000000600167202 */ /* 0x000fc80000000f00 */
[----:B------:R-:W2:Y:S01]  /*e260*/  LDG.E R26, desc[UR36][R20.64] ;  /* 0x00000024141a7981 */ /* 0x000ea2000c1e1900 */
[----:B------:R-:W-:-:S03]  /*e270*/  IMAD.MOV.U32 R23, RZ, RZ, R10 ;  /* 0x000000ffff177224 */ /* 0x000fc600078e000a */
        /* <DEDUP_REMOVED lines=12> */
[----:B------:R-:W-:Y:S02]  /*e340*/  IADD3 R0, PT, PT, R3, R0, RZ ;  /* 0x0000000003007210 */ /* 0x000fe40007ffe0ff */
[----:B--2---:R-:W-:Y:S01]  /*e350*/  MOV R8, R26 ;  /* 0x0000001a00087202 */ /* 0x004fe20000000f00 */
[----:B---3--:R-:W-:Y:S01]  /*e360*/  IMAD.MOV.U32 R9, RZ, RZ, R29 ;  /* 0x000000ffff097224 */ /* 0x008fe200078e001d */
[----:B----4-:R-:W-:-:S03]  /*e370*/  MOV R11, R28 ;  /* 0x0000001c000b7202 */ /* 0x010fc60000000f00 */
        /* <DEDUP_REMOVED lines=17> */
.L_x_4561:
[----:B------:R-:W-:Y:S05]  /*e490*/  BSYNC.RECONVERGENT B2 ;  /* 0x0000000000027941 */ /* 0x000fea0003800200 */
.L_x_4560:
        /* <DEDUP_REMOVED lines=26> */
.L_x_4563:
[----:B------:R-:W-:Y:S05]  /*e640*/  BSYNC.RECONVERGENT B2 ;  /* 0x0000000000027941 */ /* 0x000fea0003800200 */
.L_x_4562:
[----:B------:R-:W-:Y:S05]  /*e650*/  @!P3 BRA `(.L_x_4564) ;  /* 0xfffffff800f4b947 */ /* 0x000fea000383ffff */
[----:B------:R-:W-:Y:S05]  /*e660*/  BSYNC.RECONVERGENT B0 ;  /* 0x0000000000007941 */ /* 0x000fea0003800200 */
.L_x_4559:
[----:B------:R-:W-:Y:S05]  /*e670*/  BRA `(.L_x_4558) ;  /* 0x0000000400587947 */ /* 0x000fea0003800000 */
.L_x_4557:
[----:B------:R-:W1:Y:S01]  /*e680*/  LDCU UR4, c[0x0][0x3ac] ;  /* 0x00007580ff0477ac */ /* 0x000e620008000800 */
[----:B---3--:R-:W-:Y:S01]  /*e690*/  IMAD.U32 R4, RZ, RZ, UR8 ;  /* 0x00000008ff047e24 */ /* 0x008fe2000f8e00ff */
[----:B------:R-:W-:Y:S01]  /*e6a0*/  MOV R5, UR9 ;  /* 0x0000000900057c02 */ /* 0x000fe20008000f00 */
[----:B------:R-:W-:Y:S01]  /*e6b0*/  IMAD.U32 R7, RZ, RZ, UR7 ;  /* 0x00000007ff077e24 */ /* 0x000fe2000f8e00ff */
[----:B------:R-:W2:Y:S01]  /*e6c0*/  LDCU UR5, c[0x0][0x3ac] ;  /* 0x00007580ff0577ac */ /* 0x000ea20008000800 */
[----:B------:R-:W-:Y:S02]  /*e6d0*/  MOV R6, UR6 ;  /* 0x0000000600067c02 */ /* 0x000fe40008000f00 */
[----:B-1----:R-:W-:-:S13]  /*e6e0*/  ISETP.GE.U32.AND P2, PT, R2, UR4, PT ;  /* 0x0000000402007c0c */ /* 0x002fda000bf46070 */
[----:B--2---:R-:W-:Y:S05]  /*e6f0*/  @P2 BRA `(.L_x_4558) ;  /* 0x0000000400382947 */ /* 0x004fea0003800000 */
[----:B------:R-:W1:Y:S01]  /*e700*/  LDCU UR4, c[0x0][0x374] ;  /* 0x00006e80ff0477ac */ /* 0x000e620008000800 */
[----:B------:R-:W2:Y:S01]  /*e710*/  LDC R0, c[0x0][0x360] ;  /* 0x0000d800ff007b82 */ /* 0x000ea20000000800 */
[----:B------:R-:W-:Y:S01]  /*e720*/  MOV R18, R2 ;  /* 0x0000000200127202 */ /* 0x000fe20000000f00 */
[----:B------:R-:W-:Y:S01]  /*e730*/  IMAD.U32 R5, RZ, RZ, UR9 ;  /* 0x00000009ff057e24 */ /* 0x000fe2000f8e00ff */
[----:B------:R-:W-:Y:S02]  /*e740*/  MOV R4, UR8 ;  /* 0x0000000800047c02 */ /* 0x000fe40008000f00 */
[----:B------:R-:W-:Y:S02]  /*e750*/  MOV R6, UR6 ;  /* 0x0000000600067c02 */ /* 0x000fe40008000f00 */
[----:B------:R-:W-:Y:S01]  /*e760*/  MOV R7, UR7 ;  /* 0x0000000700077c02 */ /* 0x000fe20008000f00 */
[----:B------:R-:W3:Y:S08]  /*e770*/  LDC.64 R12, c[0x0][0x788] ;  /* 0x0001e200ff0c7b82 */ /* 0x000ef00000000a00 */
[----:B------:R-:W4:Y:S01]  /*e780*/  LDC R3, c[0x0][0x364] ;  /* 0x0000d900ff037b82 */ /* 0x000f220000000800 */
[----:B-1----:R-:W-:-:S07]  /*e790*/  IMAD R21, R16, UR4, RZ ;  /* 0x0000000410157c24 */ /* 0x002fce000f8e02ff */
.L_x_4569:
[----:B------:R-:W-:-:S04]  /*e7a0*/  IMAD.IADD R14, R21, 0x1, R18 ;  /* 0x00000001150e7824 */ /* 0x000fc800078e0212 */
[----:B--2---:R-:W-:-:S04]  /*e7b0*/  IMAD R15, R14, R0, R17 ;  /* 0x000000000e0f7224 */ /* 0x004fc800078e0211 */
[----:B---3--:R-:W-:Y:S01]  /*e7c0*/  IMAD.WIDE.U32 R14, R15, 0x20, R12 ;  /* 0x000000200f0e7825 */ /* 0x008fe200078e000c */
[----:B------:R-:W-:-:S04]  /*e7d0*/  MOV R23, R6 ;  /* 0x0000000600177202 */ /* 0x000fc80000000f00 */
[----:B------:R-:W2:Y:S01]  /*e7e0*/  LDG.E R24, desc[UR36][R14.64] ;  /* 0x000000240e187981 */ /* 0x000ea2000c1e1900 */
[----:B------:R-:W-:-:S03]  /*e7f0*/  MOV R27, R10 ;  /* 0x0000000a001b7202 */ /* 0x000fc60000000f00 */
        /* <DEDUP_REMOVED lines=11> */
[----:B----4-:R-:W-:Y:S01]  /*e8b0*/  IMAD.IADD R18, R3, 0x1, R18 ;  /* 0x0000000103127824 */ /* 0x010fe200078e0212 */
[----:B------:R-:W-:-:S02]  /*e8c0*/  MOV R29, R11 ;  /* 0x0000000b001d7202 */ /* 0x000fc40000000f00 */
[----:B--2---:R-:W-:Y:S02]  /*e8d0*/  MOV R8, R24 ;  /* 0x0000001800087202 */ /* 0x004fe40000000f00 */
[----:B---3--:R-:W-:Y:S01]  /*e8e0*/  MOV R9, R25 ;  /* 0x0000001900097202 */ /* 0x008fe20000000f00 */
[----:B------:R-:W-:-:S03]  /*e8f0*/  IMAD.MOV.U32 R11, RZ, RZ, R26 ;  /* 0x000000ffff0b7224 */ /* 0x000fc600078e001a */
        /* <DEDUP_REMOVED lines=17> */
.L_x_4566:
[----:B------:R-:W-:Y:S05]  /*ea10*/  BSYNC.RECONVERGENT B0 ;  /* 0x0000000000007941 */ /* 0x000fea0003800200 */
.L_x_4565:
        /* <DEDUP_REMOVED lines=26> */
.L_x_4568:
[----:B------:R-:W-:Y:S05]  /*ebc0*/  BSYNC.RECONVERGENT B0 ;  /* 0x0000000000007941 */ /* 0x000fea0003800200 */
.L_x_4567:
[----:B------:R-:W-:Y:S05]  /*ebd0*/  @!P3 BRA `(.L_x_4569) ;  /* 0xfffffff800f0b947 */ /* 0x000fea000383ffff */
.L_x_4558:
[----:B------:R-:W-:Y:S05]  /*ebe0*/  BSYNC.RECONVERGENT B1 ;  /* 0x0000000000017941 */ /* 0x000fea0003800200 */
.L_x_4556:
        /* <DEDUP_REMOVED lines=13> */
.L_x_4577:
        /* <DEDUP_REMOVED lines=14> */
[----:B-1----:R-:W-:Y:S01]  /*eda0*/  IMAD.MOV.U32 R24, RZ, RZ, R12 ;  /* 0x000000ffff187224 */ /* 0x002fe200078e000c */
        /* <DEDUP_REMOVED lines=20> */
.L_x_4574:
[----:B------:R-:W-:Y:S05]  /*eef0*/  BSYNC.RECONVERGENT B1 ;  /* 0x0000000000017941 */ /* 0x000fea0003800200 */
.L_x_4573:
        /* <DEDUP_REMOVED lines=13> */
[----:B--2---:R-:W1:Y:S01]  /*efd0*/  MUFU.RCP R6, R31 ;  /* 0x0000001f00067308 */ /* 0x004e620000001000 */
[----:B------:R-:W-:-:S04]  /*efe0*/  FMUL.FTZ R8, R3, R3 ;  /* 0x0000000303087220 */ /* 0x000fc80000410000 */
[----:B------:R-:W-:Y:S01]  /*eff0*/  FMUL.FTZ R8, R7, R8 ;  /* 0x0000000807087220 */ /* 0x000fe20000410000 */
[----:B-1----:R-:W-:Y:S01]  /*f000*/  FMUL.FTZ R29, R23, R6 ;  /* 0x00000006171d7220 */ /* 0x002fe20000410000 */
[----:B------:R-:W-:-:S03]  /*f010*/  FADD.FTZ R6, R5, R21 ;  /* 0x0000001505067221 */ /* 0x000fc60000010000 */
[----:B------:R-:W-:Y:S01]  /*f020*/  FFMA.FTZ R28, R3, R29, R4 ;  /* 0x0000001d031c7223 */ /* 0x000fe20000010004 */
[----:B------:R-:W-:-:S07]  /*f030*/  FFMA.FTZ R29, R29, R8, R6 ;  /* 0x000000081d1d7223 */ /* 0x000fce0000010006 */
.L_x_4576:
[----:B------:R-:W-:Y:S05]  /*f040*/  BSYNC.RECONVERGENT B1 ;  /* 0x0000000000017941 */ /* 0x000fea0003800200 */
.L_x_4575:
[----:B------:R-:W-:Y:S01]  /*f050*/  MOV R26, R14 ;  /* 0x0000000e001a7202 */ /* 0x000fe20000000f00 */
[----:B--2---:R-:W-:Y:S01]  /*f060*/  IMAD.MOV.U32 R8, RZ, RZ, R24 ;  /* 0x000000ffff087224 */ /* 0x004fe200078e0018 */
        /* <DEDUP_REMOVED lines=10> */
.L_x_4572:
[----:B------:R-:W-:Y:S05]  /*f110*/  BSYNC.RECONVERGENT B0 ;  /* 0x0000000000007941 */ /* 0x000fea0003800200 */
.L_x_4571:
[----:B------:R-:W-:-:S03]  /*f120*/  UISETP.GT.U32.AND UP0, UPT, UR4, 0x3, UPT ;  /* 0x000000030400788c */ /* 0x000fc6000bf04070 */
[----:B------:R-:W-:-:S06]  /*f130*/  UMOV UR4, UR7 ;  /* 0x0000000700047c82 */ /* 0x000fcc0008000000 */
[----:B------:R-:W-:Y:S05]  /*f140*/  BRA.U UP0, `(.L_x_4577) ;  /* 0xfffffff900dc7547 */ /* 0x000fea000b83ffff */
.L_x_4570:
        /* <DEDUP_REMOVED lines=12> */
.L_x_4586:
        /* <DEDUP_REMOVED lines=11> */
[----:B------:R-:W1:Y:S04]  /*f2c0*/  LDS.128 R12, [R3] ;  /* 0x00000000030c7984 */ /* 0x000e680000000c00 */
[----:B------:R-:W4:Y:S01]  /*f2d0*/  LDS.128 R20, [R3+0x10] ;  /* 0x0000100003147984 */ /* 0x000f220000000c00 */
[----:B-1----:R-:W-:Y:S01]  /*f2e0*/  MOV R24, R12 ;  /* 0x0000000c00187202 */ /* 0x002fe20000000f00 */
[----:B------:R-:W-:Y:S01]  /*f2f0*/  IMAD.MOV.U32 R25, RZ, RZ, R13 ;  /* 0x000000ffff197224 */ /* 0x000fe200078e000d */
[----:B------:R-:W-:-:S02]  /*f300*/  MOV R27, R15 ;  /* 0x0000000f001b7202 */ /* 0x000fc40000000f00 */
[----:B----4-:R-:W-:Y:S01]  /*f310*/  MOV R28, R20 ;  /* 0x00000014001c7202 */ /* 0x010fe20000000f00 */
        /* <DEDUP_REMOVED lines=17> */
.L_x_4583:
[----:B------:R-:W-:Y:S05]  /*f430*/  BSYNC.RECONVERGENT B1 ;  /* 0x0000000000017941 */ /* 0x000fea0003800200 */
.L_x_4582:
        /* <DEDUP_REMOVED lines=20> */
.L_x_4585:
[----:B------:R-:W-:Y:S05]  /*f580*/  BSYNC.RECONVERGENT B1 ;  /* 0x0000000000017941 */ /* 0x000fea0003800200 */
.L_x_4584:
[----:B------:R-:W-:Y:S01]  /*f590*/  IMAD.MOV.U32 R26, RZ, RZ, R14 ;  /* 0x000000ffff1a7224 */ /* 0x000fe200078e000e */
[----:B------:R-:W-:Y:S01]  /*f5a0*/  MOV R30, R22 ;  /* 0x00000016001e7202 */ /* 0x000fe20000000f00 */
[----:B--23--:R-:W-:Y:S01]  /*f5b0*/  IMAD.MOV.U32 R9, RZ, RZ, R25 ;  /* 0x000000ffff097224 */ /* 0x00cfe200078e0019 */
        /* <DEDUP_REMOVED lines=9> */
.L_x_4581:
[----:B------:R-:W-:Y:S05]  /*f650*/  BSYNC.RECONVERGENT B0 ;  /* 0x0000000000007941 */ /* 0x000fea0003800200 */
.L_x_4580:
[----:B------:R-:W-:Y:S02]  /*f660*/  ISETP.GT.U32.AND P2, PT, R2, 0x7f, PT ;  /* 0x0000007f0200780c */ /* 0x000fe40003f44070 */
[----:B------:R-:W-:-:S11]  /*f670*/  MOV R2, R16 ;  /* 0x0000001000027202 */ /* 0x000fd60000000f00 */
[----:B------:R-:W-:Y:S05]  /*f680*/  @P2 BRA `(.L_x_4586) ;  /* 0xfffffff800e02947 */ /* 0x000fea000383ffff */
.L_x_4579:
[----:B------:R-:W-:Y:S01]  /*f690*/  BAR.SYNC.DEFER_BLOCKING 0x0 ;  /* 0x0000000000007b1d */ /* 0x000fe20000010000 */
[----:B------:R-:W-:-:S09]  /*f6a0*/  UISETP.GE.U32.AND UP0, UPT, UR4, 0x2, UPT ;  /* 0x000000020400788c */ /* 0x000fd2000bf06070 */
[----:B------:R-:W-:Y:S05]  /*f6b0*/  BRA.U !UP0, `(.L_x_4578) ;  /* 0x0000000508087547 */ /* 0x000fea000b800000 */
[----:B-1234-:R-:W-:-:S07]  /*f6c0*/  HFMA2 R0, -RZ, RZ, 0, 5.9604644775390625e-08 ;  /* 0x00000001ff007431 */ /* 0x01efce00000001ff */
.L_x_4591:
[----:B------:R-:W1:Y:S01]  /*f6d0*/  SHFL.DOWN PT, R2, R8, R0, 0x1f ;  /* 0x08001f0008027589 */ /* 0x000e6200000e0000 */
[----:B------:R-:W-:Y:S01]  /*f6e0*/  FSETP.NEU.FTZ.AND P2, PT, R11, RZ, PT ;  /* 0x000000ff0b00720b */ /* 0x000fe20003f5d000 */
[----:B0-----:R-:W-:Y:S01]  /*f6f0*/  IMAD.MOV.U32 R3, RZ, RZ, R10 ;  /* 0x000000ffff037224 */ /* 0x001fe200078e000a */
[----:B------:R-:W-:Y:S01]  /*f700*/  BSSY.RECONVERGENT B0, `(.L_x_4587) ;  /* 0x000001b000007945 */ /* 0x000fe20003800200 */
[----:B------:R-:W2:Y:S01]  /*f710*/  SHFL.DOWN PT, R12, R9, R0, 0x1f ;  /* 0x08001f00090c7589 */ /* 0x000ea200000e0000 */
[----:B------:R-:W-:Y:S01]  /*f720*/  IMAD.MOV.U32 R15, RZ, RZ, R8 ;  /* 0x000000ffff0f7224 */ /* 0x000fe200078e0008 */
[----:B------:R-:W-:Y:S02]  /*f730*/  MOV R17, R9 ;  /* 0x0000000900117202 */ /* 0x000fe40000000f00 */
[----:B------:R-:W3:Y:S01]  /*f740*/  SHFL.DOWN PT, R14, R11, R0, 0x1f ;  /* 0x08001f000b0e7589 */ /* 0x000ee200000e0000 */
[----:B------:R-:W-:-:S03]  /*f750*/  MOV R13, R11 ;  /* 0x0000000b000d7202 */ /* 0x000fc60000000f00 */
[----:B------:R4:W0:Y:S01]  /*f760*/  SHFL.DOWN PT, R10, R10, R0, 0x1f ;  /* 0x08001f000a0a7589 */ /* 0x00082200000e0000 */
[----:B-1----:R-:W-:Y:S02]  /*f770*/  MOV R8, R2 ;  /* 0x0000000200087202 */ /* 0x002fe40000000f00 */
[----:B--2---:R-:W-:Y:S01]  /*f780*/  MOV R9, R12 ;  /* 0x0000000c00097202 */ /* 0x004fe20000000f00 */
[----:B---3--:R-:W-:Y:S01]  /*f790*/  IMAD.MOV.U32 R11, RZ, RZ, R14 ;  /* 0x000000ffff0b7224 */ /* 0x008fe200078e000e */
[----:B----4-:R-:W-:Y:S06]  /*f7a0*/  @!P2 BRA `(.L_x_4588) ;  /* 0x000000000040a947 */ /* 0x010fec0003800000 */
[----:B------:R-:W-:Y:S01]  /*f7b0*/  FSETP.NEU.FTZ.AND P2, PT, R14, RZ, PT ;  /* 0x000000ff0e00720b */ /* 0x000fe20003f5d000 */
[----:B------:R-:W-:Y:S01]  /*f7c0*/  IMAD.MOV.U32 R9, RZ, RZ, R17 ;  /* 0x000000ffff097224 */ /* 0x000fe200078e0011 */
[----:B0-----:R-:W-:Y:S02]  /*f7d0*/  MOV R10, R3 ;  /* 0x00000003000a7202 */ /* 0x001fe40000000f00 */
        /* <DEDUP_REMOVED lines=13> */
.L_x_4588:
[----:B------:R-:W-:Y:S05]  /*f8b0*/  BSYNC.RECONVERGENT B0 ;  /* 0x0000000000007941 */ /* 0x000fea0003800200 */
.L_x_4587:
[----:B------:R-:W1:Y:S01]  /*f8c0*/  SHFL.DOWN PT, R2, R4, R0, 0x1f ;  /* 0x08001f0004027589 */ /* 0x000e6200000e0000 */
[----:B------:R-:W-:Y:S01]  /*f8d0*/  FSETP.NEU.FTZ.AND P2, PT, R7, RZ, PT ;  /* 0x000000ff0700720b */ /* 0x000fe20003f5d000 */
[----:B------:R-:W-:Y:S01]  /*f8e0*/  IMAD.MOV.U32 R3, RZ, RZ, R6 ;  /* 0x000000ffff037224 */ /* 0x000fe200078e0006 */
[----:B------:R-:W-:Y:S01]  /*f8f0*/  BSSY.RECONVERGENT B0, `(.L_x_4589) ;  /* 0x000001b000007945 */ /* 0x000fe20003800200 */
[----:B------:R-:W2:Y:S01]  /*f900*/  SHFL.DOWN PT, R12, R5, R0, 0x1f ;  /* 0x08001f00050c7589 */ /* 0x000ea200000e0000 */
[----:B------:R-:W-:Y:S01]  /*f910*/  MOV R13, R4 ;  /* 0x00000004000d7202 */ /* 0x000fe20000000f00 */
[----:B------:R-:W-:Y:S01]  /*f920*/  IMAD.MOV.U32 R16, RZ, RZ, R7 ;  /* 0x000000ffff107224 */ /* 0x000fe200078e0007 */
[----:B------:R-:W-:Y:S01]  /*f930*/  MOV R15, R5 ;  /* 0x00000005000f7202 */ /* 0x000fe20000000f00 */
[----:B------:R-:W3:Y:S04]  /*f940*/  SHFL.DOWN PT, R14, R7, R0, 0x1f ;  /* 0x08001f00070e7589 */ /* 0x000ee800000e0000 */
[----:B------:R4:W0:Y:S01]  /*f950*/  SHFL.DOWN PT, R6, R6, R0, 0x1f ;  /* 0x08001f0006067589 */ /* 0x00082200000e0000 */
[----:B-1----:R-:W-:-:S02]  /*f960*/  MOV R4, R2 ;  /* 0x0000000200047202 */ /* 0x002fc40000000f00 */
        /* <DEDUP_REMOVED lines=19> */
.L_x_4590:
[----:B------:R-:W-:Y:S05]  /*faa0*/  BSYNC.RECONVERGENT B0 ;  /* 0x0000000000007941 */ /* 0x000fea0003800200 */
.L_x_4589:
[----:B------:R-:W-:-:S05]  /*fab0*/  IMAD.SHL.U32 R0, R0, 0x2, RZ ;  /* 0x0000000200007824 */ /* 0x000fca00078e00ff */
[----:B------:R-:W-:-:S13]  /*fac0*/  ISETP.GE.AND P2, PT, R0, UR4, PT ;  /* 0x0000000400007c0c */ /* 0x000fda000bf46270 */
[----:B------:R-:W-:Y:S05]  /*fad0*/  @!P2 BRA `(.L_x_4591) ;  /* 0xfffffff800fca947 */ /* 0x000fea000383ffff */
.L_x_4578:
[----:B------:R-:W-:Y:S05]  /*fae0*/  @!P1 EXIT ;  /* 0x000000000000994d */ /* 0x000fea0003800000 */
[----:B------:R-:W-:Y:S05]  /*faf0*/  @!P0 BRA `(.L_x_4592) ;  /* 0x0000000400a88947 */ /* 0x000fea0003800000 */
[----:B------:R-:W5:Y:S02]  /*fb00*/  LDCU.U8 UR4, c[0x0][0x7a0] ;  /* 0x0000f400ff0477ac */ /* 0x000f640008000000 */
[----:B-----5:R-:W-:-:S09]  /*fb10*/  UISETP.NE.AND UP0, UPT, UR4, URZ, UPT ;  /* 0x000000ff0400728c */ /* 0x020fd2000bf05270 */
[----:B------:R-:W-:Y:S05]  /*fb20*/  BRA.U !UP0, `(.L_x_4593) ;  /* 0x0000000108647547 */ /* 0x000fea000b800000 */
[----:B-1234-:R-:W-:Y:S01]  /*fb30*/  MOV R0, 0x0 ;  /* 0x0000000000007802 */ /* 0x01efe20000000f00 */
[----:B------:R-:W1:Y:S01]  /*fb40*/  LDCU.64 UR4, c[0x4][0x580] ;  /* 0x0100b000ff0477ac */ /* 0x000e620008000a00 */
[----:B------:R-:W-:Y:S01]  /*fb50*/  HFMA2 R8, -RZ, RZ, 0, 4.3690204620361328125e-05 ;  /* 0x000002ddff087431 */ /* 0x000fe200000001ff */
[----:B------:R-:W-:Y:S01]  /*fb60*/  MOV R12, 0x1 ;  /* 0x00000001000c7802 */ /* 0x000fe20000000f00 */
[----:B------:R2:W3:Y:S01]  /*fb70*/  LDC.64 R2, c[0x4][R0] ;  /* 0x0100000000027b82 */ /* 0x0004e20000000a00 */
[----:B------:R-:W0:Y:S01]  /*fb80*/  LDCU.64 UR8, c[0x4][0x578] ;  /* 0x0100af00ff0877ac */ /* 0x000e220008000a00 */
[----:B------:R-:W-:Y:S01]  /*fb90*/  IMAD.MOV.U32 R13, RZ, RZ, RZ ;  /* 0x000000ffff0d7224 */ /* 0x000fe200078e00ff */
[----:B------:R-:W4:Y:S01]  /*fba0*/  LDCU.64 UR6, c[0x4][0x150] ;  /* 0x01002a00ff0677ac */ /* 0x000f220008000a00 */
[----:B-1----:R-:W-:Y:S02]  /*fbb0*/  MOV R4, UR4 ;  /* 0x0000000400047c02 */ /* 0x002fe40008000f00 */
[----:B------:R-:W-:Y:S01]  /*fbc0*/  MOV R5, UR5 ;  /* 0x0000000500057c02 */ /* 0x000fe20008000f00 */
[----:B0-----:R-:W-:Y:S01]  /*fbd0*/  IMAD.U32 R6, RZ, RZ, UR8 ;  /* 0x00000008ff067e24 */ /* 0x001fe2000f8e00ff */
[----:B------:R-:W-:-:S02]  /*fbe0*/  MOV R7, UR9 ;  /* 0x0000000900077c02 */ /* 0x000fc40008000f00 */
[----:B----4-:R-:W-:Y:S01]  /*fbf0*/  MOV R10, UR6 ;  /* 0x00000006000a7c02 */ /* 0x010fe20008000f00 */
[----:B--2---:R-:W-:-:S07]  /*fc00*/  IMAD.U32 R11, RZ, RZ, UR7 ;  /* 0x00000007ff0b7e24 */ /* 0x004fce000f8e00ff */
[----:B------:R-:W-:-:S07]  /*fc10*/  LEPC R20, `(.L_x_4594) ;  /* 0x000000001014794e */ /* 0x000fce0000000000 */
[----:B---3--:R-:W-:Y:S05]  /*fc20*/  CALL.ABS.NOINC R2 ;  /* 0x0000000002007343 */ /* 0x008fea0003c00000 */
.L_x_4594:
        /* <DEDUP_REMOVED lines=9> */
.L_x_4593:
[----:B------:R-:W5:Y:S02]  /*fcc0*/  LDCU.U8 UR4, c[0x0][0x7a1] ;  /* 0x0000f420ff0477ac */ /* 0x000f640008000000 */
[----:B-----5:R-:W-:-:S09]  /*fcd0*/  UISETP.NE.AND UP0, UPT, UR4, URZ, UPT ;  /* 0x000000ff0400728c */ /* 0x020fd2000bf05270 */
[----:B------:R-:W-:Y:S05]  /*fce0*/  BRA.U !UP0, `(.L_x_4595) ;  /* 0x0000000108ac7547 */ /* 0x000fea000b800000 */
[----:B------:R-:W1:Y:S01]  /*fcf0*/  LDCU UR5, c[0x0][0x380] ;  /* 0x00007000ff0577ac */ /* 0x000e620008000800 */
[----:B------:R-:W5:Y:S01]  /*fd00*/  LDC R2, c[0x0][0x7a4] ;  /* 0x0001e900ff027b82 */ /* 0x000f620000000800 */
[----:B--23--:R-:W-:Y:S01]  /*fd10*/  F2FP.F16.F32.PACK_AB R8, R4, R8 ;  /* 0x000000080408723e */ /* 0x00cfe200000000ff */
        /* <DEDUP_REMOVED lines=20> */
[----:B0-----:R-:W-:-:S04]  /*fe60*/  @P1 IADD3 R2, P2, PT, R33, R10, RZ ;  /* 0x0000000a21021210 */ /* 0x001fc80007f5e0ff */
[----:B------:R-:W-:Y:S02]  /*fe70*/  @P1 IADD3.X R3, PT, PT, RZ, R11, RZ, P2, !PT ;  /* 0x0000000bff031210 */ /* 0x000fe400017fe4ff */
[----:B-1----:R-:W-:Y:S02]  /*fe80*/  F2FP.F16.F32.PACK_AB R7, RZ, R9 ;  /* 0x00000009ff07723e */ /* 0x002fe400000000ff */
[----:B---3--:R-:W-:Y:S02]  /*fe90*/  @P0 IADD3 R4, P3, PT, R5, R12, RZ ;  /* 0x0000000c05040210 */ /* 0x008fe40007f7e0ff */
[----:B------:R-:W-:Y:S02]  /*fea0*/  PRMT R10, R7, 0x7610, R10 ;  /* 0x00007610070a7816 */ /* 0x000fe4000000000a */
[----:B------:R-:W-:Y:S02]  /*feb0*/  @P0 IADD3.X R5, PT, PT, RZ, R13, RZ, P3, !PT ;  /* 0x0000000dff050210 */ /* 0x000fe40001ffe4ff */
[----:B----4-:R-:W-:Y:S01]  /*fec0*/  @P1 IADD3 R6, P2, PT, R19, R14, RZ ;  /* 0x0000000e13061210 */ /* 0x010fe20007f5e0ff */
[----:B------:R0:W-:Y:S01]  /*fed0*/  @P1 STG.E.U16 desc[UR36][R2.64], R10 ;  /* 0x0000000a02001986 */ /* 0x0001e2000c101524 */
[----:B--2---:R-:W-:-:S03]  /*fee0*/  F2FP.F16.F32.PACK_AB R9, RZ, R0 ;  /* 0x00000000ff09723e */ /* 0x004fc600000000ff */
[----:B------:R-:W-:Y:S01]  /*fef0*/  @P1 IMAD.X R7, RZ, RZ, R15, P2 ;  /* 0x000000ffff071224 */ /* 0x000fe200010e060f */
        /* <DEDUP_REMOVED lines=10> */
.L_x_4595:
[----:B------:R-:W-:Y:S01]  /*ffa0*/  MOV R2, 0x0 ;  /* 0x0000000000027802 */ /* 0x000fe20000000f00 */
[----:B------:R-:W5:Y:S01]  /*ffb0*/  LDCU.64 UR6, c[0x4][0x580] ;  /* 0x0100b000ff0677ac */ /* 0x000f620008000a00 */
[----:B--23--:R-:W-:Y:S02]  /*ffc0*/  HFMA2 R8, -RZ, RZ, 0, 4.4405460357666015625e-05 ;  /* 0x000002e9ff087431 */ /* 0x00cfe400000001ff */
[----:B------:R-:W-:Y:S01]  /*ffd0*/  IMAD.MOV.U32 R12, RZ, RZ, 0x1 ;  /* 0x00000001ff0c7424 */ /* 0x000fe200078e00ff */
[----:B------:R2:W3:Y:S01]  /*ffe0*/  LDC.64 R14, c[0x4][R2] ;  /* 0x01000000020e7b82 */ /* 0x0004e20000000a00 */
[----:B------:R-:W0:Y:S01]  /*fff0*/  LDCU.64 UR8, c[0x4][0x578] ;  /* 0x0100af00ff0877ac */ /* 0x000e220008000a00 */
[----:B------:R-:W-:Y:S01]  /*10000*/  MOV R13, RZ ;  /* 0x000000ff000d7202 */ /* 0x000fe20000000f00 */
[----:B------:R-:W1:Y:S01]  /*10010*/  LDCU.64 UR4, c[0x4][0x140] ;  /* 0x01002800ff0477ac */ /* 0x000e620008000a00 */
[----:B-----5:R-:W-:Y:S01]  /*10020*/  MOV R4, UR6 ;  /* 0x0000000600047c02 */ /* 0x020fe20008000f00 */
[----:B------:R-:W-:Y:S01]  /*10030*/  IMAD.U32 R5, RZ, RZ, UR7 ;  /* 0x00000007ff057e24 */ /* 0x000fe2000f8e00ff */
[----:B0-----:R-:W-:-:S02]  /*10040*/  MOV R6, UR8 ;  /* 0x0000000800067c02 */ /* 0x001fc40008000f00 */
[----:B------:R-:W-:Y:S01]  /*10050*/  MOV R7, UR9 ;  /* 0x0000000900077c02 */ /* 0x000fe20008000f00 */
[----:B-1----:R-:W-:Y:S01]  /*10060*/  IMAD.U32 R10, RZ, RZ, UR4 ;  /* 0x00000004ff0a7e24 */ /* 0x002fe2000f8e00ff */
[----:B--2---:R-:W-:-:S07]  /*10070*/  MOV R11, UR5 ;  /* 0x00000005000b7c02 */ /* 0x004fce0008000f00 */
[----:B------:R-:W-:-:S07]  /*10080*/  LEPC R20, `(.L_x_4596) ;  /* 0x000000001014794e */ /* 0x000fce0000000000 */
[----:B---34-:R-:W-:Y:S05]  /*10090*/  CALL.ABS.NOINC R14 ;  /* 0x000000000e007343 */ /* 0x018fea0003c00000 */
.L_x_4596:
        /* <DEDUP_REMOVED lines=15> */
.L_x_4597:
[----:B------:R-:W-:Y:S05]  /*10190*/  EXIT ;  /* 0x000000000000794d */ /* 0x000fea0003800000 */
.L_x_4592:
        /* <DEDUP_REMOVED lines=10> */
[----:B------:R-:W-:Y:S01]  /*10240*/  IMAD.MOV.U32 R3, RZ, RZ, R9 ;  /* 0x000000ffff037224 */ /* 0x000fe200078e0009 */
[----:B------:R-:W-:Y:S02]  /*10250*/  MOV R15, R11 ;  /* 0x0000000b000f7202 */ /* 0x000fe40000000f00 */
        /* <DEDUP_REMOVED lines=11> */
[--C-:B-1--4-:R-:W-:Y:S01]  /*10310*/  @P0 FADD.FTZ R0, R8, -R13.reuse ;  /* 0x8000000d08000221 */ /* 0x112fe20000010000 */
[----:B------:R-:W-:-:S03]  /*10320*/  IMAD.MOV.U32 R8, RZ, RZ, R13 ;  /* 0x000000ffff087224 */ /* 0x000fc600078e000d */
[C---:B------:R-:W-:Y:S01]  /*10330*/  @P0 FMUL.FTZ R2, R0.reuse, R0 ;  /* 0x0000000000020220 */ /* 0x040fe20000410000 */
[----:B------:R-:W-:-:S03]  /*10340*/  @P0 FFMA.FTZ R8, R0, R11, R13 ;  /* 0x0000000b00080223 */ /* 0x000fc6000001000d */
[----:B------:R-:W-:Y:S01]  /*10350*/  @P0 FMUL.FTZ R12, R14, R2 ;  /* 0x000000020e0c0220 */ /* 0x000fe20000410000 */
[----:B--2---:R-:W-:Y:S01]  /*10360*/  @P0 FADD.FTZ R2, R9, R3 ;  /* 0x0000000309020221 */ /* 0x004fe20000010000 */
[----:B---3--:R-:W-:-:S03]  /*10370*/  @P0 MOV R10, 0xffffffff ;  /* 0xffffffff000a0802 */ /* 0x008fc60000000f00 */
[----:B0-----:R-:W-:-:S07]  /*10380*/  @P0 FFMA.FTZ R3, R11, R12, R2 ;  /* 0x0000000c0b030223 */ /* 0x001fce0000010002 */
.L_x_4600:
[----:B------:R-:W-:Y:S05]  /*10390*/  BSYNC.RECONVERGENT B0 ;  /* 0x0000000000007941 */ /* 0x000fea0003800200 */
.L_x_4599:
[----:B------:R-:W-:Y:S01]  /*103a0*/  BSSY.RECONVERGENT B0, `(.L_x_4598) ;  /* 0x0000014000007945 */ /* 0x000fe20003800200 */
[----:B------:R-:W-:Y:S01]  /*103b0*/  MOV R13, R5 ;  /* 0x00000005000d7202 */ /* 0x000fe20000000f00 */
[----:B------:R-:W-:Y:S02]  /*103c0*/  IMAD.MOV.U32 R17, RZ, RZ, R7 ;  /* 0x000000ffff117224 */ /* 0x000fe400078e0007 */
[----:B------:R-:W-:Y:S05]  /*103d0*/  @!P1 BRA `(.L_x_4601) ;  /* 0x0000000000409947 */ /* 0x000fea0003800000 */
[----:B---3--:R-:W1:Y:S04]  /*103e0*/  LDG.E R11, desc[UR36][R36.64+0x10] ;  /* 0x00001024240b7981 */ /* 0x008e68000c1e1900 */
[----:B------:R-:W2:Y:S04]  /*103f0*/  LDG.E R13, desc[UR36][R36.64+0x14] ;  /* 0x00001424240d7981 */ /* 0x000ea8000c1e1900 */
[----:B0-----:R0:W3:Y:S01]  /*10400*/  LDG.E R6, desc[UR36][R36.64+0x18] ;  /* 0x0000182424067981 */ /* 0x0010e2000c1e1900 */
        /* <DEDUP_REMOVED lines=13> */
.L_x_4601:
[----:B------:R-:W-:Y:S05]  /*104e0*/  BSYNC.RECONVERGENT B0 ;  /* 0x0000000000007941 */ /* 0x000fea0003800200 */
.L_x_4598:
        /* <DEDUP_REMOVED lines=13> */
[----:B------:R-:W-:Y:S02]  /*105c0*/  ISETP.GE.AND P0, PT, R2, 0x2, PT ;  /* 0x000000020200780c */ /* 0x000fe40003f06270 */
[----:B------:R-:W1:Y:S01]  /*105d0*/  MUFU.RCP R0, R0 ;  /* 0x0000000000007308 */ /* 0x000e620000001000 */
[----:B------:R-:W-:Y:S02]  /*105e0*/  FSEL R17, R17, RZ, P2 ;  /* 0x000000ff11117208 */ /* 0x000fe40001000000 */
[----:B--2---:R-:W-:-:S05]  /*105f0*/  ISETP.NE.AND P2, PT, RZ, UR4, PT ;  /* 0x00000004ff007c0c */ /* 0x004fca000bf45270 */
[----:B0-----:R-:W0:Y:S01]  /*10600*/  MUFU.RCP R6, R17 ;  /* 0x0000001100067308 */ /* 0x001e220000001000 */
[----:B------:R-:W2:Y:S02]  /*10610*/  @P1 LDC.64 R10, c[0x0][0x770] ;  /* 0x0001dc00ff0a1b82 */ /* 0x000ea40000000a00 */
[----:B------:R-:W-:-:S06]  /*10620*/  @P0 LOP3.LUT R7, R33, 0xfffffffe, RZ, 0xc0, !PT ;  /* 0xfffffffe21070812 */ /* 0x000fcc00078ec0ff */
[----:B------:R-:W3:Y:S01]  /*10630*/  @P0 LDC.64 R14, c[0x0][0x778] ;  /* 0x0001de00ff0e0b82 */ /* 0x000ee20000000a00 */
[----:B-1----:R-:W-:-:S06]  /*10640*/  FMUL.FTZ R5, R0, R3 ;  /* 0x0000000300057220 */ /* 0x002fcc0000410000 */
[----:B------:R-:W1:Y:S01]  /*10650*/  @P2 MUFU.SQRT R5, R5 ;  /* 0x0000000500052308 */ /* 0x000e620000002000 */
[----:B------:R-:W4:Y:S01]  /*10660*/  @P1 LDC.64 R2, c[0x0][0x770] ;  /* 0x0001dc00ff021b82 */ /* 0x000f220000000a00 */
[----:B0-----:R-:W-:-:S06]  /*10670*/  FMUL.FTZ R13, R6, R13 ;  /* 0x0000000d060d7220 */ /* 0x001fcc0000410000 */
[----:B------:R-:W0:Y:S01]  /*10680*/  @P2 MUFU.SQRT R13, R13 ;  /* 0x0000000d000d2308 */ /* 0x000e220000002000 */
[----:B--2---:R-:W-:Y:S02]  /*10690*/  @P1 IADD3 R6, P2, PT, R33, R10, RZ ;  /* 0x0000000a21061210 */ /* 0x004fe40007f5e0ff */
[----:B---3--:R-:W-:Y:S02]  /*106a0*/  @P0 IADD3 R10, P3, PT, R7, R14, RZ ;  /* 0x0000000e070a0210 */ /* 0x008fe40007f7e0ff */
[----:B------:R-:W-:Y:S02]  /*106b0*/  @P1 IADD3.X R7, PT, PT, RZ, R11, RZ, P2, !PT ;  /* 0x0000000bff071210 */ /* 0x000fe400017fe4ff */
[----:B-1----:R-:W-:Y:S02]  /*106c0*/  F2FP.F16.F32.PACK_AB R0, RZ, R5 ;  /* 0x00000005ff00723e */ /* 0x002fe400000000ff */
[----:B------:R-:W-:Y:S02]  /*106d0*/  @P0 IADD3.X R11, PT, PT, RZ, R15, RZ, P3, !PT ;  /* 0x0000000fff0b0210 */ /* 0x000fe40001ffe4ff */
[----:B----4-:R-:W-:Y:S01]  /*106e0*/  @P1 IADD3 R2, P2, PT, R19, R2, RZ ;  /* 0x0000000213021210 */ /* 0x010fe20007f5e0ff */
[----:B------:R1:W-:Y:S01]  /*106f0*/  @P1 STG.E.U16 desc[UR36][R6.64], R0 ;  /* 0x0000000006001986 */ /* 0x0003e2000c101524 */
[----:B0-----:R-:W-:-:S03]  /*10700*/  F2FP.F16.F32.PACK_AB R5, RZ, R13 ;  /* 0x0000000dff05723e */ /* 0x001fc600000000ff */
[----:B------:R-:W-:Y:S01]  /*10710*/  @P1 IMAD.X R3, RZ, RZ, R3, P2 ;  /* 0x000000ffff031224 */ /* 0x000fe200010e0603 */
[----:B------:R1:W-:Y:S04]  /*10720*/  @P0 STG.E.U16 desc[UR36][R10.64], R4 ;  /* 0x000000040a000986 */ /* 0x0003e8000c101524 */
        /* <DEDUP_REMOVED lines=9> */
.L_x_4602:
        /* <DEDUP_REMOVED lines=9> */
.L_x_4549:
        /* <DEDUP_REMOVED lines=17> */
[----:B------:R-:W-:Y:S02]  /*10960*/  HFMA2 R8, -RZ, RZ, 0, 4.3690204620361328125e-05 ;  /* 0x000002ddff087431 */ /* 0x000fe400000001ff */
        /* <DEDUP_REMOVED lines=13> */
.L_x_4605:
[----:B------:R-:W-:Y:S01]  /*10a40*/  UMOV UR4, URZ ;  /* 0x000000ff00047c82 */ /* 0x000fe20008000000 */
[----:B------:R-:W-:Y:S01]  /*10a50*/  UMOV UR5, URZ ;  /* 0x000000ff00057c82 */ /* 0x000fe20008000000 */
[----:B------:R-:W-:Y:S01]  /*10a60*/  UMOV UR6, URZ ;  /* 0x000000ff00067c82 */ /* 0x000fe20008000000 */
[----:B------:R-:W-:Y:S01]  /*10a70*/  MOV R23, UR4 ;  /* 0x0000000400177c02 */ /* 0x000fe20008000f00 */
[----:B------:R-:W-:Y:S01]  /*10a80*/  IMAD.U32 R20, RZ, RZ, UR6 ;  /* 0x00000006ff147e24 */ /* 0x000fe2000f8e00ff */
[----:B------:R-:W-:Y:S02]  /*10a90*/  MOV R21, UR5 ;  /* 0x0000000500157c02 */ /* 0x000fe40008000f00 */
[----:B------:R-:W-:Y:S02]  /*10aa0*/  MOV R7, UR4 ;  /* 0x0000000400077c02 */ /* 0x000fe40008000f00 */
[----:B------:R-:W-:Y:S02]  /*10ab0*/  MOV R5, UR5 ;  /* 0x0000000500057c02 */ /* 0x000fe40008000f00 */
[----:B------:R-:W-:-:S07]  /*10ac0*/  MOV R4, UR6 ;  /* 0x0000000600047c02 */ /* 0x000fce0008000f00 */
.L_x_4604:
[----:B------:R-:W1:Y:S02]  /*10ad0*/  LDCU.U8 UR4, c[0x0][0x7a1] ;  /* 0x0000f420ff0477ac */ /* 0x000e640008000000 */
[----:B-1----:R-:W-:-:S09]  /*10ae0*/  UISETP.NE.AND UP0, UPT, UR4, URZ, UPT ;  /* 0x000000ff0400728c */ /* 0x002fd2000bf05270 */
[----:B------:R-:W-:Y:S05]  /*10af0*/  BRA.U !UP0, `(.L_x_4606) ;  /* 0x0000000108a87547 */ /* 0x000fea000b800000 */
[----:B------:R-:W1:Y:S01]  /*10b00*/  LDCU UR5, c[0x0][0x380] ;  /* 0x00007000ff0577ac */ /* 0x000e620008000800 */
[----:B------:R-:W2:Y:S01]  /*10b10*/  LDC R2, c[0x0][0x7a4] ;  /* 0x0001e900ff027b82 */ /* 0x000ea20000000800 */
[----:B---3--:R-:W-:Y:S01]  /*10b20*/  F2FP.F16.F32.PACK_AB R20, R20, R4 ;  /* 0x000000041414723e */ /* 0x008fe200000000ff */
        /* <DEDUP_REMOVED lines=20> */
[----:B---3--:R-:W-:-:S05]  /*10c70*/  @P1 IADD3 R2, P2, PT, R27, R6, RZ ;  /* 0x000000061b021210 */ /* 0x008fca0007f5e0ff */
[----:B------:R-:W-:Y:S01]  /*10c80*/  @P1 IMAD.X R3, RZ, RZ, R7, P2 ;  /* 0x000000ffff031224 */ /* 0x000fe200010e0607 */
[----:B----4-:R-:W-:Y:S02]  /*10c90*/  @P0 IADD3 R4, P3, PT, R5, R10, RZ ;  /* 0x0000000a05040210 */ /* 0x010fe40007f7e0ff */
[----:B-1----:R-:W-:Y:S02]  /*10ca0*/  F2FP.F16.F32.PACK_AB R0, RZ, R8 ;  /* 0x00000008ff00723e */ /* 0x002fe400000000ff */
[----:B------:R-:W-:-:S03]  /*10cb0*/  @P0 IADD3.X R5, PT, PT, RZ, R11, RZ, P3, !PT ;  /* 0x0000000bff050210 */ /* 0x000fc60001ffe4ff */
[----:B------:R1:W-:Y:S01]  /*10cc0*/  @P1 STG.E.U16 desc[UR36][R2.64], R0 ;  /* 0x0000000002001986 */ /* 0x0003e2000c101524 */
[----:B-----5:R-:W-:Y:S02]  /*10cd0*/  @P1 IADD3 R6, P2, PT, R25, R12, RZ ;  /* 0x0000000c19061210 */ /* 0x020fe40007f5e0ff */
[----:B--2---:R-:W-:Y:S01]  /*10ce0*/  F2FP.F16.F32.PACK_AB R8, RZ, R21 ;  /* 0x00000015ff08723e */ /* 0x004fe200000000ff */
[----:B------:R1:W-:Y:S01]  /*10cf0*/  @P0 STG.E.U16 desc[UR36][R4.64], R20 ;  /* 0x0000001404000986 */ /* 0x0003e2000c101524 */
[----:B------:R-:W-:-:S05]  /*10d00*/  @P1 IADD3.X R7, PT, PT, RZ, R13, RZ, P2, !PT ;  /* 0x0000000dff071210 */ /* 0x000fca00017fe4ff */
        /* <DEDUP_REMOVED lines=9> */
.L_x_4606:
[----:B------:R-:W-:Y:S01]  /*10da0*/  MOV R2, 0x0 ;  /* 0x0000000000027802 */ /* 0x000fe20000000f00 */
[----:B------:R-:W3:Y:S01]  /*10db0*/  LDCU.64 UR4, c[0x4][0x580] ;  /* 0x0100b000ff0477ac */ /* 0x000ee20008000a00 */
[----:B------:R-:W-:Y:S01]  /*10dc0*/  HFMA2 R8, -RZ, RZ, 0, 4.4405460357666015625e-05 ;  /* 0x000002e9ff087431 */ /* 0x000fe200000001ff */
[----:B------:R-:W-:Y:S01]  /*10dd0*/  MOV R12, 0x1 ;  /* 0x00000001000c7802 */ /* 0x000fe20000000f00 */
[----:B------:R1:W2:Y:S01]  /*10de0*/  LDC.64 R14, c[0x4][R2] ;  /* 0x01000000020e7b82 */ /* 0x0002a20000000a00 */
[----:B------:R-:W4:Y:S01]  /*10df0*/  LDCU.64 UR6, c[0x4][0x578] ;  /* 0x0100af00ff0677ac */ /* 0x000f220008000a00 */
[----:B------:R-:W-:Y:S01]  /*10e00*/  IMAD.MOV.U32 R13, RZ, RZ, RZ ;  /* 0x000000ffff0d7224 */ /* 0x000fe200078e00ff */
[----:B------:R-:W5:Y:S01]  /*10e10*/  LDCU.64 UR8, c[0x4][0x140] ;  /* 0x01002800ff0877ac */ /* 0x000f620008000a00 */
[----:B---3--:R-:W-:Y:S01]  /*10e20*/  IMAD.U32 R4, RZ, RZ, UR4 ;  /* 0x00000004ff047e24 */ /* 0x008fe2000f8e00ff */
[----:B------:R-:W-:Y:S02]  /*10e30*/  MOV R5, UR5 ;  /* 0x0000000500057c02 */ /* 0x000fe40008000f00 */
[----:B----4-:R-:W-:-:S02]  /*10e40*/  MOV R6, UR6 ;  /* 0x0000000600067c02 */ /* 0x010fc40008000f00 */
[----:B------:R-:W-:Y:S01]  /*10e50*/  MOV R7, UR7 ;  /* 0x0000000700077c02 */ /* 0x000fe20008000f00 */
[----:B-----5:R-:W-:Y:S01]  /*10e60*/  IMAD.U32 R10, RZ, RZ, UR8 ;  /* 0x00000008ff0a7e24 */ /* 0x020fe2000f8e00ff */
[----:B-1----:R-:W-:-:S07]  /*10e70*/  MOV R11, UR9 ;  /* 0x00000009000b7c02 */ /* 0x002fce0008000f00 */
[----:B------:R-:W-:-:S07]  /*10e80*/  LEPC R20, `(.L_x_4607) ;  /* 0x000000001014794e */ /* 0x000fce0000000000 */
[----:B0-2---:R-:W-:Y:S05]  /*10e90*/  CALL.ABS.NOINC R14 ;  /* 0x000000000e007343 */ /* 0x005fea0003c00000 */
.L_x_4607:
[----:B------:R-:W0:Y:S01]  /*10ea0*/  LDC.64 R2, c[0x4][R2] ;  /* 0x0100000002027b82 */ /* 0x000e220000000a00 */
[----:B------:R-:W1:Y:S01]  /*10eb0*/  LDCU.64 UR4, c[0x4][0x580] ;  /* 0x0100b000ff0477ac */ /* 0x000e620008000a00 */
[----:B------:R-:W-:Y:S02]  /*10ec0*/  HFMA2 R8, -RZ, RZ, 0, 4.4405460357666015625e-05 ;  /* 0x000002e9ff087431 */ /* 0x000fe400000001ff */
[----:B------:R-:W-:Y:S01]  /*10ed0*/  IMAD.MOV.U32 R12, RZ, RZ, 0x1 ;  /* 0x00000001ff0c7424 */ /* 0x000fe200078e00ff */
[----:B------:R-:W-:Y:S01]  /*10ee0*/  MOV R13, RZ ;  /* 0x000000ff000d7202 */ /* 0x000fe20000000f00 */
[----:B------:R-:W2:Y:S01]  /*10ef0*/  LDCU.64 UR6, c[0x4][0x578] ;  /* 0x0100af00ff0677ac */ /* 0x000ea20008000a00 */
[----:B------:R-:W3:Y:S01]  /*10f00*/  LDCU.64 UR8, c[0x4][0x140] ;  /* 0x01002800ff0877ac */ /* 0x000ee20008000a00 */
[----:B-1----:R-:W-:Y:S02]  /*10f10*/  MOV R4, UR4 ;  /* 0x0000000400047c02 */ /* 0x002fe40008000f00 */
[----:B------:R-:W-:-:S02]  /*10f20*/  MOV R5, UR5 ;  /* 0x0000000500057c02 */ /* 0x000fc40008000f00 */
[----:B--2---:R-:W-:Y:S01]  /*10f30*/  MOV R6, UR6 ;  /* 0x0000000600067c02 */ /* 0x004fe20008000f00 */
[----:B------:R-:W-:Y:S01]  /*10f40*/  IMAD.U32 R7, RZ, RZ, UR7 ;  /* 0x00000007ff077e24 */ /* 0x000fe2000f8e00ff */
[----:B---3--:R-:W-:Y:S02]  /*10f50*/  MOV R10, UR8 ;  /* 0x00000008000a7c02 */ /* 0x008fe40008000f00 */
[----:B------:R-:W-:-:S07]  /*10f60*/  MOV R11, UR9 ;  /* 0x00000009000b7c02 */ /* 0x000fce0008000f00 */
[----:B------:R-:W-:-:S07]  /*10f70*/  LEPC R20, `(.L_x_4608) ;  /* 0x000000001014794e */ /* 0x000fce0000000000 */
[----:B0-----:R-:W-:Y:S05]  /*10f80*/  CALL.ABS.NOINC R2 ;  /* 0x0000000002007343 */ /* 0x001fea0003c00000 */
.L_x_4608:
[----:B------:R-:W-:Y:S05]  /*10f90*/  EXIT ;  /* 0x000000000000794d */ /* 0x000fea0003800000 */
.L_x_4603:
        /* <DEDUP_REMOVED lines=10> */
[----:B------:R-:W-:Y:S01]  /*11040*/  MOV R3, R5 ;  /* 0x0000000500037202 */ /* 0x000fe20000000f00 */
[----:B------:R-:W-:Y:S01]  /*11050*/  IMAD.MOV.U32 R13, RZ, RZ, R7 ;  /* 0x000000ffff0d7224 */ /* 0x000fe200078e0007 */
[----:B------:R-:W-:Y:S02]  /*11060*/  MOV R9, R23 ;  /* 0x0000001700097202 */ /* 0x000fe40000000f00 */
[----:B--2---:R-:W-:-:S02]  /*11070*/  FSETP.NEU.FTZ.AND P0, PT, R10, RZ, PT ;  /* 0x000000ff0a00720b */ /* 0x004fc40003f1d000 */
[----:B----4-:R-:W-:-:S11]  /*11080*/  FSETP.NEU.FTZ.AND P1, PT, R12, RZ, PT ;  /* 0x000000ff0c00720b */ /* 0x010fd60003f3d000 */
        /* <DEDUP_REMOVED lines=17> */
.L_x_4611:
[----:B------:R-:W-:Y:S05]  /*111a0*/  BSYNC.RECONVERGENT B0 ;  /* 0x0000000000007941 */ /* 0x000fea0003800200 */
.L_x_4610:
        /* <DEDUP_REMOVED lines=19> */
.L_x_4612:
[----:B------:R-:W-:Y:S05]  /*112e0*/  BSYNC.RECONVERGENT B0 ;  /* 0x0000000000007941 */ /* 0x000fea0003800200 */
.L_x_4609:
        /* <DEDUP_REMOVED lines=26> */
[----:B---3--:R-:W-:Y:S02]  /*11490*/  @P1 IADD3 R6, P2, PT, R27, R12, RZ ;  /* 0x0000000c1b061210 */ /* 0x008fe40007f5e0ff */
[----:B----4-:R-:W-:-:S03]  /*114a0*/  @P0 IADD3 R8, P3, PT, R7, R14, RZ ;  /* 0x0000000e07080210 */ /* 0x010fc60007f7e0ff */
[----:B------:R-:W-:Y:S01]  /*114b0*/  @P1 IMAD.X R7, RZ, RZ, R13, P2 ;  /* 0x000000ffff071224 */ /* 0x000fe200010e060d */
        /* <DEDUP_REMOVED lines=16> */
.L_x_4613:
        /* <DEDUP_REMOVED lines=9> */
        .weak           $__internal_10_$__cuda_sm20_div_u64
        .type           $__internal_10_$__cuda_sm20_div_u64,@function
        .size           $__internal_10_$__cuda_sm20_div_u64,(.L_x_7242 - $__internal_10_$__cuda_sm20_div_u64)
$__internal_10_$__cuda_sm20_div_u64:
        /* <DEDUP_REMOVED lines=38> */
[----:B------:R-:W-:-:S04]  /*118b0*/  IADD3.X R10, PT, PT, R29, RZ, RZ, P0, !PT ;  /* 0x000000ff1d0a7210 */ /* 0x000fc800007fe4ff */
[----:B------:R-:W-:Y:S01]  /*118c0*/  IADD3.X R13, PT, PT, RZ, R10, RZ, P1, !PT ;  /* 0x0000000aff0d7210 */ /* 0x000fe20000ffe4ff */
[----:B------:R-:W-:-:S04]  /*118d0*/  IMAD.WIDE.U32 R10, R12, R3, RZ ;  /* 0x000000030c0a7225 */ /* 0x000fc800078e00ff */
[----:B------:R-:W-:Y:S01]  /*118e0*/  IMAD R11, R13, R3, R11 ;  /* 0x000000030d0b7224 */ /* 0x000fe200078e020b */
[----:B------:R-:W-:-:S04]  /*118f0*/  IADD3 R24, P0, PT, -R10, R8, RZ ;  /* 0x000000080a187210 */ /* 0x000fc80007f1e1ff */
[----:B------:R-:W-:Y:S02]  /*11900*/  IADD3.X R26, PT, PT, ~R11, R9, RZ, P0, !PT ;  /* 0x000000090b1a7210 */ /* 0x000fe400007fe5ff */
[----:B------:R-:W-:Y:S02]  /*11910*/  ISETP.GE.U32.AND P0, PT, R24, R3, PT ;  /* 0x000000031800720c */ /* 0x000fe40003f06070 */
[----:B------:R-:W-:Y:S02]  /*11920*/  IADD3 R9, P2, PT, R12, 0x1, RZ ;  /* 0x000000010c097810 */ /* 0x000fe40007f5e0ff */
[----:B------:R-:W-:Y:S02]  /*11930*/  IADD3 R10, P1, PT, -R3, R24, RZ ;  /* 0x00000018030a7210 */ /* 0x000fe40007f3e1ff */
[C---:B------:R-:W-:Y:S01]  /*11940*/  ISETP.GE.U32.AND.EX P0, PT, R26.reuse, RZ, PT, P0 ;  /* 0x000000ff1a00720c */ /* 0x040fe20003f06100 */
[----:B------:R-:W-:Y:S01]  /*11950*/  IMAD.X R8, RZ, RZ, R13, P2 ;  /* 0x000000ffff087224 */ /* 0x000fe200010e060d */
[----:B------:R-:W-:-:S02]  /*11960*/  IADD3.X R11, PT, PT, R26, -0x1, RZ, P1, !PT ;  /* 0xffffffff1a0b7810 */ /* 0x000fc40000ffe4ff */
[----:B------:R-:W-:Y:S02]  /*11970*/  SEL R10, R10, R24, P0 ;  /* 0x000000180a0a7207 */ /* 0x000fe40000000000 */
[----:B------:R-:W-:Y:S02]  /*11980*/  SEL R9, R9, R12, P0 ;  /* 0x0000000c09097207 */ /* 0x000fe40000000000 */
[----:B------:R-:W-:Y:S02]  /*11990*/  SEL R11, R11, R26, P0 ;  /* 0x0000001a0b0b7207 */ /* 0x000fe40000000000 */
[----:B------:R-:W-:Y:S02]  /*119a0*/  SEL R13, R8, R13, P0 ;  /* 0x0000000d080d7207 */ /* 0x000fe40000000000 */
[----:B------:R-:W-:Y:S02]  /*119b0*/  ISETP.GE.U32.AND P0, PT, R10, R3, PT ;  /* 0x000000030a00720c */ /* 0x000fe40003f06070 */
[----:B------:R-:W-:-:S02]  /*119c0*/  IADD3 R8, P2, PT, R9, 0x1, RZ ;  /* 0x0000000109087810 */ /* 0x000fc40007f5e0ff */
[----:B------:R-:W-:Y:S02]  /*119d0*/  ISETP.GE.U32.AND.EX P0, PT, R11, RZ, PT, P0 ;  /* 0x000000ff0b00720c */ /* 0x000fe40003f06100 */
[----:B------:R-:W-:Y:S02]  /*119e0*/  ISETP.NE.U32.AND P1, PT, R3, RZ, PT ;  /* 0x000000ff0300720c */ /* 0x000fe40003f25070 */
[----:B------:R-:W-:Y:S01]  /*119f0*/  SEL R3, R8, R9, P0 ;  /* 0x0000000908037207 */ /* 0x000fe20000000000 */
[----:B------:R-:W-:Y:S01]  /*11a00*/  HFMA2 R9, -RZ, RZ, 0, 0 ;  /* 0x00000000ff097431 */ /* 0x000fe200000001ff */
[----:B------:R-:W-:Y:S02]  /*11a10*/  IADD3.X R10, PT, PT, RZ, R13, RZ, P2, !PT ;  /* 0x0000000dff0a7210 */ /* 0x000fe400017fe4ff */
[----:B------:R-:W-:Y:S02]  /*11a20*/  MOV R8, R14 ;  /* 0x0000000e00087202 */ /* 0x000fe40000000f00 */
[----:B------:R-:W-:-:S02]  /*11a30*/  ISETP.NE.AND.EX P1, PT, RZ, RZ, PT, P1 ;  /* 0x000000ffff00720c */ /* 0x000fc40003f25310 */
[----:B------:R-:W-:Y:S02]  /*11a40*/  SEL R10, R10, R13, P0 ;  /* 0x0000000d0a0a7207 */ /* 0x000fe40000000000 */
[----:B------:R-:W-:Y:S02]  /*11a50*/  SEL R3, R3, 0xffffffff, P1 ;  /* 0xffffffff03037807 */ /* 0x000fe40000800000 */
[----:B------:R-:W-:Y:S01]  /*11a60*/  SEL R10, R10, 0xffffffff, P1 ;  /* 0xffffffff0a0a7807 */ /* 0x000fe20000800000 */
[----:B------:R-:W-:Y:S06]  /*11a70*/  RET.REL.NODEC R8 `(_ZN2at6native13reduce_kernelILi256ELi2ENS0_8ReduceOpIN3c104HalfENS0_10WelfordOpsIS4_fiN4cuda3std3__44pairIS4_S4_EEEEjS4_Li2ELi2EEEEEvT1_) ;  /* 0xfffffee408607950 */ /* 0x000fec0003c3ffff */
.L_x_4614:
        /* <DEDUP_REMOVED lines=16> */
.L_x_7242:


//--------------------- .text._ZN2at6native13reduce_kernelILi128ELi4ENS0_8ReduceOpIN3c104HalfENS0_10WelfordOpsIS4_fiN4cuda3std3__44pairIS4_S4_EEEEjS4_Li2ELi2EEEEEvT1_ --------------------------
	.section	.text._ZN2at6native13reduce_kernelILi128ELi4ENS0_8ReduceOpIN3c104HalfENS0_10WelfordOpsIS4_fiN4cuda3std3__44pairIS4_S4_EEEEjS4_Li2ELi2EEEEEvT1_,"ax",@progbits
	.align	128
        .global         _ZN2at6native13reduce_kernelILi128ELi4ENS0_8ReduceOpIN3c104HalfENS0_10WelfordOpsIS4_fiN4cuda3std3__44pairIS4_S4_EEEEjS4_Li2ELi2EEEEEvT1_
        .type           _ZN2at6native13reduce_kernelILi128ELi4ENS0_8ReduceOpIN3c104HalfENS0_10WelfordOpsIS4_fiN4cuda3std3__44pairIS4_S4_EEEEjS4_Li2ELi2EEEEEvT1_,@function
        .size           _ZN2at6native13reduce_kernelILi128ELi4ENS0_8ReduceOpIN3c104HalfENS0_10WelfordOpsIS4_fiN4cuda3std3__44pairIS4_S4_EEEEjS4_Li2ELi2EEEEEvT1_,(.L_x_7243 - _ZN2at6native13reduce_kernelILi128ELi4ENS0_8ReduceOpIN3c104HalfENS0_10WelfordOpsIS4_fiN4cuda3std3__44pairIS4_S4_EEEEjS4_Li2ELi2EEEEEvT1_)
        .other          _ZN2at6native13reduce_kernelILi128ELi4ENS0_8ReduceOpIN3c104HalfENS0_10WelfordOpsIS4_fiN4cuda3std3__44pairIS4_S4_EEEEjS4_Li2ELi2EEEEEvT1_,@"STO_CUDA_ENTRY STV_DEFAULT"
_ZN2at6native13reduce_kernelILi128ELi4ENS0_8ReduceOpIN3c104HalfENS0_10WelfordOpsIS4_fiN4cuda3std3__44pairIS4_S4_EEEEjS4_Li2ELi2EEEEEvT1_:
.text._ZN2at6native13reduce_kernelILi128ELi4ENS0_8ReduceOpIN3c104HalfENS0_10WelfordOpsIS4_fiN4cuda3std3__44pairIS4_S4_EEEEjS4_Li2ELi2EEEEEvT1_:
        /* <DEDUP_REMOVED lines=296> */
.L_x_4615:
        /* <DEDUP_REMOVED lines=40> */
.L_x_4619:
        /* <DEDUP_REMOVED lines=29> */
[----:B--2---:R-:W-:Y:S02]  /*16d0*/  @!P0 HADD2.F32 R5, -RZ, R0.H0_H0 ;  /* 0x20000000ff058230 */ /* 0x004fe40000004100 */
[----:B------:R-:W-:-:S03]  /*16e0*/  IMAD.MOV.U32 R0, RZ, RZ, R29 ;  /* 0x000000ffff007224 */ /* 0x000fc600078e001d */
[----:B-1----:R-:W-:-:S04]  /*16f0*/  @!P0 FADD.FTZ R7, R5, -R8 ;  /* 0x8000000805078221 */ /* 0x002fc80000010000 */
[----:B0-----:R-:W-:-:S04]  /*1700*/  @!P0 FFMA.FTZ R0, R7, R4, R8 ;  /* 0x0000000407008223 */ /* 0x001fc80000010008 */
[----:B------:R-:W-:-:S04]  /*1710*/  @!P0 FADD.FTZ R4, R5, -R0 ;  /* 0x8000000005048221 */ /* 0x000fc80000010000 */
[----:B------:R-:W-:-:S07]  /*1720*/  @!P0 FFMA.FTZ R26, R7, R4, R9 ;  /* 0x00000004071a8223 */ /* 0x000fce0000010009 */
.L_x_4623:
[----:B------:R-:W-:Y:S05]  /*1730*/  BSYNC.RECONVERGENT B1 ;  /* 0x0000000000017941 */ /* 0x000fea0003800200 */
.L_x_4622:
[----:B------:R-:W0:Y:S01]  /*1740*/  LDCU UR4, c[0x0][0x39c] ;  /* 0x00007380ff0477ac */ /* 0x000e220008000800 */
[----:B------:R-:W-:-:S04]  /*1750*/  IADD3 R24, P0, PT, R24, 0x2, RZ ;  /* 0x0000000218187810 */ /* 0x000fc80007f1e0ff */
[----:B------:R-:W-:Y:S01]  /*1760*/  IADD3.X R25, PT, PT, RZ, R25, RZ, P0, !PT ;  /* 0x00000019ff197210 */ /* 0x000fe200007fe4ff */
[----:B0-----:R-:W-:-:S06]  /*1770*/  UIADD3 UR4, UPT, UPT, UR4, -0x1, URZ ;  /* 0xffffffff04047890 */ /* 0x001fcc000fffe0ff */
[----:B------:R-:W-:-:S07]  /*1780*/  MOV R27, UR4 ;  /* 0x00000004001b7c02 */ /* 0x000fce0008000f00 */
.L_x_4621:
[----:B------:R-:W-:Y:S05]  /*1790*/  BSYNC.RECONVERGENT B0 ;  /* 0x0000000000007941 */ /* 0x000fea0003800200 */
.L_x_4620:
        /* <DEDUP_REMOVED lines=10> */
.L_x_4626:
        /* <DEDUP_REMOVED lines=24> */
.L_x_4625:
[----:B------:R-:W-:Y:S05]  /*19c0*/  BSYNC.RECONVERGENT B0 ;  /* 0x0000000000007941 */ /* 0x000fea0003800200 */
.L_x_4624:
        /* <DEDUP_REMOVED lines=22> */
.L_x_4628:
[----:B------:R-:W-:Y:S05]  /*1b30*/  BSYNC.RECONVERGENT B0 ;  /* 0x0000000000007941 */ /* 0x000fea0003800200 */
.L_x_4627:
        /* <DEDUP_REMOVED lines=15> */
[----:B------:R-:W-:Y:S01]  /*1c30*/  CS2R R8, SRZ ;  /* 0x0000000000087805 */ /* 0x000fe2000001ff00 */
[----:B------:R-:W-:Y:S01]  /*1c40*/  IMAD.MOV.U32 R7, RZ, RZ, R31 ;  /* 0x000000ffff077224 */ /* 0x000fe200078e001f */
[----:B------:R-:W-:Y:S02]  /*1c50*/  MOV R5, R26 ;  /* 0x0000001a00057202 */ /* 0x000fe40000000f00 */
[----:B------:R-:W-:Y:S01]  /*1c60*/  MOV R4, R0 ;  /* 0x0000000000047202 */ /* 0x000fe20000000f00 */
[----:B------:R-:W-:Y:S06]  /*1c70*/  @!P0 BRA `(.L_x_4617) ;  /* 0x0000007400bc8947 */ /* 0x000fec0003800000 */
[----:B------:R-:W-:Y:S01]  /*1c80*/  FADD.FTZ R7, R31, R30 ;  /* 0x0000001e1f077221 */ /* 0x000fe20000010000 */
[----:B------:R-:W-:Y:S01]  /*1c90*/  FADD.FTZ R29, -R0, R29 ;  /* 0x0000001d001d7221 */ /* 0x000fe20000010100 */
[----:B------:R-:W-:Y:S01]  /*1ca0*/  FADD.FTZ R26, R26, R3 ;  /* 0x000000031a1a7221 */ /* 0x000fe20000010000 */
[----:B------:R-:W-:Y:S01]  /*1cb0*/  IMAD.MOV.U32 R6, RZ, RZ, -0x1 ;  /* 0xffffffffff067424 */ /* 0x000fe200078e00ff */
[----:B------:R-:W0:Y:S01]  /*1cc0*/  MUFU.RCP R5, R7 ;  /* 0x0000000700057308 */ /* 0x000e220000001000 */
[----:B------:R-:W-:Y:S01]  /*1cd0*/  FMUL.FTZ R4, R29, R29 ;  /* 0x0000001d1d047220 */ /* 0x000fe20000410000 */
[----:B------:R-:W-:Y:S02]  /*1ce0*/  CS2R R20, SRZ ;  /* 0x0000000000147805 */ /* 0x000fe4000001ff00 */
[----:B------:R-:W-:Y:S02]  /*1cf0*/  CS2R R14, SRZ ;  /* 0x00000000000e7805 */ /* 0x000fe4000001ff00 */
[----:B------:R-:W-:Y:S01]  /*1d00*/  CS2R R12, SRZ ;  /* 0x00000000000c7805 */ /* 0x000fe2000001ff00 */
[----:B------:R-:W-:Y:S01]  /*1d10*/  FMUL.FTZ R3, R4, R31 ;  /* 0x0000001f04037220 */ /* 0x000fe20000410000 */
[----:B------:R-:W-:-:S02]  /*1d20*/  CS2R R10, SRZ ;  /* 0x00000000000a7805 */ /* 0x000fc4000001ff00 */
[----:B------:R-:W-:Y:S01]  /*1d30*/  CS2R R8, SRZ ;  /* 0x0000000000087805 */ /* 0x000fe2000001ff00 */
[----:B0-----:R-:W-:-:S04]  /*1d40*/  FMUL.FTZ R5, R5, R30 ;  /* 0x0000001e05057220 */ /* 0x001fc80000410000 */
[----:B------:R-:W-:Y:S01]  /*1d50*/  FFMA.FTZ R4, R29, R5, R0 ;  /* 0x000000051d047223 */ /* 0x000fe20000010000 */
[----:B------:R-:W-:Y:S01]  /*1d60*/  FFMA.FTZ R5, R5, R3, R26 ;  /* 0x0000000305057223 */ /* 0x000fe2000001001a */
[----:B------:R-:W-:Y:S06]  /*1d70*/  BRA `(.L_x_4617) ;  /* 0x00000074007c7947 */ /* 0x000fec0003800000 */
.L_x_4618:
        /* <DEDUP_REMOVED lines=43> */
.L_x_4633:
[----:B------:R-:W-:-:S05]  /*2030*/  SHF.R.U32.HI R7, RZ, 0x2, R34 ;  /* 0x00000002ff077819 */ /* 0x000fca0000011622 */
[----:B------:R-:W-:-:S04]  /*2040*/  IMAD.WIDE.U32 R6, R7, 0x8, R24 ;  /* 0x0000000807067825 */ /* 0x000fc800078e0018 */
[----:B------:R-:W-:Y:S02]  /*2050*/  IMAD.IADD R34, R34, 0x1, R31 ;  /* 0x0000000122227824 */ /* 0x000fe400078e021f */
        /* <DEDUP_REMOVED lines=9> */
[----:B------:R-:W-:Y:S01]  /*20f0*/  ISETP.GE.U32.AND P0, PT, R42, R29, PT ;  /* 0x0000001d2a00720c */ /* 0x000fe20003f06070 */
[--C-:B--2---:R-:W-:Y:S02]  /*2100*/  HADD2.F32 R33, -RZ, R6.reuse.H0_H0 ;  /* 0x20000006ff217230 */ /* 0x104fe40000004100 */
[----:B------:R-:W-:Y:S02]  /*2110*/  HADD2.F32 R36, -RZ, R6.H1_H1 ;  /* 0x30000006ff247230 */ /* 0x000fe40000004100 */
[----:B------:R-:W-:-:S02]  /*2120*/  HADD2.F32 R40, -RZ, R7.H0_H0 ;  /* 0x20000007ff287230 */ /* 0x000fc40000004100 */
[--C-:B------:R-:W-:Y:S01]  /*2130*/  FADD.FTZ R32, R33, -R8.reuse ;  /* 0x8000000821207221 */ /* 0x100fe20000010000 */
[----:B------:R-:W-:Y:S02]  /*2140*/  HADD2.F32 R37, -RZ, R7.H1_H1 ;  /* 0x30000007ff257230 */ /* 0x000fe40000004100 */
[----:B------:R-:W-:Y:S01]  /*2150*/  FADD.FTZ R38, R36, -R15 ;  /* 0x8000000f24267221 */ /* 0x000fe20000010000 */
[----:B------:R-:W-:Y:S01]  /*2160*/  FADD.FTZ R35, R40, -R21 ;  /* 0x8000001528237221 */ /* 0x000fe20000010000 */
[-C--:B-1----:R-:W-:Y:S02]  /*2170*/  FFMA.FTZ R8, R32, R43.reuse, R8 ;  /* 0x0000002b20087223 */ /* 0x082fe40000010008 */
[-C--:B------:R-:W-:Y:S01]  /*2180*/  FFMA.FTZ R15, R38, R43.reuse, R15 ;  /* 0x0000002b260f7223 */ /* 0x080fe2000001000f */
[----:B------:R-:W-:Y:S01]  /*2190*/  FADD.FTZ R39, R37, -R26 ;  /* 0x8000001a25277221 */ /* 0x000fe20000010000 */
[-C--:B------:R-:W-:Y:S01]  /*21a0*/  FFMA.FTZ R21, R35, R43.reuse, R21 ;  /* 0x0000002b23157223 */ /* 0x080fe20000010015 */
[----:B------:R-:W-:Y:S01]  /*21b0*/  FADD.FTZ R33, R33, -R8 ;  /* 0x8000000821217221 */ /* 0x000fe20000010000 */
[----:B------:R-:W-:Y:S01]  /*21c0*/  FADD.FTZ R36, R36, -R15 ;  /* 0x8000000f24247221 */ /* 0x000fe20000010000 */
[----:B------:R-:W-:Y:S01]  /*21d0*/  FFMA.FTZ R26, R39, R43, R26 ;  /* 0x0000002b271a7223 */ /* 0x000fe2000001001a */
[----:B------:R-:W-:Y:S01]  /*21e0*/  FADD.FTZ R40, R40, -R21 ;  /* 0x8000001528287221 */ /* 0x000fe20000010000 */
[----:B------:R-:W-:Y:S01]  /*21f0*/  FFMA.FTZ R11, R32, R33, R11 ;  /* 0x00000021200b7223 */ /* 0x000fe2000001000b */
[----:B------:R-:W-:Y:S01]  /*2200*/  FFMA.FTZ R13, R38, R36, R13 ;  /* 0x00000024260d7223 */ /* 0x000fe2000001000d */
[----:B---3--:R-:W-:-:S02]  /*2210*/  HADD2.F32 R32, -RZ, R4.H0_H0 ;  /* 0x20000004ff207230 */ /* 0x008fc40000004100 */
[----:B------:R-:W-:Y:S01]  /*2220*/  FFMA.FTZ R28, R35, R40, R28 ;  /* 0x00000028231c7223 */ /* 0x000fe2000001001c */
[----:B------:R-:W-:Y:S01]  /*2230*/  FADD.FTZ R37, R37, -R26 ;  /* 0x8000001a25257221 */ /* 0x000fe20000010000 */
[----:B------:R-:W-:Y:S02]  /*2240*/  HADD2.F32 R35, -RZ, R4.H1_H1 ;  /* 0x30000004ff237230 */ /* 0x000fe40000004100 */
[--C-:B------:R-:W-:Y:S02]  /*2250*/  HADD2.F32 R41, -RZ, R5.reuse.H0_H0 ;  /* 0x20000005ff297230 */ /* 0x100fe40000004100 */
[----:B------:R-:W-:Y:S01]  /*2260*/  FFMA.FTZ R0, R39, R37, R0 ;  /* 0x0000002527007223 */ /* 0x000fe20000010000 */
[----:B------:R-:W-:Y:S02]  /*2270*/  HADD2.F32 R38, -RZ, R5.H1_H1 ;  /* 0x30000005ff267230 */ /* 0x000fe40000004100 */
[----:B------:R-:W-:Y:S01]  /*2280*/  FADD.FTZ R33, R32, -R9 ;  /* 0x8000000920217221 */ /* 0x000fe20000010000 */
[----:B------:R-:W-:Y:S01]  /*2290*/  FADD.FTZ R37, R35, -R12 ;  /* 0x8000000c23257221 */ /* 0x000fe20000010000 */
[----:B------:R-:W-:Y:S01]  /*22a0*/  FADD.FTZ R36, R41, -R20 ;  /* 0x8000001429247221 */ /* 0x000fe20000010000 */
[----:B------:R-:W-:Y:S01]  /*22b0*/  FADD.FTZ R40, R38, -R27 ;  /* 0x8000001b26287221 */ /* 0x000fe20000010000 */
        /* <DEDUP_REMOVED lines=14> */
.L_x_4632:
[----:B------:R-:W-:Y:S02]  /*23a0*/  PRMT R35, R6, 0x7610, R6 ;  /* 0x0000761006237816 */ /* 0x000fe40000000006 */
[----:B------:R-:W-:Y:S02]  /*23b0*/  PRMT R36, R7, 0x7610, R7 ;  /* 0x0000761007247816 */ /* 0x000fe40000000007 */
[----:B------:R-:W-:Y:S02]  /*23c0*/  PRMT R7, R4, 0x7610, R4 ;  /* 0x0000761004077816 */ /* 0x000fe40000000004 */
[----:B------:R-:W-:-:S07]  /*23d0*/  PRMT R6, R5, 0x7610, R5 ;  /* 0x0000761005067816 */ /* 0x000fce0000000005 */
.L_x_4631:
[----:B------:R-:W-:Y:S05]  /*23e0*/  BSYNC.RECONVERGENT B0 ;  /* 0x0000000000007941 */ /* 0x000fea0003800200 */
.L_x_4630:
[----:B------:R-:W-:Y:S01]  /*23f0*/  ISETP.GE.U32.AND P0, PT, R34, R29, PT ;  /* 0x0000001d2200720c */ /* 0x000fe20003f06070 */
[----:B------:R-:W-:Y:S01]  /*2400*/  BSSY.RECONVERGENT B0, `(.L_x_4634) ;  /* 0x0000012000007945 */ /* 0x000fe20003800200 */
[----:B------:R-:W-:Y:S02]  /*2410*/  MOV R33, R30 ;  /* 0x0000001e00217202 */ /* 0x000fe40000000f00 */
[----:B------:R-:W-:-:S09]  /*2420*/  MOV R32, R22 ;  /* 0x0000001600207202 */ /* 0x000fd20000000f00 */
[----:B------:R-:W-:Y:S05]  /*2430*/  @P0 BRA `(.L_x_4635) ;  /* 0x0000000000380947 */ /* 0x000fea0003800000 */
[----:B------:R-:W-:Y:S01]  /*2440*/  IMAD.IADD R4, R34, 0x1, R31 ;  /* 0x0000000122047824 */ /* 0x000fe200078e021f */
[----:B------:R-:W-:-:S04]  /*2450*/  SHF.R.U32.HI R5, RZ, 0x2, R34 ;  /* 0x00000002ff057819 */ /* 0x000fc80000011622 */
[----:B------:R-:W-:-:S13]  /*2460*/  ISETP.GE.U32.AND P1, PT, R4, R29, PT ;  /* 0x0000001d0400720c */ /* 0x000fda0003f26070 */
        /* <DEDUP_REMOVED lines=11> */
.L_x_4635:
[----:B------:R-:W-:Y:S05]  /*2520*/  BSYNC.RECONVERGENT B0 ;  /* 0x0000000000007941 */ /* 0x000fea0003800200 */
.L_x_4634:
[----:B------:R-:W-:Y:S04]  /*2530*/  BSSY.RECONVERGENT B0, `(.L_x_4636) ;  /* 0x0000033000007945 */ /* 0x000fe80003800200 */
[----:B------:R-:W-:Y:S05]  /*2540*/  @P0 BRA `(.L_x_4637) ;  /* 0x0000000000c40947 */ /* 0x000fea0003800000 */
[----:B------:R-:W-:Y:S01]  /*2550*/  IADD3 R32, PT, PT, R22, 0x1, RZ ;  /* 0x0000000116207810 */ /* 0x000fe20007ffe0ff */
[--C-:B------:R-:W-:Y:S01]  /*2560*/  HADD2.F32 R5, -RZ, R35.reuse.H0_H0 ;  /* 0x20000023ff057230 */ /* 0x100fe20000004100 */
[----:B------:R-:W-:Y:S01]  /*2570*/  IADD3 R34, PT, PT, R34, R31, RZ ;  /* 0x0000001f22227210 */ /* 0x000fe20007ffe0ff */
[----:B------:R-:W-:Y:S01]  /*2580*/  HADD2.F32 R24, -RZ, R35.H1_H1 ;  /* 0x30000023ff187230 */ /* 0x000fe20000004100 */
[----:B------:R-:W-:Y:S01]  /*2590*/  I2FP.F32.S32 R33, R32 ;  /* 0x0000002000217245 */ /* 0x000fe20000201400 */
[--C-:B------:R-:W-:Y:S01]  /*25a0*/  HADD2.F32 R38, -RZ, R36.reuse.H0_H0 ;  /* 0x20000024ff267230 */ /* 0x100fe20000004100 */
[----:B------:R-:W-:Y:S01]  /*25b0*/  ISETP.GE.U32.AND P0, PT, R34, R29, PT ;  /* 0x0000001d2200720c */ /* 0x000fe20003f06070 */
[----:B------:R-:W-:Y:S01]  /*25c0*/  HADD2.F32 R31, -RZ, R36.H1_H1 ;  /* 0x30000024ff1f7230 */ /* 0x000fe20000004100 */
[----:B------:R-:W1:Y:S01]  /*25d0*/  MUFU.RCP R37, R33 ;  /* 0x0000002100257308 */ /* 0x000e620000001000 */
[----:B------:R-:W-:Y:S01]  /*25e0*/  FADD.FTZ R4, -R8, R5 ;  /* 0x0000000508047221 */ /* 0x000fe20000010100 */
        /* <DEDUP_REMOVED lines=17> */
[--C-:B------:R-:W-:Y:S02]  /*2700*/  HADD2.F32 R4, -RZ, R7.reuse.H0_H0 ;  /* 0x20000007ff047230 */ /* 0x100fe40000004100 */
[--C-:B------:R-:W-:Y:S02]  /*2710*/  HADD2.F32 R22, -RZ, R6.reuse.H1_H1 ;  /* 0x30000006ff167230 */ /* 0x100fe40000004100 */
[----:B------:R-:W-:Y:S02]  /*2720*/  HADD2.F32 R7, -RZ, R7.H1_H1 ;  /* 0x30000007ff077230 */ /* 0x000fe40000004100 */
[----:B------:R-:W-:Y:S01]  /*2730*/  FADD.FTZ R5, -R9, R4 ;  /* 0x0000000409057221 */ /* 0x000fe20000010100 */
[----:B------:R-:W-:Y:S02]  /*2740*/  HADD2.F32 R29, -RZ, R6.H0_H0 ;  /* 0x20000006ff1d7230 */ /* 0x000fe40000004100 */
[----:B------:R-:W-:Y:S01]  /*2750*/  FADD.FTZ R24, -R27, R22 ;  /* 0x000000161b187221 */ /* 0x000fe20000010100 */
[----:B------:R-:W-:-:S02]  /*2760*/  FADD.FTZ R25, -R12, R7 ;  /* 0x000000070c197221 */ /* 0x000fc40000010100 */
        /* <DEDUP_REMOVED lines=15> */
.L_x_4637:
[----:B------:R-:W-:Y:S05]  /*2860*/  BSYNC.RECONVERGENT B0 ;  /* 0x0000000000007941 */ /* 0x000fea0003800200 */
.L_x_4636:
        /* <DEDUP_REMOVED lines=23> */
.L_x_4639:
[----:B------:R-:W-:Y:S05]  /*29e0*/  BSYNC.RECONVERGENT B0 ;  /* 0x0000000000007941 */ /* 0x000fea0003800200 */
.L_x_4638:
        /* <DEDUP_REMOVED lines=22> */
.L_x_4641:
[----:B------:R-:W-:Y:S05]  /*2b50*/  BSYNC.RECONVERGENT B0 ;  /* 0x0000000000007941 */ /* 0x000fea0003800200 */
.L_x_4640:
        /* <DEDUP_REMOVED lines=22> */
.L_x_4643:
[----:B------:R-:W-:Y:S05]  /*2cc0*/  BSYNC.RECONVERGENT B0 ;  /* 0x0000000000007941 */ /* 0x000fea0003800200 */
.L_x_4642:
        /* <DEDUP_REMOVED lines=15> */
[----:B------:R-:W-:Y:S01]  /*2dc0*/  FMUL.FTZ R20, R27, R27 ;  /* 0x0000001b1b147220 */ /* 0x000fe20000410000 */
[----:B-1----:R-:W-:-:S03]  /*2dd0*/  FMUL.FTZ R25, R21, R30 ;  /* 0x0000001e15197220 */ /* 0x002fc60000410000 */
[----:B------:R-:W-:Y:S01]  /*2de0*/  FMUL.FTZ R21, R20, R33 ;  /* 0x0000002114157220 */ /* 0x000fe20000410000 */
[----:B------:R-:W-:-:S03]  /*2df0*/  FFMA.FTZ R20, R25, R27, R26 ;  /* 0x0000001b19147223 */ /* 0x000fc6000001001a */
[----:B------:R-:W-:Y:S01]  /*2e00*/  FFMA.FTZ R21, R25, R21, R0 ;  /* 0x0000001519157223 */ /* 0x000fe20000010000 */
[----:B------:R-:W-:Y:S06]  /*2e10*/  BRA `(.L_x_4617) ;  /* 0x0000006400547947 */ /* 0x000fec0003800000 */
.L_x_4629:
        /* <DEDUP_REMOVED lines=39> */
.L_x_4648:
        /* <DEDUP_REMOVED lines=16> */
[----:B------:R-:W-:Y:S02]  /*3190*/  HADD2.F32 R44, -RZ, R7.H0_H0 ;  /* 0x20000007ff2c7230 */ /* 0x000fe40000004100 */
[----:B------:R-:W-:-:S02]  /*31a0*/  HADD2.F32 R40, -RZ, R6.H1_H1 ;  /* 0x30000006ff287230 */ /* 0x000fc40000004100 */
[----:B------:R-:W-:Y:S01]  /*31b0*/  FADD.FTZ R38, R36, -R11 ;  /* 0x8000000b24267221 */ /* 0x000fe20000010000 */
[----:B------:R-:W-:Y:S02]  /*31c0*/  HADD2.F32 R35, -RZ, R7.H1_H1 ;  /* 0x30000007ff237230 */ /* 0x000fe40000004100 */
[----:B------:R-:W-:Y:S01]  /*31d0*/  FADD.FTZ R33, R44, -R21 ;  /* 0x800000152c217221 */ /* 0x000fe20000010000 */
[-C--:B-1----:R-:W-:Y:S01]  /*31e0*/  FFMA.FTZ R11, R38, R43.reuse, R11 ;  /* 0x0000002b260b7223 */ /* 0x082fe2000001000b */
[----:B------:R-:W-:Y:S02]  /*31f0*/  FADD.FTZ R42, R40, -R15 ;  /* 0x8000000f282a7221 */ /* 0x000fe40000010000 */
[-C--:B------:R-:W-:Y:S01]  /*3200*/  FFMA.FTZ R21, R33, R43.reuse, R21 ;  /* 0x0000002b21157223 */ /* 0x080fe20000010015 */
[--C-:B------:R-:W-:Y:S01]  /*3210*/  FADD.FTZ R37, R35, -R26.reuse ;  /* 0x8000001a23257221 */ /* 0x100fe20000010000 */
[----:B------:R-:W-:Y:S01]  /*3220*/  FADD.FTZ R36, R36, -R11 ;  /* 0x8000000b24247221 */ /* 0x000fe20000010000 */
[-C--:B------:R-:W-:Y:S01]  /*3230*/  FFMA.FTZ R15, R42, R43.reuse, R15 ;  /* 0x0000002b2a0f7223 */ /* 0x080fe2000001000f */
[----:B------:R-:W-:Y:S01]  /*3240*/  FADD.FTZ R44, R44, -R21 ;  /* 0x800000152c2c7221 */ /* 0x000fe20000010000 */
[----:B------:R-:W-:Y:S01]  /*3250*/  FFMA.FTZ R26, R37, R43, R26 ;  /* 0x0000002b251a7223 */ /* 0x000fe2000001001a */
[----:B------:R-:W-:Y:S01]  /*3260*/  FFMA.FTZ R9, R38, R36, R9 ;  /* 0x0000002426097223 */ /* 0x000fe20000010009 */
[----:B------:R-:W-:Y:S01]  /*3270*/  FADD.FTZ R40, R40, -R15 ;  /* 0x8000000f28287221 */ /* 0x000fe20000010000 */
[----:B------:R-:W-:Y:S01]  /*3280*/  FFMA.FTZ R28, R33, R44, R28 ;  /* 0x0000002c211c7223 */ /* 0x000fe2000001001c */
[----:B---3--:R-:W-:-:S02]  /*3290*/  HADD2.F32 R33, -RZ, R4.H0_H0 ;  /* 0x20000004ff217230 */ /* 0x008fc40000004100 */
[----:B------:R-:W-:Y:S01]  /*32a0*/  FADD.FTZ R35, R35, -R26 ;  /* 0x8000001a23237221 */ /* 0x000fe20000010000 */
[----:B------:R-:W-:Y:S02]  /*32b0*/  HADD2.F32 R39, -RZ, R4.H1_H1 ;  /* 0x30000004ff277230 */ /* 0x000fe40000004100 */
[----:B------:R-:W-:Y:S01]  /*32c0*/  FFMA.FTZ R13, R42, R40, R13 ;  /* 0x000000282a0d7223 */ /* 0x000fe2000001000d */
[--C-:B------:R-:W-:Y:S02]  /*32d0*/  HADD2.F32 R41, -RZ, R5.reuse.H0_H0 ;  /* 0x20000005ff297230 */ /* 0x100fe40000004100 */
[----:B------:R-:W-:Y:S01]  /*32e0*/  FFMA.FTZ R0, R37, R35, R0 ;  /* 0x0000002325007223 */ /* 0x000fe20000010000 */
[----:B------:R-:W-:Y:S02]  /*32f0*/  HADD2.F32 R38, -RZ, R5.H1_H1 ;  /* 0x30000005ff267230 */ /* 0x000fe40000004100 */
[----:B------:R-:W-:Y:S01]  /*3300*/  FADD.FTZ R35, R33, -R10 ;  /* 0x8000000a21237221 */ /* 0x000fe20000010000 */
[----:B------:R-:W-:Y:S01]  /*3310*/  FADD.FTZ R37, R39, -R12 ;  /* 0x8000000c27257221 */ /* 0x000fe20000010000 */
[----:B------:R-:W-:Y:S01]  /*3320*/  FADD.FTZ R36, R41, -R20 ;  /* 0x8000001429247221 */ /* 0x000fe20000010000 */
[--C-:B------:R-:W-:Y:S01]  /*3330*/  FADD.FTZ R40, R38, -R27.reuse ;  /* 0x8000001b26287221 */ /* 0x100fe20000010000 */
        /* <DEDUP_REMOVED lines=14> */
.L_x_4647:
[----:B------:R-:W-:Y:S02]  /*3420*/  PRMT R36, R6, 0x7610, R6 ;  /* 0x0000761006247816 */ /* 0x000fe40000000006 */
[----:B------:R-:W-:Y:S02]  /*3430*/  PRMT R37, R7, 0x7610, R7 ;  /* 0x0000761007257816 */ /* 0x000fe40000000007 */
[C-C-:B------:R-:W-:Y:S02]  /*3440*/  PRMT R6, R4.reuse, 0x5410, R5.reuse ;  /* 0x0000541004067816 */ /* 0x140fe40000000005 */
[----:B------:R-:W-:-:S07]  /*3450*/  PRMT R7, R4, 0x7632, R5 ;  /* 0x0000763204077816 */ /* 0x000fce0000000005 */
.L_x_4646:
[----:B------:R-:W-:Y:S05]  /*3460*/  BSYNC.RECONVERGENT B0 ;  /* 0x0000000000007941 */ /* 0x000fea0003800200 */
.L_x_4645:
        /* <DEDUP_REMOVED lines=19> */
[--C-:B------:R-:W-:Y:S02]  /*35a0*/  @!P1 PRMT R6, R6, 0x5410, R25.reuse ;  /* 0x0000541006069816 */ /* 0x100fe40000000019 */
[----:B------:R-:W-:-:S07]  /*35b0*/  @!P1 PRMT R7, R7, 0x7610, R25 ;  /* 0x0000761007079816 */ /* 0x000fce0000000019 */
.L_x_4650:
[----:B------:R-:W-:Y:S05]  /*35c0*/  BSYNC.RECONVERGENT B0 ;  /* 0x0000000000007941 */ /* 0x000fea0003800200 */
.L_x_4649:
[----:B------:R-:W-:Y:S04]  /*35d0*/  BSSY.RECONVERGENT B0, `(.L_x_4651) ;  /* 0x0000033000007945 */ /* 0x000fe80003800200 */
[----:B------:R-:W-:Y:S05]  /*35e0*/  @P0 BRA `(.L_x_4652) ;  /* 0x0000000000c40947 */ /* 0x000fea0003800000 */
[----:B------:R-:W-:Y:S01]  /*35f0*/  IADD3 R35, PT, PT, R22, 0x1, RZ ;  /* 0x0000000116237810 */ /* 0x000fe20007ffe0ff */
[--C-:B------:R-:W-:Y:S01]  /*3600*/  HADD2.F32 R4, -RZ, R36.reuse.H0_H0 ;  /* 0x20000024ff047230 */ /* 0x100fe20000004100 */
[----:B------:R-:W-:Y:S01]  /*3610*/  IADD3 R24, PT, PT, R34, R31, RZ ;  /* 0x0000001f22187210 */ /* 0x000fe20007ffe0ff */
[--C-:B------:R-:W-:Y:S01]  /*3620*/  HADD2.F32 R34, -RZ, R37.reuse.H0_H0 ;  /* 0x20000025ff227230 */ /* 0x100fe20000004100 */
[----:B------:R-:W-:Y:S01]  /*3630*/  I2FP.F32.S32 R33, R35 ;  /* 0x0000002300217245 */ /* 0x000fe20000201400 */
[----:B------:R-:W-:Y:S01]  /*3640*/  HADD2.F32 R36, -RZ, R36.H1_H1 ;  /* 0x30000024ff247230 */ /* 0x000fe20000004100 */
        /* <DEDUP_REMOVED lines=22> */
[----:B------:R-:W-:Y:S02]  /*37b0*/  HADD2.F32 R31, -RZ, R6.H1_H1 ;  /* 0x30000006ff1f7230 */ /* 0x000fe40000004100 */
[--C-:B------:R-:W-:Y:S02]  /*37c0*/  HADD2.F32 R6, -RZ, R7.reuse.H1_H1 ;  /* 0x30000007ff067230 */ /* 0x100fe40000004100 */
[----:B------:R-:W-:Y:S02]  /*37d0*/  HADD2.F32 R25, -RZ, R7.H0_H0 ;  /* 0x20000007ff197230 */ /* 0x000fe40000004100 */
[----:B------:R-:W-:Y:S01]  /*37e0*/  FADD.FTZ R7, -R10, R5 ;  /* 0x000000050a077221 */ /* 0x000fe20000010100 */
[----:B------:R-:W-:Y:S01]  /*37f0*/  FADD.FTZ R4, -R20, R31 ;  /* 0x0000001f14047221 */ /* 0x000fe20000010100 */
[----:B------:R-:W-:Y:S01]  /*3800*/  FADD.FTZ R22, -R27, R6 ;  /* 0x000000061b167221 */ /* 0x000fe20000010100 */
[----:B------:R-:W-:-:S02]  /*3810*/  IMAD.MOV.U32 R32, RZ, RZ, R33 ;  /* 0x000000ffff207224 */ /* 0x000fc400078e0021 */
[----:B------:R-:W-:Y:S01]  /*3820*/  FADD.FTZ R29, -R12, R25 ;  /* 0x000000190c1d7221 */ /* 0x000fe20000010100 */
[-C--:B-1----:R-:W-:Y:S01]  /*3830*/  FFMA.FTZ R27, R22, R37.reuse, R27 ;  /* 0x00000025161b7223 */ /* 0x082fe2000001001b */
[-C--:B------:R-:W-:Y:S02]  /*3840*/  FFMA.FTZ R10, R7, R37.reuse, R10 ;  /* 0x00000025070a7223 */ /* 0x080fe4000001000a */
        /* <DEDUP_REMOVED lines=11> */
.L_x_4652:
[----:B------:R-:W-:Y:S05]  /*3900*/  BSYNC.RECONVERGENT B0 ;  /* 0x0000000000007941 */ /* 0x000fea0003800200 */
.L_x_4651:
        /* <DEDUP_REMOVED lines=23> */
.L_x_4654:
[----:B------:R-:W-:Y:S05]  /*3a80*/  BSYNC.RECONVERGENT B0 ;  /* 0x0000000000007941 */ /* 0x000fea0003800200 */
.L_x_4653:
        /* <DEDUP_REMOVED lines=22> */
.L_x_4656:
[----:B------:R-:W-:Y:S05]  /*3bf0*/  BSYNC.RECONVERGENT B0 ;  /* 0x0000000000007941 */ /* 0x000fea0003800200 */
.L_x_4655:
        /* <DEDUP_REMOVED lines=22> */
.L_x_4658:
[----:B------:R-:W-:Y:S05]  /*3d60*/  BSYNC.RECONVERGENT B0 ;  /* 0x0000000000007941 */ /* 0x000fea0003800200 */
.L_x_4657:
        /* <DEDUP_REMOVED lines=21> */
.L_x_4644:
[----:B------:R-:W1:Y:S01]  /*3ec0*/  LDCU UR5, c[0x0][0x3a4] ;  /* 0x00007480ff0577ac */ /* 0x000e620008000800 */
[----:B------:R-:W2:Y:S01]  /*3ed0*/  LDC R10, c[0x0][0x388] ;  /* 0x0000e200ff0a7b82 */ /* 0x000ea20000000800 */
[----:B------:R-:W-:Y:S01]  /*3ee0*/  BSSY.RECONVERGENT B0, `(.L_x_4659) ;  /* 0x0000275000007945 */ /* 0x000fe20003800200 */
[----:B------:R-:W-:Y:S01]  /*3ef0*/  IMAD.MOV.U32 R4, RZ, RZ, R34 ;  /* 0x000000ffff047224 */ /* 0x000fe200078e0022 */
[----:B------:R-:W3:Y:S05]  /*3f00*/  LDCU UR4, c[0x0][0x394] ;  /* 0x00007280ff0477ac */ /* 0x000eea0008000800 */
[----:B------:R-:W4:Y:S08]  /*3f10*/  LDC R3, c[0x0][0x38c] ;  /* 0x0000e300ff037b82 */ /* 0x000f300000000800 */
[----:B------:R-:W0:Y:S01]  /*3f20*/  LDC R22, c[0x0][0x390] ;  /* 0x0000e400ff167b82 */ /* 0x000e220000000800 */
[----:B-1----:R-:W-:-:S04]  /*3f30*/  MOV R5, UR5 ;  /* 0x0000000500057c02 */ /* 0x002fc80008000f00 */
[----:B------:R-:W-:Y:S02]  /*3f40*/  IADD3 R0, PT, PT, R34, R5, RZ ;  /* 0x0000000522007210 */ /* 0x000fe40007ffe0ff */
[----:B---3--:R-:W-:Y:S01]  /*3f50*/  MOV R28, UR4 ;  /* 0x00000004001c7c02 */ /* 0x008fe20008000f00 */
[--C-:B--2---:R-:W-:Y:S01]  /*3f60*/  IMAD.MOV.U32 R30, RZ, RZ, R10.reuse ;  /* 0x000000ffff1e7224 */ /* 0x104fe200078e000a */
[----:B------:R-:W-:Y:S01]  /*3f70*/  ISETP.GE.U32.AND P0, PT, R0, R29, PT ;  /* 0x0000001d0000720c */ /* 0x000fe20003f06070 */
[----:B------:R-:W-:Y:S01]  /*3f80*/  IMAD.MOV.U32 R26, RZ, RZ, R10 ;  /* 0x000000ffff1a7224 */ /* 0x000fe200078e000a */
[-C--:B------:R-:W-:Y:S02]  /*3f90*/  MOV R27, R10.reuse ;  /* 0x0000000a001b7202 */ /* 0x080fe40000000f00 */
[-C--:B------:R-:W-:Y:S02]  /*3fa0*/  MOV R15, R10.reuse ;  /* 0x0000000a000f7202 */ /* 0x080fe40000000f00 */
[-C--:B------:R-:W-:Y:S01]  /*3fb0*/  MOV R11, R10.reuse ;  /* 0x0000000a000b7202 */ /* 0x080fe20000000f00 */
[--C-:B----4-:R-:W-:Y:S01]  /*3fc0*/  IMAD.MOV.U32 R21, RZ, RZ, R3.reuse ;  /* 0x000000ffff157224 */ /* 0x110fe200078e0003 */
[-C--:B------:R-:W-:Y:S01]  /*3fd0*/  MOV R23, R10.reuse ;  /* 0x0000000a00177202 */ /* 0x080fe20000000f00 */
[--C-:B------:R-:W-:Y:S01]  /*3fe0*/  IMAD.MOV.U32 R0, RZ, RZ, R3.reuse ;  /* 0x000000ffff007224 */ /* 0x100fe200078e0003 */
[----:B------:R-:W-:Y:S01]  /*3ff0*/  MOV R14, R10 ;  /* 0x0000000a000e7202 */ /* 0x000fe20000000f00 */
[----:B------:R-:W-:Y:S01]  /*4000*/  IMAD.MOV.U32 R8, RZ, RZ, R3 ;  /* 0x000000ffff087224 */ /* 0x000fe200078e0003 */
[----:B------:R-:W-:-:S02]  /*4010*/  MOV R13, R3 ;  /* 0x00000003000d7202 */ /* 0x000fc40000000f00 */
[-C--:B------:R-:W-:Y:S02]  /*4020*/  MOV R9, R3.reuse ;  /* 0x0000000300097202 */ /* 0x080fe40000000f00 */
[-C--:B------:R-:W-:Y:S02]  /*4030*/  MOV R20, R3.reuse ;  /* 0x0000000300147202 */ /* 0x080fe40000000f00 */
[----:B------:R-:W-:Y:S01]  /*4040*/  MOV R12, R3 ;  /* 0x00000003000c7202 */ /* 0x000fe20000000f00 */
[----:B0-----:R-:W-:Y:S06]  /*4050*/  @P0 BRA `(.L_x_4660) ;  /* 0x0000002400740947 */ /* 0x001fec0003800000 */
[----:B------:R-:W-:-:S13]  /*4060*/  ISETP.NE.AND P0, PT, R6, RZ, PT ;  /* 0x000000ff0600720c */ /* 0x000fda0003f05270 */
[----:B------:R0:W5:Y:S01]  /*4070*/  @!P0 LDG.E.64 R32, desc[UR36][R24.64] ;  /* 0x0000002418208981 */ /* 0x000162000c1e1b00 */
[----:B------:R-:W-:Y:S01]  /*4080*/  MOV R4, R34 ;  /* 0x0000002200047202 */ /* 0x000fe20000000f00 */
[----:B------:R-:W-:Y:S01]  /*4090*/  BSSY.RECONVERGENT B1, `(.L_x_4660) ;  /* 0x0000259000017945 */ /* 0x000fe20003800200 */
[----:B------:R-:W-:Y:S01]  /*40a0*/  IADD3 R34, PT, PT, R6, -0x1, RZ ;  /* 0xffffffff06227810 */ /* 0x000fe20007ffe0ff */
        /* <DEDUP_REMOVED lines=15> */
[----:B0-----:R-:W-:-:S07]  /*41a0*/  IADD3 R35, PT, PT, R35, 0x1, RZ ;  /* 0x0000000123237810 */ /* 0x001fce0007ffe0ff */
.L_x_4664:
[C---:B-----5:R-:W-:Y:S01]  /*41b0*/  @!P0 PRMT R36, R32.reuse, 0x7610, R36 ;  /* 0x0000761020248816 */ /* 0x060fe20000000024 */
[----:B------:R-:W0:Y:S01]  /*41c0*/  LDCU UR4, c[0x0][0x3a4] ;  /* 0x00007480ff0477ac */ /* 0x000e220008000800 */
[C---:B------:R-:W-:Y:S02]  /*41d0*/  @!P0 PRMT R37, R33.reuse, 0x7610, R37 ;  /* 0x0000761021258816 */ /* 0x040fe40000000025 */
[----:B------:R-:W-:Y:S02]  /*41e0*/  @!P0 PRMT R38, R33, 0x7632, R38 ;  /* 0x0000763221268816 */ /* 0x000fe40000000026 */
[----:B------:R-:W-:Y:S02]  /*41f0*/  @!P0 PRMT R39, R32, 0x7632, R39 ;  /* 0x0000763220278816 */ /* 0x000fe40000000027 */
[----:B------:R-:W-:Y:S02]  /*4200*/  @!P0 PRMT R36, R36, 0x7610, R32 ;  /* 0x0000761024248816 */ /* 0x000fe40000000020 */
[----:B------:R-:W-:-:S02]  /*4210*/  @!P0 PRMT R37, R37, 0x7610, R33 ;  /* 0x0000761025258816 */ /* 0x000fc40000000021 */
[----:B------:R-:W-:Y:S02]  /*4220*/  @!P0 PRMT R38, R38, 0x5410, R33 ;  /* 0x0000541026268816 */ /* 0x000fe40000000021 */
[----:B------:R-:W-:Y:S01]  /*4230*/  @!P0 PRMT R39, R39, 0x5410, R32 ;  /* 0x0000541027278816 */ /* 0x000fe20000000020 */
[----:B------:R-:W-:Y:S06]  /*4240*/  @!P0 BRA `(.L_x_4661) ;  /* 0x00000020002c8947 */ /* 0x000fec0003800000 */
        /* <DEDUP_REMOVED lines=285> */
.L_x_4662:
[----:B------:R-:W-:-:S04]  /*5420*/  LOP3.LUT R5, R5, 0xfffffff8, RZ, 0xc0, !PT ;  /* 0xfffffff805057812 */ /* 0x000fc800078ec0ff */
[----:B------:R-:W-:-:S05]  /*5430*/  IADD3 R6, P2, PT, R5, R24, RZ ;  /* 0x0000001805067210 */ /* 0x000fca0007f5e0ff */
[----:B------:R-:W-:-:S06]  /*5440*/  IMAD.X R7, RZ, RZ, R25, P2 ;  /* 0x000000ffff077224 */ /* 0x000fcc00010e0619 */
[----:B------:R-:W2:Y:S01]  /*5450*/  LDG.E.64 R6, desc[UR36][R6.64] ;  /* 0x0000002406067981 */ /* 0x000ea2000c1e1b00 */
[----:B0-----:R-:W-:Y:S02]  /*5460*/  IADD3 R29, PT, PT, R4, UR4, RZ ;  /* 0x00000004041d7c10 */ /* 0x001fe4000fffe0ff */
[----:B------:R-:W-:-:S05]  /*5470*/  MOV R28, RZ ;  /* 0x000000ff001c7202 */ /* 0x000fca0000000f00 */
[----:B------:R-:W-:-:S05]  /*5480*/  IMAD.HI.U32 R5, R29, UR30, R28 ;  /* 0x0000001e1d057c27 */ /* 0x000fca000f8e001c */
[----:B------:R-:W-:-:S05]  /*5490*/  SHF.R.U32.HI R37, RZ, UR31, R5 ;  /* 0x0000001fff257c19 */ /* 0x000fca0008011605 */
[----:B------:R-:W-:-:S04]  /*54a0*/  IMAD.MOV R5, RZ, RZ, -R37 ;  /* 0x000000ffff057224 */ /* 0x000fc800078e0a25 */
        /* <DEDUP_REMOVED lines=223> */
.L_x_4663:
[----:B------:R-:W-:-:S04]  /*62a0*/  LOP3.LUT R5, R5, 0xfffffff8, RZ, 0xc0, !PT ;  /* 0xfffffff805057812 */ /* 0x000fc800078ec0ff */
[----:B------:R-:W-:-:S04]  /*62b0*/  IADD3 R6, P1, PT, R5, R24, RZ ;  /* 0x0000001805067210 */ /* 0x000fc80007f3e0ff */
[----:B------:R-:W-:-:S06]  /*62c0*/  IADD3.X R7, PT, PT, RZ, R25, RZ, P1, !PT ;  /* 0x00000019ff077210 */ /* 0x000fcc0000ffe4ff */
[----:B------:R-:W2:Y:S02]  /*62d0*/  LDG.E.64 R6, desc[UR36][R6.64] ;  /* 0x0000002406067981 */ /* 0x000ea4000c1e1b00 */
[----:B--2---:R-:W-:Y:S02]  /*62e0*/  PRMT R36, R6, 0x7610, R6 ;  /* 0x0000761006247816 */ /* 0x004fe40000000006 */
[----:B------:R-:W-:-:S07]  /*62f0*/  PRMT R37, R7, 0x7610, R7 ;  /* 0x0000761007257816 */ /* 0x000fce0000000007 */
.L_x_4661:
[----:B------:R-:W-:Y:S01]  /*6300*/  IADD3 R22, PT, PT, R22, 0x1, RZ ;  /* 0x0000000116167810 */ /* 0x000fe20007ffe0ff */
[----:B------:R-:W1:Y:S01]  /*6310*/  LDCU UR5, c[0x0][0x39c] ;  /* 0x00007380ff0577ac */ /* 0x000e620008000800 */
[----:B0-----:R-:W-:Y:S02]  /*6320*/  IMAD.U32 R5, RZ, RZ, UR4 ;  /* 0x00000004ff057e24 */ /* 0x001fe4000f8e00ff */
[----:B------:R-:W-:Y:S01]  /*6330*/  I2FP.F32.S32 R28, R22 ;  /* 0x00000016001c7245 */ /* 0x000fe20000201400 */
[----:B------:R-:W-:Y:S02]  /*6340*/  HADD2.F32 R50, -RZ, R38.H1_H1 ;  /* 0x30000026ff327230 */ /* 0x000fe40000004100 */
[----:B------:R-:W-:Y:S01]  /*6350*/  LEA R4, R5, R4, 0x1 ;  /* 0x0000000405047211 */ /* 0x000fe200078e08ff */
[----:B------:R-:W0:Y:S01]  /*6360*/  MUFU.RCP R54, R28 ;  /* 0x0000001c00367308 */ /* 0x000e220000001000 */
[--C-:B------:R-:W-:Y:S02]  /*6370*/  HADD2.F32 R53, -RZ, R39.reuse.H1_H1 ;  /* 0x30000027ff357230 */ /* 0x100fe40000004100 */
[----:B------:R-:W-:Y:S01]  /*6380*/  FADD.FTZ R45, R50, -R23 ;  /* 0x80000017322d7221 */ /* 0x000fe20000010000 */
[----:B------:R-:W-:-:S02]  /*6390*/  HADD2.F32 R55, -RZ, R39.H0_H0 ;  /* 0x20000027ff377230 */ /* 0x000fc40000004100 */
[----:B------:R-:W-:Y:S02]  /*63a0*/  IMAD.IADD R52, R4, 0x1, R5 ;  /* 0x0000000104347824 */ /* 0x000fe400078e0205 */
[----:B------:R-:W-:Y:S01]  /*63b0*/  FADD.FTZ R49, R53, -R10 ;  /* 0x8000000a35317221 */ /* 0x000fe20000010000 */
[----:B------:R-:W-:Y:S02]  /*63c0*/  HADD2.F32 R51, -RZ, R38.H0_H0 ;  /* 0x20000026ff337230 */ /* 0x000fe40000004100 */
[----:B------:R-:W-:Y:S01]  /*63d0*/  FADD.FTZ R47, R55, -R14 ;  /* 0x8000000e372f7221 */ /* 0x000fe20000010000 */
[--C-:B------:R-:W-:Y:S01]  /*63e0*/  HADD2.F32 R6, -RZ, R36.reuse.H0_H0 ;  /* 0x20000024ff067230 */ /* 0x100fe20000004100 */
[----:B-1----:R-:W-:Y:S01]  /*63f0*/  MOV R29, UR5 ;  /* 0x00000005001d7c02 */ /* 0x002fe20008000f00 */
[----:B------:R-:W-:Y:S02]  /*6400*/  HADD2.F32 R48, -RZ, R36.H1_H1 ;  /* 0x30000024ff307230 */ /* 0x000fe40000004100 */
[----:B------:R-:W-:Y:S01]  /*6410*/  FADD.FTZ R43, R51, -R26 ;  /* 0x8000001a332b7221 */ /* 0x000fe20000010000 */
[--C-:B------:R-:W-:Y:S01]  /*6420*/  HADD2.F32 R41, -RZ, R37.reuse.H0_H0 ;  /* 0x20000025ff297230 */ /* 0x100fe20000004100 */
[----:B------:R-:W-:Y:S01]  /*6430*/  ISETP.GE.U32.AND P1, PT, R52, R29, PT ;  /* 0x0000001d3400720c */ /* 0x000fe20003f26070 */
[----:B------:R-:W-:-:S02]  /*6440*/  HADD2.F32 R42, -RZ, R37.H1_H1 ;  /* 0x30000025ff2a7230 */ /* 0x000fc40000004100 */
[-C--:B0-----:R-:W-:Y:S01]  /*6450*/  FFMA.FTZ R23, R45, R54.reuse, R23 ;  /* 0x000000362d177223 */ /* 0x081fe20000010017 */
        /* <DEDUP_REMOVED lines=29> */
.L_x_4660:
[----:B------:R-:W-:Y:S05]  /*6630*/  BSYNC.RECONVERGENT B0 ;  /* 0x0000000000007941 */ /* 0x000fea0003800200 */
.L_x_4659:
        /* <DEDUP_REMOVED lines=284> */
.L_x_4668:
[----:B------:R-:W-:Y:S01]  /*7800*/  SHF.R.U32.HI R32, RZ, 0x3, R32 ;  /* 0x00000003ff207819 */ /* 0x000fe20000011620 */
[----:B------:R-:W-:-:S07]  /*7810*/  IMAD.MOV.U32 R33, RZ, RZ, RZ ;  /* 0x000000ffff217224 */ /* 0x000fce00078e00ff */
.L_x_4667:
        /* <DEDUP_REMOVED lines=8> */
[----:B--2---:R-:W-:Y:S02]  /*78a0*/  PRMT R39, R24, 0x5432, R24 ;  /* 0x0000543218277816 */ /* 0x004fe40000000018 */
        /* <DEDUP_REMOVED lines=277> */
.L_x_4670:
[----:B------:R-:W-:Y:S02]  /*8a00*/  SHF.R.U32.HI R24, RZ, 0x3, R6 ;  /* 0x00000003ff187819 */ /* 0x000fe40000011606 */
[----:B------:R-:W-:-:S07]  /*8a10*/  MOV R25, RZ ;  /* 0x000000ff00197202 */ /* 0x000fce0000000f00 */
.L_x_4669:
[----:B------:R-:W-:-:S04]  /*8a20*/  LEA R6, P0, R24, R31, 0x3 ;  /* 0x0000001f18067211 */ /* 0x000fc800078018ff */
[----:B------:R-:W-:-:S05]  /*8a30*/  LEA.HI.X R7, R24, R7, R25, 0x3, P0 ;  /* 0x0000000718077211 */ /* 0x000fca00000f1c19 */
[----:B------:R0:W5:Y:S04]  /*8a40*/  LDG.E.64 R36, desc[UR36][R6.64] ;  /* 0x0000002406247981 */ /* 0x000168000c1e1b00 */
.L_x_4666:
[----:B------:R-:W-:Y:S05]  /*8a50*/  BSYNC.RECONVERGENT B0 ;  /* 0x0000000000007941 */ /* 0x000fea0003800200 */
.L_x_4665:
[----:B------:R-:W-:Y:S01]  /*8a60*/  ISETP.GE.U32.AND P0, PT, R4, R29, PT ;  /* 0x0000001d0400720c */ /* 0x000fe20003f06070 */
[----:B------:R-:W-:Y:S01]  /*8a70*/  BSSY.RECONVERGENT B0, `(.L_x_4671) ;  /* 0x0000035000007945 */ /* 0x000fe20003800200 */
[----:B------:R-:W-:Y:S01]  /*8a80*/  IMAD.MOV.U32 R25, RZ, RZ, R28 ;  /* 0x000000ffff197224 */ /* 0x000fe200078e001c */
[----:B------:R-:W-:-:S10]  /*8a90*/  MOV R24, R22 ;  /* 0x0000001600187202 */ /* 0x000fd40000000f00 */
[----:B------:R-:W-:Y:S05]  /*8aa0*/  @P0 BRA `(.L_x_4672) ;  /* 0x0000000000c40947 */ /* 0x000fea0003800000 */
[----:B------:R-:W-:Y:S01]  /*8ab0*/  IADD3 R24, PT, PT, R22, 0x1, RZ ;  /* 0x0000000116187810 */ /* 0x000fe20007ffe0ff */
[----:B0-----:R-:W-:Y:S02]  /*8ac0*/  IMAD.IADD R6, R4, 0x1, R5 ;  /* 0x0000000104067824 */ /* 0x001fe400078e0205 */
[--C-:B------:R-:W-:Y:S01]  /*8ad0*/  HADD2.F32 R5, -RZ, R39.reuse.H1_H1 ;  /* 0x30000027ff057230 */ /* 0x100fe20000004100 */
[----:B------:R-:W-:Y:S01]  /*8ae0*/  I2FP.F32.S32 R25, R24 ;  /* 0x0000001800197245 */ /* 0x000fe20000201400 */
[----:B------:R-:W-:Y:S01]  /*8af0*/  HADD2.F32 R39, -RZ, R39.H0_H0 ;  /* 0x20000027ff277230 */ /* 0x000fe20000004100 */
[----:B------:R-:W-:Y:S01]  /*8b00*/  ISETP.GE.U32.AND P0, PT, R6, R29, PT ;  /* 0x0000001d0600720c */ /* 0x000fe20003f06070 */
[--C-:B------:R-:W-:Y:S01]  /*8b10*/  HADD2.F32 R4, -RZ, R38.reuse.H1_H1 ;  /* 0x30000026ff047230 */ /* 0x100fe20000004100 */
[----:B------:R-:W0:Y:S01]  /*8b20*/  MUFU.RCP R31, R25 ;  /* 0x00000019001f7308 */ /* 0x000e220000001000 */
[----:B------:R-:W-:Y:S02]  /*8b30*/  HADD2.F32 R33, -RZ, R38.H0_H0 ;  /* 0x20000026ff217230 */ /* 0x000fe40000004100 */
[----:B------:R-:W-:Y:S01]  /*8b40*/  FADD.FTZ R7, -R10, R5 ;  /* 0x000000050a077221 */ /* 0x000fe20000010100 */
[----:B------:R-:W-:Y:S01]  /*8b50*/  FADD.FTZ R29, -R14, R39 ;  /* 0x000000270e1d7221 */ /* 0x000fe20000010100 */
[----:B------:R-:W-:Y:S01]  /*8b60*/  FADD.FTZ R6, -R23, R4 ;  /* 0x0000000417067221 */ /* 0x000fe20000010100 */
[----:B------:R-:W-:Y:S01]  /*8b70*/  FADD.FTZ R35, -R26, R33 ;  /* 0x000000211a237221 */ /* 0x000fe20000010100 */
        /* <DEDUP_REMOVED lines=14> */
[--C-:B-----5:R-:W-:Y:S02]  /*8c60*/  HADD2.F32 R4, -RZ, R36.reuse.H0_H0 ;  /* 0x20000024ff047230 */ /* 0x120fe40000004100 */
[----:B------:R-:W-:Y:S02]  /*8c70*/  HADD2.F32 R36, -RZ, R36.H1_H1 ;  /* 0x30000024ff247230 */ /* 0x000fe40000004100 */
[--C-:B------:R-:W-:Y:S02]  /*8c80*/  HADD2.F32 R5, -RZ, R37.reuse.H0_H0 ;  /* 0x20000025ff057230 */ /* 0x100fe40000004100 */
[----:B------:R-:W-:Y:S01]  /*8c90*/  FADD.FTZ R6, -R11, R4 ;  /* 0x000000040b067221 */ /* 0x000fe20000010100 */
[----:B------:R-:W-:Y:S02]  /*8ca0*/  HADD2.F32 R32, -RZ, R37.H1_H1 ;  /* 0x30000025ff207230 */ /* 0x000fe40000004100 */
[----:B------:R-:W-:Y:S01]  /*8cb0*/  FADD.FTZ R22, -R15, R36 ;  /* 0x000000240f167221 */ /* 0x000fe20000010100 */
[----:B------:R-:W-:-:S02]  /*8cc0*/  FADD.FTZ R7, -R30, R5 ;  /* 0x000000051e077221 */ /* 0x000fc40000010100 */
        /* <DEDUP_REMOVED lines=13> */
[----:B------:R-:W-:-:S02]  /*8da0*/  MOV R28, R25 ;  /* 0x00000019001c7202 */ /* 0x000fc40000000f00 */
[----:B------:R-:W-:-:S07]  /*8db0*/  MOV R22, R24 ;  /* 0x0000001800167202 */ /* 0x000fce0000000f00 */
.L_x_4672:
[----:B------:R-:W-:Y:S05]  /*8dc0*/  BSYNC.RECONVERGENT B0 ;  /* 0x0000000000007941 */ /* 0x000fea0003800200 */
.L_x_4671:
[----:B------:R-:W-:Y:S01]  /*8dd0*/  FSETP.NEU.FTZ.AND P0, PT, R25, RZ, PT ;  /* 0x000000ff1900720b */ /* 0x000fe20003f1d000 */
[----:B------:R-:W-:Y:S01]  /*8de0*/  BSSY.RECONVERGENT B0, `(.L_x_4673) ;  /* 0x0000016000007945 */ /* 0x000fe20003800200 */
[----:B------:R-:W-:Y:S01]  /*8df0*/  IMAD.MOV.U32 R4, RZ, RZ, R11 ;  /* 0x000000ffff047224 */ /* 0x000fe200078e000b */
[----:B------:R-:W-:Y:S01]  /*8e00*/  MOV R5, R9 ;  /* 0x0000000900057202 */ /* 0x000fe20000000f00 */
[----:B0-----:R-:W-:Y:S01]  /*8e10*/  IMAD.MOV.U32 R7, RZ, RZ, R28 ;  /* 0x000000ffff077224 */ /* 0x001fe200078e001c */
        /* <DEDUP_REMOVED lines=18> */
.L_x_4674:
[----:B------:R-:W-:Y:S05]  /*8f40*/  BSYNC.RECONVERGENT B0 ;  /* 0x0000000000007941 */ /* 0x000fea0003800200 */
.L_x_4673:
        /* <DEDUP_REMOVED lines=22> */
.L_x_4676:
[----:B------:R-:W-:Y:S05]  /*90b0*/  BSYNC.RECONVERGENT B0 ;  /* 0x0000000000007941 */ /* 0x000fea0003800200 */
.L_x_4675:
        /* <DEDUP_REMOVED lines=22> */
.L_x_4678:
[----:B------:R-:W-:Y:S05]  /*9220*/  BSYNC.RECONVERGENT B0 ;  /* 0x0000000000007941 */ /* 0x000fea0003800200 */
.L_x_4677:
        /* <DEDUP_REMOVED lines=15> */
[----:B------:R-:W-:Y:S01]  /*9320*/  FMUL.FTZ R20, R27, R27 ;  /* 0x0000001b1b147220 */ /* 0x000fe20000410000 */
[----:B0-----:R-:W-:-:S03]  /*9330*/  FMUL.FTZ R29, R21, R28 ;  /* 0x0000001c151d7220 */ /* 0x001fc60000410000 */
[----:B------:R-:W-:Y:S01]  /*9340*/  FMUL.FTZ R21, R20, R25 ;  /* 0x0000001914157220 */ /* 0x000fe20000410000 */
[----:B------:R-:W-:-:S03]  /*9350*/  FFMA.FTZ R20, R29, R27, R26 ;  /* 0x0000001b1d147223 */ /* 0x000fc6000001001a */
[----:B------:R-:W-:-:S07]  /*9360*/  FFMA.FTZ R21, R29, R21, R0 ;  /* 0x000000151d157223 */ /* 0x000fce0000010000 */
.L_x_4617:
[----:B------:R-:W-:Y:S05]  /*9370*/  BSYNC.RECONVERGENT B6 ;  /* 0x0000000000067941 */ /* 0x000fea0003800200 */
.L_x_4616:
        /* <DEDUP_REMOVED lines=13> */
[----:B------:R1:W-:Y:S04]  /*9450*/  STS.128 [R57+0x10], R8 ;  /* 0x0000100839007388 */ /* 0x0003e80000000c00 */
[----:B------:R1:W-:Y:S04]  /*9460*/  STS.128 [R57+0x20], R12 ;  /* 0x0000200c39007388 */ /* 0x0003e80000000c00 */
[----:B------:R1:W-:Y:S01]  /*9470*/  STS.128 [R57+0x30], R20 ;  /* 0x0000301439007388 */ /* 0x0003e20000000c00 */
[----:B------:R-:W-:Y:S05]  /*9480*/  @!P0 BRA `(.L_x_4679) ;  /* 0x00000008001c8947 */ /* 0x000fea0003800000 */
[----:B------:R-:W-:-:S07]  /*9490*/  MOV R59, R3 ;  /* 0x00000003003b7202 */ /* 0x000fce0000000f00 */
.L_x_4690:
        /* <DEDUP_REMOVED lines=11> */
[----:B------:R-:W-:Y:S01]  /*9550*/  FSETP.NEU.FTZ.AND P2, PT, R11, RZ, PT ;  /* 0x000000ff0b00720b */ /* 0x000fe20003f5d000 */
[----:B------:R-:W-:Y:S01]  /*9560*/  IMAD R42, R25, 0x40, R56 ;  /* 0x00000040192a7824 */ /* 0x000fe200078e0238 */
[----:B------:R-:W-:Y:S02]  /*9570*/  FSETP.NEU.FTZ.AND P3, PT, R15, RZ, PT ;  /* 0x000000ff0f00720b */ /* 0x000fe40003f7d000 */
[----:B------:R-:W-:Y:S02]  /*9580*/  FSETP.NEU.FTZ.AND P0, PT, R23, RZ, PT ;  /* 0x000000ff1700720b */ /* 0x000fe40003f1d000 */
[----:B------:R-:W2:Y:S04]  /*9590*/  LDS.128 R24, [R42] ;  /* 0x000000002a187984 */ /* 0x000ea80000000c00 */
[----:B------:R3:W4:Y:S04]  /*95a0*/  LDS.128 R28, [R42+0x10] ;  /* 0x000010002a1c7984 */ /* 0x0007280000000c00 */
[----:B------:R3:W0:Y:S04]  /*95b0*/  LDS.128 R32, [R42+0x20] ;  /* 0x000020002a207984 */ /* 0x0006280000000c00 */
[----:B-----5:R3:W0:Y:S01]  /*95c0*/  LDS.128 R36, [R42+0x30] ;  /* 0x000030002a247984 */ /* 0x0206220000000c00 */
[----:B--2---:R-:W-:Y:S01]  /*95d0*/  MOV R40, R24 ;  /* 0x0000001800287202 */ /* 0x004fe20000000f00 */
        /* <DEDUP_REMOVED lines=19> */
.L_x_4683:
[----:B------:R-:W-:Y:S05]  /*9710*/  BSYNC.RECONVERGENT B1 ;  /* 0x0000000000017941 */ /* 0x000fea0003800200 */
.L_x_4682:
        /* <DEDUP_REMOVED lines=21> */
.L_x_4685:
[----:B------:R-:W-:Y:S05]  /*9870*/  BSYNC.RECONVERGENT B1 ;  /* 0x0000000000017941 */ /* 0x000fea0003800200 */
.L_x_4684:
        /* <DEDUP_REMOVED lines=22> */
.L_x_4687:
[----:B------:R-:W-:Y:S05]  /*99e0*/  BSYNC.RECONVERGENT B1 ;  /* 0x0000000000017941 */ /* 0x000fea0003800200 */
.L_x_4686:
        /* <DEDUP_REMOVED lines=20> */
.L_x_4689:
[----:B------:R-:W-:Y:S05]  /*9b30*/  BSYNC.RECONVERGENT B1 ;  /* 0x0000000000017941 */ /* 0x000fea0003800200 */
.L_x_4688:
[----:B------:R-:W-:Y:S01]  /*9b40*/  IMAD.MOV.U32 R42, RZ, RZ, R26 ;  /* 0x000000ffff2a7224 */ /* 0x000fe200078e001a */
[----:B------:R-:W-:Y:S01]  /*9b50*/  MOV R46, R30 ;  /* 0x0000001e002e7202 */ /* 0x000fe20000000f00 */
[----:B------:R-:W-:Y:S01]  /*9b60*/  IMAD.MOV.U32 R54, RZ, RZ, R38 ;  /* 0x000000ffff367224 */ /* 0x000fe200078e0026 */
[----:B------:R-:W-:Y:S01]  /*9b70*/  MOV R50, R34 ;  /* 0x0000002200327202 */ /* 0x000fe20000000f00 */
[----:B-1----:R-:W-:Y:S01]  /*9b80*/  IMAD.MOV.U32 R5, RZ, RZ, R41 ;  /* 0x000000ffff057224 */ /* 0x002fe200078e0029 */
        /* <DEDUP_REMOVED lines=19> */
.L_x_4681:
[----:B------:R-:W-:Y:S05]  /*9cc0*/  BSYNC.RECONVERGENT B0 ;  /* 0x0000000000007941 */ /* 0x000fea0003800200 */
.L_x_4680:
[----:B------:R-:W-:Y:S02]  /*9cd0*/  ISETP.GT.U32.AND P0, PT, R59, 0x3, PT ;  /* 0x000000033b00780c */ /* 0x000fe40003f04070 */
[----:B------:R-:W-:-:S11]  /*9ce0*/  MOV R59, R61 ;  /* 0x0000003d003b7202 */ /* 0x000fd60000000f00 */
[----:B------:R-:W-:Y:S05]  /*9cf0*/  @P0 BRA `(.L_x_4690) ;  /* 0xfffffff400e80947 */ /* 0x000fea000383ffff */
.L_x_4679:
        /* <DEDUP_REMOVED lines=21> */
.L_x_4703:
        /* <DEDUP_REMOVED lines=12> */
[----:B------:R-:W1:Y:S01]  /*9f10*/  LDS.128 R24, [R42] ;  /* 0x000000002a187984 */ /* 0x000e620000000c00 */
[----:B------:R-:W-:Y:S02]  /*9f20*/  FSETP.NEU.FTZ.AND P3, PT, R15, RZ, PT ;  /* 0x000000ff0f00720b */ /* 0x000fe40003f7d000 */
[----:B------:R-:W-:Y:S01]  /*9f30*/  FSETP.NEU.FTZ.AND P0, PT, R23, RZ, PT ;  /* 0x000000ff1700720b */ /* 0x000fe20003f1d000 */
[----:B------:R2:W4:Y:S04]  /*9f40*/  LDS.128 R28, [R42+0x10] ;  /* 0x000010002a1c7984 */ /* 0x0005280000000c00 */
[----:B------:R2:W0:Y:S04]  /*9f50*/  LDS.128 R32, [R42+0x20] ;  /* 0x000020002a207984 */ /* 0x0004280000000c00 */
[----:B-----5:R2:W0:Y:S01]  /*9f60*/  LDS.128 R36, [R42+0x30] ;  /* 0x000030002a247984 */ /* 0x0204220000000c00 */
        /* <DEDUP_REMOVED lines=13> */
[----:B------:R-:W-:Y:S01]  /*a040*/  IMAD.MOV.U32 R26, RZ, RZ, -0x1 ;  /* 0xffffffffff1a7424 */ /* 0x000fe200078e00ff */
[----:B------:R-:W1:Y:S01]  /*a050*/  MUFU.RCP R6, R43 ;  /* 0x0000002b00067308 */ /* 0x000e620000001000 */
[----:B------:R-:W-:-:S04]  /*a060*/  FMUL.FTZ R24, R41, R41 ;  /* 0x0000002929187220 */ /* 0x000fc80000410000 */
[----:B------:R-:W-:Y:S01]  /*a070*/  FMUL.FTZ R24, R7, R24 ;  /* 0x0000001807187220 */ /* 0x000fe20000410000 */
[----:B-1----:R-:W-:-:S04]  /*a080*/  FMUL.FTZ R6, R27, R6 ;  /* 0x000000061b067220 */ /* 0x002fc80000410000 */
[----:B------:R-:W-:Y:S01]  /*a090*/  FFMA.FTZ R40, R41, R6, R4 ;  /* 0x0000000629287223 */ /* 0x000fe20000010004 */
[----:B------:R-:W-:-:S07]  /*a0a0*/  FFMA.FTZ R41, R6, R24, R5 ;  /* 0x0000001806297223 */ /* 0x000fce0000010005 */
.L_x_4696:
[----:B------:R-:W-:Y:S05]  /*a0b0*/  BSYNC.RECONVERGENT B1 ;  /* 0x0000000000017941 */ /* 0x000fea0003800200 */
.L_x_4695:
[----:B------:R-:W-:Y:S01]  /*a0c0*/  BSSY.RECONVERGENT B1, `(.L_x_4697) ;  /* 0x0000015000017945 */ /* 0x000fe20003800200 */
[----:B----4-:R-:W-:Y:S01]  /*a0d0*/  MOV R44, R28 ;  /* 0x0000001c002c7202 */ /* 0x010fe20000000f00 */
        /* <DEDUP_REMOVED lines=19> */
.L_x_4698:
[----:B------:R-:W-:Y:S05]  /*a210*/  BSYNC.RECONVERGENT B1 ;  /* 0x0000000000017941 */ /* 0x000fea0003800200 */
.L_x_4697:
[----:B------:R-:W-:Y:S01]  /*a220*/  BSSY.RECONVERGENT B1, `(.L_x_4699) ;  /* 0x0000016000017945 */ /* 0x000fe20003800200 */
[----:B0-----:R-:W-:Y:S01]  /*a230*/  IMAD.MOV.U32 R48, RZ, RZ, R32 ;  /* 0x000000ffff307224 */ /* 0x001fe200078e0020 */
        /* <DEDUP_REMOVED lines=20> */
.L_x_4700:
[----:B------:R-:W-:Y:S05]  /*a380*/  BSYNC.RECONVERGENT B1 ;  /* 0x0000000000017941 */ /* 0x000fea0003800200 */
.L_x_4699:
        /* <DEDUP_REMOVED lines=20> */
.L_x_4702:
[----:B------:R-:W-:Y:S05]  /*a4d0*/  BSYNC.RECONVERGENT B1 ;  /* 0x0000000000017941 */ /* 0x000fea0003800200 */
.L_x_4701:
[----:B------:R-:W-:Y:S01]  /*a4e0*/  MOV R42, R26 ;  /* 0x0000001a002a7202 */ /* 0x000fe20000000f00 */
[----:B------:R-:W-:Y:S01]  /*a4f0*/  IMAD.MOV.U32 R50, RZ, RZ, R34 ;  /* 0x000000ffff327224 */ /* 0x000fe200078e0022 */
[----:B------:R-:W-:Y:S01]  /*a500*/  MOV R46, R30 ;  /* 0x0000001e002e7202 */ /* 0x000fe20000000f00 */
[----:B---3--:R-:W-:Y:S01]  /*a510*/  IMAD.MOV.U32 R6, RZ, RZ, R26 ;  /* 0x000000ffff067224 */ /* 0x008fe200078e001a */
        /* <DEDUP_REMOVED lines=20> */
.L_x_4694:
[----:B------:R-:W-:Y:S05]  /*a660*/  BSYNC.RECONVERGENT B0 ;  /* 0x0000000000007941 */ /* 0x000fea0003800200 */
.L_x_4693:
[----:B------:R-:W-:Y:S01]  /*a670*/  ISETP.GT.U32.AND P0, PT, R57, 0x7f, PT ;  /* 0x0000007f3900780c */ /* 0x000fe20003f04070 */
[----:B------:R-:W-:-:S12]  /*a680*/  IMAD.MOV.U32 R57, RZ, RZ, R60 ;  /* 0x000000ffff397224 */ /* 0x000fd800078e003c */
[----:B------:R-:W-:Y:S05]  /*a690*/  @P0 BRA `(.L_x_4703) ;  /* 0xfffffff400ec0947 */ /* 0x000fea000383ffff */
.L_x_4692:
[----:B------:R-:W-:Y:S01]  /*a6a0*/  ISETP.GE.U32.AND P0, PT, R3, 0x2, PT ;  /* 0x000000020300780c */ /* 0x000fe20003f06070 */
[----:B------:R-:W-:Y:S05]  /*a6b0*/  WARPSYNC.ALL ;  /* 0x0000000000007948 */ /* 0x000fea0003800000 */
[----:B------:R-:W-:Y:S07]  /*a6c0*/  BAR.SYNC.DEFER_BLOCKING 0x0 ;  /* 0x0000000000007b1d */ /* 0x000fee0000010000 */
[----:B------:R-:W-:Y:S05]  /*a6d0*/  @!P0 BRA `(.L_x_4691) ;  /* 0x0000000800008947 */ /* 0x000fea0003800000 */
[----:B------:R-:W-:-:S07]  /*a6e0*/  HFMA2 R0, -RZ, RZ, 0, 5.9604644775390625e-08 ;  /* 0x00000001ff007431 */ /* 0x000fce00000001ff */
.L_x_4712:
[----:B------:R-:W4:Y:S01]  /*a6f0*/  SHFL.DOWN PT, R26, R4, R0, 0x1f ;  /* 0x08001f00041a7589 */ /* 0x000f2200000e0000 */
[----:B------:R-:W-:Y:S01]  /*a700*/  FSETP.NEU.FTZ.AND P0, PT, R7, RZ, PT ;  /* 0x000000ff0700720b */ /* 0x000fe20003f1d000 */
[----:B------:R-:W-:Y:S01]  /*a710*/  BSSY.RECONVERGENT B0, `(.L_x_4704) ;  /* 0x000001c000007945 */ /* 0x000fe20003800200 */
[----:B---3--:R-:W-:Y:S01]  /*a720*/  MOV R30, R6 ;  /* 0x00000006001e7202 */ /* 0x008fe20000000f00 */
[----:B------:R-:W0:Y:S01]  /*a730*/  SHFL.DOWN PT, R29, R5, R0, 0x1f ;  /* 0x08001f00051d7589 */ /* 0x000e2200000e0000 */
[----:B------:R-:W-:Y:S01]  /*a740*/  MOV R24, R5 ;  /* 0x0000000500187202 */ /* 0x000fe20000000f00 */
[----:B------:R-:W-:Y:S01]  /*a750*/  IMAD.MOV.U32 R27, RZ, RZ, R4 ;  /* 0x000000ffff1b7224 */ /* 0x000fe200078e0004 */
[----:B------:R-:W-:Y:S01]  /*a760*/  MOV R25, R7 ;  /* 0x0000000700197202 */ /* 0x000fe20000000f00 */
[----:B------:R-:W2:Y:S04]  /*a770*/  SHFL.DOWN PT, R28, R7, R0, 0x1f ;  /* 0x08001f00071c7589 */ /* 0x000ea800000e0000 */
[----:B-1-3--:R1:W3:Y:S01]  /*a780*/  SHFL.DOWN PT, R6, R6, R0, 0x1f ;  /* 0x08001f0006067589 */ /* 0x00a2e200000e0000 */
[----:B----4-:R-:W-:Y:S01]  /*a790*/  IMAD.MOV.U32 R4, RZ, RZ, R26 ;  /* 0x000000ffff047224 */ /* 0x010fe200078e001a */
[----:B0-----:R-:W-:-:S02]  /*a7a0*/  MOV R5, R29 ;  /* 0x0000001d00057202 */ /* 0x001fc40000000f00 */
[----:B--2---:R-:W-:Y:S01]  /*a7b0*/  MOV R7, R28 ;  /* 0x0000001c00077202 */ /* 0x004fe20000000f00 */
[----:B-1----:R-:W-:Y:S06]  /*a7c0*/  @!P0 BRA `(.L_x_4705) ;  /* 0x0000000000408947 */ /* 0x002fec0003800000 */
[----:B------:R-:W-:Y:S01]  /*a7d0*/  FSETP.NEU.FTZ.AND P0, PT, R28, RZ, PT ;  /* 0x000000ff1c00720b */ /* 0x000fe20003f1d000 */
[----:B---3--:R-:W-:Y:S01]  /*a7e0*/  IMAD.MOV.U32 R6, RZ, RZ, R30 ;  /* 0x000000ffff067224 */ /* 0x008fe200078e001e */
[----:B------:R-:W-:Y:S01]  /*a7f0*/  MOV R4, R27 ;  /* 0x0000001b00047202 */ /* 0x000fe20000000f00 */
[----:B------:R-:W-:Y:S01]  /*a800*/  IMAD.MOV.U32 R7, RZ, RZ, R25 ;  /* 0x000000ffff077224 */ /* 0x000fe200078e0019 */
[----:B------:R-:W-:-:S09]  /*a810*/  MOV R5, R24 ;  /* 0x0000001800057202 */ /* 0x000fd20000000f00 */
        /* <DEDUP_REMOVED lines=11> */
.L_x_4705:
[----:B------:R-:W-:Y:S05]  /*a8d0*/  BSYNC.RECONVERGENT B0 ;  /* 0x0000000000007941 */ /* 0x000fea0003800200 */
.L_x_4704:
        /* <DEDUP_REMOVED lines=8> */
[----:B------:R-:W2:Y:S04]  /*a960*/  SHFL.DOWN PT, R30, R11, R0, 0x1f ;  /* 0x08001f000b1e7589 */ /* 0x000ea800000e0000 */
[----:B------:R4:W3:Y:S01]  /*a970*/  SHFL.DOWN PT, R10, R10, R0, 0x1f ;  /* 0x08001f000a0a7589 */ /* 0x0008e200000e0000 */
[----:B0-----:R-:W-:Y:S01]  /*a980*/  IMAD.MOV.U32 R8, RZ, RZ, R28 ;  /* 0x000000ffff087224 */ /* 0x001fe200078e001c */
[----:B-1----:R-:W-:-:S02]  /*a990*/  MOV R9, R29 ;  /* 0x0000001d00097202 */ /* 0x002fc40000000f00 */
[----:B--2---:R-:W-:Y:S01]  /*a9a0*/  MOV R11, R30 ;  /* 0x0000001e000b7202 */ /* 0x004fe20000000f00 */
[----:B----4-:R-:W-:Y:S06]  /*a9b0*/  @!P0 BRA `(.L_x_4707) ;  /* 0x0000000000408947 */ /* 0x010fec0003800000 */
        /* <DEDUP_REMOVED lines=16> */
.L_x_4707:
[----:B------:R-:W-:Y:S05]  /*aac0*/  BSYNC.RECONVERGENT B0 ;  /* 0x0000000000007941 */ /* 0x000fea0003800200 */
.L_x_4706:
        /* <DEDUP_REMOVED lines=30> */
.L_x_4709:
[----:B------:R-:W-:Y:S05]  /*acb0*/  BSYNC.RECONVERGENT B0 ;  /* 0x0000000000007941 */ /* 0x000fea0003800200 */
.L_x_4708:
[----:B------:R-:W0:Y:S01]  /*acc0*/  SHFL.DOWN PT, R26, R20, R0, 0x1f ;  /* 0x08001f00141a7589 */ /* 0x000e2200000e0000 */
[----:B------:R-:W-:Y:S01]  /*acd0*/  FSETP.NEU.FTZ.AND P0, PT, R23, RZ, PT ;  /* 0x000000ff1700720b */ /* 0x000fe20003f1d000 */
[----:B------:R-:W-:Y:S01]  /*ace0*/  BSSY.RECONVERGENT B0, `(.L_x_4710) ;  /* 0x000001c000007945 */ /* 0x000fe20003800200 */
[----:B------:R-:W-:Y:S01]  /*acf0*/  MOV R30, R22 ;  /* 0x00000016001e7202 */ /* 0x000fe20000000f00 */
[----:B------:R-:W1:Y:S01]  /*ad00*/  SHFL.DOWN PT, R29, R21, R0, 0x1f ;  /* 0x08001f00151d7589 */ /* 0x000e6200000e0000 */
[----:B------:R-:W-:Y:S01]  /*ad10*/  IMAD.MOV.U32 R25, RZ, RZ, R23 ;  /* 0x000000ffff197224 */ /* 0x000fe200078e0017 */
[----:B------:R-:W-:Y:S02]  /*ad20*/  MOV R24, R21 ;  /* 0x0000001500187202 */ /* 0x000fe40000000f00 */
[----:B------:R-:W2:Y:S01]  /*ad30*/  SHFL.DOWN PT, R28, R23, R0, 0x1f ;  /* 0x08001f00171c7589 */ /* 0x000ea200000e0000 */
[----:B------:R-:W-:-:S03]  /*ad40*/  MOV R27, R20 ;  /* 0x00000014001b7202 */ /* 0x000fc60000000f00 */
[----:B------:R4:W3:Y:S01]  /*ad50*/  SHFL.DOWN PT, R22, R22, R0, 0x1f ;  /* 0x08001f0016167589 */ /* 0x0008e200000e0000 */
[----:B0-----:R-:W-:Y:S01]  /*ad60*/  IMAD.MOV.U32 R20, RZ, RZ, R26 ;  /* 0x000000ffff147224 */ /* 0x001fe200078e001a */
[----:B-1----:R-:W-:Y:S02]  /*ad70*/  MOV R21, R29 ;  /* 0x0000001d00157202 */ /* 0x002fe40000000f00 */
        /* <DEDUP_REMOVED lines=18> */
.L_x_4711:
[----:B------:R-:W-:Y:S05]  /*aea0*/  BSYNC.RECONVERGENT B0 ;  /* 0x0000000000007941 */ /* 0x000fea0003800200 */
.L_x_4710:
[----:B------:R-:W-:-:S04]  /*aeb0*/  SHF.L.U32 R0, R0, 0x1, RZ ;  /* 0x0000000100007819 */ /* 0x000fc800000006ff */
[----:B------:R-:W-:-:S13]  /*aec0*/  ISETP.GE.AND P0, PT, R0, R3, PT ;  /* 0x000000030000720c */ /* 0x000fda0003f06270 */
[----:B------:R-:W-:Y:S05]  /*aed0*/  @!P0 BRA `(.L_x_4712) ;  /* 0xfffffff800048947 */ /* 0x000fea000383ffff */
.L_x_4691:
[----:B------:R-:W4:Y:S01]  /*aee0*/  LDC R0, c[0x0][0x56c] ;  /* 0x00015b00ff007b82 */ /* 0x000f220000000800 */
[----:B------:R-:W-:Y:S01]  /*aef0*/  HFMA2 R31, -RZ, RZ, 0, 0 ;  /* 0x00000000ff1f7431 */ /* 0x000fe200000001ff */
[C---:B----4-:R-:W-:Y:S01]  /*af00*/  ISETP.NE.AND P0, PT, R0.reuse, RZ, PT ;  /* 0x000000ff0000720c */ /* 0x050fe20003f05270 */
[----:B------:R-:W-:-:S05]  /*af10*/  VIADD R26, R0, 0xffffffff ;  /* 0xffffffff001a7836 */ /* 0x000fca0000000000 */
[----:B------:R-:W-:-:S04]  /*af20*/  VIMNMX.U32 R0, PT, PT, R26, 0x18, PT ;  /* 0x000000181a007848 */ /* 0x000fc80003fe0000 */
[----:B------:R-:W-:-:S03]  /*af30*/  IADD3 R0, PT, PT, R0, 0x1, RZ ;  /* 0x0000000100007810 */ /* 0x000fc60007ffe0ff */
[----:B------:R-:W-:Y:S05]  /*af40*/  @!P0 BRA `(.L_x_4713) ;  /* 0x0000001000488947 */ /* 0x000fea0003800000 */
[----:B------:R-:W4:Y:S01]  /*af50*/  LDCU.64 UR6, c[0x0][0x570] ;  /* 0x0000ae00ff0677ac */ /* 0x000f220008000a00 */
[----:B------:R-:W-:Y:S01]  /*af60*/  MOV R25, R19 ;  /* 0x0000001300197202 */ /* 0x000fe20000000f00 */
[----:B------:R-:W-:Y:S01]  /*af70*/  IMAD.MOV.U32 R24, RZ, RZ, RZ ;  /* 0x000000ffff187224 */ /* 0x000fe200078e00ff */
[----:B------:R-:W-:Y:S01]  /*af80*/  ISETP.NE.AND P1, PT, R26, RZ, PT ;  /* 0x000000ff1a00720c */ /* 0x000fe20003f25270 */
[----:B------:R-:W0:Y:S01]  /*af90*/  LDCU UR5, c[0x0][0x578] ;  /* 0x0000af00ff0577ac */ /* 0x000e220008000800 */
[----:B------:R-:W1:Y:S01]  /*afa0*/  LDCU UR4, c[0x0][0x69c] ;  /* 0x0000d380ff0477ac */ /* 0x000e620008000800 */
[----:B----4-:R-:W-:-:S05]  /*afb0*/  IMAD.HI.U32 R24, R19, UR7, R24 ;  /* 0x0000000713187c27 */ /* 0x010fca000f8e0018 */
[----:B0-----:R-:W-:-:S04]  /*afc0*/  SHF.R.U32.HI R25, RZ, UR5, R24 ;  /* 0x00000005ff197c19 */ /* 0x001fc80008011618 */
[----:B------:R-:W-:-:S05]  /*afd0*/  IADD3 R3, PT, PT, -R25, RZ, RZ ;  /* 0x000000ff19037210 */ /* 0x000fca0007ffe1ff */
[----:B------:R-:W-:-:S04]  /*afe0*/  IMAD R3, R3, UR6, R19 ;  /* 0x0000000603037c24 */ /* 0x000fc8000f8e0213 */
[----:B-1----:R-:W-:Y:S01]  /*aff0*/  IMAD R31, R3, UR4, RZ ;  /* 0x00000004031f7c24 */ /* 0x002fe2000f8e02ff */
[----:B------:R-:W-:Y:S06]  /*b000*/  @!P1 BRA `(.L_x_4713) ;  /* 0x0000001000189947 */ /* 0x000fec0003800000 */
[----:B------:R-:W0:Y:S01]  /*b010*/  LDCU.64 UR6, c[0x0][0x580] ;  /* 0x0000b000ff0677ac */ /* 0x000e220008000a00 */
[----:B------:R-:W-:Y:S01]  /*b020*/  IMAD.MOV.U32 R24, RZ, RZ, RZ ;  /* 0x000000ffff187224 */ /* 0x000fe200078e00ff */
[----:B------:R-:W-:Y:S01]  /*b030*/  ISETP.NE.AND P1, PT, R0, 0x2, PT ;  /* 0x000000020000780c */ /* 0x000fe20003f25270 */
[----:B------:R-:W1:Y:S01]  /*b040*/  LDCU UR5, c[0x0][0x57c] ;  /* 0x0000af80ff0577ac */ /* 0x000e620008000800 */
[----:B------:R-:W4:Y:S01]  /*b050*/  LDCU UR4, c[0x0][0x6a4] ;  /* 0x0000d480ff0477ac */ /* 0x000f220008000800 */
[----:B0-----:R-:W-:-:S05]  /*b060*/  IMAD.HI.U32 R28, R25, UR6, R24 ;  /* 0x00000006191c7c27 */ /* 0x001fca000f8e0018 */
[----:B------:R-:W-:-:S04]  /*b070*/  SHF.R.U32.HI R29, RZ, UR7, R28 ;  /* 0x00000007ff1d7c19 */ /* 0x000fc8000801161c */
[----:B------:R-:W-:-:S05]  /*b080*/  IADD3 R3, PT, PT, -R29, RZ, RZ ;  /* 0x000000ff1d037210 */ /* 0x000fca0007ffe1ff */
[----:B-1----:R-:W-:-:S04]  /*b090*/  IMAD R24, R3, UR5, R25 ;  /* 0x0000000503187c24 */ /* 0x002fc8000f8e0219 */
[----:B----4-:R-:W-:Y:S01]  /*b0a0*/  IMAD R31, R24, UR4, R31 ;  /* 0x00000004181f7c24 */ /* 0x010fe2000f8e021f */
[----:B------:R-:W-:Y:S06]  /*b0b0*/  @!P1 BRA `(.L_x_4713) ;  /* 0x0000000c00ec9947 */ /* 0x000fec0003800000 */
[----:B------:R-:W0:Y:S01]  /*b0c0*/  LDCU.64 UR6, c[0x0][0x588] ;  /* 0x0000b100ff0677ac */ /* 0x000e220008000a00 */
[----:B------:R-:W-:Y:S02]  /*b0d0*/  MOV R28, RZ ;  /* 0x000000ff001c7202 */ /* 0x000fe40000000f00 */
[----:B------:R-:W-:Y:S01]  /*b0e0*/  ISETP.NE.AND P1, PT, R0, 0x3, PT ;  /* 0x000000030000780c */ /* 0x000fe20003f25270 */
[----:B------:R-:W1:Y:S01]  /*b0f0*/  LDCU UR5, c[0x0][0x590] ;  /* 0x0000b200ff0577ac */ /* 0x000e620008000800 */
[----:B------:R-:W4:Y:S01]  /*b100*/  LDCU UR4, c[0x0][0x6ac] ;  /* 0x0000d580ff0477ac */ /* 0x000f220008000800 */
[----:B0-----:R-:W-:-:S05]  /*b110*/  IMAD.HI.U32 R24, R29, UR7, R28 ;  /* 0x000000071d187c27 */ /* 0x001fca000f8e001c */
[----:B-1----:R-:W-:-:S05]  /*b120*/  SHF.R.U32.HI R25, RZ, UR5, R24 ;  /* 0x00000005ff197c19 */ /* 0x002fca0008011618 */
[----:B------:R-:W-:-:S04]  /*b130*/  IMAD.MOV R3, RZ, RZ, -R25 ;  /* 0x000000ffff037224 */ /* 0x000fc800078e0a19 */
[----:B------:R-:W-:-:S04]  /*b140*/  IMAD R28, R3, UR6, R29 ;  /* 0x00000006031c7c24 */ /* 0x000fc8000f8e021d */
[----:B----4-:R-:W-:Y:S01]  /*b150*/  IMAD R31, R28, UR4, R31 ;  /* 0x000000041c1f7c24 */ /* 0x010fe2000f8e021f */
[----:B------:R-:W-:Y:S06]  /*b160*/  @!P1 BRA `(.L_x_4713) ;  /* 0x0000000c00c09947 */ /* 0x000fec0003800000 */
[----:B------:R-:W0:Y:S01]  /*b170*/  LDCU.64 UR6, c[0x0][0x598] ;  /* 0x0000b300ff0677ac */ /* 0x000e220008000a00 */
[----:B------:R-:W-:Y:S01]  /*b180*/  HFMA2 R24, -RZ, RZ, 0, 0 ;  /* 0x00000000ff187431 */ /* 0x000fe200000001ff */
[----:B------:R-:W-:Y:S01]  /*b190*/  ISETP.NE.AND P1, PT, R0, 0x4, PT ;  /* 0x000000040000780c */ /* 0x000fe20003f25270 */
[----:B------:R-:W1:Y:S01]  /*b1a0*/  LDCU UR5, c[0x0][0x594] ;  /* 0x0000b280ff0577ac */ /* 0x000e620008000800 */
[----:B------:R-:W4:Y:S02]  /*b1b0*/  LDCU UR4, c[0x0][0x6b4] ;  /* 0x0000d680ff0477ac */ /* 0x000f240008000800 */
[----:B0-----:R-:W-:-:S05]  /*b1c0*/  IMAD.HI.U32 R28, R25, UR6, R24 ;  /* 0x00000006191c7c27 */ /* 0x001fca000f8e0018 */
[----:B------:R-:W-:-:S04]  /*b1d0*/  SHF.R.U32.HI R29, RZ, UR7, R28 ;  /* 0x00000007ff1d7c19 */ /* 0x000fc8000801161c */
[----:B------:R-:W-:-:S05]  /*b1e0*/  IADD3 R3, PT, PT, -R29, RZ, RZ ;  /* 0x000000ff1d037210 */ /* 0x000fca0007ffe1ff */
[----:B-1----:R-:W-:-:S04]  /*b1f0*/  IMAD R24, R3, UR5, R25 ;  /* 0x0000000503187c24 */ /* 0x002fc8000f8e0219 */
[----:B----4-:R-:W-:Y:S01]  /*b200*/  IMAD R31, R24, UR4, R31 ;  /* 0x00000004181f7c24 */ /* 0x010fe2000f8e021f */
[----:B------:R-:W-:Y:S06]  /*b210*/  @!P1 BRA `(.L_x_4713) ;  /* 0x0000000c00949947 */ /* 0x000fec0003800000 */
[----:B------:R-:W0:Y:S01]  /*b220*/  LDCU.64 UR6, c[0x0][0x5a0] ;  /* 0x0000b400ff0677ac */ /* 0x000e220008000a00 */
[----:B------:R-:W-:Y:S01]  /*b230*/  IMAD.MOV.U32 R28, RZ, RZ, RZ ;  /* 0x000000ffff1c7224 */ /* 0x000fe200078e00ff */
[----:B------:R-:W-:Y:S01]  /*b240*/  ISETP.NE.AND P1, PT, R0, 0x5, PT ;  /* 0x000000050000780c */ /* 0x000fe20003f25270 */
[----:B------:R-:W1:Y:S01]  /*b250*/  LDCU UR5, c[0x0][0x5a8] ;  /* 0x0000b500ff0577ac */ /* 0x000e620008000800 */
[----:B------:R-:W4:Y:S01]  /*b260*/  LDCU UR4, c[0x0][0x6bc] ;  /* 0x0000d780ff0477ac */ /* 0x000f220008000800 */
[----:B0-----:R-:W-:-:S05]  /*b270*/  IMAD.HI.U32 R24, R29, UR7, R28 ;  /* 0x000000071d187c27 */ /* 0x001fca000f8e001c */
[----:B-1----:R-:W-:-:S04]  /*b280*/  SHF.R.U32.HI R25, RZ, UR5, R24 ;  /* 0x00000005ff197c19 */ /* 0x002fc80008011618 */
[----:B------:R-:W-:-:S05]  /*b290*/  IADD3 R3, PT, PT, -R25, RZ, RZ ;  /* 0x000000ff19037210 */ /* 0x000fca0007ffe1ff */
[----:B------:R-:W-:-:S04]  /*b2a0*/  IMAD R28, R3, UR6, R29 ;  /* 0x00000006031c7c24 */ /* 0x000fc8000f8e021d */
        /* <DEDUP_REMOVED lines=8> */
[----:B------:R-:W-:-:S05]  /*b330*/  SHF.R.U32.HI R29, RZ, UR7, R28 ;  /* 0x00000007ff1d7c19 */ /* 0x000fca000801161c */
[----:B------:R-:W-:-:S04]  /*b340*/  IMAD.MOV R3, RZ, RZ, -R29 ;  /* 0x000000ffff037224 */ /* 0x000fc800078e0a1d */
[----:B-1----:R-:W-:-:S04]  /*b350*/  IMAD R24, R3, UR5, R25 ;  /* 0x0000000503187c24 */ /* 0x002fc8000f8e0219 */
        /* <DEDUP_REMOVED lines=8> */
[----:B-1----:R-:W-:-:S04]  /*b3e0*/  SHF.R.U32.HI R25, RZ, UR5, R24 ;  /* 0x00000005ff197c19 */ /* 0x002fc80008011618 */
[----:B------:R-:W-:-:S05]  /*b3f0*/  IADD3 R3, PT, PT, -R25, RZ, RZ ;  /* 0x000000ff19037210 */ /* 0x000fca0007ffe1ff */
[----:B------:R-:W-:-:S04]  /*b400*/  IMAD R28, R3, UR6, R29 ;  /* 0x00000006031c7c24 */ /* 0x000fc8000f8e021d */
        /* <DEDUP_REMOVED lines=191> */
[----:B------:R-:W1:Y:S01]  /*c000*/  LDCU UR5, c[0x0][0x698] ;  /* 0x0000d300ff0577ac */ /* 0x000e620008000800 */
[----:B------:R-:W4:Y:S03]  /*c010*/  LDCU UR4, c[0x0][0x75c] ;  /* 0x0000eb80ff0477ac */ /* 0x000f260008000800 */
[----:B0-----:R-:W-:-:S05]  /*c020*/  IMAD.HI.U32 R3, R29, UR7, R28 ;  /* 0x000000071d037c27 */ /* 0x001fca000f8e001c */
[----:B-1----:R-:W-:-:S04]  /*c030*/  SHF.R.U32.HI R3, RZ, UR5, R3 ;  /* 0x00000005ff037c19 */ /* 0x002fc80008011603 */
[----:B------:R-:W-:-:S05]  /*c040*/  IADD3 R3, PT, PT, -R3, RZ, RZ ;  /* 0x000000ff03037210 */ /* 0x000fca0007ffe1ff */
[----:B------:R-:W-:-:S04]  /*c050*/  IMAD R28, R3, UR6, R29 ;  /* 0x00000006031c7c24 */ /* 0x000fc8000f8e021d */
[----:B----4-:R-:W-:-:S07]  /*c060*/  IMAD R31, R28, UR4, R31 ;  /* 0x000000041c1f7c24 */ /* 0x010fce000f8e021f */
.L_x_4713:
[----:B------:R-:W-:Y:S01]  /*c070*/  IMAD.MOV.U32 R29, RZ, RZ, RZ ;  /* 0x000000ffff1d7224 */ /* 0x000fe200078e00ff */
[----:B------:R-:W-:Y:S06]  /*c080*/  @!P0 BRA `(.L_x_4714) ;  /* 0x0000001000488947 */ /* 0x000fec0003800000 */
[----:B------:R-:W4:Y:S01]  /*c090*/  LDCU.64 UR6, c[0x0][0x570] ;  /* 0x0000ae00ff0677ac */ /* 0x000f220008000a00 */
[----:B------:R-:W-:Y:S02]  /*c0a0*/  IADD3 R25, PT, PT, R19, 0x1, RZ ;  /* 0x0000000113197810 */ /* 0x000fe40007ffe0ff */
[----:B------:R-:W-:Y:S01]  /*c0b0*/  MOV R24, RZ ;  /* 0x000000ff00187202 */ /* 0x000fe20000000f00 */
[----:B------:R-:W0:Y:S01]  /*c0c0*/  LDCU UR4, c[0x0][0x578] ;  /* 0x0000af00ff0477ac */ /* 0x000e220008000800 */
[----:B------:R-:W-:Y:S01]  /*c0d0*/  ISETP.NE.AND P1, PT, R26, RZ, PT ;  /* 0x000000ff1a00720c */ /* 0x000fe20003f25270 */
[----:B------:R-:W1:Y:S02]  /*c0e0*/  LDCU UR5, c[0x0][0x69c] ;  /* 0x0000d380ff0577ac */ /* 0x000e640008000800 */
[----:B----4-:R-:W-:-:S05]  /*c0f0*/  IMAD.HI.U32 R32, R25, UR7, R24 ;  /* 0x0000000719207c27 */ /* 0x010fca000f8e0018 */
[----:B0-----:R-:W-:-:S05]  /*c100*/  SHF.R.U32.HI R33, RZ, UR4, R32 ;  /* 0x00000004ff217c19 */ /* 0x001fca0008011620 */
[----:B------:R-:W-:-:S04]  /*c110*/  IMAD.MOV R24, RZ, RZ, -R33 ;  /* 0x000000ffff187224 */ /* 0x000fc800078e0a21 */
[----:B------:R-:W-:-:S04]  /*c120*/  IMAD R24, R24, UR6, R25 ;  /* 0x0000000618187c24 */ /* 0x000fc8000f8e0219 */
[----:B-1----:R-:W-:Y:S01]  /*c130*/  IMAD R29, R24, UR5, RZ ;  /* 0x00000005181d7c24 */ /* 0x002fe2000f8e02ff */
        /* <DEDUP_REMOVED lines=255> */
[----:B------:R-:W-:Y:S01]  /*d130*/  MOV R24, RZ ;  /* 0x000000ff00187202 */ /* 0x000fe20000000f00 */
[----:B------:R-:W1:Y:S01]  /*d140*/  LDCU UR4, c[0x0][0x698] ;  /* 0x0000d300ff0477ac */ /* 0x000e620008000800 */
[----:B------:R-:W4:Y:S03]  /*d150*/  LDCU UR5, c[0x0][0x75c] ;  /* 0x0000eb80ff0577ac */ /* 0x000f260008000800 */
[----:B0-----:R-:W-:-:S05]  /*d160*/  IMAD.HI.U32 R3, R25, UR7, R24 ;  /* 0x0000000719037c27 */ /* 0x001fca000f8e0018 */
[----:B-1----:R-:W-:-:S05]  /*d170*/  SHF.R.U32.HI R3, RZ, UR4, R3 ;  /* 0x00000004ff037c19 */ /* 0x002fca0008011603 */
[----:B------:R-:W-:-:S04]  /*d180*/  IMAD.MOV R3, RZ, RZ, -R3 ;  /* 0x000000ffff037224 */ /* 0x000fc800078e0a03 */
[----:B------:R-:W-:-:S04]  /*d190*/  IMAD R24, R3, UR6, R25 ;  /* 0x0000000603187c24 */ /* 0x000fc8000f8e0219 */
[----:B----4-:R-:W-:-:S07]  /*d1a0*/  IMAD R29, R24, UR5, R29 ;  /* 0x00000005181d7c24 */ /* 0x010fce000f8e021d */
.L_x_4714:
[----:B------:R-:W-:Y:S01]  /*d1b0*/  MOV R27, RZ ;  /* 0x000000ff001b7202 */ /* 0x000fe20000000f00 */
[----:B------:R-:W-:Y:S06]  /*d1c0*/  @!P0 BRA `(.L_x_4715) ;  /* 0x0000001000488947 */ /* 0x000fec0003800000 */
[----:B------:R-:W4:Y:S01]  /*d1d0*/  LDCU.64 UR6, c[0x0][0x570] ;  /* 0x0000ae00ff0677ac */ /* 0x000f220008000a00 */
[----:B------:R-:W-:Y:S01]  /*d1e0*/  IADD3 R25, PT, PT, R19, 0x2, RZ ;  /* 0x0000000213197810 */ /* 0x000fe20007ffe0ff */
        /* <DEDUP_REMOVED lines=16> */
[----:B------:R-:W-:-:S05]  /*d2f0*/  SHF.R.U32.HI R25, RZ, UR5, R24 ;  /* 0x00000005ff197c19 */ /* 0x000fca0008011618 */
[----:B------:R-:W-:-:S04]  /*d300*/  IMAD.MOV R32, RZ, RZ, -R25 ;  /* 0x000000ffff207224 */ /* 0x000fc800078e0a19 */
        /* <DEDUP_REMOVED lines=254> */
.L_x_4715:
[----:B------:R-:W-:Y:S01]  /*e2f0*/  MOV R25, RZ ;  /* 0x000000ff00197202 */ /* 0x000fe20000000f00 */
[----:B------:R-:W-:Y:S06]  /*e300*/  @!P0 BRA `(.L_x_4716) ;  /* 0x0000001000488947 */ /* 0x000fec0003800000 */
[----:B------:R-:W4:Y:S01]  /*e310*/  LDCU.64 UR6, c[0x0][0x570] ;  /* 0x0000ae00ff0677ac */ /* 0x000f220008000a00 */
[----:B------:R-:W-:Y:S01]  /*e320*/  MOV R24, RZ ;  /* 0x000000ff00187202 */ /* 0x000fe20000000f00 */
[----:B------:R-:W-:Y:S01]  /*e330*/  VIADD R25, R19, 0x3 ;  /* 0x0000000313197836 */ /* 0x000fe20000000000 */
        /* <DEDUP_REMOVED lines=26> */
[----:B-1----:R-:W-:-:S05]  /*e4e0*/  SHF.R.U32.HI R33, RZ, UR4, R32 ;  /* 0x00000004ff217c19 */ /* 0x002fca0008011620 */
[----:B------:R-:W-:-:S04]  /*e4f0*/  IMAD.MOV R34, RZ, RZ, -R33 ;  /* 0x000000ffff227224 */ /* 0x000fc800078e0a21 */
        /* <DEDUP_REMOVED lines=243> */
.L_x_4716:
[----:B------:R-:W4:Y:S01]  /*f430*/  LDCU.64 UR4, c[0x0][0x780] ;  /* 0x0000f000ff0477ac */ /* 0x000f220008000a00 */
[----:B------:R-:W-:Y:S02]  /*f440*/  PLOP3.LUT P0, PT, PT, PT, PT, 0x80, 0x8 ;  /* 0x000000000008781c */ /* 0x000fe40003f0f070 */
[----:B------:R-:W-:Y:S01]  /*f450*/  CS2R R60, SRZ ;  /* 0x00000000003c7805 */ /* 0x000fe2000001ff00 */
[----:B----4-:R-:W-:-:S04]  /*f460*/  UISETP.NE.U32.AND UP0, UPT, UR4, URZ, UPT ;  /* 0x000000ff0400728c */ /* 0x010fc8000bf05070 */
[----:B------:R-:W-:-:S09]  /*f470*/  UISETP.NE.AND.EX UP0, UPT, UR5, URZ, UPT, UP0 ;  /* 0x000000ff0500728c */ /* 0x000fd2000bf05300 */
[----:B------:R-:W-:Y:S05]  /*f480*/  BRA.U !UP0, `(.L_x_4717) ;  /* 0x0000000508447547 */ /* 0x000fea000b800000 */
[----:B------:R-:W-:Y:S01]  /*f490*/  BSSY.RECONVERGENT B0, `(.L_x_4718) ;  /* 0x0000019000007945 */ /* 0x000fe20003800200 */
[----:B------:R-:W-:Y:S01]  /*f4a0*/  IMAD.MOV.U32 R30, RZ, RZ, 0x2 ;  /* 0x00000002ff1e7424 */ /* 0x000fe200078e00ff */
[----:B------:R-:W-:-:S07]  /*f4b0*/  MOV R3, 0x10 ;  /* 0x0000001000037802 */ /* 0x000fce0000000f00 */
.L_x_4719:
[----:B------:R-:W4:Y:S08]  /*f4c0*/  I2F.U32.RP R24, R3 ;  /* 0x0000000300187306 */ /* 0x000f300000209000 */
[----:B----4-:R-:W4:Y:S02]  /*f4d0*/  MUFU.RCP R24, R24 ;  /* 0x0000001800187308 */ /* 0x010f240000001000 */
[----:B----4-:R-:W-:-:S06]  /*f4e0*/  IADD3 R32, PT, PT, R24, 0xffffffe, RZ ;  /* 0x0ffffffe18207810 */ /* 0x010fcc0007ffe0ff */
[----:B------:R4:W0:Y:S02]  /*f4f0*/  F2I.FTZ.U32.TRUNC.NTZ R33, R32 ;  /* 0x0000002000217305 */ /* 0x000824000021f000 */
[----:B----4-:R-:W-:Y:S02]  /*f500*/  HFMA2 R32, -RZ, RZ, 0, 0 ;  /* 0x00000000ff207431 */ /* 0x010fe400000001ff */
[----:B0-----:R-:W-:-:S04]  /*f510*/  IMAD.MOV R28, RZ, RZ, -R33 ;  /* 0x000000ffff1c7224 */ /* 0x001fc800078e0a21 */
[----:B------:R-:W-:-:S04]  /*f520*/  IMAD R35, R28, R3, RZ ;  /* 0x000000031c237224 */ /* 0x000fc800078e02ff */
[----:B------:R-:W-:Y:S01]  /*f530*/  IMAD.HI.U32 R33, R33, R35, R32 ;  /* 0x0000002321217227 */ /* 0x000fe200078e0020 */
[-C--:B------:R-:W-:Y:S02]  /*f540*/  LOP3.LUT R35, RZ, R3.reuse, RZ, 0x33, !PT ;  /* 0x00000003ff237212 */ /* 0x080fe400078e33ff */
[----:B------:R-:W-:-:S03]  /*f550*/  MOV R32, R3 ;  /* 0x0000000300207202 */ /* 0x000fc60000000f00 */
        /* <DEDUP_REMOVED lines=12> */
[----:B------:R-:W-:Y:S05]  /*f620*/  BSYNC.RECONVERGENT B0 ;  /* 0x0000000000007941 */ /* 0x000fea0003800200 */
.L_x_4718:
        /* <DEDUP_REMOVED lines=27> */
[----:B------:R0:W4:Y:S02]  /*f7e0*/  F2I.FTZ.U32.TRUNC.NTZ R35, R34 ;  /* 0x0000002200237305 */ /* 0x000124000021f000 */
[----:B0-----:R-:W-:Y:S02]  /*f7f0*/  HFMA2 R34, -RZ, RZ, 0, 0 ;  /* 0x00000000ff227431 */ /* 0x001fe400000001ff */
[----:B----4-:R-:W-:-:S04]  /*f800*/  IMAD R33, R33, R35, RZ ;  /* 0x0000002321217224 */ /* 0x010fc800078e02ff */
[----:B------:R-:W-:-:S04]  /*f810*/  IMAD.HI.U32 R35, R35, R33, R34 ;  /* 0x0000002123237227 */ /* 0x000fc800078e0022 */
[----:B------:R-:W-:Y:S02]  /*f820*/  HFMA2 R33, -RZ, RZ, 0, 0 ;  /* 0x00000000ff217431 */ /* 0x000fe400000001ff */
        /* <DEDUP_REMOVED lines=11> */
.L_x_4721:
[----:B------:R-:W-:-:S07]  /*f8e0*/  MOV R24, 0xf900 ;  /* 0x0000f90000187802 */ /* 0x000fce0000000f00 */
[----:B-123-5:R-:W-:Y:S05]  /*f8f0*/  CALL.REL.NOINC `($__internal_11_$__cuda_sm20_div_u64) ;  /* 0x000000a800f47944 */ /* 0x02efea0003c00000 */
[----:B------:R-:W-:Y:S01]  /*f900*/  IMAD.MOV.U32 R32, RZ, RZ, R3 ;  /* 0x000000ffff207224 */ /* 0x000fe200078e0003 */
[----:B------:R-:W-:-:S07]  /*f910*/  MOV R33, R28 ;  /* 0x0000001c00217202 */ /* 0x000fce0000000f00 */
.L_x_4722:
[----:B------:R-:W-:Y:S05]  /*f920*/  BSYNC.RECONVERGENT B0 ;  /* 0x0000000000007941 */ /* 0x000fea0003800200 */
.L_x_4720:
[----:B------:R-:W0:Y:S02]  /*f930*/  LDCU.64 UR4, c[0x0][0x780] ;  /* 0x0000f000ff0477ac */ /* 0x000e240008000a00 */
[----:B0-----:R-:W-:Y:S02]  /*f940*/  UISETP.NE.U32.AND UP0, UPT, UR4, URZ, UPT ;  /* 0x000000ff0400728c */ /* 0x001fe4000bf05070 */
[----:B------:R-:W-:Y:S02]  /*f950*/  IADD3 R60, P1, PT, R32, UR4, RZ ;  /* 0x00000004203c7c10 */ /* 0x000fe4000ff3e0ff */
[----:B------:R-:W-:Y:S02]  /*f960*/  UISETP.NE.AND.EX UP0, UPT, UR5, URZ, UPT, UP0 ;  /* 0x000000ff0500728c */ /* 0x000fe4000bf05300 */
[----:B------:R-:W-:-:S04]  /*f970*/  IADD3.X R61, PT, PT, R33, UR5, RZ, P1, !PT ;  /* 0x00000005213d7c10 */ /* 0x000fc80008ffe4ff */
[----:B------:R-:W-:-:S04]  /*f980*/  PLOP3.LUT P0, PT, PT, PT, UP0, 0x80, 0x8 ;  /* 0x000000000008781c */ /* 0x000fc80003f0f008 */
[----:B------:R-:W-:-:S13]  /*f990*/  PLOP3.LUT P0, PT, P0, PT, PT, 0x8, 0x80 ;  /* 0x000000000080781c */ /* 0x000fda000070e170 */
.L_x_4717:
[----:B------:R-:W4:Y:S02]  /*f9a0*/  LDCU UR4, c[0x0][0x3b8] ;  /* 0x00007700ff0477ac */ /* 0x000f240008000800 */
[----:B----4-:R-:W-:-:S09]  /*f9b0*/  UISETP.NE.AND UP0, UPT, UR4, URZ, UPT ;  /* 0x000000ff0400728c */ /* 0x010fd2000bf05270 */
[----:B------:R-:W-:Y:S05]  /*f9c0*/  BRA.U !UP0, `(.L_x_4723) ;  /* 0x0000009108ac7547 */ /* 0x000fea000b800000 */
[----:B------:R-:W4:Y:S01]  /*f9d0*/  LDCU UR4, c[0x0][0x3bc] ;  /* 0x00007780ff0477ac */ /* 0x000f220008000800 */
[----:B-12---:R-:W-:Y:S01]  /*f9e0*/  HFMA2 R57, -RZ, RZ, 0, 0 ;  /* 0x00000000ff397431 */ /* 0x006fe200000001ff */
[----:B------:R-:W1:Y:S01]  /*f9f0*/  LDCU UR7, c[0x0][0x56c] ;  /* 0x0000ad80ff0777ac */ /* 0x000e620008000800 */
[----:B------:R-:W2:Y:S01]  /*fa00*/  LDCU UR5, c[0x0][0x3c0] ;  /* 0x00007800ff0577ac */ /* 0x000ea20008000800 */
[----:B------:R-:W0:Y:S01]  /*fa10*/  LDCU UR6, c[0x0][0x3a8] ;  /* 0x00007500ff0677ac */ /* 0x000e220008000800 */
[----:B----4-:R-:W-:Y:S01]  /*fa20*/  IMAD R3, R17, UR4, RZ ;  /* 0x0000000411037c24 */ /* 0x010fe2000f8e02ff */
[----:B-1----:R-:W-:-:S03]  /*fa30*/  UISETP.NE.AND UP0, UPT, UR7, URZ, UPT ;  /* 0x000000ff0700728c */ /* 0x002fc6000bf05270 */
[----:B--2---:R-:W-:-:S04]  /*fa40*/  IMAD R3, R2, UR5, R3 ;  /* 0x0000000502037c24 */ /* 0x004fc8000f8e0203 */
[----:B0-----:R-:W-:-:S04]  /*fa50*/  IMAD R3, R16, UR6, R3 ;  /* 0x0000000610037c24 */ /* 0x001fc8000f8e0203 */
[----:B------:R-:W-:Y:S01]  /*fa60*/  IMAD.SHL.U32 R25, R3, 0x4, RZ ;  /* 0x0000000403197824 */ /* 0x000fe200078e00ff */
[----:B------:R-:W-:Y:S06]  /*fa70*/  BRA.U !UP0, `(.L_x_4724) ;  /* 0x0000001108447547 */ /* 0x000fec000b800000 */
        /* <DEDUP_REMOVED lines=273> */
.L_x_4724:
[----:B---3--:R-:W-:Y:S01]  /*10b90*/  IMAD.MOV.U32 R56, RZ, RZ, RZ ;  /* 0x000000ffff387224 */ /* 0x008fe200078e00ff */
        /* <DEDUP_REMOVED lines=271> */
[----:B-1----:R-:W-:-:S04]  /*11c90*/  SHF.R.U32.HI R3, RZ, UR4, R3 ;  /* 0x00000004ff037c19 */ /* 0x002fc80008011603 */
[----:B------:R-:W-:-:S05]  /*11ca0*/  IADD3 R3, PT, PT, -R3, RZ, RZ ;  /* 0x000000ff03037210 */ /* 0x000fca0007ffe1ff */
[----:B------:R-:W-:-:S04]  /*11cb0*/  IMAD R3, R3, UR6, R19 ;  /* 0x0000000603037c24 */ /* 0x000fc8000f8e0213 */
[----:B--2---:R-:W-:-:S07]  /*11cc0*/  IMAD R56, R3, UR5, R56 ;  /* 0x0000000503387c24 */ /* 0x004fce000f8e0238 */
.L_x_4725:
[----:B------:R-:W-:Y:S01]  /*11cd0*/  MOV R19, RZ ;  /* 0x000000ff00137202 */ /* 0x000fe20000000f00 */
[----:B------:R-:W-:Y:S06]  /*11ce0*/  BRA.U !UP0, `(.L_x_4726) ;  /* 0x0000001108487547 */ /* 0x000fec000b800000 */
[----:B------:R-:W0:Y:S01]  /*11cf0*/  LDCU.64 UR6, c[0x0][0x570] ;  /* 0x0000ae00ff0677ac */ /* 0x000e220008000a00 */
[----:B------:R-:W-:Y:S02]  /*11d00*/  HFMA2 R18, -RZ, RZ, 0, 0 ;  /* 0x00000000ff127431 */ /* 0x000fe400000001ff */
        /* <DEDUP_REMOVED lines=272> */
.L_x_4726:
        /* <DEDUP_REMOVED lines=276> */
.L_x_4727:
        /* <DEDUP_REMOVED lines=37> */
.L_x_4729:
[----:B------:R-:W-:Y:S05]  /*141a0*/  BSYNC.RECONVERGENT B0 ;  /* 0x0000000000007941 */ /* 0x000fea0003800200 */
.L_x_4728:
        /* <DEDUP_REMOVED lines=35> */
.L_x_4731:
[----:B------:R-:W-:Y:S05]  /*143e0*/  BSYNC.RECONVERGENT B0 ;  /* 0x0000000000007941 */ /* 0x000fea0003800200 */
.L_x_4730:
        /* <DEDUP_REMOVED lines=18> */
[----:B------:R-:W0:Y:S01]  /*14510*/  LDCU.64 UR6, c[0x0][0x390] ;  /* 0x00007200ff0677ac */ /* 0x000e220008000a00 */
[----:B------:R-:W2:Y:S01]  /*14520*/  LDCU.64 UR8, c[0x0][0x388] ;  /* 0x00007100ff0877ac */ /* 0x000ea20008000a00 */
[----:B-1----:R-:W-:Y:S01]  /*14530*/  UISETP.NE.AND UP0, UPT, UR4, URZ, UPT ;  /* 0x000000ff0400728c */ /* 0x002fe2000bf05270 */
[----:B0-----:R-:W-:Y:S01]  /*14540*/  IMAD.U32 R22, RZ, RZ, UR6 ;  /* 0x00000006ff167e24 */ /* 0x001fe2000f8e00ff */
[----:B------:R-:W-:-:S02]  /*14550*/  MOV R23, UR7 ;  /* 0x0000000700177c02 */ /* 0x000fc40008000f00 */
[----:B--2---:R-:W-:Y:S02]  /*14560*/  MOV R20, UR8 ;  /* 0x0000000800147c02 */ /* 0x004fe40008000f00 */
[----:B------:R-:W-:-:S03]  /*14570*/  MOV R21, UR9 ;  /* 0x0000000900157c02 */ /* 0x000fc60008000f00 */
[----:B------:R-:W-:Y:S05]  /*14580*/  BRA.U !UP0, `(.L_x_4733) ;  /* 0x00000009089c7547 */ /* 0x000fea000b800000 */
[----:B------:R-:W0:Y:S01]  /*14590*/  LDCU UR4, c[0x0][0x360] ;  /* 0x00006c00ff0477ac */ /* 0x000e220008000800 */
[----:B------:R-:W-:Y:S01]  /*145a0*/  IMAD.U32 R12, RZ, RZ, UR8 ;  /* 0x00000008ff0c7e24 */ /* 0x000fe2000f8e00ff */
[----:B------:R-:W-:Y:S01]  /*145b0*/  MOV R13, UR9 ;  /* 0x00000009000d7c02 */ /* 0x000fe20008000f00 */
[----:B------:R-:W-:Y:S01]  /*145c0*/  IMAD.U32 R8, RZ, RZ, UR8 ;  /* 0x00000008ff087e24 */ /* 0x000fe2000f8e00ff */
[----:B------:R-:W1:Y:S01]  /*145d0*/  LDCU UR5, c[0x0][0x3ac] ;  /* 0x00007580ff0577ac */ /* 0x000e620008000800 */
[----:B------:R-:W-:Y:S01]  /*145e0*/  MOV R14, UR6 ;  /* 0x00000006000e7c02 */ /* 0x000fe20008000f00 */
[----:B------:R-:W-:Y:S01]  /*145f0*/  IMAD.U32 R4, RZ, RZ, UR8 ;  /* 0x00000008ff047e24 */ /* 0x000fe2000f8e00ff */
[----:B------:R-:W-:Y:S01]  /*14600*/  MOV R15, UR7 ;  /* 0x00000007000f7c02 */ /* 0x000fe20008000f00 */
[----:B------:R-:W2:Y:S01]  /*14610*/  LDCU UR10, c[0x0][0x3ac] ;  /* 0x00007580ff0a77ac */ /* 0x000ea20008000800 */
[----:B------:R-:W-:Y:S02]  /*14620*/  MOV R9, UR9 ;  /* 0x0000000900097c02 */ /* 0x000fe40008000f00 */
[----:B------:R-:W-:-:S02]  /*14630*/  MOV R10, UR6 ;  /* 0x00000006000a7c02 */ /* 0x000fc40008000f00 */
[----:B------:R-:W-:Y:S02]  /*14640*/  MOV R11, UR7 ;  /* 0x00000007000b7c02 */ /* 0x000fe40008000f00 */
[----:B------:R-:W-:Y:S02]  /*14650*/  MOV R5, UR9 ;  /* 0x0000000900057c02 */ /* 0x000fe40008000f00 */
[----:B------:R-:W-:Y:S01]  /*14660*/  MOV R6, UR6 ;  /* 0x0000000600067c02 */ /* 0x000fe20008000f00 */
[----:B0-----:R-:W-:Y:S01]  /*14670*/  IMAD R0, R2, UR4, R17 ;  /* 0x0000000402007c24 */ /* 0x001fe2000f8e0211 */
[----:B------:R-:W-:-:S04]  /*14680*/  MOV R7, UR7 ;  /* 0x0000000700077c02 */ /* 0x000fc80008000f00 */
[----:B-1----:R-:W-:-:S13]  /*14690*/  ISETP.GE.U32.AND P2, PT, R0, UR5, PT ;  /* 0x0000000500007c0c */ /* 0x002fda000bf46070 */
[----:B--2---:R-:W-:Y:S05]  /*146a0*/  @P2 BRA `(.L_x_4734) ;  /* 0x0000001000e42947 */ /* 0x004fea0003800000 */
[----:B------:R-:W0:Y:S01]  /*146b0*/  LDCU UR5, c[0x0][0x374] ;  /* 0x00006e80ff0577ac */ /* 0x000e220008000800 */
[----:B------:R-:W1:Y:S01]  /*146c0*/  LDC R3, c[0x0][0x364] ;  /* 0x0000d900ff037b82 */ /* 0x000e620000000800 */
[----:B------:R-:W-:Y:S01]  /*146d0*/  BSSY.RECONVERGENT B0, `(.L_x_4735) ;  /* 0x0000091000007945 */ /* 0x000fe20003800200 */
[----:B------:R-:W-:Y:S01]  /*146e0*/  IMAD.U32 R12, RZ, RZ, UR8 ;  /* 0x00000008ff0c7e24 */ /* 0x000fe2000f8e00ff */
[----:B------:R-:W-:Y:S01]  /*146f0*/  MOV R13, UR9 ;  /* 0x00000009000d7c02 */ /* 0x000fe20008000f00 */
[----:B------:R-:W-:Y:S01]  /*14700*/  IMAD.U32 R8, RZ, RZ, UR8 ;  /* 0x00000008ff087e24 */ /* 0x000fe2000f8e00ff */
[----:B------:R-:W-:Y:S01]  /*14710*/  MOV R14, UR6 ;  /* 0x00000006000e7c02 */ /* 0x000fe20008000f00 */
[----:B------:R-:W-:Y:S01]  /*14720*/  IMAD.U32 R4, RZ, RZ, UR8 ;  /* 0x00000008ff047e24 */ /* 0x000fe2000f8e00ff */
[----:B------:R-:W-:Y:S01]  /*14730*/  MOV R15, UR7 ;  /* 0x00000007000f7c02 */ /* 0x000fe20008000f00 */
[----:B------:R-:W2:Y:S01]  /*14740*/  LDC.64 R24, c[0x0][0x788] ;  /* 0x0001e200ff187b82 */ /* 0x000ea20000000a00 */
[----:B------:R-:W-:-:S02]  /*14750*/  MOV R9, UR9 ;  /* 0x0000000900097c02 */ /* 0x000fc40008000f00 */
[----:B------:R-:W-:Y:S02]  /*14760*/  MOV R10, UR6 ;  /* 0x00000006000a7c02 */ /* 0x000fe40008000f00 */
[----:B------:R-:W-:Y:S02]  /*14770*/  MOV R11, UR7 ;  /* 0x00000007000b7c02 */ /* 0x000fe40008000f00 */
[----:B------:R-:W-:Y:S02]  /*14780*/  MOV R5, UR9 ;  /* 0x0000000900057c02 */ /* 0x000fe40008000f00 */
[----:B------:R-:W-:Y:S01]  /*14790*/  MOV R6, UR6 ;  /* 0x0000000600067c02 */ /* 0x000fe20008000f00 */
[----:B0-----:R-:W-:Y:S01]  /*147a0*/  IMAD R27, R16, UR5, RZ ;  /* 0x00000005101b7c24 */ /* 0x001fe2000f8e02ff */
[----:B------:R-:W-:Y:S01]  /*147b0*/  MOV R7, UR7 ;  /* 0x0000000700077c02 */ /* 0x000fe20008000f00 */
[----:B-1----:R-:W-:-:S07]  /*147c0*/  IMAD R3, R3, UR4, RZ ;  /* 0x0000000403037c24 */ /* 0x002fce000f8e02ff */
.L_x_4744:
[----:B------:R-:W-:Y:S01]  /*147d0*/  IMAD.IADD R29, R27, 0x1, R0 ;  /* 0x000000011b1d7824 */ /* 0x000fe200078e0200 */
[----:B------:R-:W-:-:S03]  /*147e0*/  MOV R31, R6 ;  /* 0x00000006001f7202 */ /* 0x000fc60000000f00 */
[----:B--2---:R-:W-:Y:S01]  /*147f0*/  IMAD.WIDE.U32 R28, R29, 0x40, R24 ;  /* 0x000000401d1c7825 */ /* 0x004fe200078e0018 */
[----:B------:R-:W-:-:S04]  /*14800*/  MOV R38, R22 ;  /* 0x0000001600267202 */ /* 0x000fc80000000f00 */
[----:B------:R-:W2:Y:S01]  /*14810*/  LDG.E R44, desc[UR36][R28.64] ;  /* 0x000000241c2c7981 */ /* 0x000ea2000c1e1900 */
[----:B------:R-:W-:-:S03]  /*14820*/  MOV R42, R14 ;  /* 0x0000000e002a7202 */ /* 0x000fc60000000f00 */
[----:B------:R-:W3:Y:S01]  /*14830*/  LDG.E R43, desc[UR36][R28.64+0x4] ;  /* 0x000004241c2b7981 */ /* 0x000ee2000c1e1900 */
[----:B------:R-:W-:-:S03]  /*14840*/  IMAD.MOV.U32 R35, RZ, RZ, R10 ;  /* 0x000000ffff237224 */ /* 0x000fc600078e000a */
[----:B------:R-:W4:Y:S04]  /*14850*/  LDG.E R46, desc[UR36][R28.64+0xc] ;  /* 0x00000c241c2e7981 */ /* 0x000f28000c1e1900 */
[----:B-----5:R0:W5:Y:S04]  /*14860*/  LDG.E R48, desc[UR36][R28.64+0x10] ;  /* 0x000010241c307981 */ /* 0x020168000c1e1900 */
        /* <DEDUP_REMOVED lines=14> */
[----:B------:R-:W-:-:S02]  /*14950*/  MOV R41, R20 ;  /* 0x0000001400297202 */ /* 0x000fc40000000f00 */
[----:B------:R-:W-:Y:S02]  /*14960*/  MOV R40, R21 ;  /* 0x0000001500287202 */ /* 0x000fe40000000f00 */
[----:B------:R-:W-:Y:S02]  /*14970*/  MOV R39, R23 ;  /* 0x0000001700277202 */ /* 0x000fe40000000f00 */
[----:B------:R-:W-:Y:S02]  /*14980*/  FSETP.NEU.FTZ.AND P4, PT, R15, RZ, PT ;  /* 0x000000ff0f00720b */ /* 0x000fe40003f9d000 */
[----:B------:R-:W-:Y:S01]  /*14990*/  FSETP.NEU.FTZ.AND P2, PT, R11, RZ, PT ;  /* 0x000000ff0b00720b */ /* 0x000fe20003f5d000 */
[----:B--2---:R-:W-:Y:S01]  /*149a0*/  IMAD.MOV.U32 R20, RZ, RZ, R44 ;  /* 0x000000ffff147224 */ /* 0x004fe200078e002c */
[----:B---3--:R-:W-:Y:S02]  /*149b0*/  MOV R21, R43 ;  /* 0x0000002b00157202 */ /* 0x008fe40000000f00 */
[----:B----4-:R-:W-:Y:S01]  /*149c0*/  MOV R23, R46 ;  /* 0x0000002e00177202 */ /* 0x010fe20000000f00 */
        /* <DEDUP_REMOVED lines=17> */
.L_x_4737:
[----:B------:R-:W-:Y:S05]  /*14ae0*/  BSYNC.RECONVERGENT B2 ;  /* 0x0000000000027941 */ /* 0x000fea0003800200 */
.L_x_4736:
[----:B------:R-:W-:Y:S01]  /*14af0*/  BSSY.RECONVERGENT B2, `(.L_x_4738) ;  /* 0x0000018000027945 */ /* 0x000fe20003800200 */
[----:B------:R-:W-:Y:S01]  /*14b00*/  IMAD.MOV.U32 R29, RZ, RZ, R12 ;  /* 0x000000ffff1d7224 */ /* 0x000fe200078e000c */
[----:B------:R-:W-:Y:S01]  /*14b10*/  MOV R39, R13 ;  /* 0x0000000d00277202 */ /* 0x000fe20000000f00 */
[----:B-----5:R-:W-:Y:S01]  /*14b20*/  IMAD.MOV.U32 R13, RZ, RZ, R36 ;  /* 0x000000ffff0d7224 */ /* 0x020fe200078e0024 */
[----:B------:R-:W-:Y:S02]  /*14b30*/  MOV R38, R15 ;  /* 0x0000000f00267202 */ /* 0x000fe40000000f00 */
        /* <DEDUP_REMOVED lines=12> */
[----:B------:R-:W0:Y:S01]  /*14c00*/  MUFU.RCP R28, R15 ;  /* 0x0000000f001c7308 */ /* 0x000e220000001000 */
[----:B------:R-:W-:Y:S01]  /*14c10*/  FMUL.FTZ R14, R12, R12 ;  /* 0x0000000c0c0e7220 */ /* 0x000fe20000410000 */
[----:B0-----:R-:W-:-:S03]  /*14c20*/  FMUL.FTZ R13, R37, R28 ;  /* 0x0000001c250d7220 */ /* 0x001fc60000410000 */
[----:B------:R-:W-:Y:S01]  /*14c30*/  FMUL.FTZ R28, R14, R38 ;  /* 0x000000260e1c7220 */ /* 0x000fe20000410000 */
[----:B------:R-:W-:Y:S01]  /*14c40*/  MOV R14, 0xffffffff ;  /* 0xffffffff000e7802 */ /* 0x000fe20000000f00 */
[----:B------:R-:W-:Y:S02]  /*14c50*/  FFMA.FTZ R12, R12, R13, R29 ;  /* 0x0000000d0c0c7223 */ /* 0x000fe4000001001d */
[----:B------:R-:W-:-:S07]  /*14c60*/  FFMA.FTZ R13, R13, R28, R36 ;  /* 0x0000001c0d0d7223 */ /* 0x000fce0000010024 */
.L_x_4739:
[----:B------:R-:W-:Y:S05]  /*14c70*/  BSYNC.RECONVERGENT B2 ;  /* 0x0000000000027941 */ /* 0x000fea0003800200 */
.L_x_4738:
        /* <DEDUP_REMOVED lines=25> */
.L_x_4741:
[----:B------:R-:W-:Y:S05]  /*14e10*/  BSYNC.RECONVERGENT B2 ;  /* 0x0000000000027941 */ /* 0x000fea0003800200 */
.L_x_4740:
        /* <DEDUP_REMOVED lines=26> */
.L_x_4743:
[----:B------:R-:W-:Y:S05]  /*14fc0*/  BSYNC.RECONVERGENT B2 ;  /* 0x0000000000027941 */ /* 0x000fea0003800200 */
.L_x_4742:
[----:B------:R-:W-:Y:S05]  /*14fd0*/  @!P3 BRA `(.L_x_4744) ;  /* 0xfffffff400fcb947 */ /* 0x000fea000383ffff */
[----:B------:R-:W-:Y:S05]  /*14fe0*/  BSYNC.RECONVERGENT B0 ;  /* 0x0000000000007941 */ /* 0x000fea0003800200 */
.L_x_4735:
[----:B------:R-:W-:Y:S05]  /*14ff0*/  BRA `(.L_x_4734) ;  /* 0x0000000800907947 */ /* 0x000fea0003800000 */
.L_x_4733:
[----:B------:R-:W0:Y:S01]  /*15000*/  LDCU UR4, c[0x0][0x3ac] ;  /* 0x00007580ff0477ac */ /* 0x000e220008000800 */
[----:B------:R-:W-:Y:S01]  /*15010*/  MOV R12, UR8 ;  /* 0x00000008000c7c02 */ /* 0x000fe20008000f00 */
[----:B------:R-:W-:Y:S01]  /*15020*/  IMAD.U32 R14, RZ, RZ, UR6 ;  /* 0x00000006ff0e7e24 */ /* 0x000fe2000f8e00ff */
[----:B------:R-:W-:Y:S01]  /*15030*/  MOV R13, UR9 ;  /* 0x00000009000d7c02 */ /* 0x000fe20008000f00 */
[----:B------:R-:W1:Y:S01]  /*15040*/  LDCU UR5, c[0x0][0x3ac] ;  /* 0x00007580ff0577ac */ /* 0x000e620008000800 */
        /* <DEDUP_REMOVED lines=9> */
[----:B0-----:R-:W-:-:S13]  /*150e0*/  ISETP.GE.U32.AND P2, PT, R2, UR4, PT ;  /* 0x0000000402007c0c */ /* 0x001fda000bf46070 */
[----:B-1----:R-:W-:Y:S05]  /*150f0*/  @P2 BRA `(.L_x_4734) ;  /* 0x0000000800502947 */ /* 0x002fea0003800000 */
[----:B------:R-:W0:Y:S01]  /*15100*/  LDCU UR4, c[0x0][0x374] ;  /* 0x00006e80ff0477ac */ /* 0x000e220008000800 */
[----:B------:R-:W1:Y:S01]  /*15110*/  LDC R0, c[0x0][0x360] ;  /* 0x0000d800ff007b82 */ /* 0x000e620000000800 */
[----:B------:R-:W-:Y:S01]  /*15120*/  MOV R28, R2 ;  /* 0x00000002001c7202 */ /* 0x000fe20000000f00 */
        /* <DEDUP_REMOVED lines=10> */
[----:B------:R-:W-:Y:S01]  /*151d0*/  MOV R4, UR8 ;  /* 0x0000000800047c02 */ /* 0x000fe20008000f00 */
[----:B------:R-:W3:Y:S01]  /*151e0*/  LDC R3, c[0x0][0x364] ;  /* 0x0000d900ff037b82 */ /* 0x000ee20000000800 */
[----:B------:R-:W-:Y:S01]  /*151f0*/  MOV R6, UR6 ;  /* 0x0000000600067c02 */ /* 0x000fe20008000f00 */
[----:B0-----:R-:W-:Y:S01]  /*15200*/  IMAD R29, R16, UR4, RZ ;  /* 0x00000004101d7c24 */ /* 0x001fe2000f8e02ff */
[----:B------:R-:W-:-:S07]  /*15210*/  MOV R7, UR7 ;  /* 0x0000000700077c02 */ /* 0x000fce0008000f00 */
.L_x_4753:
[----:B------:R-:W-:Y:S01]  /*15220*/  IADD3 R16, PT, PT, R29, R28, RZ ;  /* 0x0000001c1d107210 */ /* 0x000fe20007ffe0ff */
[----:B------:R-:W-:-:S04]  /*15230*/  IMAD.MOV.U32 R32, RZ, RZ, R6 ;  /* 0x000000ffff207224 */ /* 0x000fc800078e0006 */
[----:B-1----:R-:W-:-:S04]  /*15240*/  IMAD R27, R16, R0, R17 ;  /* 0x00000000101b7224 */ /* 0x002fc800078e0211 */
[----:B--2---:R-:W-:Y:S01]  /*15250*/  IMAD.WIDE.U32 R26, R27, 0x40, R24 ;  /* 0x000000401b1a7825 */ /* 0x004fe200078e0018 */
[----:B------:R-:W-:-:S04]  /*15260*/  MOV R43, R22 ;  /* 0x00000016002b7202 */ /* 0x000fc80000000f00 */
[----:B------:R-:W2:Y:S01]  /*15270*/  LDG.E R39, desc[UR36][R26.64] ;  /* 0x000000241a277981 */ /* 0x000ea2000c1e1900 */
[----:B------:R-:W-:-:S03]  /*15280*/  MOV R44, R14 ;  /* 0x0000000e002c7202 */ /* 0x000fc60000000f00 */
[----:B------:R-:W4:Y:S01]  /*15290*/  LDG.E R40, desc[UR36][R26.64+0x4] ;  /* 0x000004241a287981 */ /* 0x000f22000c1e1900 */
[----:B-----5:R-:W-:-:S03]  /*152a0*/  MOV R36, R10 ;  /* 0x0000000a00247202 */ /* 0x020fc60000000f00 */
[----:B------:R-:W3:Y:S04]  /*152b0*/  LDG.E R42, desc[UR36][R26.64+0xc] ;  /* 0x00000c241a2a7981 */ /* 0x000ee8000c1e1900 */
        /* <DEDUP_REMOVED lines=19> */
[----:B------:R-:W-:Y:S02]  /*153f0*/  FSETP.NEU.FTZ.AND P2, PT, R11, RZ, PT ;  /* 0x000000ff0b00720b */ /* 0x000fe40003f5d000 */
[----:B--2---:R-:W-:Y:S01]  /*15400*/  MOV R20, R39 ;  /* 0x0000002700147202 */ /* 0x004fe20000000f00 */
[----:B----4-:R-:W-:Y:S01]  /*15410*/  IMAD.MOV.U32 R21, RZ, RZ, R40 ;  /* 0x000000ffff157224 */ /* 0x010fe200078e0028 */
[----:B---3--:R-:W-:Y:S01]  /*15420*/  MOV R23, R42 ;  /* 0x0000002a00177202 */ /* 0x008fe20000000f00 */
        /* <DEDUP_REMOVED lines=17> */
.L_x_4746:
[----:B------:R-:W-:Y:S05]  /*15540*/  BSYNC.RECONVERGENT B0 ;  /* 0x0000000000007941 */ /* 0x000fea0003800200 */
.L_x_4745:
        /* <DEDUP_REMOVED lines=24> */
.L_x_4748:
[----:B------:R-:W-:Y:S05]  /*156d0*/  BSYNC.RECONVERGENT B0 ;  /* 0x0000000000007941 */ /* 0x000fea0003800200 */
.L_x_4747:
        /* <DEDUP_REMOVED lines=25> */
.L_x_4750:
[----:B------:R-:W-:Y:S05]  /*15870*/  BSYNC.RECONVERGENT B0 ;  /* 0x0000000000007941 */ /* 0x000fea0003800200 */
.L_x_4749:
[----:B------:R-:W-:Y:S01]  /*15880*/  FSETP.NEU.FTZ.AND P2, PT, R7, RZ, PT ;  /* 0x000000ff0700720b */ /* 0x000fe20003f5d000 */
[----:B------:R-:W-:Y:S01]  /*15890*/  BSSY.RECONVERGENT B0, `(.L_x_4751) ;  /* 0x0000019000007945 */ /* 0x000fe20003800200 */
[----:B------:R-:W-:Y:S01]  /*158a0*/  MOV R27, R4 ;  /* 0x00000004001b7202 */ /* 0x000fe20000000f00 */
[----:B------:R-:W-:Y:S01]  /*158b0*/  IMAD.MOV.U32 R35, RZ, RZ, R7 ;  /* 0x000000ffff237224 */ /* 0x000fe200078e0007 */
[----:B------:R-:W-:Y:S02]  /*158c0*/  MOV R33, R5 ;  /* 0x0000000500217202 */ /* 0x000fe40000000f00 */
[----:B------:R-:W-:Y:S02]  /*158d0*/  ISETP.GE.U32.AND P3, PT, R28, UR5, PT ;  /* 0x000000051c007c0c */ /* 0x000fe4000bf66070 */
[----:B------:R-:W-:Y:S02]  /*158e0*/  MOV R4, R31 ;  /* 0x0000001f00047202 */ /* 0x000fe40000000f00 */
[----:B------:R-:W-:-:S02]  /*158f0*/  MOV R5, R16 ;  /* 0x0000001000057202 */ /* 0x000fc40000000f00 */
        /* <DEDUP_REMOVED lines=18> */
.L_x_4752:
[----:B------:R-:W-:Y:S05]  /*15a20*/  BSYNC.RECONVERGENT B0 ;  /* 0x0000000000007941 */ /* 0x000fea0003800200 */
.L_x_4751:
[----:B------:R-:W-:Y:S05]  /*15a30*/  @!P3 BRA `(.L_x_4753) ;  /* 0xfffffff400f8b947 */ /* 0x000fea000383ffff */
.L_x_4734:
[----:B------:R-:W-:Y:S05]  /*15a40*/  BSYNC.RECONVERGENT B1 ;  /* 0x0000000000017941 */ /* 0x000fea0003800200 */
.L_x_4732:
        /* <DEDUP_REMOVED lines=8> */
[----:B------:R1:W-:Y:S04]  /*15ad0*/  STS.128 [R0], R20 ;  /* 0x0000001400007388 */ /* 0x0003e80000000c00 */
[----:B------:R1:W-:Y:S04]  /*15ae0*/  STS.128 [R0+0x10], R12 ;  /* 0x0000100c00007388 */ /* 0x0003e80000000c00 */
[----:B------:R1:W-:Y:S01]  /*15af0*/  STS.128 [R0+0x20], R8 ;  /* 0x0000200800007388 */ /* 0x0003e20000000c00 */
[----:B0-----:R-:W-:-:S03]  /*15b00*/  UISETP.GE.U32.AND UP0, UPT, UR6, 0x2, UPT ;  /* 0x000000020600788c */ /* 0x001fc6000bf06070 */
[----:B------:R1:W-:Y:S06]  /*15b10*/  STS.128 [R0+0x30], R4 ;  /* 0x0000300400007388 */ /* 0x0003ec0000000c00 */
[----:B------:R-:W-:Y:S05]  /*15b20*/  BRA.U !UP0, `(.L_x_4754) ;  /* 0x0000000908187547 */ /* 0x000fea000b800000 */
[----:B------:R-:W-:-:S05]  /*15b30*/  UMOV UR4, UR6 ;  /* 0x0000000600047c82 */ /* 0x000fca0008000000 */
.L_x_4765:
[----:B------:R-:W-:Y:S01]  /*15b40*/  USHF.R.U32.HI UR7, URZ, 0x1, UR4 ;  /* 0x00000001ff077899 */ /* 0x000fe20008011604 */
[----:B------:R-:W-:Y:S05]  /*15b50*/  BAR.SYNC.DEFER_BLOCKING 0x0 ;  /* 0x0000000000007b1d */ /* 0x000fea0000010000 */
[----:B------:R-:W-:Y:S01]  /*15b60*/  IADD3 R16, PT, PT, R2, UR7, RZ ;  /* 0x0000000702107c10 */ /* 0x000fe2000fffe0ff */
[----:B------:R-:W-:Y:S03]  /*15b70*/  BSSY.RECONVERGENT B0, `(.L_x_4755) ;  /* 0x000007e000007945 */ /* 0x000fe60003800200 */
[----:B------:R-:W-:-:S04]  /*15b80*/  ISETP.GE.U32.AND P2, PT, R16, UR6, PT ;  /* 0x0000000610007c0c */ /* 0x000fc8000bf46070 */
[----:B------:R-:W-:-:S13]  /*15b90*/  ISETP.GE.U32.OR P2, PT, R2, UR7, P2 ;  /* 0x0000000702007c0c */ /* 0x000fda0009746470 */
[----:B0-----:R-:W-:Y:S05]  /*15ba0*/  @P2 BRA `(.L_x_4756) ;  /* 0x0000000400e82947 */ /* 0x001fea0003800000 */
[----:B------:R-:W-:Y:S01]  /*15bb0*/  IMAD R3, R16, UR5, R17 ;  /* 0x0000000510037c24 */ /* 0x000fe2000f8e0211 */
[----:B------:R-:W-:Y:S01]  /*15bc0*/  FSETP.NEU.FTZ.AND P5, PT, R23, RZ, PT ;  /* 0x000000ff1700720b */ /* 0x000fe20003fbd000 */
[----:B------:R-:W-:Y:S01]  /*15bd0*/  BSSY.RECONVERGENT B1, `(.L_x_4757) ;  /* 0x000001d000017945 */ /* 0x000fe20003800200 */
[----:B------:R-:W-:Y:S02]  /*15be0*/  FSETP.NEU.FTZ.AND P2, PT, R15, RZ, PT ;  /* 0x000000ff0f00720b */ /* 0x000fe40003f5d000 */
[----:B------:R-:W-:Y:S02]  /*15bf0*/  LEA R3, R3, UR8, 0x6 ;  /* 0x0000000803037c11 */ /* 0x000fe4000f8e30ff */
[----:B------:R-:W-:Y:S02]  /*15c00*/  FSETP.NEU.FTZ.AND P3, PT, R11, RZ, PT ;  /* 0x000000ff0b00720b */ /* 0x000fe40003f7d000 */
[----:B------:R-:W-:Y:S01]  /*15c10*/  FSETP.NEU.FTZ.AND P4, PT, R7, RZ, PT ;  /* 0x000000ff0700720b */ /* 0x000fe20003f9d000 */
[----:B------:R-:W0:Y:S04]  /*15c20*/  LDS.128 R24, [R3] ;  /* 0x0000000003187984 */ /* 0x000e280000000c00 */
[----:B------:R2:W3:Y:S04]  /*15c30*/  LDS.128 R28, [R3+0x10] ;  /* 0x00001000031c7984 */ /* 0x0004e80000000c00 */
[----:B------:R2:W4:Y:S04]  /*15c40*/  LDS.128 R32, [R3+0x20] ;  /* 0x0000200003207984 */ /* 0x0005280000000c00 */
[----:B-----5:R2:W1:Y:S01]  /*15c50*/  LDS.128 R36, [R3+0x30] ;  /* 0x0000300003247984 */ /* 0x0204620000000c00 */
[----:B0-----:R-:W-:Y:S01]  /*15c60*/  MOV R40, R24 ;  /* 0x0000001800287202 */ /* 0x001fe20000000f00 */
        /* <DEDUP_REMOVED lines=13> */
[----:B-1----:R-:W-:-:S04]  /*15d40*/  FMUL.FTZ R22, R3, R3 ;  /* 0x0000000303167220 */ /* 0x002fc80000410000 */
[----:B------:R-:W-:Y:S01]  /*15d50*/  FMUL.FTZ R22, R23, R22 ;  /* 0x0000001617167220 */ /* 0x000fe20000410000 */
[----:B0-----:R-:W-:Y:S01]  /*15d60*/  FMUL.FTZ R41, R27, R16 ;  /* 0x000000101b297220 */ /* 0x001fe20000410000 */
[----:B------:R-:W-:-:S03]  /*15d70*/  FADD.FTZ R16, R21, R25 ;  /* 0x0000001915107221 */ /* 0x000fc60000010000 */
[----:B------:R-:W-:Y:S01]  /*15d80*/  FFMA.FTZ R40, R3, R41, R20 ;  /* 0x0000002903287223 */ /* 0x000fe20000010014 */
[----:B------:R-:W-:-:S07]  /*15d90*/  FFMA.FTZ R41, R41, R22, R16 ;  /* 0x0000001629297223 */ /* 0x000fce0000010010 */
.L_x_4758:
[----:B------:R-:W-:Y:S05]  /*15da0*/  BSYNC.RECONVERGENT B1 ;  /* 0x0000000000017941 */ /* 0x000fea0003800200 */
.L_x_4757:
[----:B------:R-:W-:Y:S01]  /*15db0*/  BSSY.RECONVERGENT B1, `(.L_x_4759) ;  /* 0x0000015000017945 */ /* 0x000fe20003800200 */
[----:B---3--:R-:W-:Y:S01]  /*15dc0*/  MOV R44, R28 ;  /* 0x0000001c002c7202 */ /* 0x008fe20000000f00 */
        /* <DEDUP_REMOVED lines=12> */
[----:B-1----:R-:W0:Y:S01]  /*15e90*/  MUFU.RCP R14, R47 ;  /* 0x0000002f000e7308 */ /* 0x002e220000001000 */
[----:B------:R-:W-:-:S04]  /*15ea0*/  FMUL.FTZ R16, R3, R3 ;  /* 0x0000000303107220 */ /* 0x000fc80000410000 */
[----:B------:R-:W-:Y:S01]  /*15eb0*/  FMUL.FTZ R16, R15, R16 ;  /* 0x000000100f107220 */ /* 0x000fe20000410000 */
[----:B0-----:R-:W-:Y:S01]  /*15ec0*/  FMUL.FTZ R45, R31, R14 ;  /* 0x0000000e1f2d7220 */ /* 0x001fe20000410000 */
[----:B------:R-:W-:-:S03]  /*15ed0*/  FADD.FTZ R14, R13, R29 ;  /* 0x0000001d0d0e7221 */ /* 0x000fc60000010000 */
[----:B------:R-:W-:Y:S01]  /*15ee0*/  FFMA.FTZ R44, R3, R45, R12 ;  /* 0x0000002d032c7223 */ /* 0x000fe2000001000c */
[----:B------:R-:W-:-:S07]  /*15ef0*/  FFMA.FTZ R45, R45, R16, R14 ;  /* 0x000000102d2d7223 */ /* 0x000fce000001000e */
.L_x_4760:
[----:B------:R-:W-:Y:S05]  /*15f00*/  BSYNC.RECONVERGENT B1 ;  /* 0x0000000000017941 */ /* 0x000fea0003800200 */
.L_x_4759:
[----:B------:R-:W-:Y:S01]  /*15f10*/  BSSY.RECONVERGENT B1, `(.L_x_4761) ;  /* 0x0000016000017945 */ /* 0x000fe20003800200 */
[----:B----4-:R-:W-:Y:S01]  /*15f20*/  MOV R48, R32 ;  /* 0x0000002000307202 */ /* 0x010fe20000000f00 */
[----:B-1----:R-:W-:Y:S01]  /*15f30*/  IMAD.MOV.U32 R52, RZ, RZ, R36 ;  /* 0x000000ffff347224 */ /* 0x002fe200078e0024 */
        /* <DEDUP_REMOVED lines=19> */
.L_x_4762:
[----:B------:R-:W-:Y:S05]  /*16070*/  BSYNC.RECONVERGENT B1 ;  /* 0x0000000000017941 */ /* 0x000fea0003800200 */
.L_x_4761:
        /* <DEDUP_REMOVED lines=20> */
.L_x_4764:
[----:B------:R-:W-:Y:S05]  /*161c0*/  BSYNC.RECONVERGENT B1 ;  /* 0x0000000000017941 */ /* 0x000fea0003800200 */
.L_x_4763:
[----:B------:R-:W-:Y:S01]  /*161d0*/  MOV R42, R26 ;  /* 0x0000001a002a7202 */ /* 0x000fe20000000f00 */
[----:B------:R-:W-:Y:S01]  /*161e0*/  IMAD.MOV.U32 R50, RZ, RZ, R34 ;  /* 0x000000ffff327224 */ /* 0x000fe200078e0022 */
        /* <DEDUP_REMOVED lines=16> */
[----:B------:R-:W-:-:S02]  /*162f0*/  MOV R8, R48 ;  /* 0x0000003000087202 */ /* 0x000fc40000000f00 */
[----:B------:R-:W-:Y:S02]  /*16300*/  MOV R9, R49 ;  /* 0x0000003100097202 */ /* 0x000fe40000000f00 */
[----:B------:R-:W-:Y:S02]  /*16310*/  MOV R11, R51 ;  /* 0x00000033000b7202 */ /* 0x000fe40000000f00 */
[----:B------:R-:W-:Y:S02]  /*16320*/  MOV R4, R52 ;  /* 0x0000003400047202 */ /* 0x000fe40000000f00 */
[----:B------:R-:W-:Y:S02]  /*16330*/  MOV R5, R53 ;  /* 0x0000003500057202 */ /* 0x000fe40000000f00 */
[----:B------:R-:W-:-:S07]  /*16340*/  MOV R7, R55 ;  /* 0x0000003700077202 */ /* 0x000fce0000000f00 */
.L_x_4756:
[----:B------:R-:W-:Y:S05]  /*16350*/  BSYNC.RECONVERGENT B0 ;  /* 0x0000000000007941 */ /* 0x000fea0003800200 */
.L_x_4755:
[----:B------:R-:W-:-:S03]  /*16360*/  UISETP.GT.U32.AND UP0, UPT, UR4, 0x3, UPT ;  /* 0x000000030400788c */ /* 0x000fc6000bf04070 */
[----:B------:R-:W-:-:S06]  /*16370*/  UMOV UR4, UR7 ;  /* 0x0000000700047c82 */ /* 0x000fcc0008000000 */
[----:B------:R-:W-:Y:S05]  /*16380*/  BRA.U UP0, `(.L_x_4765) ;  /* 0xfffffff500ec7547 */ /* 0x000fea000b83ffff */
.L_x_4754:
        /* <DEDUP_REMOVED lines=14> */
.L_x_4778:
[----:B------:R-:W-:Y:S01]  /*16470*/  SHF.R.U32.HI R16, RZ, 0x1, R2 ;  /* 0x00000001ff107819 */ /* 0x000fe20000011602 */
[----:B------:R-:W-:Y:S03]  /*16480*/  BAR.SYNC.DEFER_BLOCKING 0x0 ;  /* 0x0000000000007b1d */ /* 0x000fe60000010000 */
[----:B------:R-:W-:-:S03]  /*16490*/  IADD3 R3, PT, PT, R16, R17, RZ ;  /* 0x0000001110037210 */ /* 0x000fc60007ffe0ff */
[----:B------:R-:W-:Y:S01]  /*164a0*/  BSSY.RECONVERGENT B0, `(.L_x_4768) ;  /* 0x000007d000007945 */ /* 0x000fe20003800200 */
[----:B------:R-:W-:-:S04]  /*164b0*/  ISETP.GE.U32.AND P2, PT, R3, UR5, PT ;  /* 0x0000000503007c0c */ /* 0x000fc8000bf46070 */
[----:B------:R-:W-:-:S13]  /*164c0*/  ISETP.GE.U32.OR P2, PT, R17, R16, P2 ;  /* 0x000000101100720c */ /* 0x000fda0001746470 */
[----:B---3--:R-:W-:Y:S05]  /*164d0*/  @P2 BRA `(.L_x_4769) ;  /* 0x0000000400e42947 */ /* 0x008fea0003800000 */
[----:B------:R-:W-:Y:S01]  /*164e0*/  IMAD R3, R16, 0x40, R0 ;  /* 0x0000004010037824 */ /* 0x000fe200078e0200 */
[----:B------:R-:W-:Y:S01]  /*164f0*/  FSETP.NEU.FTZ.AND P5, PT, R23, RZ, PT ;  /* 0x000000ff1700720b */ /* 0x000fe20003fbd000 */
[----:B------:R-:W-:Y:S01]  /*16500*/  BSSY.RECONVERGENT B1, `(.L_x_4770) ;  /* 0x000001c000017945 */ /* 0x000fe20003800200 */
[----:B------:R-:W-:Y:S02]  /*16510*/  FSETP.NEU.FTZ.AND P4, PT, R15, RZ, PT ;  /* 0x000000ff0f00720b */ /* 0x000fe40003f9d000 */
[----:B------:R-:W0:Y:S01]  /*16520*/  LDS.128 R24, [R3] ;  /* 0x0000000003187984 */ /* 0x000e220000000c00 */
[----:B------:R-:W-:Y:S02]  /*16530*/  FSETP.NEU.FTZ.AND P2, PT, R11, RZ, PT ;  /* 0x000000ff0b00720b */ /* 0x000fe40003f5d000 */
[----:B------:R-:W-:Y:S01]  /*16540*/  FSETP.NEU.FTZ.AND P3, PT, R7, RZ, PT ;  /* 0x000000ff0700720b */ /* 0x000fe20003f7d000 */
[----:B------:R3:W4:Y:S04]  /*16550*/  LDS.128 R28, [R3+0x10] ;  /* 0x00001000031c7984 */ /* 0x0007280000000c00 */
[----:B------:R3:W1:Y:S04]  /*16560*/  LDS.128 R32, [R3+0x20] ;  /* 0x0000200003207984 */ /* 0x0006680000000c00 */
[----:B-----5:R3:W1:Y:S01]  /*16570*/  LDS.128 R36, [R3+0x30] ;  /* 0x0000300003247984 */ /* 0x0206620000000c00 */
[----:B0-----:R-:W-:-:S02]  /*16580*/  MOV R40, R24 ;  /* 0x0000001800287202 */ /* 0x001fc40000000f00 */
[----:B------:R-:W-:Y:S02]  /*16590*/  MOV R41, R25 ;  /* 0x0000001900297202 */ /* 0x000fe40000000f00 */
[----:B------:R-:W-:Y:S01]  /*165a0*/  MOV R43, R27 ;  /* 0x0000001b002b7202 */ /* 0x000fe20000000f00 */
[----:B---34-:R-:W-:Y:S06]  /*165b0*/  @!P5 BRA `(.L_x_4771) ;  /* 0x000000000040d947 */ /* 0x018fec0003800000 */
        /* <DEDUP_REMOVED lines=9> */
[----:B-12---:R-:W0:Y:S01]  /*16650*/  MUFU.RCP R22, R43 ;  /* 0x0000002b00167308 */ /* 0x006e220000001000 */
[----:B------:R-:W-:-:S04]  /*16660*/  FMUL.FTZ R24, R3, R3 ;  /* 0x0000000303187220 */ /* 0x000fc80000410000 */
[----:B------:R-:W-:Y:S01]  /*16670*/  FMUL.FTZ R24, R23, R24 ;  /* 0x0000001817187220 */ /* 0x000fe20000410000 */
[----:B0-----:R-:W-:Y:S01]  /*16680*/  FMUL.FTZ R41, R27, R22 ;  /* 0x000000161b297220 */ /* 0x001fe20000410000 */
[----:B------:R-:W-:-:S03]  /*16690*/  FADD.FTZ R22, R21, R25 ;  /* 0x0000001915167221 */ /* 0x000fc60000010000 */
[----:B------:R-:W-:Y:S01]  /*166a0*/  FFMA.FTZ R40, R3, R41, R20 ;  /* 0x0000002903287223 */ /* 0x000fe20000010014 */
[----:B------:R-:W-:-:S07]  /*166b0*/  FFMA.FTZ R41, R41, R24, R22 ;  /* 0x0000001829297223 */ /* 0x000fce0000010016 */
.L_x_4771:
[----:B------:R-:W-:Y:S05]  /*166c0*/  BSYNC.RECONVERGENT B1 ;  /* 0x0000000000017941 */ /* 0x000fea0003800200 */
.L_x_4770:
[----:B------:R-:W-:Y:S01]  /*166d0*/  BSSY.RECONVERGENT B1, `(.L_x_4772) ;  /* 0x0000015000017945 */ /* 0x000fe20003800200 */
        /* <DEDUP_REMOVED lines=20> */
.L_x_4773:
[----:B------:R-:W-:Y:S05]  /*16820*/  BSYNC.RECONVERGENT B1 ;  /* 0x0000000000017941 */ /* 0x000fea0003800200 */
.L_x_4772:
[----:B------:R-:W-:Y:S01]  /*16830*/  BSSY.RECONVERGENT B1, `(.L_x_4774) ;  /* 0x0000016000017945 */ /* 0x000fe20003800200 */
[----:B-1----:R-:W-:Y:S01]  /*16840*/  MOV R48, R32 ;  /* 0x0000002000307202 */ /* 0x002fe20000000f00 */
        /* <DEDUP_REMOVED lines=20> */
.L_x_4775:
[----:B------:R-:W-:Y:S05]  /*16990*/  BSYNC.RECONVERGENT B1 ;  /* 0x0000000000017941 */ /* 0x000fea0003800200 */
.L_x_4774:
[----:B------:R-:W-:Y:S01]  /*169a0*/  BSSY.RECONVERGENT B1, `(.L_x_4776) ;  /* 0x0000014000017945 */ /* 0x000fe20003800200 */
        /* <DEDUP_REMOVED lines=12> */
[----:B--2---:R-:W0:Y:S01]  /*16a70*/  MUFU.RCP R6, R55 ;  /* 0x0000003700067308 */ /* 0x004e220000001000 */
[----:B------:R-:W-:-:S04]  /*16a80*/  FMUL.FTZ R8, R3, R3 ;  /* 0x0000000303087220 */ /* 0x000fc80000410000 */
[----:B------:R-:W-:Y:S01]  /*16a90*/  FMUL.FTZ R8, R7, R8 ;  /* 0x0000000807087220 */ /* 0x000fe20000410000 */
[----:B0-----:R-:W-:Y:S01]  /*16aa0*/  FMUL.FTZ R53, R39, R6 ;  /* 0x0000000627357220 */ /* 0x001fe20000410000 */
[----:B------:R-:W-:-:S03]  /*16ab0*/  FADD.FTZ R6, R5, R37 ;  /* 0x0000002505067221 */ /* 0x000fc60000010000 */
[----:B------:R-:W-:Y:S01]  /*16ac0*/  FFMA.FTZ R52, R3, R53, R4 ;  /* 0x0000003503347223 */ /* 0x000fe20000010004 */
[----:B------:R-:W-:-:S07]  /*16ad0*/  FFMA.FTZ R53, R53, R8, R6 ;  /* 0x0000000835357223 */ /* 0x000fce0000010006 */
.L_x_4777:
[----:B------:R-:W-:Y:S05]  /*16ae0*/  BSYNC.RECONVERGENT B1 ;  /* 0x0000000000017941 */ /* 0x000fea0003800200 */
.L_x_4776:
[----:B------:R-:W-:Y:S01]  /*16af0*/  MOV R42, R26 ;  /* 0x0000001a002a7202 */ /* 0x000fe20000000f00 */
[----:B------:R-:W-:Y:S01]  /*16b00*/  IMAD.MOV.U32 R54, RZ, RZ, R38 ;  /* 0x000000ffff367224 */ /* 0x000fe200078e0026 */
[----:B------:R-:W-:Y:S01]  /*16b10*/  MOV R46, R30 ;  /* 0x0000001e002e7202 */ /* 0x000fe20000000f00 */
[----:B--2---:R-:W-:Y:S01]  /*16b20*/  IMAD.MOV.U32 R23, RZ, RZ, R43 ;  /* 0x000000ffff177224 */ /* 0x004fe200078e002b */
        /* <DEDUP_REMOVED lines=20> */
.L_x_4769:
[----:B------:R-:W-:Y:S05]  /*16c70*/  BSYNC.RECONVERGENT B0 ;  /* 0x0000000000007941 */ /* 0x000fea0003800200 */
.L_x_4768:
[----:B------:R-:W-:Y:S02]  /*16c80*/  ISETP.GT.U32.AND P2, PT, R2, 0x7f, PT ;  /* 0x0000007f0200780c */ /* 0x000fe40003f44070 */
[----:B------:R-:W-:-:S11]  /*16c90*/  MOV R2, R16 ;  /* 0x0000001000027202 */ /* 0x000fd60000000f00 */
[----:B------:R-:W-:Y:S05]  /*16ca0*/  @P2 BRA `(.L_x_4778) ;  /* 0xfffffff400f02947 */ /* 0x000fea000383ffff */
.L_x_4767:
[----:B------:R-:W-:Y:S01]  /*16cb0*/  BAR.SYNC.DEFER_BLOCKING 0x0 ;  /* 0x0000000000007b1d */ /* 0x000fe20000010000 */
[----:B------:R-:W-:-:S09]  /*16cc0*/  UISETP.GE.U32.AND UP0, UPT, UR4, 0x2, UPT ;  /* 0x000000020400788c */ /* 0x000fd2000bf06070 */
[----:B------:R-:W-:Y:S05]  /*16cd0*/  BRA.U !UP0, `(.L_x_4766) ;  /* 0x0000000908007547 */ /* 0x000fea000b800000 */
[----:B0123--:R-:W-:-:S07]  /*16ce0*/  HFMA2 R0, -RZ, RZ, 0, 5.9604644775390625e-08 ;  /* 0x00000001ff007431 */ /* 0x00ffce00000001ff */
.L_x_4787:
        /* <DEDUP_REMOVED lines=9> */
[----:B------:R3:W4:Y:S01]  /*16d80*/  SHFL.DOWN PT, R22, R22, R0, 0x1f ;  /* 0x08001f0016167589 */ /* 0x00072200000e0000 */
[----:B0-----:R-:W-:Y:S01]  /*16d90*/  MOV R20, R2 ;  /* 0x0000000200147202 */ /* 0x001fe20000000f00 */
[----:B-1----:R-:W-:Y:S01]  /*16da0*/  IMAD.MOV.U32 R21, RZ, RZ, R16 ;  /* 0x000000ffff157224 */ /* 0x002fe200078e0010 */
[----:B--2---:R-:W-:Y:S01]  /*16db0*/  MOV R23, R24 ;  /* 0x0000001800177202 */ /* 0x004fe20000000f00 */
[----:B---3--:R-:W-:Y:S06]  /*16dc0*/  @!P2 BRA `(.L_x_4780) ;  /* 0x000000000040a947 */ /* 0x008fec0003800000 */
        /* <DEDUP_REMOVED lines=16> */
.L_x_4780:
[----:B------:R-:W-:Y:S05]  /*16ed0*/  BSYNC.RECONVERGENT B0 ;  /* 0x0000000000007941 */ /* 0x000fea0003800200 */
.L_x_4779:
        /* <DEDUP_REMOVED lines=10> */
[----:B0-----:R-:W-:Y:S01]  /*16f80*/  MOV R12, R2 ;  /* 0x00000002000c7202 */ /* 0x001fe20000000f00 */
[----:B-1----:R-:W-:Y:S01]  /*16f90*/  IMAD.MOV.U32 R13, RZ, RZ, R16 ;  /* 0x000000ffff0d7224 */ /* 0x002fe200078e0010 */
[----:B--2---:R-:W-:Y:S01]  /*16fa0*/  MOV R15, R24 ;  /* 0x00000018000f7202 */ /* 0x004fe20000000f00 */
[----:B------:R-:W-:Y:S06]  /*16fb0*/  @!P2 BRA `(.L_x_4782) ;  /* 0x000000000040a947 */ /* 0x000fec0003800000 */
        /* <DEDUP_REMOVED lines=16> */
.L_x_4782:
[----:B------:R-:W-:Y:S05]  /*170c0*/  BSYNC.RECONVERGENT B0 ;  /* 0x0000000000007941 */ /* 0x000fea0003800200 */
.L_x_4781:
        /* <DEDUP_REMOVED lines=9> */
[----:B------:R0:W3:Y:S02]  /*17160*/  SHFL.DOWN PT, R10, R10, R0, 0x1f ;  /* 0x08001f000a0a7589 */ /* 0x0000e400000e0000 */
        /* <DEDUP_REMOVED lines=20> */
.L_x_4784:
[----:B------:R-:W-:Y:S05]  /*172b0*/  BSYNC.RECONVERGENT B0 ;  /* 0x0000000000007941 */ /* 0x000fea0003800200 */
.L_x_4783:
        /* <DEDUP_REMOVED lines=30> */
.L_x_4786:
[----:B------:R-:W-:Y:S05]  /*174a0*/  BSYNC.RECONVERGENT B0 ;  /* 0x0000000000007941 */ /* 0x000fea0003800200 */
.L_x_4785:
[----:B---3--:R-:W-:-:S04]  /*174b0*/  SHF.L.U32 R0, R0, 0x1, RZ ;  /* 0x0000000100007819 */ /* 0x008fc800000006ff */
[----:B------:R-:W-:-:S13]  /*174c0*/  ISETP.GE.AND P2, PT, R0, UR4, PT ;  /* 0x0000000400007c0c */ /* 0x000fda000bf46270 */
[----:B------:R-:W-:Y:S05]  /*174d0*/  @!P2 BRA `(.L_x_4787) ;  /* 0xfffffff80004a947 */ /* 0x000fea000383ffff */
.L_x_4766:
[----:B------:R-:W-:Y:S05]  /*174e0*/  @!P1 EXIT ;  /* 0x000000000000994d */ /* 0x000fea0003800000 */
[----:B------:R-:W-:Y:S05]  /*174f0*/  @!P0 BRA `(.L_x_4788) ;  /* 0x0000000800c08947 */ /* 0x000fea0003800000 */
[----:B------:R-:W0:Y:S02]  /*17500*/  LDCU.U8 UR4, c[0x0][0x7a0] ;  /* 0x0000f400ff0477ac */ /* 0x000e240008000000 */
[----:B0-----:R-:W-:-:S09]  /*17510*/  UISETP.NE.AND UP0, UPT, UR4, URZ, UPT ;  /* 0x000000ff0400728c */ /* 0x001fd2000bf05270 */
[----:B------:R-:W-:Y:S05]  /*17520*/  BRA.U !UP0, `(.L_x_4789) ;  /* 0x00000001087c7547 */ /* 0x000fea000b800000 */
[----:B-123--:R-:W-:Y:S01]  /*17530*/  MOV R0, 0x0 ;  /* 0x0000000000007802 */ /* 0x00efe20000000f00 */
[----:B------:R-:W0:Y:S01]  /*17540*/  LDCU.64 UR4, c[0x4][0x580] ;  /* 0x0100b000ff0477ac */ /* 0x000e220008000a00 */
[----:B------:R-:W-:Y:S01]  /*17550*/  HFMA2 R8, -RZ, RZ, 0, 4.3690204620361328125e-05 ;  /* 0x000002ddff087431 */ /* 0x000fe200000001ff */
        /* <DEDUP_REMOVED lines=13> */
.L_x_4790:
[----:B------:R-:W-:Y:S01]  /*17630*/  UMOV UR4, URZ ;  /* 0x000000ff00047c82 */ /* 0x000fe20008000000 */
[----:B------:R-:W-:Y:S01]  /*17640*/  UMOV UR5, URZ ;  /* 0x000000ff00057c82 */ /* 0x000fe20008000000 */
[----:B------:R-:W-:Y:S01]  /*17650*/  UMOV UR6, URZ ;  /* 0x000000ff00067c82 */ /* 0x000fe20008000000 */
        /* <DEDUP_REMOVED lines=11> */
[----:B------:R-:W-:-:S07]  /*17710*/  MOV R5, UR5 ;  /* 0x0000000500057c02 */ /* 0x000fce0008000f00 */
.L_x_4789:
[----:B------:R-:W0:Y:S02]  /*17720*/  LDCU.U8 UR4, c[0x0][0x7a1] ;  /* 0x0000f420ff0477ac */ /* 0x000e240008000000 */
[----:B0-----:R-:W-:-:S09]  /*17730*/  UISETP.NE.AND UP0, UPT, UR4, URZ, UPT ;  /* 0x000000ff0400728c */ /* 0x001fd2000bf05270 */
[----:B------:R-:W-:Y:S05]  /*17740*/  BRA.U !UP0, `(.L_x_4791) ;  /* 0x0000000508347547 */ /* 0x000fea000b800000 */
[----:B------:R-:W0:Y:S01]  /*17750*/  LDCU UR5, c[0x0][0x380] ;  /* 0x00007000ff0577ac */ /* 0x000e220008000800 */
[----:B------:R-:W4:Y:S01]  /*17760*/  LDC R3, c[0x0][0x7a4] ;  /* 0x0001e900ff037b82 */ /* 0x000f220000000800 */
[----:B-12---:R-:W-:Y:S01]  /*17770*/  F2FP.F16.F32.PACK_AB R12, R12, R20 ;  /* 0x000000140c0c723e */ /* 0x006fe200000000ff */
[----:B------:R-:W1:Y:S01]  /*17780*/  LDCU.U8 UR4, c[0x0][0x384] ;  /* 0x00007080ff0477ac */ /* 0x000e620008000000 */
[C---:B0-----:R-:W-:Y:S01]  /*17790*/  FSETP.GT.FTZ.AND P0, PT, R23.reuse, UR5, PT ;  /* 0x0000000517007c0b */ /* 0x041fe2000bf14000 */
[----:B------:R-:W-:Y:S01]  /*177a0*/  FADD.FTZ R23, R23, -UR5 ;  /* 0x8000000517177e21 */ /* 0x000fe20008010000 */
[----:B---3--:R-:W-:Y:S01]  /*177b0*/  FADD.FTZ R0, R15, -UR5 ;  /* 0x800000050f007e21 */ /* 0x008fe20008010000 */
[----:B------:R-:W-:Y:S01]  /*177c0*/  FADD.FTZ R2, R11, -UR5 ;  /* 0x800000050b027e21 */ /* 0x000fe20008010000 */
[----:B-1----:R-:W-:Y:S02]  /*177d0*/  ISETP.NE.AND P2, PT, RZ, UR4, PT ;  /* 0x00000004ff007c0c */ /* 0x002fe4000bf45270 */
[----:B------:R-:W-:-:S02]  /*177e0*/  FSEL R23, R23, RZ, P0 ;  /* 0x000000ff17177208 */ /* 0x000fc40000000000 */
[----:B----4-:R-:W-:Y:S02]  /*177f0*/  ISETP.GE.AND P1, PT, R3, 0x1, PT ;  /* 0x000000010300780c */ /* 0x010fe40003f26270 */
        /* <DEDUP_REMOVED lines=14> */
[----:B------:R-:W1:Y:S02]  /*178e0*/  @P0 LDC.64 R2, c[0x0][0x778] ;  /* 0x0001de00ff020b82 */ /* 0x000e640000000a00 */
[----:B------:R-:W4:Y:S01]  /*178f0*/  @P2 MUFU.SQRT R21, R21 ;  /* 0x0000001500152308 */ /* 0x000f220000002000 */
[----:B--2---:R-:W-:-:S05]  /*17900*/  FMUL.FTZ R13, R0, R13 ;  /* 0x0000000d000d7220 */ /* 0x004fca0000410000 */
[----:B---3--:R-:W2:Y:S02]  /*17910*/  @P0 LDC.64 R10, c[0x0][0x778] ;  /* 0x0001de00ff0a0b82 */ /* 0x008ea40000000a00 */
[----:B------:R-:W3:Y:S01]  /*17920*/  MUFU.RCP R14, R14 ;  /* 0x0000000e000e7308 */ /* 0x000ee20000001000 */
[----:B----4-:R-:W-:-:S05]  /*17930*/  FMUL.FTZ R0, R16, R9 ;  /* 0x0000000910007220 */ /* 0x010fca0000410000 */
[----:B------:R-:W4:Y:S02]  /*17940*/  @P1 LDC.64 R24, c[0x0][0x770] ;  /* 0x0001dc00ff181b82 */ /* 0x000f240000000a00 */
[----:B------:R-:W2:Y:S01]  /*17950*/  @P2 MUFU.SQRT R13, R13 ;  /* 0x0000000d000d2308 */ /* 0x000ea20000002000 */
[----:B------:R-:W-:Y:S02]  /*17960*/  F2FP.F16.F32.PACK_AB R15, R8, R21 ;  /* 0x00000015080f723e */ /* 0x000fe400000000ff */
[----:B0-----:R-:W-:-:S03]  /*17970*/  @P1 IADD3 R8, P3, PT, R57, R22, RZ ;  /* 0x0000001639081210 */ /* 0x001fc60007f7e0ff */
[----:B------:R-:W0:Y:S01]  /*17980*/  @P1 LDC.64 R20, c[0x0][0x770] ;  /* 0x0001dc00ff141b82 */ /* 0x000e220000000a00 */
[----:B------:R-:W-:Y:S01]  /*17990*/  @P1 IADD3.X R9, PT, PT, RZ, R23, RZ, P3, !PT ;  /* 0x00000017ff091210 */ /* 0x000fe20001ffe4ff */
[----:B------:R-:W0:Y:S01]  /*179a0*/  @P2 MUFU.SQRT R0, R0 ;  /* 0x0000000000002308 */ /* 0x000e220000002000 */
[----:B---3--:R-:W-:Y:S01]  /*179b0*/  FMUL.FTZ R14, R14, R5 ;  /* 0x000000050e0e7220 */ /* 0x008fe20000410000 */
[----:B------:R-:W-:Y:S02]  /*179c0*/  @P0 LOP3.LUT R5, R57, 0xfffffffe, RZ, 0xc0, !PT ;  /* 0xfffffffe39050812 */ /* 0x000fe400078ec0ff */
[----:B------:R3:W-:Y:S01]  /*179d0*/  @P1 STG.E.U16 desc[UR36][R8.64], R15 ;  /* 0x0000000f08001986 */ /* 0x0007e2000c101524 */
[C---:B-1----:R-:W-:Y:S01]  /*179e0*/  @P1 IADD3 R6, P3, PT, R56.reuse, R6, RZ ;  /* 0x0000000638061210 */ /* 0x042fe20007f7e0ff */
[----:B------:R-:W1:Y:S01]  /*179f0*/  @P0 LDC.64 R22, c[0x0][0x778] ;  /* 0x0001de00ff160b82 */ /* 0x000e620000000a00 */
[----:B------:R-:W-:Y:S01]  /*17a00*/  @P0 IADD3 R2, P4, PT, R5, R2, RZ ;  /* 0x0000000205020210 */ /* 0x000fe20007f9e0ff */
[----:B------:R-:W4:Y:S01]  /*17a10*/  @P2 MUFU.SQRT R14, R14 ;  /* 0x0000000e000e2308 */ /* 0x000f220000002000 */
[----:B------:R-:W-:-:S02]  /*17a20*/  @P0 LOP3.LUT R5, R56, 0xfffffffe, RZ, 0xc0, !PT ;  /* 0xfffffffe38050812 */ /* 0x000fc400078ec0ff */
[----:B------:R-:W-:Y:S02]  /*17a30*/  @P0 IADD3.X R3, PT, PT, RZ, R3, RZ, P4, !PT ;  /* 0x00000003ff030210 */ /* 0x000fe400027fe4ff */
[----:B--2---:R-:W-:Y:S02]  /*17a40*/  @P0 IADD3 R10, P4, PT, R5, R10, RZ ;  /* 0x0000000a050a0210 */ /* 0x004fe40007f9e0ff */
[----:B------:R-:W-:Y:S02]  /*17a50*/  PRMT R5, R12, 0x7610, R5 ;  /* 0x000076100c057816 */ /* 0x000fe40000000005 */
[----:B------:R-:W-:Y:S01]  /*17a60*/  F2FP.F16.F32.PACK_AB R16, R4, R13 ;  /* 0x0000000d0410723e */ /* 0x000fe200000000ff */
[----:B------:R-:W-:Y:S01]  /*17a70*/  @P0 IMAD.X R11, RZ, RZ, R11, P4 ;  /* 0x000000ffff0b0224 */ /* 0x000fe200020e060b */
[----:B---3--:R-:W-:Y:S01]  /*17a80*/  @P0 LOP3.LUT R9, R19, 0xfffffffe, RZ, 0xc0, !PT ;  /* 0xfffffffe13090812 */ /* 0x008fe200078ec0ff */
[----:B------:R2:W-:Y:S01]  /*17a90*/  @P0 STG.E.U16 desc[UR36][R2.64], R5 ;  /* 0x0000000502000986 */ /* 0x0005e2000c101524 */
[----:B------:R-:W-:-:S02]  /*17aa0*/  @P1 IADD3.X R7, PT, PT, RZ, R7, RZ, P3, !PT ;  /* 0x00000007ff071210 */ /* 0x000fc40001ffe4ff */
[----:B0-----:R-:W-:Y:S02]  /*17ab0*/  @P1 IADD3 R4, P2, PT, R19, R20, RZ ;  /* 0x0000001413041210 */ /* 0x001fe40007f5e0ff */
[----:B------:R-:W-:Y:S01]  /*17ac0*/  F2FP.F16.F32.PACK_AB R0, RZ, R0 ;  /* 0x00000000ff00723e */ /* 0x000fe200000000ff */
[----:B------:R0:W-:Y:S01]  /*17ad0*/  @P1 STG.E.U16 desc[UR36][R6.64], R16 ;  /* 0x0000001006001986 */ /* 0x0001e2000c101524 */
[----:B----4-:R-:W-:Y:S02]  /*17ae0*/  F2FP.F16.F32.PACK_AB R14, RZ, R14 ;  /* 0x0000000eff0e723e */ /* 0x010fe400000000ff */
[----:B-1----:R-:W-:Y:S02]  /*17af0*/  @P0 IADD3 R8, P3, PT, R9, R22, RZ ;  /* 0x0000001609080210 */ /* 0x002fe40007f7e0ff */
[----:B--2---:R-:W-:Y:S02]  /*17b00*/  PRMT R3, R12, 0x7632, R3 ;  /* 0x000076320c037816 */ /* 0x004fe40000000003 */
[----:B------:R-:W-:-:S02]  /*17b10*/  @P1 IADD3.X R5, PT, PT, RZ, R21, RZ, P2, !PT ;  /* 0x00000015ff051210 */ /* 0x000fc400017fe4ff */
[----:B------:R-:W-:Y:S01]  /*17b20*/  @P1 IADD3 R12, P2, PT, R18, R24, RZ ;  /* 0x00000018120c1210 */ /* 0x000fe20007f5e0ff */
[----:B------:R0:W-:Y:S01]  /*17b30*/  @P0 STG.E.U16 desc[UR36][R10.64], R3 ;  /* 0x000000030a000986 */ /* 0x0001e2000c101524 */
[----:B------:R-:W-:Y:S02]  /*17b40*/  @P0 IADD3.X R9, PT, PT, RZ, R23, RZ, P3, !PT ;  /* 0x00000017ff090210 */ /* 0x000fe40001ffe4ff */
[----:B------:R-:W-:Y:S01]  /*17b50*/  PRMT R2, R15, 0x7632, R2 ;  /* 0x000076320f027816 */ /* 0x000fe20000000002 */
[----:B------:R0:W-:Y:S01]  /*17b60*/  @P1 STG.E.U16 desc[UR36][R4.64], R0 ;  /* 0x0000000004001986 */ /* 0x0001e2000c101524 */
[----:B------:R-:W-:-:S03]  /*17b70*/  @P1 IADD3.X R13, PT, PT, RZ, R25, RZ, P2, !PT ;  /* 0x00000019ff0d1210 */ /* 0x000fc600017fe4ff */
        /* <DEDUP_REMOVED lines=10> */
.L_x_4791:
[----:B------:R-:W-:Y:S01]  /*17c20*/  MOV R2, 0x0 ;  /* 0x0000000000027802 */ /* 0x000fe20000000f00 */
[----:B------:R-:W0:Y:S01]  /*17c30*/  LDCU.64 UR6, c[0x4][0x580] ;  /* 0x0100b000ff0677ac */ /* 0x000e220008000a00 */
[----:B-12---:R-:W-:Y:S02]  /*17c40*/  HFMA2 R8, -RZ, RZ, 0, 4.4405460357666015625e-05 ;  /* 0x000002e9ff087431 */ /* 0x006fe400000001ff */
        /* <DEDUP_REMOVED lines=12> */
[----:B--2--5:R-:W-:Y:S05]  /*17d10*/  CALL.ABS.NOINC R14 ;  /* 0x000000000e007343 */ /* 0x024fea0003c00000 */
.L_x_4792:
[----:B------:R0:W1:Y:S01]  /*17d20*/  LDC.64 R14, c[0x4][R2] ;  /* 0x01000000020e7b82 */ /* 0x0000620000000a00 */
[----:B------:R-:W2:Y:S01]  /*17d30*/  LDCU.64 UR4, c[0x4][0x580] ;  /* 0x0100b000ff0477ac */ /* 0x000ea20008000a00 */
[----:B------:R-:W-:Y:S02]  /*17d40*/  HFMA2 R12, -RZ, RZ, 0, 5.9604644775390625e-08 ;  /* 0x00000001ff0c7431 */ /* 0x000fe400000001ff */
[----:B------:R-:W-:Y:S01]  /*17d50*/  IMAD.MOV.U32 R8, RZ, RZ, 0x2e9 ;  /* 0x000002e9ff087424 */ /* 0x000fe200078e00ff */
[----:B------:R-:W-:Y:S01]  /*17d60*/  MOV R13, RZ ;  /* 0x000000ff000d7202 */ /* 0x000fe20000000f00 */
[----:B------:R-:W3:Y:S01]  /*17d70*/  LDCU.64 UR6, c[0x4][0x578] ;  /* 0x0100af00ff0677ac */ /* 0x000ee20008000a00 */
[----:B------:R-:W4:Y:S01]  /*17d80*/  LDCU.64 UR8, c[0x4][0x140] ;  /* 0x01002800ff0877ac */ /* 0x000f220008000a00 */
[----:B--2---:R-:W-:Y:S02]  /*17d90*/  MOV R4, UR4 ;  /* 0x0000000400047c02 */ /* 0x004fe40008000f00 */
[----:B------:R-:W-:Y:S01]  /*17da0*/  MOV R5, UR5 ;  /* 0x0000000500057c02 */ /* 0x000fe20008000f00 */
[----:B---3--:R-:W-:Y:S01]  /*17db0*/  IMAD.U32 R6, RZ, RZ, UR6 ;  /* 0x00000006ff067e24 */ /* 0x008fe2000f8e00ff */
[----:B------:R-:W-:-:S02]  /*17dc0*/  MOV R7, UR7 ;  /* 0x0000000700077c02 */ /* 0x000fc40008000f00 */
[----:B----4-:R-:W-:Y:S02]  /*17dd0*/  MOV R10, UR8 ;  /* 0x00000008000a7c02 */ /* 0x010fe40008000f00 */
[----:B0-----:R-:W-:-:S07]  /*17de0*/  MOV R11, UR9 ;  /* 0x00000009000b7c02 */ /* 0x001fce0008000f00 */
[----:B------:R-:W-:-:S07]  /*17df0*/  LEPC R20, `(.L_x_4793) ;  /* 0x000000001014794e */ /* 0x000fce0000000000 */
[----:B-1----:R-:W-:Y:S05]  /*17e00*/  CALL.ABS.NOINC R14 ;  /* 0x000000000e007343 */ /* 0x002fea0003c00000 */
.L_x_4793:
[----:B------:R0:W1:Y:S01]  /*17e10*/  LDC.64 R14, c[0x4][R2] ;  /* 0x01000000020e7b82 */ /* 0x0000620000000a00 */
[----:B------:R-:W2:Y:S01]  /*17e20*/  LDCU.64 UR4, c[0x4][0x580] ;  /* 0x0100b000ff0477ac */ /* 0x000ea20008000a00 */
[----:B------:R-:W-:Y:S01]  /*17e30*/  HFMA2 R8, -RZ, RZ, 0, 4.4405460357666015625e-05 ;  /* 0x000002e9ff087431 */ /* 0x000fe200000001ff */
[----:B------:R-:W-:Y:S01]  /*17e40*/  MOV R12, 0x1 ;  /* 0x00000001000c7802 */ /* 0x000fe20000000f00 */
[----:B------:R-:W-:Y:S01]  /*17e50*/  HFMA2 R13, -RZ, RZ, 0, 0 ;  /* 0x00000000ff0d7431 */ /* 0x000fe200000001ff */
[----:B------:R-:W3:Y:S01]  /*17e60*/  LDCU.64 UR6, c[0x4][0x578] ;  /* 0x0100af00ff0677ac */ /* 0x000ee20008000a00 */
[----:B------:R-:W4:Y:S01]  /*17e70*/  LDCU.64 UR8, c[0x4][0x140] ;  /* 0x01002800ff0877ac */ /* 0x000f220008000a00 */
[----:B--2---:R-:W-:Y:S01]  /*17e80*/  MOV R4, UR4 ;  /* 0x0000000400047c02 */ /* 0x004fe20008000f00 */
[----:B------:R-:W-:Y:S01]  /*17e90*/  IMAD.U32 R5, RZ, RZ, UR5 ;  /* 0x00000005ff057e24 */ /* 0x000fe2000f8e00ff */
[----:B---3--:R-:W-:Y:S02]  /*17ea0*/  MOV R6, UR6 ;  /* 0x0000000600067c02 */ /* 0x008fe40008000f00 */
[----:B------:R-:W-:-:S02]  /*17eb0*/  MOV R7, UR7 ;  /* 0x0000000700077c02 */ /* 0x000fc40008000f00 */
[----:B----4-:R-:W-:Y:S01]  /*17ec0*/  MOV R10, UR8 ;  /* 0x00000008000a7c02 */ /* 0x010fe20008000f00 */
[----:B0-----:R-:W-:-:S07]  /*17ed0*/  IMAD.U32 R11, RZ, RZ, UR9 ;  /* 0x00000009ff0b7e24 */ /* 0x001fce000f8e00ff */
[----:B------:R-:W-:-:S07]  /*17ee0*/  LEPC R20, `(.L_x_4794) ;  /* 0x000000001014794e */ /* 0x000fce0000000000 */
[----:B-1----:R-:W-:Y:S05]  /*17ef0*/  CALL.ABS.NOINC R14 ;  /* 0x000000000e007343 */ /* 0x002fea0003c00000 */
.L_x_4794:
[----:B------:R-:W0:Y:S01]  /*17f00*/  LDC.64 R2, c[0x4][R2] ;  /* 0x0100000002027b82 */ /* 0x000e220000000a00 */
[----:B------:R-:W1:Y:S01]  /*17f10*/  LDCU.64 UR4, c[0x4][0x580] ;  /* 0x0100b000ff0477ac */ /* 0x000e620008000a00 */
[----:B------:R-:W-:Y:S01]  /*17f20*/  HFMA2 R8, -RZ, RZ, 0, 4.4405460357666015625e-05 ;  /* 0x000002e9ff087431 */ /* 0x000fe200000001ff */
[----:B------:R-:W-:Y:S01]  /*17f30*/  MOV R12, 0x1 ;  /* 0x00000001000c7802 */ /* 0x000fe20000000f00 */
[----:B------:R-:W-:Y:S01]  /*17f40*/  IMAD.MOV.U32 R13, RZ, RZ, RZ ;  /* 0x000000ffff0d7224 */ /* 0x000fe200078e00ff */
[----:B------:R-:W2:Y:S01]  /*17f50*/  LDCU.64 UR6, c[0x4][0x578] ;  /* 0x0100af00ff0677ac */ /* 0x000ea20008000a00 */
[----:B------:R-:W3:Y:S01]  /*17f60*/  LDCU.64 UR8, c[0x4][0x140] ;  /* 0x01002800ff0877ac */ /* 0x000ee20008000a00 */
[----:B-1----:R-:W-:Y:S01]  /*17f70*/  IMAD.U32 R4, RZ, RZ, UR4 ;  /* 0x00000004ff047e24 */ /* 0x002fe2000f8e00ff */
[----:B------:R-:W-:Y:S02]  /*17f80*/  MOV R5, UR5 ;  /* 0x0000000500057c02 */ /* 0x000fe40008000f00 */
[----:B--2---:R-:W-:-:S02]  /*17f90*/  MOV R6, UR6 ;  /* 0x0000000600067c02 */ /* 0x004fc40008000f00 */
[----:B------:R-:W-:Y:S01]  /*17fa0*/  MOV R7, UR7 ;  /* 0x0000000700077c02 */ /* 0x000fe20008000f00 */
[----:B---3--:R-:W-:Y:S01]  /*17fb0*/  IMAD.U32 R10, RZ, RZ, UR8 ;  /* 0x00000008ff0a7e24 */ /* 0x008fe2000f8e00ff */
[----:B------:R-:W-:-:S07]  /*17fc0*/  MOV R11, UR9 ;  /* 0x00000009000b7c02 */ /* 0x000fce0008000f00 */
[----:B------:R-:W-:-:S07]  /*17fd0*/  LEPC R20, `(.L_x_4795) ;  /* 0x000000001014794e */ /* 0x000fce0000000000 */
[----:B0-----:R-:W-:Y:S05]  /*17fe0*/  CALL.ABS.NOINC R2 ;  /* 0x0000000002007343 */ /* 0x001fea0003c00000 */
.L_x_4795:
[----:B------:R-:W-:Y:S05]  /*17ff0*/  EXIT ;  /* 0x000000000000794d */ /* 0x000fea0003800000 */
.L_x_4788:
[----:B------:R-:W0:Y:S01]  /*18000*/  LDCU.U8 UR4, c[0x0][0x7a0] ;  /* 0x0000f400ff0477ac */ /* 0x000e220008000000 */
[----:B------:R-:W-:Y:S01]  /*18010*/  MOV R25, R21 ;  /* 0x0000001500197202 */ /* 0x000fe20000000f00 */
[----:B------:R-:W-:Y:S01]  /*18020*/  IMAD.MOV.U32 R31, RZ, RZ, R15 ;  /* 0x000000ffff1f7224 */ /* 0x000fe200078e000f */
[----:B------:R-:W-:Y:S01]  /*18030*/  MOV R29, R23 ;  /* 0x00000017001d7202 */ /* 0x000fe20000000f00 */
[----:B------:R-:W-:Y:S01]  /*18040*/  IMAD.MOV.U32 R35, RZ, RZ, R7 ;  /* 0x000000ffff237224 */ /* 0x000fe200078e0007 */
[----:B------:R-:W-:Y:S02]  /*18050*/  MOV R3, R13 ;  /* 0x0000000d00037202 */ /* 0x000fe40000000f00 */
[----:B------:R-:W-:Y:S02]  /*18060*/  MOV R17, R9 ;  /* 0x0000000900117202 */ /* 0x000fe40000000f00 */
[----:B------:R-:W-:Y:S02]  /*18070*/  MOV R33, R11 ;  /* 0x0000000b00217202 */ /* 0x000fe40000000f00 */
[----:B------:R-:W-:Y:S01]  /*18080*/  MOV R27, R5 ;  /* 0x00000005001b7202 */ /* 0x000fe20000000f00 */
[----:B0-----:R-:W-:-:S09]  /*18090*/  UISETP.NE.AND UP0, UPT, UR4, URZ, UPT ;  /* 0x000000ff0400728c */ /* 0x001fd2000bf05270 */
[----:B------:R-:W-:Y:S05]  /*180a0*/  BRA.U !UP0, `(.L_x_4796) ;  /* 0x0000000508747547 */ /* 0x000fea000b800000 */
[----:B------:R-:W4:Y:S04]  /*180b0*/  LDG.E R17, desc[UR36][R60.64+0xc] ;  /* 0x00000c243c117981 */ /* 0x000f28000c1e1900 */
[----:B------:R-:W4:Y:S04]  /*180c0*/  LDG.E R26, desc[UR36][R60.64+0x1c] ;  /* 0x00001c243c1a7981 */ /* 0x000f28000c1e1900 */
[----:B------:R-:W4:Y:S04]  /*180d0*/  LDG.E R28, desc[UR36][R60.64+0x2c] ;  /* 0x00002c243c1c7981 */ /* 0x000f28000c1e1900 */
[----:B-123--:R-:W2:Y:S01]  /*180e0*/  LDG.E R0, desc[UR36][R60.64+0x3c] ;  /* 0x00003c243c007981 */ /* 0x00eea2000c1e1900 */
[----:B------:R-:W-:Y:S01]  /*180f0*/  BSSY.RECONVERGENT B0, `(.L_x_4797) ;  /* 0x0000018000007945 */ /* 0x000fe20003800200 */
[----:B------:R-:W-:-:S02]  /*18100*/  MOV R25, R21 ;  /* 0x0000001500197202 */ /* 0x000fc40000000f00 */
[----:B------:R-:W-:Y:S02]  /*18110*/  MOV R29, R23 ;  /* 0x00000017001d7202 */ /* 0x000fe40000000f00 */
[----:B----4-:R-:W-:Y:S02]  /*18120*/  FSETP.NEU.FTZ.AND P1, PT, R17, RZ, PT ;  /* 0x000000ff1100720b */ /* 0x010fe40003f3d000 */
[----:B------:R-:W-:Y:S02]  /*18130*/  FSETP.NEU.FTZ.AND P2, PT, R26, RZ, PT ;  /* 0x000000ff1a00720b */ /* 0x000fe40003f5d000 */
[----:B------:R-:W-:Y:S02]  /*18140*/  FSETP.NEU.FTZ.AND P3, PT, R28, RZ, PT ;  /* 0x000000ff1c00720b */ /* 0x000fe40003f7d000 */
[----:B--2---:R-:W-:-:S07]  /*18150*/  FSETP.NEU.FTZ.AND P0, PT, R0, RZ, PT ;  /* 0x000000ff0000720b */ /* 0x004fce0003f1d000 */
[----:B------:R-:W-:Y:S06]  /*18160*/  @!P1 BRA `(.L_x_4798) ;  /* 0x0000000000409947 */ /* 0x000fec0003800000 */
[----:B------:R-:W2:Y:S04]  /*18170*/  LDG.E R27, desc[UR36][R60.64] ;  /* 0x000000243c1b7981 */ /* 0x000ea8000c1e1900 */
[----:B------:R-:W3:Y:S04]  /*18180*/  LDG.E R25, desc[UR36][R60.64+0x4] ;  /* 0x000004243c197981 */ /* 0x000ee8000c1e1900 */
[----:B------:R0:W4:Y:S01]  /*18190*/  LDG.E R22, desc[UR36][R60.64+0x8] ;  /* 0x000008243c167981 */ /* 0x000122000c1e1900 */
[----:B------:R-:W-:Y:S02]  /*181a0*/  FSETP.NEU.FTZ.AND P1, PT, R23, RZ, PT ;  /* 0x000000ff1700720b */ /* 0x000fe40003f3d000 */
[----:B------:R-:W-:-:S11]  /*181b0*/  MOV R29, R17 ;  /* 0x00000011001d7202 */ /* 0x000fd60000000f00 */
[----:B------:R-:W-:-:S04]  /*181c0*/  @P1 FADD.FTZ R29, R23, R17 ;  /* 0x00000011171d1221 */ /* 0x000fc80000010000 */
[----:B------:R-:W1:Y:S02]  /*181d0*/  @P1 MUFU.RCP R24, R29 ;  /* 0x0000001d00181308 */ /* 0x000e640000001000 */
[----:B-1----:R-:W-:Y:S01]  /*181e0*/  @P1 FMUL.FTZ R3, R23, R24 ;  /* 0x0000001817031220 */ /* 0x002fe20000410000 */
[--C-:B--2---:R-:W-:Y:S01]  /*181f0*/  @P1 FADD.FTZ R2, R20, -R27.reuse ;  /* 0x8000001b14021221 */ /* 0x104fe20000010000 */
[----:B------:R-:W-:-:S03]  /*18200*/  IMAD.MOV.U32 R20, RZ, RZ, R27 ;  /* 0x000000ffff147224 */ /* 0x000fc600078e001b */
[C---:B------:R-:W-:Y:S01]  /*18210*/  @P1 FMUL.FTZ R16, R2.reuse, R2 ;  /* 0x0000000202101220 */ /* 0x040fe20000410000 */
[----:B------:R-:W-:-:S03]  /*18220*/  @P1 FFMA.FTZ R20, R2, R3, R27 ;  /* 0x0000000302141223 */ /* 0x000fc6000001001b */
[----:B------:R-:W-:Y:S01]  /*18230*/  @P1 FMUL.FTZ R17, R17, R16 ;  /* 0x0000001011111220 */ /* 0x000fe20000410000 */
[----:B---3--:R-:W-:Y:S01]  /*18240*/  @P1 FADD.FTZ R16, R21, R25 ;  /* 0x0000001915101221 */ /* 0x008fe20000010000 */
[----:B----4-:R-:W-:-:S03]  /*18250*/  @P1 MOV R22, 0xffffffff ;  /* 0xffffffff00161802 */ /* 0x010fc60000000f00 */
[----:B0-----:R-:W-:-:S07]  /*18260*/  @P1 FFMA.FTZ R25, R3, R17, R16 ;  /* 0x0000001103191223 */ /* 0x001fce0000010010 */
.L_x_4798:
[----:B------:R-:W-:Y:S05]  /*18270*/  BSYNC.RECONVERGENT B0 ;  /* 0x0000000000007941 */ /* 0x000fea0003800200 */
.L_x_4797:
[----:B------:R-:W-:Y:S01]  /*18280*/  BSSY.RECONVERGENT B0, `(.L_x_4799) ;  /* 0x0000015000007945 */ /* 0x000fe20003800200 */
        /* <DEDUP_REMOVED lines=9> */
[----:B------:R-:W1:Y:S02]  /*18320*/  @P1 MUFU.RCP R16, R31 ;  /* 0x0000001f00101308 */ /* 0x000e640000001000 */
[----:B-1----:R-:W-:Y:S01]  /*18330*/  @P1 FMUL.FTZ R15, R15, R16 ;  /* 0x000000100f0f1220 */ /* 0x002fe20000410000 */
[----:B--2---:R-:W-:Y:S01]  /*18340*/  @P1 FADD.FTZ R2, R12, -R21 ;  /* 0x800000150c021221 */ /* 0x004fe20000010000 */
[----:B------:R-:W-:-:S03]  /*18350*/  MOV R12, R21 ;  /* 0x00000015000c7202 */ /* 0x000fc60000000f00 */
[C---:B------:R-:W-:Y:S01]  /*18360*/  @P1 FMUL.FTZ R3, R2.reuse, R2 ;  /* 0x0000000202031220 */ /* 0x040fe20000410000 */
[----:B---3--:R-:W-:Y:S01]  /*18370*/  @P1 FADD.FTZ R16, R13, R24 ;  /* 0x000000180d101221 */ /* 0x008fe20000010000 */
[----:B------:R-:W-:Y:S02]  /*18380*/  @P1 FFMA.FTZ R12, R2, R15, R21 ;  /* 0x0000000f020c1223 */ /* 0x000fe40000010015 */
[----:B------:R-:W-:Y:S01]  /*18390*/  @P1 FMUL.FTZ R17, R26, R3 ;  /* 0x000000031a111220 */ /* 0x000fe20000410000 */
[----:B------:R-:W-:Y:S02]  /*183a0*/  MOV R3, R24 ;  /* 0x0000001800037202 */ /* 0x000fe40000000f00 */
[----:B----4-:R-:W-:Y:S01]  /*183b0*/  @P1 MOV R14, 0xffffffff ;  /* 0xffffffff000e1802 */ /* 0x010fe20000000f00 */
[----:B0-----:R-:W-:-:S07]  /*183c0*/  @P1 FFMA.FTZ R3, R15, R17, R16 ;  /* 0x000000110f031223 */ /* 0x001fce0000010010 */
.L_x_4800:
[----:B------:R-:W-:Y:S05]  /*183d0*/  BSYNC.RECONVERGENT B0 ;  /* 0x0000000000007941 */ /* 0x000fea0003800200 */
.L_x_4799:
        /* <DEDUP_REMOVED lines=18> */
[----:B----4-:R-:W-:-:S03]  /*18500*/  @P1 IMAD.MOV.U32 R10, RZ, RZ, -0x1 ;  /* 0xffffffffff0a1424 */ /* 0x010fc600078e00ff */
[----:B0-----:R-:W-:-:S07]  /*18510*/  @P1 FFMA.FTZ R17, R11, R13, R16 ;  /* 0x0000000d0b111223 */ /* 0x001fce0000010010 */
.L_x_4802:
[----:B------:R-:W-:Y:S05]  /*18520*/  BSYNC.RECONVERGENT B0 ;  /* 0x0000000000007941 */ /* 0x000fea0003800200 */
.L_x_4801:
[----:B------:R-:W-:Y:S01]  /*18530*/  BSSY.RECONVERGENT B0, `(.L_x_4796) ;  /* 0x0000014000007945 */ /* 0x000fe20003800200 */
[----:B------:R-:W-:Y:S02]  /*18540*/  MOV R27, R5 ;  /* 0x00000005001b7202 */ /* 0x000fe40000000f00 */
[----:B------:R-:W-:Y:S01]  /*18550*/  MOV R35, R7 ;  /* 0x0000000700237202 */ /* 0x000fe20000000f00 */
        /* <DEDUP_REMOVED lines=17> */
.L_x_4803:
[----:B------:R-:W-:Y:S05]  /*18670*/  BSYNC.RECONVERGENT B0 ;  /* 0x0000000000007941 */ /* 0x000fea0003800200 */
.L_x_4796:
[----:B------:R-:W0:Y:S02]  /*18680*/  LDCU.U8 UR4, c[0x0][0x7a1] ;  /* 0x0000f420ff0477ac */ /* 0x000e240008000000 */
[----:B0-----:R-:W-:-:S09]  /*18690*/  UISETP.NE.AND UP0, UPT, UR4, URZ, UPT ;  /* 0x000000ff0400728c */ /* 0x001fd2000bf05270 */
[----:B------:R-:W-:Y:S05]  /*186a0*/  BRA.U !UP0, `(.L_x_4804) ;  /* 0x0000000508307547 */ /* 0x000fea000b800000 */
[----:B------:R-:W3:Y:S01]  /*186b0*/  LDCU UR5, c[0x0][0x380] ;  /* 0x00007000ff0577ac */ /* 0x000ee20008000800 */
[----:B------:R-:W0:Y:S01]  /*186c0*/  LDC R2, c[0x0][0x7a4] ;  /* 0x0001e900ff027b82 */ /* 0x000e220000000800 */
[----:B-12---:R-:W-:Y:S01]  /*186d0*/  F2FP.F16.F32.PACK_AB R12, R12, R20 ;  /* 0x000000140c0c723e */ /* 0x006fe200000000ff */
[----:B------:R-:W1:Y:S01]  /*186e0*/  LDCU.U8 UR4, c[0x0][0x384] ;  /* 0x00007080ff0477ac */ /* 0x000e620008000000 */
[C---:B---3--:R-:W-:Y:S01]  /*186f0*/  FADD.FTZ R0, R29.reuse, -UR5 ;  /* 0x800000051d007e21 */ /* 0x048fe20008010000 */
[----:B------:R-:W-:Y:S02]  /*18700*/  FSETP.GT.FTZ.AND P0, PT, R29, UR5, PT ;  /* 0x000000051d007c0b */ /* 0x000fe4000bf14000 */
[C---:B------:R-:W-:Y:S01]  /*18710*/  FSETP.GT.FTZ.AND P1, PT, R31.reuse, UR5, PT ;  /* 0x000000051f007c0b */ /* 0x040fe2000bf34000 */
[----:B------:R-:W-:Y:S01]  /*18720*/  FADD.FTZ R31, R31, -UR5 ;  /* 0x800000051f1f7e21 */ /* 0x000fe20008010000 */
[----:B------:R-:W-:Y:S02]  /*18730*/  FSEL R0, R0, RZ, P0 ;  /* 0x000000ff00007208 */ /* 0x000fe40000000000 */
[C---:B------:R-:W-:Y:S01]  /*18740*/  FSETP.GT.FTZ.AND P2, PT, R33.reuse, UR5, PT ;  /* 0x0000000521007c0b */ /* 0x040fe2000bf54000 */
[----:B------:R-:W-:Y:S01]  /*18750*/  FADD.FTZ R33, R33, -UR5 ;  /* 0x8000000521217e21 */ /* 0x000fe20008010000 */
[----:B------:R-:W-:-:S02]  /*18760*/  FSEL R31, R31, RZ, P1 ;  /* 0x000000ff1f1f7208 */ /* 0x000fc40000800000 */
[----:B------:R-:W2:Y:S01]  /*18770*/  MUFU.RCP R0, R0 ;  /* 0x0000000000007308 */ /* 0x000ea20000001000 */
[----:B-1----:R-:W-:Y:S02]  /*18780*/  ISETP.NE.AND P1, PT, RZ, UR4, PT ;  /* 0x00000004ff007c0c */ /* 0x002fe4000bf25270 */
[----:B------:R-:W-:Y:S02]  /*18790*/  FSETP.GT.FTZ.AND P3, PT, R35, UR5, PT ;  /* 0x0000000523007c0b */ /* 0x000fe4000bf74000 */
[C---:B0-----:R-:W-:Y:S02]  /*187a0*/  ISETP.GE.AND P0, PT, R2.reuse, 0x1, PT ;  /* 0x000000010200780c */ /* 0x041fe40003f06270 */
[----:B------:R-:W-:Y:S01]  /*187b0*/  FSEL R33, R33, RZ, P2 ;  /* 0x000000ff21217208 */ /* 0x000fe20001000000 */
[----:B------:R-:W0:Y:S01]  /*187c0*/  MUFU.RCP R16, R31 ;  /* 0x0000001f00107308 */ /* 0x000e220000001000 */
[----:B------:R-:W-:-:S07]  /*187d0*/  ISETP.GE.AND P2, PT, R2, 0x2, PT ;  /* 0x000000020200780c */ /* 0x000fce0003f46270 */
[----:B------:R-:W1:Y:S01]  /*187e0*/  MUFU.RCP R24, R33 ;  /* 0x0000002100187308 */ /* 0x000e620000001000 */
[----:B--2---:R-:W-:Y:S01]  /*187f0*/  FMUL.FTZ R25, R0, R25 ;  /* 0x0000001900197220 */ /* 0x004fe20000410000 */
[----:B------:R-:W-:Y:S01]  /*18800*/  FADD.FTZ R0, R35, -UR5 ;  /* 0x8000000523007e21 */ /* 0x000fe20008010000 */
[----:B----4-:R-:W2:Y:S03]  /*18810*/  @P0 LDC.64 R22, c[0x0][0x770] ;  /* 0x0001dc00ff160b82 */ /* 0x010ea60000000a00 */
[----:B------:R-:W-:Y:S02]  /*18820*/  @P2 LOP3.LUT R21, R56, 0xfffffffe, RZ, 0xc0, !PT ;  /* 0xfffffffe38152812 */ /* 0x000fe400078ec0ff */
[----:B------:R-:W-:Y:S01]  /*18830*/  FSEL R2, R0, RZ, P3 ;  /* 0x000000ff00027208 */ /* 0x000fe20001800000 */
[----:B------:R-:W3:Y:S01]  /*18840*/  @P1 MUFU.SQRT R25, R25 ;  /* 0x0000001900191308 */ /* 0x000ee20000002000 */
[----:B0-----:R-:W-:Y:S01]  /*18850*/  FMUL.FTZ R5, R16, R3 ;  /* 0x0000000310057220 */ /* 0x001fe20000410000 */
[----:B------:R-:W0:Y:S06]  /*18860*/  @P2 LDC.64 R6, c[0x0][0x778] ;  /* 0x0001de00ff062b82 */ /* 0x000e2c0000000a00 */
[----:B------:R-:W4:Y:S01]  /*18870*/  MUFU.RCP R2, R2 ;  /* 0x0000000200027308 */ /* 0x000f220000001000 */
[----:B-1----:R-:W-:Y:S01]  /*18880*/  FMUL.FTZ R0, R24, R17 ;  /* 0x0000001118007220 */ /* 0x002fe20000410000 */
[----:B------:R-:W1:Y:S06]  /*18890*/  @P0 LDC.64 R14, c[0x0][0x770] ;  /* 0x0001dc00ff0e0b82 */ /* 0x000e6c0000000a00 */
[----:B------:R-:W0:Y:S01]  /*188a0*/  @P1 MUFU.SQRT R5, R5 ;  /* 0x0000000500051308 */ /* 0x000e220000002000 */
[----:B---3--:R-:W-:Y:S01]  /*188b0*/  F2FP.F16.F32.PACK_AB R13, R8, R25 ;  /* 0x00000019080d723e */ /* 0x008fe200000000ff */
[----:B------:R-:W3:Y:S01]  /*188c0*/  @P2 LDC.64 R10, c[0x0][0x778] ;  /* 0x0001de00ff0a2b82 */ /* 0x000ee20000000a00 */
[----:B--2---:R-:W-:-:S02]  /*188d0*/  @P0 IADD3 R22, P3, PT, R57, R22, RZ ;  /* 0x0000001639160210 */ /* 0x004fc40007f7e0ff */
[----:B------:R-:W-:Y:S02]  /*188e0*/  @P2 LOP3.LUT R57, R57, 0xfffffffe, RZ, 0xc0, !PT ;  /* 0xfffffffe39392812 */ /* 0x000fe400078ec0ff */
[----:B------:R-:W-:Y:S01]  /*188f0*/  @P0 IADD3.X R23, PT, PT, RZ, R23, RZ, P3, !PT ;  /* 0x00000017ff170210 */ /* 0x000fe20001ffe4ff */
[----:B------:R-:W2:Y:S01]  /*18900*/  @P1 MUFU.SQRT R0, R0 ;  /* 0x0000000000001308 */ /* 0x000ea20000002000 */
[----:B----4-:R-:W-:Y:S01]  /*18910*/  FMUL.FTZ R27, R2, R27 ;  /* 0x0000001b021b7220 */ /* 0x010fe20000410000 */
[----:B------:R-:W4:Y:S01]  /*18920*/  @P0 LDC.64 R8, c[0x0][0x770] ;  /* 0x0001dc00ff080b82 */ /* 0x000f220000000a00 */
[----:B0-----:R-:W-:Y:S01]  /*18930*/  @P2 IADD3 R6, P3, PT, R57, R6, RZ ;  /* 0x0000000639062210 */ /* 0x001fe20007f7e0ff */
[----:B------:R-:W-:Y:S03]  /*18940*/  @P0 STG.E.U16 desc[UR36][R22.64], R13 ;  /* 0x0000000d16000986 */ /* 0x000fe6000c101524 */
[----:B------:R-:W-:Y:S01]  /*18950*/  @P2 IADD3.X R7, PT, PT, RZ, R7, RZ, P3, !PT ;  /* 0x00000007ff072210 */ /* 0x000fe20001ffe4ff */
[----:B------:R-:W0:Y:S01]  /*18960*/  @P1 MUFU.SQRT R27, R27 ;  /* 0x0000001b001b1308 */ /* 0x000e220000002000 */
[----:B------:R-:W-:Y:S01]  /*18970*/  F2FP.F16.F32.PACK_AB R4, R4, R5 ;  /* 0x000000050404723e */ /* 0x000fe200000000ff */
[----:B------:R-:W0:Y:S01]  /*18980*/  @P2 LDC.64 R16, c[0x0][0x778] ;  /* 0x0001de00ff102b82 */ /* 0x000e220000000a00 */
[----:B-1----:R-:W-:Y:S01]  /*18990*/  @P0 IADD3 R14, P4, PT, R56, R14, RZ ;  /* 0x0000000e380e0210 */ /* 0x002fe20007f9e0ff */
[----:B------:R1:W-:Y:S01]  /*189a0*/  @P2 STG.E.U16 desc[UR36][R6.64], R12 ;  /* 0x0000000c06002986 */ /* 0x0003e2000c101524 */
[----:B------:R-:W-:-:S03]  /*189b0*/  @P2 LOP3.LUT R5, R19, 0xfffffffe, RZ, 0xc0, !PT ;  /* 0xfffffffe13052812 */ /* 0x000fc600078ec0ff */
[----:B------:R-:W-:Y:S01]  /*189c0*/  @P0 IMAD.X R15, RZ, RZ, R15, P4 ;  /* 0x000000ffff0f0224 */ /* 0x000fe200020e060f */
[----:B--2---:R-:W-:Y:S01]  /*189d0*/  F2FP.F16.F32.PACK_AB R0, RZ, R0 ;  /* 0x00000000ff00723e */ /* 0x004fe200000000ff */
[----:B------:R-:W2:Y:S01]  /*189e0*/  @P0 LDC.64 R2, c[0x0][0x770] ;  /* 0x0001dc00ff020b82 */ /* 0x000ea20000000a00 */
[----:B---3--:R-:W-:Y:S02]  /*189f0*/  @P2 IADD3 R10, P5, PT, R21, R10, RZ ;  /* 0x0000000a150a2210 */ /* 0x008fe40007fbe0ff */
[----:B------:R3:W-:Y:S02]  /*18a00*/  @P0 STG.E.U16 desc[UR36][R14.64], R4 ;  /* 0x000000040e000986 */ /* 0x0007e4000c101524 */
[----:B------:R-:W-:Y:S02]  /*18a10*/  @P2 IADD3.X R11, PT, PT, RZ, R11, RZ, P5, !PT ;  /* 0x0000000bff0b2210 */ /* 0x000fe40002ffe4ff */
[----:B-1----:R-:W-:Y:S02]  /*18a20*/  PRMT R7, R12, 0x7632, R7 ;  /* 0x000076320c077816 */ /* 0x002fe40000000007 */
[----:B----4-:R-:W-:-:S02]  /*18a30*/  @P0 IADD3 R8, P1, PT, R19, R8, RZ ;  /* 0x0000000813080210 */ /* 0x010fc40007f3e0ff */
[----:B0-----:R-:W-:Y:S01]  /*18a40*/  F2FP.F16.F32.PACK_AB R27, RZ, R27 ;  /* 0x0000001bff1b723e */ /* 0x001fe200000000ff */
[----:B------:R0:W-:Y:S01]  /*18a50*/  @P2 STG.E.U16 desc[UR36][R10.64], R7 ;  /* 0x000000070a002986 */ /* 0x0001e2000c101524 */
[----:B------:R-:W-:Y:S02]  /*18a60*/  @P0 IADD3.X R9, PT, PT, RZ, R9, RZ, P1, !PT ;  /* 0x00000009ff090210 */ /* 0x000fe40000ffe4ff */
[----:B---3--:R-:W-:Y:S02]  /*18a70*/  PRMT R4, R13, 0x7632, R4 ;  /* 0x000076320d047816 */ /* 0x008fe40000000004 */
[----:B------:R-:W-:Y:S01]  /*18a80*/  @P2 IADD3 R16, P3, PT, R5, R16, RZ ;  /* 0x0000001005102210 */ /* 0x000fe20007f7e0ff */
[----:B------:R0:W-:Y:S03]  /*18a90*/  @P0 STG.E.U16 desc[UR36][R8.64], R0 ;  /* 0x0000000008000986 */ /* 0x0001e6000c101524 */
[----:B------:R-:W-:-:S02]  /*18aa0*/  @P2 IADD3.X R17, PT, PT, RZ, R17, RZ, P3, !PT ;  /* 0x00000011ff112210 */ /* 0x000fc40001ffe4ff */
[----:B--2---:R-:W-:-:S03]  /*18ab0*/  @P0 IADD3 R2, P1, PT, R18, R2, RZ ;  /* 0x0000000212020210 */ /* 0x004fc60007f3e0ff */
[----:B------:R0:W-:Y:S02]  /*18ac0*/  @P2 STG.E.U16 desc[UR36][R16.64], R4 ;  /* 0x0000000410002986 */ /* 0x0001e4000c101524 */
[----:B------:R-:W-:-:S05]  /*18ad0*/  @P0 IMAD.X R3, RZ, RZ, R3, P1 ;  /* 0x000000ffff030224 */ /* 0x000fca00008e0603 */
        /* <DEDUP_REMOVED lines=9> */
.L_x_4804:
[----:B------:R-:W-:Y:S04]  /*18b70*/  STG.E desc[UR36][R60.64], R20 ;  /* 0x000000143c007986 */ /* 0x000fe8000c101924 */
[----:B------:R-:W-:Y:S04]  /*18b80*/  STG.E desc[UR36][R60.64+0x4], R25 ;  /* 0x000004193c007986 */ /* 0x000fe8000c101924 */
[----:B----4-:R-:W-:Y:S04]  /*18b90*/  STG.E desc[UR36][R60.64+0x8], R22 ;  /* 0x000008163c007986 */ /* 0x010fe8000c101924 */
        /* <DEDUP_REMOVED lines=14> */
.L_x_4723:
        /* <DEDUP_REMOVED lines=20> */
[----:B------:R-:W0:Y:S01]  /*18dc0*/  LDCU.64 UR6, c[0x4][0x578] ;  /* 0x0100af00ff0677ac */ /* 0x000e220008000a00 */
[----:B------:R-:W-:Y:S01]  /*18dd0*/  MOV R13, RZ ;  /* 0x000000ff000d7202 */ /* 0x000fe20000000f00 */
[----:B------:R-:W2:Y:S01]  /*18de0*/  LDCU.64 UR8, c[0x4][0x130] ;  /* 0x01002600ff0877ac */ /* 0x000ea20008000a00 */
[----:B----4-:R-:W-:Y:S02]  /*18df0*/  MOV R4, UR4 ;  /* 0x0000000400047c02 */ /* 0x010fe40008000f00 */
[----:B------:R-:W-:Y:S01]  /*18e00*/  MOV R5, UR5 ;  /* 0x0000000500057c02 */ /* 0x000fe20008000f00 */
[----:B0-----:R-:W-:Y:S01]  /*18e10*/  IMAD.U32 R6, RZ, RZ, UR6 ;  /* 0x00000006ff067e24 */ /* 0x001fe2000f8e00ff */
[----:B------:R-:W-:-:S02]  /*18e20*/  MOV R7, UR7 ;  /* 0x0000000700077c02 */ /* 0x000fc40008000f00 */
[----:B--2---:R-:W-:Y:S02]  /*18e30*/  MOV R10, UR8 ;  /* 0x00000008000a7c02 */ /* 0x004fe40008000f00 */
[----:B-1----:R-:W-:-:S07]  /*18e40*/  MOV R11, UR9 ;  /* 0x00000009000b7c02 */ /* 0x002fce0008000f00 */
[----:B------:R-:W-:-:S07]  /*18e50*/  LEPC R20, `(.L_x_4807) ;  /* 0x000000001014794e */ /* 0x000fce0000000000 */
[----:B---3-5:R-:W-:Y:S05]  /*18e60*/  CALL.ABS.NOINC R2 ;  /* 0x0000000002007343 */ /* 0x028fea0003c00000 */
.L_x_4807:
        /* <DEDUP_REMOVED lines=15> */
.L_x_4806:
[----:B------:R-:W4:Y:S02]  /*18f60*/  LDCU.U8 UR4, c[0x0][0x7a1] ;  /* 0x0000f420ff0477ac */ /* 0x000f240008000000 */
[----:B----4-:R-:W-:-:S09]  /*18f70*/  UISETP.NE.AND UP0, UPT, UR4, URZ, UPT ;  /* 0x000000ff0400728c */ /* 0x010fd2000bf05270 */
[----:B------:R-:W-:Y:S05]  /*18f80*/  BRA.U !UP0, `(.L_x_4808) ;  /* 0x0000000508387547 */ /* 0x000fea000b800000 */
[----:B------:R-:W4:Y:S01]  /*18f90*/  LDCU UR5, c[0x0][0x380] ;  /* 0x00007000ff0577ac */ /* 0x000f220008000800 */
[----:B------:R-:W0:Y:S01]  /*18fa0*/  LDC R3, c[0x0][0x7a4] ;  /* 0x0001e900ff037b82 */ /* 0x000e220000000800 */
[----:B-1-3--:R-:W-:Y:S01]  /*18fb0*/  F2FP.F16.F32.PACK_AB R8, R8, R4 ;  /* 0x000000040808723e */ /* 0x00afe200000000ff */
[----:B------:R-:W1:Y:S01]  /*18fc0*/  LDCU.U8 UR4, c[0x0][0x384] ;  /* 0x00007080ff0477ac */ /* 0x000e620008000000 */
[C---:B----4-:R-:W-:Y:S01]  /*18fd0*/  FSETP.GT.FTZ.AND P0, PT, R7.reuse, UR5, PT ;  /* 0x0000000507007c0b */ /* 0x050fe2000bf14000 */
[----:B------:R-:W-:Y:S01]  /*18fe0*/  FADD.FTZ R7, R7, -UR5 ;  /* 0x8000000507077e21 */ /* 0x000fe20008010000 */
[----:B------:R-:W-:Y:S01]  /*18ff0*/  FADD.FTZ R0, R11, -UR5 ;  /* 0x800000050b007e21 */ /* 0x000fe20008010000 */
[----:B------:R-:W-:Y:S01]  /*19000*/  FADD.FTZ R2, R15, -UR5 ;  /* 0x800000050f027e21 */ /* 0x000fe20008010000 */
[C---:B------:R-:W-:Y:S01]  /*19010*/  FSETP.GT.FTZ.AND P3, PT, R23.reuse, UR5, PT ;  /* 0x0000000517007c0b */ /* 0x040fe2000bf74000 */
[----:B------:R-:W-:Y:S01]  /*19020*/  FADD.FTZ R23, R23, -UR5 ;  /* 0x8000000517177e21 */ /* 0x000fe20008010000 */
[----:B------:R-:W-:-:S02]  /*19030*/  FSEL R7, R7, RZ, P0 ;  /* 0x000000ff07077208 */ /* 0x000fc40000000000 */
[----:B------:R-:W-:Y:S02]  /*19040*/  FSETP.GT.FTZ.AND P0, PT, R11, UR5, PT ;  /* 0x000000050b007c0b */ /* 0x000fe4000bf14000 */
[----:B------:R-:W3:Y:S01]  /*19050*/  MUFU.RCP R6, R7 ;  /* 0x0000000700067308 */ /* 0x000ee20000001000 */
[----:B0-----:R-:W-:Y:S02]  /*19060*/  ISETP.GE.AND P1, PT, R3, 0x1, PT ;  /* 0x000000010300780c */ /* 0x001fe40003f26270 */
[----:B------:R-:W-:Y:S02]  /*19070*/  FSEL R0, R0, RZ, P0 ;  /* 0x000000ff00007208 */ /* 0x000fe40000000000 */
[----:B-1----:R-:W-:Y:S02]  /*19080*/  ISETP.NE.AND P2, PT, RZ, UR4, PT ;  /* 0x00000004ff007c0c */ /* 0x002fe4000bf45270 */
[----:B------:R-:W-:Y:S02]  /*19090*/  FSETP.GT.FTZ.AND P0, PT, R15, UR5, PT ;  /* 0x000000050f007c0b */ /* 0x000fe4000bf14000 */
[----:B------:R-:W0:Y:S01]  /*190a0*/  MUFU.RCP R0, R0 ;  /* 0x0000000000007308 */ /* 0x000e220000001000 */
[----:B------:R-:W-:-:S02]  /*190b0*/  FSEL R23, R23, RZ, P3 ;  /* 0x000000ff17177208 */ /* 0x000fc40001800000 */
[----:B------:R-:W-:Y:S02]  /*190c0*/  FSEL R10, R2, RZ, P0 ;  /* 0x000000ff020a7208 */ /* 0x000fe40000000000 */
[----:B------:R-:W1:Y:S01]  /*190d0*/  @P1 LDC.64 R18, c[0x0][0x770] ;  /* 0x0001dc00ff121b82 */ /* 0x000e620000000a00 */
[----:B------:R-:W-:Y:S01]  /*190e0*/  ISETP.GE.AND P0, PT, R3, 0x2, PT ;  /* 0x000000020300780c */ /* 0x000fe20003f06270 */
[----:B---3--:R-:W-:Y:S01]  /*190f0*/  FMUL.FTZ R5, R6, R5 ;  /* 0x0000000506057220 */ /* 0x008fe20000410000 */
[----:B------:R-:W3:Y:S05]  /*19100*/  MUFU.RCP R16, R23 ;  /* 0x0000001700107308 */ /* 0x000eea0000001000 */
[----:B------:R-:W4:Y:S01]  /*19110*/  @P1 LDC.64 R6, c[0x0][0x770] ;  /* 0x0001dc00ff061b82 */ /* 0x000f220000000a00 */
[----:B0-----:R-:W-:-:S02]  /*19120*/  FMUL.FTZ R15, R0, R9 ;  /* 0x00000009000f7220 */ /* 0x001fc40000410000 */
[----:B------:R0:W2:Y:S03]  /*19130*/  MUFU.RCP R14, R10 ;  /* 0x0000000a000e7308 */ /* 0x0000a60000001000 */
[----:B------:R-:W-:Y:S02]  /*19140*/  @P0 LOP3.LUT R9, R31, 0xfffffffe, RZ, 0xc0, !PT ;  /* 0xfffffffe1f090812 */ /* 0x000fe400078ec0ff */
[----:B------:R-:W4:Y:S03]  /*19150*/  @P0 LDC.64 R2, c[0x0][0x778] ;  /* 0x0001de00ff020b82 */ /* 0x000f260000000a00 */
[----:B------:R-:W2:Y:S01]  /*19160*/  @P2 MUFU.SQRT R15, R15 ;  /* 0x0000000f000f2308 */ /* 0x000ea20000002000 */
[----:B---3--:R-:W-:-:S04]  /*19170*/  FMUL.FTZ R21, R16, R21 ;  /* 0x0000001510157220 */ /* 0x008fc80000410000 */
[----:B0-----:R-:W0:Y:S01]  /*19180*/  @P0 LDC.64 R10, c[0x0][0x778] ;  /* 0x0001de00ff0a0b82 */ /* 0x001e220000000a00 */
[----:B-1----:R-:W-:Y:S02]  /*19190*/  @P1 IADD3 R4, P3, PT, R31, R18, RZ ;  /* 0x000000121f041210 */ /* 0x002fe40007f7e0ff */
[----:B------:R-:W1:Y:S01]  /*191a0*/  @P2 MUFU.SQRT R5, R5 ;  /* 0x0000000500052308 */ /* 0x000e620000002000 */
[----:B--2---:R-:W-:-:S04]  /*191b0*/  FMUL.FTZ R13, R14, R13 ;  /* 0x0000000d0e0d7220 */ /* 0x004fc80000410000 */
[----:B------:R-:W2:Y:S03]  /*191c0*/  @P1 LDC.64 R16, c[0x0][0x770] ;  /* 0x0001dc00ff101b82 */ /* 0x000ea60000000a00 */
[----:B------:R-:W3:Y:S01]  /*191d0*/  @P2 MUFU.SQRT R13, R13 ;  /* 0x0000000d000d2308 */ /* 0x000ee20000002000 */
[----:B------:R-:W-:-:S04]  /*191e0*/  F2FP.F16.F32.PACK_AB R20, R20, R15 ;  /* 0x0000000f1414723e */ /* 0x000fc800000000ff */
[----:B------:R-:W2:Y:S01]  /*191f0*/  @P0 LDC.64 R14, c[0x0][0x778] ;  /* 0x0001de00ff0e0b82 */ /* 0x000ea20000000a00 */
[----:B----4-:R-:W-:Y:S02]  /*19200*/  @P0 IADD3 R2, P4, PT, R9, R2, RZ ;  /* 0x0000000209020210 */ /* 0x010fe40007f9e0ff */
[C---:B------:R-:W-:Y:S01]  /*19210*/  @P0 LOP3.LUT R9, R29.reuse, 0xfffffffe, RZ, 0xc0, !PT ;  /* 0xfffffffe1d090812 */ /* 0x040fe200078ec0ff */
[----:B------:R-:W4:Y:S01]  /*19220*/  @P2 MUFU.SQRT R21, R21 ;  /* 0x0000001500152308 */ /* 0x000f220000002000 */
[----:B-1----:R-:W-:Y:S01]  /*19230*/  F2FP.F16.F32.PACK_AB R0, R12, R5 ;  /* 0x000000050c00723e */ /* 0x002fe200000000ff */
[----:B------:R-:W-:Y:S01]  /*19240*/  @P0 IMAD.X R3, RZ, RZ, R3, P4 ;  /* 0x000000ffff030224 */ /* 0x000fe200020e0603 */
[----:B------:R-:W-:Y:S02]  /*19250*/  @P1 IADD3.X R5, PT, PT, RZ, R19, RZ, P3, !PT ;  /* 0x00000013ff051210 */ /* 0x000fe40001ffe4ff */
[----:B------:R-:W1:Y:S01]  /*19260*/  @P1 LDC.64 R18, c[0x0][0x770] ;  /* 0x0001dc00ff121b82 */ /* 0x000e620000000a00 */
[----:B------:R-:W-:-:S02]  /*19270*/  @P1 IADD3 R6, P3, PT, R29, R6, RZ ;  /* 0x000000061d061210 */ /* 0x000fc40007f7e0ff */
[----:B------:R4:W-:Y:S01]  /*19280*/  @P1 STG.E.U16 desc[UR36][R4.64], R0 ;  /* 0x0000000004001986 */ /* 0x0009e2000c101524 */
[----:B0-----:R-:W-:Y:S02]  /*19290*/  @P0 IADD3 R10, P4, PT, R9, R10, RZ ;  /* 0x0000000a090a0210 */ /* 0x001fe40007f9e0ff */
[----:B------:R-:W-:Y:S02]  /*192a0*/  @P0 LOP3.LUT R9, R27, 0xfffffffe, RZ, 0xc0, !PT ;  /* 0xfffffffe1b090812 */ /* 0x000fe400078ec0ff */
[----:B------:R-:W-:Y:S02]  /*192b0*/  @P1 IADD3.X R7, PT, PT, RZ, R7, RZ, P3, !PT ;  /* 0x00000007ff071210 */ /* 0x000fe40001ffe4ff */
[----:B---3--:R-:W-:Y:S02]  /*192c0*/  F2FP.F16.F32.PACK_AB R13, RZ, R13 ;  /* 0x0000000dff0d723e */ /* 0x008fe400000000ff */
[----:B------:R-:W-:Y:S02]  /*192d0*/  @P0 IADD3.X R11, PT, PT, RZ, R11, RZ, P4, !PT ;  /* 0x0000000bff0b0210 */ /* 0x000fe400027fe4ff */
[----:B----4-:R-:W-:-:S02]  /*192e0*/  F2FP.F16.F32.PACK_AB R21, RZ, R21 ;  /* 0x00000015ff15723e */ /* 0x010fc400000000ff */
[----:B------:R-:W-:Y:S02]  /*192f0*/  PRMT R5, R8, 0x7610, R5 ;  /* 0x0000761008057816 */ /* 0x000fe40000000005 */
[----:B--2---:R-:W-:Y:S02]  /*19300*/  @P1 IADD3 R4, P2, PT, R27, R16, RZ ;  /* 0x000000101b041210 */ /* 0x004fe40007f5e0ff */
[----:B------:R-:W-:Y:S01]  /*19310*/  PRMT R0, R0, 0x7632, R0 ;  /* 0x0000763200007816 */ /* 0x000fe20000000000 */
[----:B------:R0:W-:Y:S04]  /*19320*/  @P0 STG.E.U16 desc[UR36][R2.64], R5 ;  /* 0x0000000502000986 */ /* 0x0001e8000c101524 */
[----:B------:R2:W-:Y:S01]  /*19330*/  @P1 STG.E.U16 desc[UR36][R6.64], R20 ;  /* 0x0000001406001986 */ /* 0x0005e2000c101524 */
[----:B0-----:R-:W-:-:S02]  /*19340*/  PRMT R3, R8, 0x7632, R3 ;  /* 0x0000763208037816 */ /* 0x001fc40000000003 */
[----:B------:R-:W-:Y:S02]  /*19350*/  @P0 IADD3 R8, P3, PT, R9, R14, RZ ;  /* 0x0000000e09080210 */ /* 0x000fe40007f7e0ff */
[----:B------:R-:W-:Y:S01]  /*19360*/  @P1 IADD3.X R5, PT, PT, RZ, R17, RZ, P2, !PT ;  /* 0x00000011ff051210 */ /* 0x000fe200017fe4ff */
[----:B------:R2:W-:Y:S01]  /*19370*/  @P0 STG.E.U16 desc[UR36][R10.64], R3 ;  /* 0x000000030a000986 */ /* 0x0005e2000c101524 */
[----:B-1----:R-:W-:Y:S01]  /*19380*/  @P1 IADD3 R12, P2, PT, R25, R18, RZ ;  /* 0x00000012190c1210 */ /* 0x002fe20007f5e0ff */
[----:B------:R-:W-:Y:S01]  /*19390*/  @P0 IMAD.X R9, RZ, RZ, R15, P3 ;  /* 0x000000ffff090224 */ /* 0x000fe200018e060f */
[----:B------:R-:W-:Y:S02]  /*193a0*/  PRMT R2, R13, 0x7610, R2 ;  /* 0x000076100d027816 */ /* 0x000fe40000000002 */
[----:B------:R-:W-:-:S03]  /*193b0*/  @P1 IADD3.X R13, PT, PT, RZ, R19, RZ, P2, !PT ;  /* 0x00000013ff0d1210 */ /* 0x000fc600017fe4ff */
[----:B------:R2:W-:Y:S04]  /*193c0*/  @P1 STG.E.U16 desc[UR36][R4.64], R2 ;  /* 0x0000000204001986 */ /* 0x0005e8000c101524 */
[----:B------:R2:W-:Y:S04]  /*193d0*/  @P0 STG.E.U16 desc[UR36][R8.64], R0 ;  /* 0x0000000008000986 */ /* 0x0005e8000c101524 */
        /* <DEDUP_REMOVED lines=9> */
.L_x_4808:
[----:B------:R-:W-:Y:S01]  /*19470*/  MOV R2, 0x0 ;  /* 0x0000000000027802 */ /* 0x000fe20000000f00 */
[----:B------:R-:W4:Y:S01]  /*19480*/  LDCU.64 UR4, c[0x4][0x580] ;  /* 0x0100b000ff0477ac */ /* 0x000f220008000a00 */
[----:B-1-3--:R-:W-:Y:S01]  /*19490*/  HFMA2 R8, -RZ, RZ, 0, 4.4405460357666015625e-05 ;  /* 0x000002e9ff087431 */ /* 0x00afe200000001ff */
[----:B------:R-:W-:Y:S01]  /*194a0*/  MOV R12, 0x1 ;  /* 0x00000001000c7802 */ /* 0x000fe20000000f00 */
[----:B------:R1:W3:Y:S01]  /*194b0*/  LDC.64 R14, c[0x4][R2] ;  /* 0x01000000020e7b82 */ /* 0x0002e20000000a00 */
[----:B------:R-:W0:Y:S01]  /*194c0*/  LDCU.64 UR6, c[0x4][0x578] ;  /* 0x0100af00ff0677ac */ /* 0x000e220008000a00 */
[----:B------:R-:W-:Y:S01]  /*194d0*/  HFMA2 R13, -RZ, RZ, 0, 0 ;  /* 0x00000000ff0d7431 */ /* 0x000fe200000001ff */
[----:B------:R-:W2:Y:S01]  /*194e0*/  LDCU.64 UR8, c[0x4][0x140] ;  /* 0x01002800ff0877ac */ /* 0x000ea20008000a00 */
[----:B----4-:R-:W-:Y:S01]  /*194f0*/  MOV R4, UR4 ;  /* 0x0000000400047c02 */ /* 0x010fe20008000f00 */
[----:B------:R-:W-:Y:S01]  /*19500*/  IMAD.U32 R5, RZ, RZ, UR5 ;  /* 0x00000005ff057e24 */ /* 0x000fe2000f8e00ff */
[----:B0-----:R-:W-:-:S02]  /*19510*/  MOV R6, UR6 ;  /* 0x0000000600067c02 */ /* 0x001fc40008000f00 */
[----:B------:R-:W-:Y:S02]  /*19520*/  MOV R7, UR7 ;  /* 0x0000000700077c02 */ /* 0x000fe40008000f00 */
[----:B--2---:R-:W-:Y:S01]  /*19530*/  MOV R10, UR8 ;  /* 0x00000008000a7c02 */ /* 0x004fe20008000f00 */
[----:B-1----:R-:W-:-:S07]  /*19540*/  IMAD.U32 R11, RZ, RZ, UR9 ;  /* 0x00000009ff0b7e24 */ /* 0x002fce000f8e00ff */
[----:B------:R-:W-:-:S07]  /*19550*/  LEPC R20, `(.L_x_4809) ;  /* 0x000000001014794e */ /* 0x000fce0000000000 */
[----:B---3-5:R-:W-:Y:S05]  /*19560*/  CALL.ABS.NOINC R14 ;  /* 0x000000000e007343 */ /* 0x028fea0003c00000 */
.L_x_4809:
[----:B------:R0:W1:Y:S01]  /*19570*/  LDC.64 R14, c[0x4][R2] ;  /* 0x01000000020e7b82 */ /* 0x0000620000000a00 */
[----:B------:R-:W2:Y:S01]  /*19580*/  LDCU.64 UR4, c[0x4][0x580] ;  /* 0x0100b000ff0477ac */ /* 0x000ea20008000a00 */
[----:B------:R-:W-:Y:S01]  /*19590*/  HFMA2 R8, -RZ, RZ, 0, 4.4405460357666015625e-05 ;  /* 0x000002e9ff087431 */ /* 0x000fe200000001ff */
[----:B------:R-:W-:Y:S01]  /*195a0*/  MOV R12, 0x1 ;  /* 0x00000001000c7802 */ /* 0x000fe20000000f00 */
[----:B------:R-:W-:Y:S01]  /*195b0*/  IMAD.MOV.U32 R13, RZ, RZ, RZ ;  /* 0x000000ffff0d7224 */ /* 0x000fe200078e00ff */
[----:B------:R-:W3:Y:S01]  /*195c0*/  LDCU.64 UR6, c[0x4][0x578] ;  /* 0x0100af00ff0677ac */ /* 0x000ee20008000a00 */
[----:B------:R-:W4:Y:S01]  /*195d0*/  LDCU.64 UR8, c[0x4][0x140] ;  /* 0x01002800ff0877ac */ /* 0x000f220008000a00 */
[----:B--2---:R-:W-:Y:S01]  /*195e0*/  IMAD.U32 R4, RZ, RZ, UR4 ;  /* 0x00000004ff047e24 */ /* 0x004fe2000f8e00ff */
[----:B------:R-:W-:Y:S02]  /*195f0*/  MOV R5, UR5 ;  /* 0x0000000500057c02 */ /* 0x000fe40008000f00 */
[----:B---3--:R-:W-:-:S02]  /*19600*/  MOV R6, UR6 ;  /* 0x0000000600067c02 */ /* 0x008fc40008000f00 */
[----:B------:R-:W-:Y:S01]  /*19610*/  MOV R7, UR7 ;  /* 0x0000000700077c02 */ /* 0x000fe20008000f00 */
[----:B----4-:R-:W-:Y:S01]  /*19620*/  IMAD.U32 R10, RZ, RZ, UR8 ;  /* 0x00000008ff0a7e24 */ /* 0x010fe2000f8e00ff */
[----:B0-----:R-:W-:-:S07]  /*19630*/  MOV R11, UR9 ;  /* 0x00000009000b7c02 */ /* 0x001fce0008000f00 */
[----:B------:R-:W-:-:S07]  /*19640*/  LEPC R20, `(.L_x_4810) ;  /* 0x000000001014794e */ /* 0x000fce0000000000 */
[----:B-1----:R-:W-:Y:S05]  /*19650*/  CALL.ABS.NOINC R14 ;  /* 0x000000000e007343 */ /* 0x002fea0003c00000 */
.L_x_4810:
[----:B------:R0:W1:Y:S01]  /*19660*/  LDC.64 R14, c[0x4][R2] ;  /* 0x01000000020e7b82 */ /* 0x0000620000000a00 */
[----:B------:R-:W2:Y:S01]  /*19670*/  LDCU.64 UR4, c[0x4][0x580] ;  /* 0x0100b000ff0477ac */ /* 0x000ea20008000a00 */
[----:B------:R-:W-:Y:S02]  /*19680*/  HFMA2 R8, -RZ, RZ, 0, 4.4405460357666015625e-05 ;  /* 0x000002e9ff087431 */ /* 0x000fe400000001ff */
[----:B------:R-:W-:Y:S01]  /*19690*/  IMAD.MOV.U32 R12, RZ, RZ, 0x1 ;  /* 0x00000001ff0c7424 */ /* 0x000fe200078e00ff */
[----:B------:R-:W-:Y:S01]  /*196a0*/  MOV R13, RZ ;  /* 0x000000ff000d7202 */ /* 0x000fe20000000f00 */
[----:B------:R-:W3:Y:S01]  /*196b0*/  LDCU.64 UR6, c[0x4][0x578] ;  /* 0x0100af00ff0677ac */ /* 0x000ee20008000a00 */
[----:B------:R-:W4:Y:S01]  /*196c0*/  LDCU.64 UR8, c[0x4][0x140] ;  /* 0x01002800ff0877ac */ /* 0x000f220008000a00 */
[----:B--2---:R-:W-:Y:S02]  /*196d0*/  MOV R4, UR4 ;  /* 0x0000000400047c02 */ /* 0x004fe40008000f00 */
[----:B------:R-:W-:-:S02]  /*196e0*/  MOV R5, UR5 ;  /* 0x0000000500057c02 */ /* 0x000fc40008000f00 */
[----:B---3--:R-:W-:Y:S01]  /*196f0*/  MOV R6, UR6 ;  /* 0x0000000600067c02 */ /* 0x008fe20008000f00 */
[----:B------:R-:W-:Y:S01]  /*19700*/  IMAD.U32 R7, RZ, RZ, UR7 ;  /* 0x00000007ff077e24 */ /* 0x000fe2000f8e00ff */
[----:B----4-:R-:W-:Y:S02]  /*19710*/  MOV R10, UR8 ;  /* 0x00000008000a7c02 */ /* 0x010fe40008000f00 */
[----:B0-----:R-:W-:-:S07]  /*19720*/  MOV R11, UR9 ;  /* 0x00000009000b7c02 */ /* 0x001fce0008000f00 */
[----:B------:R-:W-:-:S07]  /*19730*/  LEPC R20, `(.L_x_4811) ;  /* 0x000000001014794e */ /* 0x000fce0000000000 */
[----:B-1----:R-:W-:Y:S05]  /*19740*/  CALL.ABS.NOINC R14 ;  /* 0x000000000e007343 */ /* 0x002fea0003c00000 */
.L_x_4811:
[----:B------:R-:W0:Y:S01]  /*19750*/  LDC.64 R2, c[0x4][R2] ;  /* 0x0100000002027b82 */ /* 0x000e220000000a00 */
[----:B------:R-:W1:Y:S01]  /*19760*/  LDCU.64 UR4, c[0x4][0x580] ;  /* 0x0100b000ff0477ac */ /* 0x000e620008000a00 */
[----:B------:R-:W-:Y:S02]  /*19770*/  HFMA2 R12, -RZ, RZ, 0, 5.9604644775390625e-08 ;  /* 0x00000001ff0c7431 */ /* 0x000fe400000001ff */
[----:B------:R-:W-:Y:S01]  /*19780*/  IMAD.MOV.U32 R8, RZ, RZ, 0x2e9 ;  /* 0x000002e9ff087424 */ /* 0x000fe200078e00ff */
[----:B------:R-:W-:Y:S01]  /*19790*/  MOV R13, RZ ;  /* 0x000000ff000d7202 */ /* 0x000fe20000000f00 */
[----:B------:R-:W2:Y:S01]  /*197a0*/  LDCU.64 UR6, c[0x4][0x578] ;  /* 0x0100af00ff0677ac */ /* 0x000ea20008000a00 */
[----:B------:R-:W3:Y:S01]  /*197b0*/  LDCU.64 UR8, c[0x4][0x140] ;  /* 0x01002800ff0877ac */ /* 0x000ee20008000a00 */
[----:B-1----:R-:W-:Y:S02]  /*197c0*/  MOV R4, UR4 ;  /* 0x0000000400047c02 */ /* 0x002fe40008000f00 */
[----:B------:R-:W-:Y:S01]  /*197d0*/  MOV R5, UR5 ;  /* 0x0000000500057c02 */ /* 0x000fe20008000f00 */
[----:B--2---:R-:W-:Y:S01]  /*197e0*/  IMAD.U32 R6, RZ, RZ, UR6 ;  /* 0x00000006ff067e24 */ /* 0x004fe2000f8e00ff */
[----:B------:R-:W-:-:S02]  /*197f0*/  MOV R7, UR7 ;  /* 0x0000000700077c02 */ /* 0x000fc40008000f00 */
[----:B---3--:R-:W-:Y:S02]  /*19800*/  MOV R10, UR8 ;  /* 0x00000008000a7c02 */ /* 0x008fe40008000f00 */
[----:B------:R-:W-:-:S07]  /*19810*/  MOV R11, UR9 ;  /* 0x00000009000b7c02 */ /* 0x000fce0008000f00 */
[----:B------:R-:W-:-:S07]  /*19820*/  LEPC R20, `(.L_x_4812) ;  /* 0x000000001014794e */ /* 0x000fce0000000000 */
[----:B0-----:R-:W-:Y:S05]  /*19830*/  CALL.ABS.NOINC R2 ;  /* 0x0000000002007343 */ /* 0x001fea0003c00000 */
.L_x_4812:
[----:B------:R-:W-:Y:S05]  /*19840*/  EXIT ;  /* 0x000000000000794d */ /* 0x000fea0003800000 */
.L_x_4805:
[----:B------:R-:W4:Y:S01]  /*19850*/  LDCU.U8 UR4, c[0x0][0x7a0] ;  /* 0x0000f400ff0477ac */ /* 0x000f220008000000 */
[----:B-----5:R-:W-:Y:S01]  /*19860*/  MOV R37, R23 ;  /* 0x0000001700257202 */ /* 0x020fe20000000f00 */
[----:B------:R-:W-:Y:S01]  /*19870*/  IMAD.MOV.U32 R33, RZ, RZ, R21 ;  /* 0x000000ffff217224 */ /* 0x000fe200078e0015 */
[----:B-12---:R-:W-:Y:S01]  /*19880*/  MOV R41, R15 ;  /* 0x0000000f00297202 */ /* 0x006fe20000000f00 */
[----:B------:R-:W-:Y:S01]  /*19890*/  IMAD.MOV.U32 R3, RZ, RZ, R9 ;  /* 0x000000ffff037224 */ /* 0x000fe200078e0009 */
[----:B------:R-:W-:Y:S02]  /*198a0*/  MOV R17, R13 ;  /* 0x0000000d00117202 */ /* 0x000fe40000000f00 */
[----:B------:R-:W-:Y:S02]  /*198b0*/  MOV R39, R11 ;  /* 0x0000000b00277202 */ /* 0x000fe40000000f00 */
        /* <DEDUP_REMOVED lines=9> */
[----:B------:R-:W-:Y:S01]  /*19950*/  MOV R19, R5 ;  /* 0x0000000500137202 */ /* 0x000fe20000000f00 */
[----:B------:R-:W-:Y:S01]  /*19960*/  IMAD.MOV.U32 R35, RZ, RZ, R7 ;  /* 0x000000ffff237224 */ /* 0x000fe200078e0007 */
[----:B--2---:R-:W-:-:S02]  /*19970*/  FSETP.NEU.FTZ.AND P1, PT, R24, RZ, PT ;  /* 0x000000ff1800720b */ /* 0x004fc40003f3d000 */
[----:B----4-:R-:W-:Y:S02]  /*19980*/  FSETP.NEU.FTZ.AND P2, PT, R26, RZ, PT ;  /* 0x000000ff1a00720b */ /* 0x010fe40003f5d000 */
[----:B-----5:R-:W-:Y:S02]  /*19990*/  FSETP.NEU.FTZ.AND P3, PT, R28, RZ, PT ;  /* 0x000000ff1c00720b */ /* 0x020fe40003f7d000 */
[----:B---3--:R-:W-:-:S07]  /*199a0*/  FSETP.NEU.FTZ.AND P0, PT, R0, RZ, PT ;  /* 0x000000ff0000720b */ /* 0x008fce0003f1d000 */
[----:B------:R-:W-:Y:S06]  /*199b0*/  @!P1 BRA `(.L_x_4815) ;  /* 0x0000000000409947 */ /* 0x000fec0003800000 */
        /* <DEDUP_REMOVED lines=16> */
.L_x_4815:
[----:B------:R-:W-:Y:S05]  /*19ac0*/  BSYNC.RECONVERGENT B0 ;  /* 0x0000000000007941 */ /* 0x000fea0003800200 */
.L_x_4814:
        /* <DEDUP_REMOVED lines=15> */
[--C-:B---3--:R-:W-:Y:S01]  /*19bc0*/  @P1 FADD.FTZ R16, R9, R18.reuse ;  /* 0x0000001209101221 */ /* 0x108fe20000010000 */
[----:B------:R-:W-:Y:S02]  /*19bd0*/  @P1 FFMA.FTZ R8, R2, R5, R17 ;  /* 0x0000000502081223 */ /* 0x000fe40000010011 */
[----:B------:R-:W-:Y:S01]  /*19be0*/  @P1 FMUL.FTZ R7, R26, R3 ;  /* 0x000000031a071220 */ /* 0x000fe20000410000 */
[----:B------:R-:W-:Y:S01]  /*19bf0*/  IMAD.MOV.U32 R3, RZ, RZ, R18 ;  /* 0x000000ffff037224 */ /* 0x000fe200078e0012 */
[----:B----4-:R-:W-:Y:S02]  /*19c00*/  @P1 MOV R10, 0xffffffff ;  /* 0xffffffff000a1802 */ /* 0x010fe40000000f00 */
[----:B-1----:R-:W-:-:S07]  /*19c10*/  @P1 FFMA.FTZ R3, R5, R7, R16 ;  /* 0x0000000705031223 */ /* 0x002fce0000010010 */
.L_x_4817:
[----:B------:R-:W-:Y:S05]  /*19c20*/  BSYNC.RECONVERGENT B0 ;  /* 0x0000000000007941 */ /* 0x000fea0003800200 */
.L_x_4816:
[----:B------:R-:W-:Y:S01]  /*19c30*/  BSSY.RECONVERGENT B0, `(.L_x_4818) ;  /* 0x0000015000007945 */ /* 0x000fe20003800200 */
[----:B------:R-:W-:Y:S01]  /*19c40*/  MOV R17, R13 ;  /* 0x0000000d00117202 */ /* 0x000fe20000000f00 */
[----:B------:R-:W-:Y:S01]  /*19c50*/  IMAD.MOV.U32 R41, RZ, RZ, R15 ;  /* 0x000000ffff297224 */ /* 0x000fe200078e000f */
        /* <DEDUP_REMOVED lines=18> */
.L_x_4819:
[----:B------:R-:W-:Y:S05]  /*19d80*/  BSYNC.RECONVERGENT B0 ;  /* 0x0000000000007941 */ /* 0x000fea0003800200 */
.L_x_4818:
        /* <DEDUP_REMOVED lines=19> */
.L_x_4820:
[----:B------:R-:W-:Y:S05]  /*19ec0*/  BSYNC.RECONVERGENT B0 ;  /* 0x0000000000007941 */ /* 0x000fea0003800200 */
.L_x_4813:
        /* <DEDUP_REMOVED lines=17> */
[C---:B--2---:R-:W-:Y:S02]  /*19fe0*/  ISETP.GE.AND P0, PT, R2.reuse, 0x1, PT ;  /* 0x000000010200780c */ /* 0x044fe40003f06270 */
[----:B------:R-:W-:Y:S02]  /*19ff0*/  FSETP.GT.FTZ.AND P3, PT, R37, UR5, PT ;  /* 0x0000000525007c0b */ /* 0x000fe4000bf74000 */
        /* <DEDUP_REMOVED lines=15> */
[----:B----4-:R-:W-:Y:S02]  /*1a0f0*/  F2FP.F16.F32.PACK_AB R21, R12, R5 ;  /* 0x000000050c15723e */ /* 0x010fe400000000ff */
[----:B------:R-:W4:Y:S01]  /*1a100*/  @P0 LDC.64 R12, c[0x0][0x770] ;  /* 0x0001dc00ff0c0b82 */ /* 0x000f220000000a00 */
[C---:B-1----:R-:W-:Y:S02]  /*1a110*/  @P0 IADD3 R18, P3, PT, R31.reuse, R34, RZ ;  /* 0x000000221f120210 */ /* 0x042fe40007f7e0ff */
[----:B------:R-:W-:-:S02]  /*1a120*/  @P2 LOP3.LUT R31, R31, 0xfffffffe, RZ, 0xc0, !PT ;  /* 0xfffffffe1f1f2812 */ /* 0x000fc400078ec0ff */
[----:B------:R-:W1:Y:S01]  /*1a130*/  @P1 MUFU.SQRT R0, R0 ;  /* 0x0000000000001308 */ /* 0x000e620000002000 */
[----:B-----5:R-:W-:Y:S01]  /*1a140*/  FMUL.FTZ R33, R2, R33 ;  /* 0x0000002102217220 */ /* 0x020fe20000410000 */
[----:B------:R-:W-:Y:S01]  /*1a150*/  @P0 IMAD.X R19, RZ, RZ, R35, P3 ;  /* 0x000000ffff130224 */ /* 0x000fe200018e0623 */
[----:B------:R-:W5:Y:S01]  /*1a160*/  @P0 LDC.64 R14, c[0x0][0x770] ;  /* 0x0001dc00ff0e0b82 */ /* 0x000f620000000a00 */
[----:B------:R-:W-:Y:S02]  /*1a170*/  @P2 LOP3.LUT R5, R29, 0xfffffffe, RZ, 0xc0, !PT ;  /* 0xfffffffe1d052812 */ /* 0x000fe400078ec0ff */
[----:B--2---:R-:W-:Y:S01]  /*1a180*/  @P2 IADD3 R6, P3, PT, R31, R6, RZ ;  /* 0x000000061f062210 */ /* 0x004fe20007f7e0ff */
[----:B------:R-:W-:Y:S01]  /*1a190*/  @P0 STG.E.U16 desc[UR36][R18.64], R21 ;  /* 0x0000001512000986 */ /* 0x000fe2000c101524 */
[----:B------:R-:W2:Y:S01]  /*1a1a0*/  @P1 MUFU.SQRT R33, R33 ;  /* 0x0000002100211308 */ /* 0x000ea20000002000 */
[----:B0-----:R-:W-:Y:S02]  /*1a1b0*/  F2FP.F16.F32.PACK_AB R9, R20, R9 ;  /* 0x000000091409723e */ /* 0x001fe400000000ff */
[----:B------:R-:W0:Y:S01]  /*1a1c0*/  @P2 LDC.64 R16, c[0x0][0x778] ;  /* 0x0001de00ff102b82 */ /* 0x000e220000000a00 */
[----:B---3--:R-:W-:-:S02]  /*1a1d0*/  @P2 IADD3 R10, P5, PT, R5, R10, RZ ;  /* 0x0000000a050a2210 */ /* 0x008fc40007fbe0ff */
[----:B------:R-:W-:Y:S02]  /*1a1e0*/  @P2 IADD3.X R7, PT, PT, RZ, R7, RZ, P3, !PT ;  /* 0x00000007ff072210 */ /* 0x000fe40001ffe4ff */
[C---:B------:R-:W-:Y:S02]  /*1a1f0*/  @P2 LOP3.LUT R5, R27.reuse, 0xfffffffe, RZ, 0xc0, !PT ;  /* 0xfffffffe1b052812 */ /* 0x040fe400078ec0ff */
[----:B------:R-:W-:Y:S01]  /*1a200*/  @P2 IADD3.X R11, PT, PT, RZ, R11, RZ, P5, !PT ;  /* 0x0000000bff0b2210 */ /* 0x000fe20002ffe4ff */
[----:B------:R-:W3:Y:S01]  /*1a210*/  @P0 LDC.64 R2, c[0x0][0x770] ;  /* 0x0001dc00ff020b82 */ /* 0x000ee20000000a00 */
[----:B----4-:R-:W-:Y:S01]  /*1a220*/  @P0 IADD3 R12, P1, PT, R27, R12, RZ ;  /* 0x0000000c1b0c0210 */ /* 0x010fe20007f3e0ff */
[----:B------:R4:W-:Y:S01]  /*1a230*/  @P2 STG.E.U16 desc[UR36][R6.64], R4 ;  /* 0x0000000406002986 */ /* 0x0009e2000c101524 */
[----:B-1----:R-:W-:Y:S02]  /*1a240*/  F2FP.F16.F32.PACK_AB R0, RZ, R0 ;  /* 0x00000000ff00723e */ /* 0x002fe400000000ff */
[----:B------:R-:W-:Y:S01]  /*1a250*/  PRMT R8, R21, 0x7632, R8 ;  /* 0x0000763215087816 */ /* 0x000fe20000000008 */
[----:B------:R-:W-:Y:S01]  /*1a260*/  @P0 IMAD.X R13, RZ, RZ, R13, P1 ;  /* 0x000000ffff0d0224 */ /* 0x000fe200008e060d */
[----:B--2---:R-:W-:-:S02]  /*1a270*/  F2FP.F16.F32.PACK_AB R33, RZ, R33 ;  /* 0x00000021ff21723e */ /* 0x004fc400000000ff */
[----:B-----5:R-:W-:-:S04]  /*1a280*/  @P0 IADD3 R14, P4, PT, R29, R14, RZ ;  /* 0x0000000e1d0e0210 */ /* 0x020fc80007f9e0ff */
[----:B------:R-:W-:Y:S02]  /*1a290*/  @P0 IADD3.X R15, PT, PT, RZ, R15, RZ, P4, !PT ;  /* 0x0000000fff0f0210 */ /* 0x000fe400027fe4ff */
[----:B----4-:R-:W-:Y:S02]  /*1a2a0*/  PRMT R7, R4, 0x7632, R7 ;  /* 0x0000763204077816 */ /* 0x010fe40000000007 */
[----:B0-----:R-:W-:Y:S01]  /*1a2b0*/  @P2 IADD3 R16, P3, PT, R5, R16, RZ ;  /* 0x0000001005102210 */ /* 0x001fe20007f7e0ff */
[----:B------:R0:W-:Y:S03]  /*1a2c0*/  @P0 STG.E.U16 desc[UR36][R14.64], R9 ;  /* 0x000000090e000986 */ /* 0x0001e6000c101524 */
[----:B------:R-:W-:Y:S01]  /*1a2d0*/  @P2 IADD3.X R17, PT, PT, RZ, R17, RZ, P3, !PT ;  /* 0x00000011ff112210 */ /* 0x000fe20001ffe4ff */
[----:B------:R0:W-:Y:S01]  /*1a2e0*/  @P2 STG.E.U16 desc[UR36][R10.64], R7 ;  /* 0x000000070a002986 */ /* 0x0001e2000c101524 */
[----:B---3--:R-:W-:-:S03]  /*1a2f0*/  @P0 IADD3 R2, P1, PT, R25, R2, RZ ;  /* 0x0000000219020210 */ /* 0x008fc60007f3e0ff */
        /* <DEDUP_REMOVED lines=12> */
.L_x_4821:
        /* <DEDUP_REMOVED lines=17> */
        .weak           $__internal_11_$__cuda_sm20_div_u64
        .type           $__internal_11_$__cuda_sm20_div_u64,@function
        .size           $__internal_11_$__cuda_sm20_div_u64,(.L_x_7243 - $__internal_11_$__cuda_sm20_div_u64)
$__internal_11_$__cuda_sm20_div_u64:
        /* <DEDUP_REMOVED lines=66> */
[----:B------:R-:W-:Y:S06]  /*1a8f0*/  RET.REL.NODEC R32 `(_ZN2at6native13reduce_kernelILi128ELi4ENS0_8ReduceOpIN3c104HalfENS0_10WelfordOpsIS4_fiN4cuda3std3__44pairIS4_S4_EEEEjS4_Li2ELi2EEEEEvT1_) ;  /* 0xfffffe5420c07950 */ /* 0x000fec0003c3ffff */
.L_x_4822:
        /* <DEDUP_REMOVED lines=16> */
.L_x_7243:


//--------------------- .text._ZN2at6native13reduce_kernelILi512ELi1ENS0_8ReduceOpIfNS0_10WelfordOpsIffiN4cuda3std3__44pairIffEEEEjfLi2ELi2EEEEEvT1_ --------------------------
	.section	.text._ZN2at6native13reduce_kernelILi512ELi1ENS0_8ReduceOpIfNS0_10WelfordOpsIffiN4cuda3std3__44pairIffEEEEjfLi2ELi2EEEEEvT1_,"ax",@progbits
	.align	128
        .global         _ZN2at6native13reduce_kernelILi512ELi1ENS0_8ReduceOpIfNS0_10WelfordOpsIffiN4cuda3std3__44pairIffEEEEjfLi2ELi2EEEEEvT1_
        .type           _ZN2at6native13reduce_kernelILi512ELi1ENS0_8ReduceOpIfNS0_10WelfordOpsIffiN4cuda3std3__44pairIffEEEEjfLi2ELi2EEEEEvT1_,@function
        .size           _ZN2at6native13reduce_kernelILi512ELi1ENS0_8ReduceOpIfNS0_10WelfordOpsIffiN4cuda3std3__44pairIffEEEEjfLi2ELi2EEEEEvT1_,(.L_x_7244 - _ZN2at6native13reduce_kernelILi512ELi1ENS0_8ReduceOpIfNS0_10WelfordOpsIffiN4cuda3std3__44pairIffEEEEjfLi2ELi2EEEEEvT1_)
        .other          _ZN2at6native13reduce_kernelILi512ELi1ENS0_8ReduceOpIfNS0_10WelfordOpsIffiN4cuda3std3__44pairIffEEEEjfLi2ELi2EEEEEvT1_,@"STO_CUDA_ENTRY STV_DEFAULT"
_ZN2at6native13reduce_kernelILi512ELi1ENS0_8ReduceOpIfNS0_10WelfordOpsIffiN4cuda3std3__44pairIffEEEEjfLi2ELi2EEEEEvT1_:
.text._ZN2at6native13reduce_kernelILi512ELi1ENS0_8ReduceOpIfNS0_10WelfordOpsIffiN4cuda3std3__44pairIffEEEEjfLi2ELi2EEEEEvT1_:
        /* <DEDUP_REMOVED lines=295> */
.L_x_4823:
        /* <DEDUP_REMOVED lines=33> */
[----:B------:R-:W-:Y:S02]  /*1480*/  IADD3 R8, P1, PT, R4, 0x4, RZ ;  /* 0x0000000404087810 */ /* 0x000fe40007f3e0ff */
[----:B------:R-:W-:-:S09]  /*1490*/  MOV R6, R17 ;  /* 0x0000001100067202 */ /* 0x000fd20000000f00 */
[----:B------:R-:W-:Y:S05]  /*14a0*/  @P0 BRA `(.L_x_4830) ;  /* 0x0000000000440947 */ /* 0x000fea0003800000 */
[----:B------:R-:W-:Y:S02]  /*14b0*/  ISETP.NE.AND P0, PT, RZ, UR21, PT ;  /* 0x00000015ff007c0c */ /* 0x000fe4000bf05270 */
[----:B------:R-:W-:Y:S02]  /*14c0*/  ISETP.NE.AND P2, PT, R2, RZ, PT ;  /* 0x000000ff0200720c */ /* 0x000fe40003f45270 */
[----:B------:R-:W-:-:S11]  /*14d0*/  MOV R6, R17 ;  /* 0x0000001100067202 */ /* 0x000fd60000000f00 */
[----:B------:R-:W-:Y:S05]  /*14e0*/  @P0 BRA P2, `(.L_x_4830) ;  /* 0x0000000000340947 */ /* 0x000fea0001000000 */
[----:B------:R-:W-:-:S04]  /*14f0*/  ISETP.NE.AND P0, PT, RZ, UR22, PT ;  /* 0x00000016ff007c0c */ /* 0x000fc8000bf05270 */
[----:B------:R-:W-:-:S13]  /*1500*/  ISETP.NE.AND P0, PT, R15, RZ, P0 ;  /* 0x000000ff0f00720c */ /* 0x000fda0000705270 */
[----:B------:R-:W2:Y:S01]  /*1510*/  @!P0 LDG.E R9, desc[UR36][R4.64] ;  /* 0x0000002404098981 */ /* 0x000ea2000c1e1900 */
[----:B------:R-:W0:Y:S08]  /*1520*/  @!P0 LDC R11, c[0x0][0x390] ;  /* 0x0000e400ff0b8b82 */ /* 0x000e300000000800 */
[----:B------:R-:W2:Y:S01]  /*1530*/  @!P0 LDC.64 R6, c[0x0][0x388] ;  /* 0x0000e200ff068b82 */ /* 0x000ea20000000a00 */
[----:B0-----:R-:W-:-:S05]  /*1540*/  @!P0 VIADD R16, R11, 0x1 ;  /* 0x000000010b108836 */ /* 0x001fca0000000000 */
[----:B------:R-:W-:-:S04]  /*1550*/  @!P0 I2FP.F32.S32 R21, R16 ;  /* 0x0000001000158245 */ /* 0x000fc80000201400 */
[----:B------:R-:W0:Y:S01]  /*1560*/  @!P0 MUFU.RCP R20, R21 ;  /* 0x0000001500148308 */ /* 0x000e220000001000 */
[----:B--2---:R-:W-:-:S04]  /*1570*/  @!P0 FADD.FTZ R11, R9, -R6 ;  /* 0x80000006090b8221 */ /* 0x004fc80000010000 */
[----:B0-----:R-:W-:Y:S01]  /*1580*/  @!P0 FFMA.FTZ R19, R11, R20, R6 ;  /* 0x000000140b138223 */ /* 0x001fe20000010006 */
[----:B------:R-:W-:-:S03]  /*1590*/  MOV R6, R17 ;  /* 0x0000001100067202 */ /* 0x000fc60000000f00 */
[----:B------:R-:W-:-:S04]  /*15a0*/  @!P0 FADD.FTZ R20, R9, -R19 ;  /* 0x8000001309148221 */ /* 0x000fc80000010000 */
[----:B------:R-:W-:-:S07]  /*15b0*/  @!P0 FFMA.FTZ R6, R11, R20, R7 ;  /* 0x000000140b068223 */ /* 0x000fce0000010007 */
.L_x_4830:
[----:B------:R-:W-:Y:S05]  /*15c0*/  BSYNC.RECONVERGENT B2 ;  /* 0x0000000000027941 */ /* 0x000fea0003800200 */
.L_x_4829:
[----:B------:R-:W-:Y:S01]  /*15d0*/  IADD3 R7, PT, PT, R0, -0x1, RZ ;  /* 0xffffffff00077810 */ /* 0x000fe20007ffe0ff */
[----:B------:R-:W-:Y:S01]  /*15e0*/  IMAD.X R5, RZ, RZ, R5, P1 ;  /* 0x000000ffff057224 */ /* 0x000fe200008e0605 */
[----:B------:R-:W-:-:S07]  /*15f0*/  MOV R4, R8 ;  /* 0x0000000800047202 */ /* 0x000fce0000000f00 */
.L_x_4828:
[----:B------:R-:W-:Y:S05]  /*1600*/  BSYNC.RECONVERGENT B1 ;  /* 0x0000000000017941 */ /* 0x000fea0003800200 */
.L_x_4827:
[----:B------:R-:W-:Y:S01]  /*1610*/  LEA R0, R27, 0x1, 0x1 ;  /* 0x000000011b007811 */ /* 0x000fe200078e08ff */
[----:B------:R-:W-:Y:S03]  /*1620*/  BSSY.RECONVERGENT B1, `(.L_x_4831) ;  /* 0x000001a000017945 */ /* 0x000fe60003800200 */
[----:B------:R-:W-:-:S13]  /*1630*/  ISETP.GE.U32.AND P0, PT, R0, R7, PT ;  /* 0x000000070000720c */ /* 0x000fda0003f06070 */
[----:B------:R-:W-:Y:S05]  /*1640*/  @P0 BRA `(.L_x_4832) ;  /* 0x00000000005c0947 */ /* 0x000fea0003800000 */
[----:B------:R-:W-:Y:S01]  /*1650*/  BSSY.RECONVERGENT B2, `(.L_x_4832) ;  /* 0x0000016000027945 */ /* 0x000fe20003800200 */
.L_x_4833:
[----:B------:R-:W-:Y:S01]  /*1660*/  IMAD.WIDE.U32 R8, R27, 0x8, R4 ;  /* 0x000000081b087825 */ /* 0x000fe200078e0004 */
[----:B------:R-:W0:Y:S05]  /*1670*/  LDCU UR4, c[0x0][0x3a4] ;  /* 0x00007480ff0477ac */ /* 0x000e2a0008000800 */
[----:B------:R-:W2:Y:S01]  /*1680*/  LDG.E.64 R8, desc[UR36][R8.64] ;  /* 0x0000002408087981 */ /* 0x000ea2000c1e1b00 */
        /* <DEDUP_REMOVED lines=9> */
[----:B--2---:R-:W-:Y:S01]  /*1720*/  FADD.FTZ R0, R8, -R19 ;  /* 0x8000001308007221 */ /* 0x004fe20000010000 */
[----:B------:R-:W-:-:S03]  /*1730*/  FADD.FTZ R20, R9, -R14 ;  /* 0x8000000e09147221 */ /* 0x000fc60000010000 */
[----:B-1----:R-:W-:Y:S01]  /*1740*/  FFMA.FTZ R19, R0, R11, R19 ;  /* 0x0000000b00137223 */ /* 0x002fe20000010013 */
[----:B0-----:R-:W-:-:S03]  /*1750*/  FFMA.FTZ R14, R20, R23, R14 ;  /* 0x00000017140e7223 */ /* 0x001fc6000001000e */
[----:B------:R-:W-:Y:S01]  /*1760*/  FADD.FTZ R11, R8, -R19 ;  /* 0x80000013080b7221 */ /* 0x000fe20000010000 */
[----:B------:R-:W-:-:S03]  /*1770*/  FADD.FTZ R9, R9, -R14 ;  /* 0x8000000e09097221 */ /* 0x000fc60000010000 */
[----:B------:R-:W-:Y:S01]  /*1780*/  FFMA.FTZ R6, R0, R11, R6 ;  /* 0x0000000b00067223 */ /* 0x000fe20000010006 */
[----:B------:R-:W-:Y:S01]  /*1790*/  FFMA.FTZ R17, R20, R9, R17 ;  /* 0x0000000914117223 */ /* 0x000fe20000010011 */
[----:B------:R-:W-:Y:S06]  /*17a0*/  @!P0 BRA `(.L_x_4833) ;  /* 0xfffffffc00ac8947 */ /* 0x000fec000383ffff */
[----:B------:R-:W-:Y:S05]  /*17b0*/  BSYNC.RECONVERGENT B2 ;  /* 0x0000000000027941 */ /* 0x000fea0003800200 */
.L_x_4832:
[----:B------:R-:W-:Y:S05]  /*17c0*/  BSYNC.RECONVERGENT B1 ;  /* 0x0000000000017941 */ /* 0x000fea0003800200 */
.L_x_4831:
        /* <DEDUP_REMOVED lines=12> */
[----:B------:R-:W2:Y:S01]  /*1890*/  LDG.E R4, desc[UR36][R4.64] ;  /* 0x0000002404047981 */ /* 0x000ea2000c1e1900 */
[----:B------:R-:W-:-:S05]  /*18a0*/  VIADD R16, R16, 0x1 ;  /* 0x0000000110107836 */ /* 0x000fca0000000000 */
[----:B------:R-:W-:-:S04]  /*18b0*/  I2FP.F32.S32 R21, R16 ;  /* 0x0000001000157245 */ /* 0x000fc80000201400 */
[----:B------:R-:W0:Y:S01]  /*18c0*/  MUFU.RCP R7, R21 ;  /* 0x0000001500077308 */ /* 0x000e220000001000 */
[----:B--2---:R-:W-:-:S04]  /*18d0*/  FADD.FTZ R0, -R19, R4 ;  /* 0x0000000413007221 */ /* 0x004fc80000010100 */
[----:B0-----:R-:W-:-:S04]  /*18e0*/  FFMA.FTZ R19, R0, R7, R19 ;  /* 0x0000000700137223 */ /* 0x001fc80000010013 */
[----:B------:R-:W-:-:S04]  /*18f0*/  FADD.FTZ R7, R4, -R19 ;  /* 0x8000001304077221 */ /* 0x000fc80000010000 */
[----:B------:R-:W-:-:S07]  /*1900*/  FFMA.FTZ R6, R0, R7, R6 ;  /* 0x0000000700067223 */ /* 0x000fce0000010006 */
.L_x_4835:
[----:B------:R-:W-:Y:S05]  /*1910*/  BSYNC.RECONVERGENT B1 ;  /* 0x0000000000017941 */ /* 0x000fea0003800200 */
.L_x_4834:
        /* <DEDUP_REMOVED lines=22> */
.L_x_4826:
        /* <DEDUP_REMOVED lines=19> */
.L_x_4840:
[C---:B------:R-:W-:Y:S01]  /*1bb0*/  IADD3 R9, PT, PT, R27.reuse, R8, RZ ;  /* 0x000000081b097210 */ /* 0x040fe20007ffe0ff */
[----:B------:R-:W-:-:S04]  /*1bc0*/  IMAD.WIDE.U32 R18, R27, 0x4, R4 ;  /* 0x000000041b127825 */ /* 0x000fc800078e0004 */
[C---:B------:R-:W-:Y:S02]  /*1bd0*/  IMAD.WIDE.U32 R6, R9.reuse, 0x4, R4 ;  /* 0x0000000409067825 */ /* 0x040fe400078e0004 */
[----:B------:R0:W2:Y:S04]  /*1be0*/  LDG.E R19, desc[UR36][R18.64] ;  /* 0x0000002412137981 */ /* 0x0000a8000c1e1900 */
[----:B------:R-:W3:Y:S01]  /*1bf0*/  LDG.E R20, desc[UR36][R6.64] ;  /* 0x0000002406147981 */ /* 0x000ee2000c1e1900 */
[----:B------:R-:W-:Y:S01]  /*1c00*/  VIADD R10, R10, 0x1 ;  /* 0x000000010a0a7836 */ /* 0x000fe20000000000 */
[----:B------:R-:W-:-:S04]  /*1c10*/  IADD3 R27, PT, PT, R9, R8, RZ ;  /* 0x00000008091b7210 */ /* 0x000fc80007ffe0ff */
[----:B0-----:R-:W-:Y:S02]  /*1c20*/  I2FP.F32.S32 R18, R10 ;  /* 0x0000000a00127245 */ /* 0x001fe40000201400 */
[----:B------:R-:W-:Y:S02]  /*1c30*/  IADD3 R11, PT, PT, R27, R8, RZ ;  /* 0x000000081b0b7210 */ /* 0x000fe40007ffe0ff */
[----:B------:R-:W0:Y:S02]  /*1c40*/  MUFU.RCP R21, R18 ;  /* 0x0000001200157308 */ /* 0x000e240000001000 */
[----:B------:R-:W-:Y:S01]  /*1c50*/  ISETP.GE.U32.AND P0, PT, R11, R0, PT ;  /* 0x000000000b00720c */ /* 0x000fe20003f06070 */
[----:B--2---:R-:W-:Y:S01]  /*1c60*/  FADD.FTZ R9, R19, -R16 ;  /* 0x8000001013097221 */ /* 0x004fe20000010000 */
[----:B---3--:R-:W-:-:S03]  /*1c70*/  FADD.FTZ R22, R20, -R17 ;  /* 0x8000001114167221 */ /* 0x008fc60000010000 */
        /* <DEDUP_REMOVED lines=8> */
.L_x_4839:
[----:B------:R-:W-:-:S07]  /*1d00*/  IMAD.MOV.U32 R7, RZ, RZ, R19 ;  /* 0x000000ffff077224 */ /* 0x000fce00078e0013 */
.L_x_4838:
[----:B------:R-:W-:Y:S05]  /*1d10*/  BSYNC.RECONVERGENT B1 ;  /* 0x0000000000017941 */ /* 0x000fea0003800200 */
.L_x_4837:
        /* <DEDUP_REMOVED lines=8> */
[----:B------:R0:W5:Y:S10]  /*1da0*/  LDG.E R7, desc[UR36][R6.64] ;  /* 0x0000002406077981 */ /* 0x000174000c1e1900 */
[----:B------:R-:W-:-:S05]  /*1db0*/  @!P1 IMAD.WIDE.U32 R4, R9, 0x4, R4 ;  /* 0x0000000409049825 */ /* 0x000fca00078e0004 */
[----:B------:R0:W5:Y:S02]  /*1dc0*/  @!P1 LDG.E R20, desc[UR36][R4.64] ;  /* 0x0000002404149981 */ /* 0x000164000c1e1900 */
.L_x_4842:
[----:B------:R-:W-:Y:S05]  /*1dd0*/  BSYNC.RECONVERGENT B1 ;  /* 0x0000000000017941 */ /* 0x000fea0003800200 */
.L_x_4841:
[----:B------:R-:W-:Y:S04]  /*1de0*/  BSSY.RECONVERGENT B1, `(.L_x_4843) ;  /* 0x0000012000017945 */ /* 0x000fe80003800200 */
[----:B------:R-:W-:Y:S05]  /*1df0*/  @P0 BRA `(.L_x_4844) ;  /* 0x0000000000400947 */ /* 0x000fea0003800000 */
[----:B------:R-:W-:Y:S01]  /*1e00*/  IADD3 R27, PT, PT, R27, R8, RZ ;  /* 0x000000081b1b7210 */ /* 0x000fe20007ffe0ff */
[----:B0----5:R-:W-:Y:S01]  /*1e10*/  FADD.FTZ R5, -R16, R7 ;  /* 0x0000000710057221 */ /* 0x021fe20000010100 */
[----:B------:R-:W-:Y:S02]  /*1e20*/  IADD3 R19, PT, PT, R10, 0x1, RZ ;  /* 0x000000010a137810 */ /* 0x000fe40007ffe0ff */
[----:B------:R-:W-:Y:S02]  /*1e30*/  ISETP.GE.U32.AND P0, PT, R27, R0, PT ;  /* 0x000000001b00720c */ /* 0x000fe40003f06070 */
[----:B------:R-:W-:-:S04]  /*1e40*/  I2FP.F32.S32 R21, R19 ;  /* 0x0000001300157245 */ /* 0x000fc80000201400 */
[----:B------:R-:W0:Y:S07]  /*1e50*/  MUFU.RCP R4, R21 ;  /* 0x0000001500047308 */ /* 0x000e2e0000001000 */
[----:B------:R-:W-:Y:S01]  /*1e60*/  @!P0 FADD.FTZ R0, -R17, R20 ;  /* 0x0000001411008221 */ /* 0x000fe20000010100 */
[----:B------:R-:W1:Y:S01]  /*1e70*/  @!P0 MUFU.RCP R6, R21 ;  /* 0x0000001500068308 */ /* 0x000e620000001000 */
[----:B------:R-:W-:Y:S01]  /*1e80*/  @!P0 IMAD.MOV.U32 R18, RZ, RZ, R21 ;  /* 0x000000ffff128224 */ /* 0x000fe200078e0015 */
[----:B------:R-:W-:Y:S01]  /*1e90*/  @!P0 MOV R10, R19 ;  /* 0x00000013000a8202 */ /* 0x000fe20000000f00 */
[----:B0-----:R-:W-:-:S04]  /*1ea0*/  FFMA.FTZ R16, R5, R4, R16 ;  /* 0x0000000405107223 */ /* 0x001fc80000010010 */
[----:B------:R-:W-:Y:S01]  /*1eb0*/  FADD.FTZ R7, -R16, R7 ;  /* 0x0000000710077221 */ /* 0x000fe20000010100 */
[----:B-1----:R-:W-:-:S03]  /*1ec0*/  @!P0 FFMA.FTZ R17, R0, R6, R17 ;  /* 0x0000000600118223 */ /* 0x002fc60000010011 */
[----:B------:R-:W-:Y:S01]  /*1ed0*/  FFMA.FTZ R14, R5, R7, R14 ;  /* 0x00000007050e7223 */ /* 0x000fe2000001000e */
[----:B------:R-:W-:-:S04]  /*1ee0*/  @!P0 FADD.FTZ R20, -R17, R20 ;  /* 0x0000001411148221 */ /* 0x000fc80000010100 */
[----:B------:R-:W-:-:S07]  /*1ef0*/  @!P0 FFMA.FTZ R15, R0, R20, R15 ;  /* 0x00000014000f8223 */ /* 0x000fce000001000f */
.L_x_4844:
[----:B------:R-:W-:Y:S05]  /*1f00*/  BSYNC.RECONVERGENT B1 ;  /* 0x0000000000017941 */ /* 0x000fea0003800200 */
.L_x_4843:
        /* <DEDUP_REMOVED lines=22> */
.L_x_4836:
        /* <DEDUP_REMOVED lines=15> */
.L_x_4849:
[----:B------:R-:W-:Y:S02]  /*2160*/  IMAD.IADD R9, R27, 0x1, R8 ;  /* 0x000000011b097824 */ /* 0x000fe400078e0208 */
[C---:B------:R-:W-:Y:S02]  /*2170*/  IMAD R21, R6.reuse, R27, RZ ;  /* 0x0000001b06157224 */ /* 0x040fe400078e02ff */
[----:B------:R-:W-:Y:S02]  /*2180*/  IMAD R19, R6, R9, RZ ;  /* 0x0000000906137224 */ /* 0x000fe400078e02ff */
[----:B------:R-:W-:-:S04]  /*2190*/  IMAD.WIDE.U32 R20, R21, 0x4, R4 ;  /* 0x0000000415147825 */ /* 0x000fc800078e0004 */
[----:B------:R-:W-:Y:S01]  /*21a0*/  IMAD.WIDE.U32 R18, R19, 0x4, R4 ;  /* 0x0000000413127825 */ /* 0x000fe200078e0004 */
[----:B------:R-:W2:Y:S05]  /*21b0*/  LDG.E R7, desc[UR36][R20.64] ;  /* 0x0000002414077981 */ /* 0x000eaa000c1e1900 */
[----:B------:R-:W3:Y:S01]  /*21c0*/  LDG.E R18, desc[UR36][R18.64] ;  /* 0x0000002412127981 */ /* 0x000ee2000c1e1900 */
[----:B------:R-:W-:Y:S02]  /*21d0*/  IADD3 R10, PT, PT, R10, 0x1, RZ ;  /* 0x000000010a0a7810 */ /* 0x000fe40007ffe0ff */
[----:B------:R-:W-:Y:S02]  /*21e0*/  IADD3 R27, PT, PT, R9, R8, RZ ;  /* 0x00000008091b7210 */ /* 0x000fe40007ffe0ff */
[----:B------:R-:W-:-:S03]  /*21f0*/  I2FP.F32.S32 R23, R10 ;  /* 0x0000000a00177245 */ /* 0x000fc60000201400 */
[----:B------:R-:W-:Y:S01]  /*2200*/  IMAD.IADD R11, R27, 0x1, R8 ;  /* 0x000000011b0b7824 */ /* 0x000fe200078e0208 */
[----:B------:R-:W0:Y:S04]  /*2210*/  MUFU.RCP R24, R23 ;  /* 0x0000001700187308 */ /* 0x000e280000001000 */
[----:B------:R-:W-:Y:S01]  /*2220*/  ISETP.GE.U32.AND P0, PT, R11, R0, PT ;  /* 0x000000000b00720c */ /* 0x000fe20003f06070 */
[----:B--2---:R-:W-:-:S04]  /*2230*/  FADD.FTZ R9, R7, -R16 ;  /* 0x8000001007097221 */ /* 0x004fc80000010000 */
[----:B0-----:R-:W-:Y:S01]  /*2240*/  FFMA.FTZ R16, R9, R24, R16 ;  /* 0x0000001809107223 */ /* 0x001fe20000010010 */
[----:B---3--:R-:W-:-:S03]  /*2250*/  FADD.FTZ R22, R18, -R17 ;  /* 0x8000001112167221 */ /* 0x008fc60000010000 */
[----:B------:R-:W-:Y:S01]  /*2260*/  FADD.FTZ R11, R7, -R16 ;  /* 0x80000010070b7221 */ /* 0x000fe20000010000 */
[----:B------:R-:W-:-:S03]  /*2270*/  FFMA.FTZ R17, R22, R24, R17 ;  /* 0x0000001816117223 */ /* 0x000fc60000010011 */
[----:B------:R-:W-:Y:S01]  /*2280*/  FFMA.FTZ R14, R9, R11, R14 ;  /* 0x0000000b090e7223 */ /* 0x000fe2000001000e */
[----:B------:R-:W-:-:S04]  /*2290*/  FADD.FTZ R19, R18, -R17 ;  /* 0x8000001112137221 */ /* 0x000fc80000010000 */
[----:B------:R-:W-:Y:S01]  /*22a0*/  FFMA.FTZ R15, R22, R19, R15 ;  /* 0x00000013160f7223 */ /* 0x000fe2000001000f */
[----:B------:R-:W-:Y:S06]  /*22b0*/  @!P0 BRA `(.L_x_4849) ;  /* 0xfffffffc00a88947 */ /* 0x000fec000383ffff */
[----:B------:R-:W-:Y:S05]  /*22c0*/  BSYNC.RECONVERGENT B2 ;  /* 0x0000000000027941 */ /* 0x000fea0003800200 */
.L_x_4848:
[----:B------:R-:W-:Y:S02]  /*22d0*/  MOV R20, R18 ;  /* 0x0000001200147202 */ /* 0x000fe40000000f00 */
[----:B------:R-:W-:-:S07]  /*22e0*/  MOV R18, R23 ;  /* 0x0000001700127202 */ /* 0x000fce0000000f00 */
.L_x_4847:
[----:B------:R-:W-:Y:S05]  /*22f0*/  BSYNC.RECONVERGENT B1 ;  /* 0x0000000000017941 */ /* 0x000fea0003800200 */
.L_x_4846:
        /* <DEDUP_REMOVED lines=8> */
[----:B------:R-:W-:Y:S02]  /*2380*/  @!P1 IMAD R9, R6, R9, RZ ;  /* 0x0000000906099224 */ /* 0x000fe400078e02ff */
[----:B------:R-:W-:-:S04]  /*2390*/  IMAD.WIDE.U32 R6, R7, 0x4, R4 ;  /* 0x0000000407067825 */ /* 0x000fc800078e0004 */
[----:B------:R-:W-:Y:S02]  /*23a0*/  @!P1 IMAD.WIDE.U32 R4, R9, 0x4, R4 ;  /* 0x0000000409049825 */ /* 0x000fe400078e0004 */
[----:B------:R0:W5:Y:S04]  /*23b0*/  LDG.E R7, desc[UR36][R6.64] ;  /* 0x0000002406077981 */ /* 0x000168000c1e1900 */
[----:B------:R0:W5:Y:S02]  /*23c0*/  @!P1 LDG.E R20, desc[UR36][R4.64] ;  /* 0x0000002404149981 */ /* 0x000164000c1e1900 */
.L_x_4851:
[----:B------:R-:W-:Y:S05]  /*23d0*/  BSYNC.RECONVERGENT B1 ;  /* 0x0000000000017941 */ /* 0x000fea0003800200 */
.L_x_4850:
[----:B------:R-:W-:Y:S04]  /*23e0*/  BSSY.RECONVERGENT B1, `(.L_x_4852) ;  /* 0x0000012000017945 */ /* 0x000fe80003800200 */
[----:B------:R-:W-:Y:S05]  /*23f0*/  @P0 BRA `(.L_x_4853) ;  /* 0x0000000000400947 */ /* 0x000fea0003800000 */
[----:B------:R-:W-:Y:S01]  /*2400*/  IMAD.IADD R27, R27, 0x1, R8 ;  /* 0x000000011b1b7824 */ /* 0x000fe200078e0208 */
[----:B------:R-:W-:Y:S01]  /*2410*/  IADD3 R19, PT, PT, R10, 0x1, RZ ;  /* 0x000000010a137810 */ /* 0x000fe20007ffe0ff */
[----:B0----5:R-:W-:-:S03]  /*2420*/  FADD.FTZ R5, -R16, R7 ;  /* 0x0000000710057221 */ /* 0x021fc60000010100 */
[----:B------:R-:W-:Y:S02]  /*2430*/  ISETP.GE.U32.AND P0, PT, R27, R0, PT ;  /* 0x000000001b00720c */ /* 0x000fe40003f06070 */
[----:B------:R-:W-:-:S04]  /*2440*/  I2FP.F32.S32 R21, R19 ;  /* 0x0000001300157245 */ /* 0x000fc80000201400 */
[----:B------:R-:W0:Y:S07]  /*2450*/  MUFU.RCP R6, R21 ;  /* 0x0000001500067308 */ /* 0x000e2e0000001000 */
[----:B------:R-:W-:Y:S01]  /*2460*/  @!P0 FADD.FTZ R0, -R17, R20 ;  /* 0x0000001411008221 */ /* 0x000fe20000010100 */
[----:B------:R-:W1:Y:S01]  /*2470*/  @!P0 MUFU.RCP R4, R21 ;  /* 0x0000001500048308 */ /* 0x000e620000001000 */
[----:B------:R-:W-:Y:S01]  /*2480*/  @!P0 MOV R18, R21 ;  /* 0x0000001500128202 */ /* 0x000fe20000000f00 */
[----:B------:R-:W-:-:S02]  /*2490*/  @!P0 IMAD.MOV.U32 R10, RZ, RZ, R19 ;  /* 0x000000ffff0a8224 */ /* 0x000fc400078e0013 */
[----:B0-----:R-:W-:-:S04]  /*24a0*/  FFMA.FTZ R16, R5, R6, R16 ;  /* 0x0000000605107223 */ /* 0x001fc80000010010 */
[----:B------:R-:W-:Y:S01]  /*24b0*/  FADD.FTZ R7, -R16, R7 ;  /* 0x0000000710077221 */ /* 0x000fe20000010100 */
[----:B-1----:R-:W-:-:S03]  /*24c0*/  @!P0 FFMA.FTZ R17, R0, R4, R17 ;  /* 0x0000000400118223 */ /* 0x002fc60000010011 */
[----:B------:R-:W-:Y:S01]  /*24d0*/  FFMA.FTZ R14, R5, R7, R14 ;  /* 0x00000007050e7223 */ /* 0x000fe2000001000e */
[----:B------:R-:W-:-:S04]  /*24e0*/  @!P0 FADD.FTZ R20, -R17, R20 ;  /* 0x0000001411148221 */ /* 0x000fc80000010100 */
[----:B------:R-:W-:-:S07]  /*24f0*/  @!P0 FFMA.FTZ R15, R0, R20, R15 ;  /* 0x00000014000f8223 */ /* 0x000fce000001000f */
.L_x_4853:
[----:B------:R-:W-:Y:S05]  /*2500*/  BSYNC.RECONVERGENT B1 ;  /* 0x0000000000017941 */ /* 0x000fea0003800200 */
.L_x_4852:
        /* <DEDUP_REMOVED lines=22> */
.L_x_4845:
        /* <DEDUP_REMOVED lines=14> */
[----:B------:R0:W5:Y:S01]  /*2750*/  @!P0 LDG.E R4, desc[UR36][R8.64] ;  /* 0x0000002408048981 */ /* 0x000162000c1e1900 */
[----:B------:R-:W-:Y:S01]  /*2760*/  IADD3 R11, PT, PT, R11, -0x1, RZ ;  /* 0xffffffff0b0b7810 */ /* 0x000fe20007ffe0ff */
[----:B------:R-:W-:Y:S01]  /*2770*/  BSSY.RECONVERGENT B2, `(.L_x_4856) ;  /* 0x0000238000027945 */ /* 0x000fe20003800200 */
[----:B------:R-:W-:Y:S01]  /*2780*/  IMAD.MOV.U32 R5, RZ, RZ, R6 ;  /* 0x000000ffff057224 */ /* 0x000fe200078e0006 */
[----:B------:R-:W-:Y:S02]  /*2790*/  MOV R22, R7 ;  /* 0x0000000700167202 */ /* 0x000fe40000000f00 */
[----:B------:R-:W-:-:S04]  /*27a0*/  VIMNMX.U32 R15, PT, PT, R11, 0x18, PT ;  /* 0x000000180b0f7848 */ /* 0x000fc80003fe0000 */
[----:B0-----:R-:W-:-:S07]  /*27b0*/  IADD3 R15, PT, PT, R15, 0x1, RZ ;  /* 0x000000010f0f7810 */ /* 0x001fce0007ffe0ff */
.L_x_4860:
[----:B------:R-:W0:Y:S01]  /*27c0*/  LDCU UR4, c[0x0][0x3a4] ;  /* 0x00007480ff0477ac */ /* 0x000e220008000800 */
[----:B-----5:R-:W-:Y:S01]  /*27d0*/  @!P0 IMAD.MOV.U32 R26, RZ, RZ, R4 ;  /* 0x000000ffff1a8224 */ /* 0x020fe200078e0004 */
[----:B------:R-:W-:Y:S01]  /*27e0*/  @!P0 MOV R21, R4 ;  /* 0x0000000400158202 */ /* 0x000fe20000000f00 */
[----:B------:R-:W-:Y:S06]  /*27f0*/  @!P0 BRA `(.L_x_4857) ;  /* 0x0000002000748947 */ /* 0x000fec0003800000 */
[----:B------:R-:W1:Y:S01]  /*2800*/  LDCU.64 UR30, c[0x0][0x3e0] ;  /* 0x00007c00ff1e77ac */ /* 0x000e620008000a00 */
[----:B------:R-:W-:Y:S01]  /*2810*/  HFMA2 R26, -RZ, RZ, 0, 0 ;  /* 0x00000000ff1a7431 */ /* 0x000fe200000001ff */
        /* <DEDUP_REMOVED lines=279> */
[----:B------:R-:W1:Y:S01]  /*3990*/  @P2 LDC R23, c[0x0][0x568] ;  /* 0x00015a00ff172b82 */ /* 0x000e620000000800 */
[----:B0-----:R-:W-:-:S07]  /*39a0*/  IMAD.HI.U32 R18, R20, UR53, R16 ;  /* 0x0000003514127c27 */ /* 0x001fce000f8e0010 */
[----:B------:R-:W0:Y:S01]  /*39b0*/  @P2 LDC.64 R16, c[0x0][0x500] ;  /* 0x00014000ff102b82 */ /* 0x000e220000000a00 */
[----:B------:R-:W-:Y:S02]  /*39c0*/  SHF.R.U32.HI R19, RZ, UR27, R18 ;  /* 0x0000001bff137c19 */ /* 0x000fe40008011612 */
[----:B------:R-:W-:-:S03]  /*39d0*/  @P2 MOV R18, RZ ;  /* 0x000000ff00122202 */ /* 0x000fc60000000f00 */
[----:B------:R-:W-:-:S04]  /*39e0*/  IMAD.MOV R21, RZ, RZ, -R19 ;  /* 0x000000ffff157224 */ /* 0x000fc800078e0a13 */
[----:B------:R-:W-:Y:S02]  /*39f0*/  IMAD R21, R21, UR52, R20 ;  /* 0x0000003415157c24 */ /* 0x000fe4000f8e0214 */
[----:B------:R-:W2:Y:S02]  /*3a00*/  @P2 LDC R20, c[0x0][0x4fc] ;  /* 0x00013f00ff142b82 */ /* 0x000ea40000000800 */
[----:B------:R-:W-:Y:S02]  /*3a10*/  IMAD R0, R21, UR28, R0 ;  /* 0x0000001c15007c24 */ /* 0x000fe4000f8e0200 */
[----:B0-----:R-:W-:-:S05]  /*3a20*/  @P2 IMAD.HI.U32 R16, R19, R16, R18 ;  /* 0x0000001013102227 */ /* 0x001fca00078e0012 */
[----:B------:R-:W-:-:S04]  /*3a30*/  @P2 SHF.R.U32.HI R16, RZ, R17, R16 ;  /* 0x00000011ff102219 */ /* 0x000fc80000011610 */
[----:B------:R-:W-:-:S05]  /*3a40*/  @P2 IADD3 R17, PT, PT, -R16, RZ, RZ ;  /* 0x000000ff10112210 */ /* 0x000fca0007ffe1ff */
[----:B--2---:R-:W-:-:S04]  /*3a50*/  @P2 IMAD R19, R17, R20, R19 ;  /* 0x0000001411132224 */ /* 0x004fc800078e0213 */
[----:B-1----:R-:W-:-:S07]  /*3a60*/  @P2 IMAD R0, R19, R23, R0 ;  /* 0x0000001713002224 */ /* 0x002fce00078e0200 */
.L_x_4858:
[----:B------:R-:W-:Y:S01]  /*3a70*/  LOP3.LUT R19, R0, 0xfffffffc, RZ, 0xc0, !PT ;  /* 0xfffffffc00137812 */ /* 0x000fe200078ec0ff */
[----:B------:R-:W1:Y:S03]  /*3a80*/  LDCU UR52, c[0x0][0x3dc] ;  /* 0x00007b80ff3477ac */ /* 0x000e660008000800 */
[----:B------:R-:W-:-:S05]  /*3a90*/  IADD3 R18, P2, PT, R19, R8, RZ ;  /* 0x0000000813127210 */ /* 0x000fca0007f5e0ff */
[----:B------:R-:W-:-:S05]  /*3aa0*/  IMAD.X R19, RZ, RZ, R9, P2 ;  /* 0x000000ffff137224 */ /* 0x000fca00010e0609 */
[----:B------:R2:W5:Y:S01]  /*3ab0*/  LDG.E R21, desc[UR36][R18.64] ;  /* 0x0000002412157981 */ /* 0x000562000c1e1900 */
[----:B0-----:R-:W-:Y:S02]  /*3ac0*/  IADD3 R17, PT, PT, R27, UR4, RZ ;  /* 0x000000041b117c10 */ /* 0x001fe4000fffe0ff */
[----:B------:R-:W-:-:S05]  /*3ad0*/  MOV R16, RZ ;  /* 0x000000ff00107202 */ /* 0x000fca0000000f00 */
[----:B------:R-:W-:-:S05]  /*3ae0*/  IMAD.HI.U32 R0, R17, UR30, R16 ;  /* 0x0000001e11007c27 */ /* 0x000fca000f8e0010 */
[----:B------:R-:W-:-:S05]  /*3af0*/  SHF.R.U32.HI R20, RZ, UR31, R0 ;  /* 0x0000001fff147c19 */ /* 0x000fca0008011600 */
[----:B------:R-:W-:-:S04]  /*3b00*/  IMAD.MOV R16, RZ, RZ, -R20 ;  /* 0x000000ffff107224 */ /* 0x000fc800078e0a14 */
[----:B-1----:R-:W-:-:S04]  /*3b10*/  IMAD R0, R16, UR52, R17 ;  /* 0x0000003410007c24 */ /* 0x002fc8000f8e0211 */
[----:B------:R-:W-:Y:S01]  /*3b20*/  IMAD R0, R0, UR5, RZ ;  /* 0x0000000500007c24 */ /* 0x000fe2000f8e02ff */
[----:B--2---:R-:W-:Y:S06]  /*3b30*/  @!P1 BRA `(.L_x_4859) ;  /* 0x0000000c00949947 */ /* 0x004fec0003800000 */
        /* <DEDUP_REMOVED lines=229> */
.L_x_4859:
[----:B------:R-:W-:-:S04]  /*4990*/  LOP3.LUT R17, R0, 0xfffffffc, RZ, 0xc0, !PT ;  /* 0xfffffffc00117812 */ /* 0x000fc800078ec0ff */
[----:B------:R-:W-:-:S05]  /*49a0*/  IADD3 R16, P1, PT, R17, R8, RZ ;  /* 0x0000000811107210 */ /* 0x000fca0007f3e0ff */
[----:B------:R-:W-:-:S05]  /*49b0*/  IMAD.X R17, RZ, RZ, R9, P1 ;  /* 0x000000ffff117224 */ /* 0x000fca00008e0609 */
[----:B------:R1:W5:Y:S03]  /*49c0*/  LDG.E R26, desc[UR36][R16.64] ;  /* 0x00000024101a7981 */ /* 0x000366000c1e1900 */
.L_x_4857:
[----:B------:R-:W2:Y:S01]  /*49d0*/  LDCU UR5, c[0x0][0x39c] ;  /* 0x00007380ff0577ac */ /* 0x000ea20008000800 */
[----:B----4-:R-:W-:Y:S01]  /*49e0*/  IADD3 R10, PT, PT, R10, 0x1, RZ ;  /* 0x000000010a0a7810 */ /* 0x010fe20007ffe0ff */
[----:B-1---5:R-:W-:Y:S01]  /*49f0*/  FADD.FTZ R17, R21, -R6 ;  /* 0x8000000615117221 */ /* 0x022fe20000010000 */
[----:B0-----:R-:W-:Y:S01]  /*4a00*/  MOV R28, UR4 ;  /* 0x00000004001c7c02 */ /* 0x001fe20008000f00 */
[----:B------:R-:W-:Y:S01]  /*4a10*/  FADD.FTZ R20, R26, -R5 ;  /* 0x800000051a147221 */ /* 0x000fe20000010000 */
[----:B------:R-:W-:-:S03]  /*4a20*/  I2FP.F32.S32 R16, R10 ;  /* 0x0000000a00107245 */ /* 0x000fc60000201400 */
[----:B------:R-:W-:Y:S01]  /*4a30*/  IMAD R27, R28, 0x2, R27 ;  /* 0x000000021c1b7824 */ /* 0x000fe200078e021b */
[----:B------:R-:W0:Y:S04]  /*4a40*/  MUFU.RCP R18, R16 ;  /* 0x0000001000127308 */ /* 0x000e280000001000 */
[----:B------:R-:W-:Y:S02]  /*4a50*/  IADD3 R19, PT, PT, R27, R28, RZ ;  /* 0x0000001c1b137210 */ /* 0x000fe40007ffe0ff */
[----:B--2---:R-:W-:-:S04]  /*4a60*/  MOV R0, UR5 ;  /* 0x0000000500007c02 */ /* 0x004fc80008000f00 */
[----:B------:R-:W-:Y:S01]  /*4a70*/  ISETP.GE.U32.AND P1, PT, R19, R0, PT ;  /* 0x000000001300720c */ /* 0x000fe20003f26070 */
[-C--:B0-----:R-:W-:Y:S01]  /*4a80*/  FFMA.FTZ R6, R17, R18.reuse, R6 ;  /* 0x0000001211067223 */ /* 0x081fe20000010006 */
[----:B------:R-:W-:-:S03]  /*4a90*/  FFMA.FTZ R5, R20, R18, R5 ;  /* 0x0000001214057223 */ /* 0x000fc60000010005 */
[----:B------:R-:W-:Y:S01]  /*4aa0*/  FADD.FTZ R18, -R6, R21 ;  /* 0x0000001506127221 */ /* 0x000fe20000010100 */
[----:B------:R-:W-:-:S03]  /*4ab0*/  FADD.FTZ R19, -R5, R26 ;  /* 0x0000001a05137221 */ /* 0x000fc60000010100 */
[----:B------:R-:W-:Y:S01]  /*4ac0*/  FFMA.FTZ R22, R17, R18, R22 ;  /* 0x0000001211167223 */ /* 0x000fe20000010016 */
[----:B------:R-:W-:-:S03]  /*4ad0*/  FFMA.FTZ R7, R20, R19, R7 ;  /* 0x0000001314077223 */ /* 0x000fc60000010007 */
[----:B------:R-:W-:Y:S05]  /*4ae0*/  @!P1 BRA `(.L_x_4860) ;  /* 0xffffffdc00349947 */ /* 0x000fea000383ffff */
[----:B------:R-:W-:Y:S05]  /*4af0*/  BSYNC.RECONVERGENT B2 ;  /* 0x0000000000027941 */ /* 0x000fea0003800200 */
.L_x_4856:
[----:B------:R-:W-:-:S07]  /*4b00*/  IMAD.MOV.U32 R4, RZ, RZ, R16 ;  /* 0x000000ffff047224 */ /* 0x000fce00078e0010 */
.L_x_4855:
[----:B------:R-:W-:Y:S05]  /*4b10*/  BSYNC.RECONVERGENT B1 ;  /* 0x0000000000017941 */ /* 0x000fea0003800200 */
.L_x_4854:
[----:B------:R-:W-:Y:S01]  /*4b20*/  ISETP.GE.U32.AND P0, PT, R27, R0, PT ;  /* 0x000000001b00720c */ /* 0x000fe20003f06070 */
[----:B------:R-:W-:Y:S01]  /*4b30*/  BSSY.RECONVERGENT B1, `(.L_x_4861) ;  /* 0x0000239000017945 */ /* 0x000fe20003800200 */
[----:B------:R-:W-:-:S11]  /*4b40*/  MOV R11, R21 ;  /* 0x00000015000b7202 */ /* 0x000fd60000000f00 */
[----:B------:R-:W-:Y:S05]  /*4b50*/  @P0 BRA `(.L_x_4862) ;  /* 0x0000002000d80947 */ /* 0x000fea0003800000 */
[----:B------:R-:W0:Y:S01]  /*4b60*/  LDC R11, c[0x0][0x3d8] ;  /* 0x0000f600ff0b7b82 */ /* 0x000e220000000800 */
[----:B------:R-:W1:Y:S02]  /*4b70*/  LDCU.64 UR4, c[0x0][0x768] ;  /* 0x0000ed00ff0477ac */ /* 0x000e640008000a00 */
[----:B-1----:R-:W-:-:S04]  /*4b80*/  IADD3 R8, P0, PT, R14, UR4, RZ ;  /* 0x000000040e087c10 */ /* 0x002fc8000ff1e0ff */
[----:B------:R-:W-:Y:S02]  /*4b90*/  IADD3.X R9, PT, PT, RZ, UR5, RZ, P0, !PT ;  /* 0x00000005ff097c10 */ /* 0x000fe400087fe4ff */
[----:B0-----:R-:W-:-:S13]  /*4ba0*/  ISETP.NE.AND P1, PT, R11, RZ, PT ;  /* 0x000000ff0b00720c */ /* 0x001fda0003f25270 */
[----:B------:R-:W-:Y:S05]  /*4bb0*/  @P1 BRA `(.L_x_4863) ;  /* 0x0000000000141947 */ /* 0x000fea0003800000 */
[----:B------:R-:W2:Y:S01]  /*4bc0*/  LDG.E R11, desc[UR36][R8.64] ;  /* 0x00000024080b7981 */ /* 0x000ea2000c1e1900 */
[----:B------:R-:W-:-:S05]  /*4bd0*/  IMAD.IADD R15, R27, 0x1, R28 ;  /* 0x000000011b0f7824 */ /* 0x000fca00078e021c */
[----:B------:R-:W-:-:S04]  /*4be0*/  ISETP.GE.U32.AND P0, PT, R15, R0, PT ;  /* 0x000000000f00720c */ /* 0x000fc80003f06070 */
[----:B--2---:R-:W-:Y:S01]  /*4bf0*/  FSEL R26, R11, R26, !P0 ;  /* 0x0000001a0b1a7208 */ /* 0x004fe20004000000 */
[----:B------:R-:W-:Y:S08]  /*4c00*/  BRA `(.L_x_4862) ;  /* 0x0000002000ac7947 */ /* 0x000ff00003800000 */
.L_x_4863:
[----:B------:R-:W0:Y:S01]  /*4c10*/  LDC.64 R14, c[0x0][0x3e0] ;  /* 0x0000f800ff0e7b82 */ /* 0x000e220000000a00 */
[----:B------:R-:W-:Y:S01]  /*4c20*/  HFMA2 R16, -RZ, RZ, 0, 0 ;  /* 0x00000000ff107431 */ /* 0x000fe200000001ff */
[----:B------:R-:W-:Y:S01]  /*4c30*/  MOV R17, R27 ;  /* 0x0000001b00117202 */ /* 0x000fe20000000f00 */
[----:B------:R-:W-:-:S05]  /*4c40*/  VIADD R11, R11, 0xffffffff ;  /* 0xffffffff0b0b7836 */ /* 0x000fca0000000000 */
[----:B------:R-:W1:Y:S01]  /*4c50*/  LDC R25, c[0x0][0x3dc] ;  /* 0x0000f700ff197b82 */ /* 0x000e620000000800 */
[C---:B------:R-:W-:Y:S02]  /*4c60*/  ISETP.NE.AND P0, PT, R11.reuse, RZ, PT ;  /* 0x000000ff0b00720c */ /* 0x040fe40003f05270 */
[----:B------:R-:W-:-:S04]  /*4c70*/  VIMNMX.U32 R23, PT, PT, R11, 0x18, PT ;  /* 0x000000180b177848 */ /* 0x000fc80003fe0000 */
[----:B------:R-:W-:Y:S01]  /*4c80*/  IADD3 R23, PT, PT, R23, 0x1, RZ ;  /* 0x0000000117177810 */ /* 0x000fe20007ffe0ff */
[----:B------:R-:W2:Y:S01]  /*4c90*/  LDC R24, c[0x0][0x508] ;  /* 0x00014200ff187b82 */ /* 0x000ea20000000800 */
[----:B0-----:R-:W-:-:S05]  /*4ca0*/  IMAD.HI.U32 R16, R27, R14, R16 ;  /* 0x0000000e1b107227 */ /* 0x001fca00078e0010 */
[----:B------:R-:W-:-:S04]  /*4cb0*/  SHF.R.U32.HI R17, RZ, R15, R16 ;  /* 0x0000000fff117219 */ /* 0x000fc80000011610 */
[----:B------:R-:W-:-:S05]  /*4cc0*/  IADD3 R18, PT, PT, -R17, RZ, RZ ;  /* 0x000000ff11127210 */ /* 0x000fca0007ffe1ff */
[----:B-1----:R-:W-:-:S04]  /*4cd0*/  IMAD R11, R25, R18, R27 ;  /* 0x00000012190b7224 */ /* 0x002fc800078e021b */
[----:B--2---:R-:W-:Y:S01]  /*4ce0*/  IMAD R11, R11, R24, RZ ;  /* 0x000000180b0b7224 */ /* 0x004fe200078e02ff */
        /* <DEDUP_REMOVED lines=244> */
[----:B------:R-:W-:Y:S02]  /*5c30*/  ISETP.NE.AND P1, PT, R23, 0x18, PT ;  /* 0x000000181700780c */ /* 0x000fe40003f25270 */
[----:B------:R-:W-:Y:S01]  /*5c40*/  MOV R16, RZ ;  /* 0x000000ff00107202 */ /* 0x000fe20000000f00 */
[----:B------:R-:W1:Y:S01]  /*5c50*/  LDCU UR4, c[0x0][0x4f8] ;  /* 0x00009f00ff0477ac */ /* 0x000e620008000800 */
[----:B------:R-:W2:Y:S09]  /*5c60*/  LDCU UR5, c[0x0][0x564] ;  /* 0x0000ac80ff0577ac */ /* 0x000eb20008000800 */
[----:B------:R-:W3:Y:S01]  /*5c70*/  @P1 LDC.64 R18, c[0x0][0x500] ;  /* 0x00014000ff121b82 */ /* 0x000ee20000000a00 */
[----:B0-----:R-:W-:-:S05]  /*5c80*/  IMAD.HI.U32 R20, R17, UR7, R16 ;  /* 0x0000000711147c27 */ /* 0x001fca000f8e0010 */
[----:B-1----:R-:W-:Y:S02]  /*5c90*/  SHF.R.U32.HI R21, RZ, UR4, R20 ;  /* 0x00000004ff157c19 */ /* 0x002fe40008011614 */
[----:B------:R-:W-:-:S03]  /*5ca0*/  @P1 MOV R20, RZ ;  /* 0x000000ff00141202 */ /* 0x000fc60000000f00 */
[----:B------:R-:W-:-:S04]  /*5cb0*/  IMAD.MOV R16, RZ, RZ, -R21 ;  /* 0x000000ffff107224 */ /* 0x000fc800078e0a15 */
        /* <DEDUP_REMOVED lines=9> */
.L_x_4864:
[----:B------:R-:W-:-:S04]  /*5d50*/  LOP3.LUT R11, R11, 0xfffffffc, RZ, 0xc0, !PT ;  /* 0xfffffffc0b0b7812 */ /* 0x000fc800078ec0ff */
[----:B------:R-:W-:-:S05]  /*5d60*/  IADD3 R18, P1, PT, R11, R8, RZ ;  /* 0x000000080b127210 */ /* 0x000fca0007f3e0ff */
[----:B------:R-:W-:-:S05]  /*5d70*/  IMAD.X R19, RZ, RZ, R9, P1 ;  /* 0x000000ffff137224 */ /* 0x000fca00008e0609 */
[----:B------:R0:W5:Y:S01]  /*5d80*/  LDG.E R11, desc[UR36][R18.64] ;  /* 0x00000024120b7981 */ /* 0x000162000c1e1900 */
        /* <DEDUP_REMOVED lines=254> */
[----:B------:R-:W-:Y:S01]  /*6d70*/  IMAD.MOV.U32 R16, RZ, RZ, RZ ;  /* 0x000000ffff107224 */ /* 0x000fe200078e00ff */
[----:B------:R-:W1:Y:S10]  /*6d80*/  LDCU UR4, c[0x0][0x4f8] ;  /* 0x00009f00ff0477ac */ /* 0x000e740008000800 */
[----:B------:R-:W2:Y:S01]  /*6d90*/  @P0 LDC.64 R14, c[0x0][0x500] ;  /* 0x00014000ff0e0b82 */ /* 0x000ea20000000a00 */
[----:B0-----:R-:W-:-:S07]  /*6da0*/  IMAD.HI.U32 R18, R17, UR7, R16 ;  /* 0x0000000711127c27 */ /* 0x001fce000f8e0010 */
[----:B------:R-:W0:Y:S01]  /*6db0*/  @P0 LDC R23, c[0x0][0x4fc] ;  /* 0x00013f00ff170b82 */ /* 0x000e220000000800 */
[----:B-1----:R-:W-:Y:S01]  /*6dc0*/  SHF.R.U32.HI R19, RZ, UR4, R18 ;  /* 0x00000004ff137c19 */ /* 0x002fe20008011612 */
[----:B------:R-:W1:Y:S01]  /*6dd0*/  LDCU UR4, c[0x0][0x564] ;  /* 0x0000ac80ff0477ac */ /* 0x000e620008000800 */
[----:B------:R-:W-:Y:S02]  /*6de0*/  @P0 MOV R18, RZ ;  /* 0x000000ff00120202 */ /* 0x000fe40000000f00 */
[----:B------:R-:W-:-:S03]  /*6df0*/  IADD3 R16, PT, PT, -R19, RZ, RZ ;  /* 0x000000ff13107210 */ /* 0x000fc60007ffe1ff */
[----:B------:R-:W3:Y:S02]  /*6e00*/  @P0 LDC R21, c[0x0][0x568] ;  /* 0x00015a00ff150b82 */ /* 0x000ee40000000800 */
[----:B------:R-:W-:Y:S02]  /*6e10*/  IMAD R17, R16, UR6, R17 ;  /* 0x0000000610117c24 */ /* 0x000fe4000f8e0211 */
[----:B--2---:R-:W-:-:S05]  /*6e20*/  @P0 IMAD.HI.U32 R14, R19, R14, R18 ;  /* 0x0000000e130e0227 */ /* 0x004fca00078e0012 */
[----:B------:R-:W-:Y:S01]  /*6e30*/  @P0 SHF.R.U32.HI R14, RZ, R15, R14 ;  /* 0x0000000fff0e0219 */ /* 0x000fe2000001160e */
[----:B-1----:R-:W-:-:S04]  /*6e40*/  IMAD R24, R17, UR4, R24 ;  /* 0x0000000411187c24 */ /* 0x002fc8000f8e0218 */
[----:B------:R-:W-:-:S04]  /*6e50*/  @P0 IMAD.MOV R18, RZ, RZ, -R14 ;  /* 0x000000ffff120224 */ /* 0x000fc800078e0a0e */
[----:B0-----:R-:W-:-:S04]  /*6e60*/  @P0 IMAD R23, R23, R18, R19 ;  /* 0x0000001217170224 */ /* 0x001fc800078e0213 */
[----:B---3--:R-:W-:-:S07]  /*6e70*/  @P0 IMAD R24, R23, R21, R24 ;  /* 0x0000001517180224 */ /* 0x008fce00078e0218 */
.L_x_4865:
[----:B------:R-:W-:-:S04]  /*6e80*/  LOP3.LUT R15, R24, 0xfffffffc, RZ, 0xc0, !PT ;  /* 0xfffffffc180f7812 */ /* 0x000fc800078ec0ff */
[----:B------:R-:W-:-:S04]  /*6e90*/  IADD3 R8, P0, PT, R15, R8, RZ ;  /* 0x000000080f087210 */ /* 0x000fc80007f1e0ff */
[----:B------:R-:W-:-:S05]  /*6ea0*/  IADD3.X R9, PT, PT, RZ, R9, RZ, P0, !PT ;  /* 0x00000009ff097210 */ /* 0x000fca00007fe4ff */
[----:B------:R0:W5:Y:S04]  /*6eb0*/  LDG.E R26, desc[UR36][R8.64] ;  /* 0x00000024081a7981 */ /* 0x000168000c1e1900 */
.L_x_4862:
[----:B------:R-:W-:Y:S05]  /*6ec0*/  BSYNC.RECONVERGENT B1 ;  /* 0x0000000000017941 */ /* 0x000fea0003800200 */
.L_x_4861:
[----:B------:R-:W-:Y:S01]  /*6ed0*/  ISETP.GE.U32.AND P0, PT, R27, R0, PT ;  /* 0x000000001b00720c */ /* 0x000fe20003f06070 */
[----:B------:R-:W-:Y:S01]  /*6ee0*/  BSSY.RECONVERGENT B1, `(.L_x_4866) ;  /* 0x0000014000017945 */ /* 0x000fe20003800200 */
[----:B------:R-:W-:Y:S01]  /*6ef0*/  MOV R15, R4 ;  /* 0x00000004000f7202 */ /* 0x000fe20000000f00 */
[----:B----4-:R-:W-:-:S10]  /*6f00*/  IMAD.MOV.U32 R14, RZ, RZ, R10 ;  /* 0x000000ffff0e7224 */ /* 0x010fd400078e000a */
        /* <DEDUP_REMOVED lines=17> */
.L_x_4867:
[----:B------:R-:W-:Y:S05]  /*7020*/  BSYNC.RECONVERGENT B1 ;  /* 0x0000000000017941 */ /* 0x000fea0003800200 */
.L_x_4866:
        /* <DEDUP_REMOVED lines=21> */
.L_x_4825:
[----:B------:R-:W-:Y:S05]  /*7180*/  BSYNC.RECONVERGENT B0 ;  /* 0x0000000000007941 */ /* 0x000fea0003800200 */
.L_x_4824:
        /* <DEDUP_REMOVED lines=15> */
.L_x_4873:
        /* <DEDUP_REMOVED lines=11> */
[----:B-----5:R-:W0:Y:S02]  /*7330*/  LDS.128 R4, [R4] ;  /* 0x0000000004047984 */ /* 0x020e240000000c00 */
        /* <DEDUP_REMOVED lines=16> */
[----:B------:R-:W-:Y:S02]  /*7440*/  IMAD.MOV.U32 R6, RZ, RZ, -0x1 ;  /* 0xffffffffff067424 */ /* 0x000fe400078e00ff */
[----:B0-----:R-:W-:-:S04]  /*7450*/  FMUL.FTZ R17, R7, R10 ;  /* 0x0000000a07117220 */ /* 0x001fc80000410000 */
[----:B------:R-:W-:Y:S01]  /*7460*/  FFMA.FTZ R16, R15, R17, R8 ;  /* 0x000000110f107223 */ /* 0x000fe20000010008 */
[----:B------:R-:W-:-:S07]  /*7470*/  FFMA.FTZ R17, R17, R5, R4 ;  /* 0x0000000511117223 */ /* 0x000fce0000010004 */
.L_x_4872:
[----:B------:R-:W-:Y:S05]  /*7480*/  BSYNC.RECONVERGENT B1 ;  /* 0x0000000000017941 */ /* 0x000fea0003800200 */
.L_x_4871:
[----:B------:R-:W-:Y:S01]  /*7490*/  MOV R18, R6 ;  /* 0x0000000600127202 */ /* 0x000fe20000000f00 */
[----:B-1----:R-:W-:Y:S01]  /*74a0*/  IMAD.MOV.U32 R10, RZ, RZ, R6 ;  /* 0x000000ffff0a7224 */ /* 0x002fe200078e0006 */
[----:B------:R-:W-:Y:S02]  /*74b0*/  MOV R11, R19 ;  /* 0x00000013000b7202 */ /* 0x000fe40000000f00 */
[----:B------:R-:W-:Y:S01]  /*74c0*/  MOV R9, R17 ;  /* 0x0000001100097202 */ /* 0x000fe20000000f00 */
[----:B------:R0:W-:Y:S01]  /*74d0*/  STS.128 [R0], R16 ;  /* 0x0000001000007388 */ /* 0x0001e20000000c00 */
[----:B------:R-:W-:-:S07]  /*74e0*/  MOV R8, R16 ;  /* 0x0000001000087202 */ /* 0x000fce0000000f00 */
.L_x_4870:
[----:B------:R-:W-:Y:S05]  /*74f0*/  BSYNC.RECONVERGENT B0 ;  /* 0x0000000000007941 */ /* 0x000fea0003800200 */
.L_x_4869:
[----:B------:R-:W-:-:S03]  /*7500*/  UISETP.GT.U32.AND UP0, UPT, UR5, 0x3, UPT ;  /* 0x000000030500788c */ /* 0x000fc6000bf04070 */
[----:B------:R-:W-:-:S06]  /*7510*/  UMOV UR5, UR7 ;  /* 0x0000000700057c82 */ /* 0x000fcc0008000000 */
[----:B------:R-:W-:Y:S05]  /*7520*/  BRA.U UP0, `(.L_x_4873) ;  /* 0xfffffffd00547547 */ /* 0x000fea000b83ffff */
.L_x_4868:
        /* <DEDUP_REMOVED lines=17> */
[----:B------:R-:W-:-:S07]  /*7640*/  IMAD.U32 R14, RZ, RZ, UR5 ;  /* 0x00000005ff0e7e24 */ /* 0x000fce000f8e00ff */
.L_x_4880:
[----:B-----5:R-:W-:Y:S01]  /*7650*/  SHF.R.U32.HI R20, RZ, 0x1, R14 ;  /* 0x00000001ff147819 */ /* 0x020fe2000001160e */
[----:B------:R-:W-:Y:S03]  /*7660*/  BAR.SYNC.DEFER_BLOCKING 0x0 ;  /* 0x0000000000007b1d */ /* 0x000fe60000010000 */
[----:B------:R-:W-:-:S03]  /*7670*/  IADD3 R4, PT, PT, R20, R3, RZ ;  /* 0x0000000314047210 */ /* 0x000fc60007ffe0ff */
[----:B------:R-:W-:Y:S01]  /*7680*/  BSSY.RECONVERGENT B0, `(.L_x_4876) ;  /* 0x0000023000007945 */ /* 0x000fe20003800200 */
[----:B------:R-:W-:-:S04]  /*7690*/  ISETP.GE.U32.AND P0, PT, R4, UR5, PT ;  /* 0x0000000504007c0c */ /* 0x000fc8000bf06070 */
[----:B------:R-:W-:-:S13]  /*76a0*/  ISETP.GE.U32.OR P0, PT, R3, R20, P0 ;  /* 0x000000140300720c */ /* 0x000fda0000706470 */
[----:B0-----:R-:W-:Y:S05]  /*76b0*/  @P0 BRA `(.L_x_4877) ;  /* 0x00000000007c0947 */ /* 0x001fea0003800000 */
[----:B------:R-:W-:Y:S01]  /*76c0*/  LEA R4, R20, R0, 0x4 ;  /* 0x0000000014047211 */ /* 0x000fe200078e20ff */
[----:B------:R-:W-:Y:S01]  /*76d0*/  BSSY.RECONVERGENT B1, `(.L_x_4878) ;  /* 0x0000017000017945 */ /* 0x000fe20003800200 */
[----:B------:R-:W-:-:S04]  /*76e0*/  FSETP.NEU.FTZ.AND P0, PT, R11, RZ, PT ;  /* 0x000000ff0b00720b */ /* 0x000fc80003f1d000 */
[----:B------:R-:W0:Y:S02]  /*76f0*/  LDS.128 R4, [R4] ;  /* 0x0000000004047984 */ /* 0x000e240000000c00 */
[----:B0-----:R-:W-:Y:S01]  /*7700*/  IMAD.MOV.U32 R16, RZ, RZ, R4 ;  /* 0x000000ffff107224 */ /* 0x001fe200078e0004 */
[----:B------:R-:W-:Y:S02]  /*7710*/  MOV R17, R5 ;  /* 0x0000000500117202 */ /* 0x000fe40000000f00 */
[----:B------:R-:W-:-:S04]  /*7720*/  MOV R19, R7 ;  /* 0x0000000700137202 */ /* 0x000fc80000000f00 */
        /* <DEDUP_REMOVED lines=17> */
.L_x_4879:
[----:B------:R-:W-:Y:S05]  /*7840*/  BSYNC.RECONVERGENT B1 ;  /* 0x0000000000017941 */ /* 0x000fea0003800200 */
.L_x_4878:
[-C--:B------:R-:W-:Y:S01]  /*7850*/  MOV R18, R6.reuse ;  /* 0x0000000600127202 */ /* 0x080fe20000000f00 */
[----:B--2---:R-:W-:Y:S01]  /*7860*/  IMAD.MOV.U32 R8, RZ, RZ, R16 ;  /* 0x000000ffff087224 */ /* 0x004fe200078e0010 */
[----:B------:R-:W-:Y:S01]  /*7870*/  MOV R9, R17 ;  /* 0x0000001100097202 */ /* 0x000fe20000000f00 */
[----:B------:R-:W-:Y:S01]  /*7880*/  IMAD.MOV.U32 R11, RZ, RZ, R19 ;  /* 0x000000ffff0b7224 */ /* 0x000fe200078e0013 */
[----:B------:R-:W-:Y:S01]  /*7890*/  MOV R10, R6 ;  /* 0x00000006000a7202 */ /* 0x000fe20000000f00 */
[----:B------:R0:W-:Y:S06]  /*78a0*/  STS.128 [R0], R16 ;  /* 0x0000001000007388 */ /* 0x0001ec0000000c00 */
.L_x_4877:
[----:B------:R-:W-:Y:S05]  /*78b0*/  BSYNC.RECONVERGENT B0 ;  /* 0x0000000000007941 */ /* 0x000fea0003800200 */
.L_x_4876:
[----:B------:R-:W-:Y:S02]  /*78c0*/  ISETP.GT.U32.AND P0, PT, R14, 0x7f, PT ;  /* 0x0000007f0e00780c */ /* 0x000fe40003f04070 */
[----:B------:R-:W-:-:S11]  /*78d0*/  MOV R14, R20 ;  /* 0x00000014000e7202 */ /* 0x000fd60000000f00 */
[----:B------:R-:W-:Y:S05]  /*78e0*/  @P0 BRA `(.L_x_4880) ;  /* 0xfffffffc00580947 */ /* 0x000fea000383ffff */
.L_x_4875:
[----:B------:R-:W-:Y:S01]  /*78f0*/  BAR.SYNC.DEFER_BLOCKING 0x0 ;  /* 0x0000000000007b1d */ /* 0x000fe20000010000 */
[----:B------:R-:W-:-:S09]  /*7900*/  UISETP.GE.U32.AND UP0, UPT, UR4, 0x2, UPT ;  /* 0x000000020400788c */ /* 0x000fd2000bf06070 */
[----:B------:R-:W-:Y:S05]  /*7910*/  BRA.U !UP0, `(.L_x_4874) ;  /* 0x00000001088c7547 */ /* 0x000fea000b800000 */
[----:B012---:R-:W-:-:S07]  /*7920*/  HFMA2 R0, -RZ, RZ, 0, 5.9604644775390625e-08 ;  /* 0x00000001ff007431 */ /* 0x007fce00000001ff */
.L_x_4883:
[----:B------:R-:W0:Y:S01]  /*7930*/  SHFL.DOWN PT, R14, R8, R0, 0x1f ;  /* 0x08001f00080e7589 */ /* 0x000e2200000e0000 */
[----:B------:R-:W-:Y:S01]  /*7940*/  FSETP.NEU.FTZ.AND P0, PT, R11, RZ, PT ;  /* 0x000000ff0b00720b */ /* 0x000fe20003f1d000 */
[----:B----4-:R-:W-:Y:S01]  /*7950*/  IMAD.MOV.U32 R5, RZ, RZ, R10 ;  /* 0x000000ffff057224 */ /* 0x010fe200078e000a */
[----:B------:R-:W-:Y:S01]  /*7960*/  BSSY.RECONVERGENT B0, `(.L_x_4881) ;  /* 0x000001d000007945 */ /* 0x000fe20003800200 */
[----:B------:R-:W1:Y:S01]  /*7970*/  SHFL.DOWN PT, R15, R9, R0, 0x1f ;  /* 0x08001f00090f7589 */ /* 0x000e6200000e0000 */
[----:B------:R-:W-:Y:S01]  /*7980*/  MOV R4, R9 ;  /* 0x0000000900047202 */ /* 0x000fe20000000f00 */
[----:B-----5:R-:W-:Y:S01]  /*7990*/  IMAD.MOV.U32 R7, RZ, RZ, R8 ;  /* 0x000000ffff077224 */ /* 0x020fe200078e0008 */
[----:B------:R-:W-:Y:S01]  /*79a0*/  MOV R6, R11 ;  /* 0x0000000b00067202 */ /* 0x000fe20000000f00 */
[----:B------:R-:W2:Y:S04]  /*79b0*/  SHFL.DOWN PT, R16, R11, R0, 0x1f ;  /* 0x08001f000b107589 */ /* 0x000ea800000e0000 */
[----:B------:R3:W4:Y:S02]  /*79c0*/  SHFL.DOWN PT, R10, R10, R0, 0x1f ;  /* 0x08001f000a0a7589 */ /* 0x00072400000e0000 */
[----:B---3--:R-:W-:-:S02]  /*79d0*/  SHF.L.U32 R0, R0, 0x1, RZ ;  /* 0x0000000100007819 */ /* 0x008fc400000006ff */
[----:B0-----:R-:W-:Y:S02]  /*79e0*/  MOV R8, R14 ;  /* 0x0000000e00087202 */ /* 0x001fe40000000f00 */
[----:B------:R-:W-:Y:S01]  /*79f0*/  ISETP.GE.AND P1, PT, R0, UR4, PT ;  /* 0x0000000400007c0c */ /* 0x000fe2000bf26270 */
[----:B-1----:R-:W-:Y:S01]  /*7a00*/  IMAD.MOV.U32 R9, RZ, RZ, R15 ;  /* 0x000000ffff097224 */ /* 0x002fe200078e000f */
[----:B--2---:R-:W-:Y:S01]  /*7a10*/  MOV R11, R16 ;  /* 0x00000010000b7202 */ /* 0x004fe20000000f00 */
[----:B------:R-:W-:Y:S10]  /*7a20*/  @!P0 BRA `(.L_x_4882) ;  /* 0x0000000000408947 */ /* 0x000ff40003800000 */
        /* <DEDUP_REMOVED lines=16> */
.L_x_4882:
[----:B------:R-:W-:Y:S05]  /*7b30*/  BSYNC.RECONVERGENT B0 ;  /* 0x0000000000007941 */ /* 0x000fea0003800200 */
.L_x_4881:
[----:B------:R-:W-:Y:S05]  /*7b40*/  @!P1 BRA `(.L_x_4883) ;  /* 0xfffffffc00789947 */ /* 0x000fea000383ffff */
.L_x_4874:
[----:B------:R-:W3:Y:S01]  /*7b50*/  LDCU UR4, c[0x0][0x56c] ;  /* 0x0000ad80ff0477ac */ /* 0x000ee20008000800 */
[----:B0-----:R-:W-:Y:S01]  /*7b60*/  HFMA2 R17, -RZ, RZ, 0, 0 ;  /* 0x00000000ff117431 */ /* 0x001fe200000001ff */
[----:B---3--:R-:W-:-:S09]  /*7b70*/  UISETP.NE.AND UP0, UPT, UR4, URZ, UPT ;  /* 0x000000ff0400728c */ /* 0x008fd2000bf05270 */
[----:B------:R-:W-:Y:S05]  /*7b80*/  BRA.U !UP0, `(.L_x_4884) ;  /* 0x0000001108587547 */ /* 0x000fea000b800000 */
[----:B------:R-:W0:Y:S01]  /*7b90*/  LDCU.64 UR8, c[0x0][0x570] ;  /* 0x0000ae00ff0877ac */ /* 0x000e220008000a00 */
[----:B------:R-:W-:Y:S01]  /*7ba0*/  MOV R4, RZ ;  /* 0x000000ff00047202 */ /* 0x000fe20000000f00 */
[----:B------:R-:W-:Y:S01]  /*7bb0*/  IMAD.MOV.U32 R5, RZ, RZ, R13 ;  /* 0x000000ffff057224 */ /* 0x000fe200078e000d */
[----:B------:R-:W3:Y:S01]  /*7bc0*/  LDCU UR6, c[0x0][0x578] ;  /* 0x0000af00ff0677ac */ /* 0x000ee20008000800 */
[----:B------:R-:W1:Y:S01]  /*7bd0*/  LDCU UR5, c[0x0][0x69c] ;  /* 0x0000d380ff0577ac */ /* 0x000e620008000800 */
[----:B------:R-:W-:-:S04]  /*7be0*/  UIADD3 UR4, UPT, UPT, UR4, -0x1, URZ ;  /* 0xffffffff04047890 */ /* 0x000fc8000fffe0ff */
[----:B------:R-:W-:Y:S01]  /*7bf0*/  UISETP.NE.AND UP0, UPT, UR4, URZ, UPT ;  /* 0x000000ff0400728c */ /* 0x000fe2000bf05270 */
[----:B0-----:R-:W-:-:S05]  /*7c00*/  IMAD.HI.U32 R4, R13, UR9, R4 ;  /* 0x000000090d047c27 */ /* 0x001fca000f8e0004 */
[----:B---3--:R-:W-:-:S04]  /*7c10*/  SHF.R.U32.HI R5, RZ, UR6, R4 ;  /* 0x00000006ff057c19 */ /* 0x008fc80008011604 */
[----:B-----5:R-:W-:-:S05]  /*7c20*/  IADD3 R7, PT, PT, -R5, RZ, RZ ;  /* 0x000000ff05077210 */ /* 0x020fca0007ffe1ff */
        /* <DEDUP_REMOVED lines=8> */
[----:B------:R-:W3:Y:S03]  /*7cb0*/  LDCU UR5, c[0x0][0x6a4] ;  /* 0x0000d480ff0577ac */ /* 0x000ee60008000800 */
[----:B------:R-:W-:Y:S01]  /*7cc0*/  UIADD3 UR4, UPT, UPT, UR4, 0x1, URZ ;  /* 0x0000000104047890 */ /* 0x000fe2000fffe0ff */
[----:B0-----:R-:W-:-:S03]  /*7cd0*/  IMAD.HI.U32 R6, R5, UR6, R4 ;  /* 0x0000000605067c27 */ /* 0x001fc6000f8e0004 */
[----:B------:R-:W-:Y:S02]  /*7ce0*/  UISETP.NE.AND UP0, UPT, UR4, 0x2, UPT ;  /* 0x000000020400788c */ /* 0x000fe4000bf05270 */
        /* <DEDUP_REMOVED lines=247> */
[----:B------:R-:W2:Y:S01]  /*8c60*/  LDCU.64 UR6, c[0x0][0x690] ;  /* 0x0000d200ff0677ac */ /* 0x000ea20008000a00 */
[----:B------:R-:W-:Y:S01]  /*8c70*/  IMAD.MOV.U32 R6, RZ, RZ, RZ ;  /* 0x000000ffff067224 */ /* 0x000fe200078e00ff */
[----:B------:R-:W0:Y:S01]  /*8c80*/  LDCU UR5, c[0x0][0x698] ;  /* 0x0000d300ff0577ac */ /* 0x000e220008000800 */
[----:B------:R-:W1:Y:S02]  /*8c90*/  LDCU UR4, c[0x0][0x75c] ;  /* 0x0000eb80ff0477ac */ /* 0x000e640008000800 */
[----:B--2---:R-:W-:-:S05]  /*8ca0*/  IMAD.HI.U32 R0, R7, UR7, R6 ;  /* 0x0000000707007c27 */ /* 0x004fca000f8e0006 */
[----:B0-----:R-:W-:-:S04]  /*8cb0*/  SHF.R.U32.HI R0, RZ, UR5, R0 ;  /* 0x00000005ff007c19 */ /* 0x001fc80008011600 */
[----:B------:R-:W-:-:S05]  /*8cc0*/  IADD3 R5, PT, PT, -R0, RZ, RZ ;  /* 0x000000ff00057210 */ /* 0x000fca0007ffe1ff */
[----:B------:R-:W-:-:S04]  /*8cd0*/  IMAD R6, R5, UR6, R7 ;  /* 0x0000000605067c24 */ /* 0x000fc8000f8e0207 */
[----:B-1----:R-:W-:-:S07]  /*8ce0*/  IMAD R17, R6, UR4, R17 ;  /* 0x0000000406117c24 */ /* 0x002fce000f8e0211 */
.L_x_4884:
[----:B------:R-:W0:Y:S01]  /*8cf0*/  LDCU.64 UR4, c[0x0][0x780] ;  /* 0x0000f000ff0477ac */ /* 0x000e220008000a00 */
[----:B------:R-:W-:Y:S01]  /*8d00*/  CS2R R18, SRZ ;  /* 0x0000000000127805 */ /* 0x000fe2000001ff00 */
[----:B------:R-:W-:Y:S02]  /*8d10*/  UPLOP3.LUT UP0, UPT, UPT, UPT, UPT, 0x80, 0x8 ;  /* 0x000000000008789c */ /* 0x000fe40003f0f070 */
[----:B0-----:R-:W-:-:S04]  /*8d20*/  UISETP.NE.U32.AND UP1, UPT, UR4, URZ, UPT ;  /* 0x000000ff0400728c */ /* 0x001fc8000bf25070 */
[----:B------:R-:W-:-:S09]  /*8d30*/  UISETP.NE.AND.EX UP1, UPT, UR5, URZ, UPT, UP1 ;  /* 0x000000ff0500728c */ /* 0x000fd2000bf25310 */
[----:B------:R-:W-:Y:S05]  /*8d40*/  BRA.U !UP1, `(.L_x_4885) ;  /* 0x0000000509387547 */ /* 0x000fea000b800000 */
[----:B------:R-:W-:Y:S01]  /*8d50*/  MOV R14, 0x4 ;  /* 0x00000004000e7802 */ /* 0x000fe20000000f00 */
[----:B-12---:R-:W-:-:S07]  /*8d60*/  IMAD.MOV.U32 R0, RZ, RZ, 0x10 ;  /* 0x00000010ff007424 */ /* 0x006fce00078e00ff */
.L_x_4886:
[----:B------:R-:W0:Y:S01]  /*8d70*/  I2F.U32.RP R6, R0 ;  /* 0x0000000000067306 */ /* 0x000e220000209000 */
[----:B------:R-:W-:-:S07]  /*8d80*/  MOV R19, R0 ;  /* 0x0000000000137202 */ /* 0x000fce0000000f00 */
[----:B0-----:R-:W0:Y:S02]  /*8d90*/  MUFU.RCP R6, R6 ;  /* 0x0000000600067308 */ /* 0x001e240000001000 */
[----:B0-----:R-:W-:Y:S02]  /*8da0*/  IADD3 R4, PT, PT, R6, 0xffffffe, RZ ;  /* 0x0ffffffe06047810 */ /* 0x001fe40007ffe0ff */
[----:B------:R-:W-:-:S04]  /*8db0*/  LOP3.LUT R6, RZ, R0, RZ, 0x33, !PT ;  /* 0x00000000ff067212 */ /* 0x000fc800078e33ff */
[----:B------:R0:W1:Y:S02]  /*8dc0*/  F2I.FTZ.U32.TRUNC.NTZ R5, R4 ;  /* 0x0000000400057305 */ /* 0x000064000021f000 */
[----:B0-----:R-:W-:Y:S01]  /*8dd0*/  IMAD.MOV.U32 R4, RZ, RZ, RZ ;  /* 0x000000ffff047224 */ /* 0x001fe200078e00ff */
[----:B-1---5:R-:W-:-:S05]  /*8de0*/  IADD3 R7, PT, PT, RZ, -R5, RZ ;  /* 0x80000005ff077210 */ /* 0x022fca0007ffe0ff */
        /* <DEDUP_REMOVED lines=37> */
[----:B------:R-:W-:Y:S01]  /*9040*/  IMAD.MOV R5, RZ, RZ, -R6 ;  /* 0x000000ffff057224 */ /* 0x000fe200078e0a06 */
[----:B------:R-:W-:-:S06]  /*9050*/  ISETP.NE.U32.AND P2, PT, R6, RZ, PT ;  /* 0x000000ff0600720c */ /* 0x000fcc0003f45070 */
[----:B0-----:R-:W0:Y:S02]  /*9060*/  MUFU.RCP R0, R0 ;  /* 0x0000000000007308 */ /* 0x001e240000001000 */
[----:B0-----:R-:W-:-:S06]  /*9070*/  IADD3 R14, PT, PT, R0, 0xffffffe, RZ ;  /* 0x0ffffffe000e7810 */ /* 0x001fcc0007ffe0ff */
        /* <DEDUP_REMOVED lines=10> */
[----:B------:R-:W-:Y:S02]  /*9120*/  ISETP.GE.U32.AND P1, PT, R5, R6, PT ;  /* 0x000000060500720c */ /* 0x000fe40003f26070 */
[----:B------:R-:W-:-:S11]  /*9130*/  MOV R5, RZ ;  /* 0x000000ff00057202 */ /* 0x000fd60000000f00 */
[----:B------:R-:W-:Y:S02]  /*9140*/  @P1 IADD3 R15, PT, PT, R15, 0x1, RZ ;  /* 0x000000010f0f1810 */ /* 0x000fe40007ffe0ff */
[----:B------:R-:W-:-:S05]  /*9150*/  @!P2 LOP3.LUT R15, RZ, R6, RZ, 0x33, !PT ;  /* 0x00000006ff0fa212 */ /* 0x000fca00078e33ff */
[----:B------:R-:W-:Y:S01]  /*9160*/  IMAD.MOV.U32 R4, RZ, RZ, R15 ;  /* 0x000000ffff047224 */ /* 0x000fe200078e000f */
[----:B------:R-:W-:Y:S06]  /*9170*/  BRA `(.L_x_4889) ;  /* 0x0000000000107947 */ /* 0x000fec0003800000 */
.L_x_4888:
[----:B------:R-:W-:-:S07]  /*9180*/  MOV R0, 0x91a0 ;  /* 0x000091a000007802 */ /* 0x000fce0000000f00 */
[----:B----4-:R-:W-:Y:S05]  /*9190*/  CALL.REL.NOINC `($__internal_12_$__cuda_sm20_div_u64) ;  /* 0x0000003800107944 */ /* 0x010fea0003c00000 */
[----:B------:R-:W-:Y:S01]  /*91a0*/  MOV R4, R6 ;  /* 0x0000000600047202 */ /* 0x000fe20000000f00 */
[----:B------:R-:W-:-:S07]  /*91b0*/  IMAD.MOV.U32 R5, RZ, RZ, R7 ;  /* 0x000000ffff057224 */ /* 0x000fce00078e0007 */
.L_x_4889:
[----:B------:R-:W-:Y:S05]  /*91c0*/  BSYNC.RECONVERGENT B0 ;  /* 0x0000000000007941 */ /* 0x000fea0003800200 */
.L_x_4887:
[----:B------:R-:W0:Y:S02]  /*91d0*/  LDCU.64 UR4, c[0x0][0x780] ;  /* 0x0000f000ff0477ac */ /* 0x000e240008000a00 */
[----:B0-----:R-:W-:Y:S02]  /*91e0*/  UISETP.NE.U32.AND UP0, UPT, UR4, URZ, UPT ;  /* 0x000000ff0400728c */ /* 0x001fe4000bf05070 */
[----:B------:R-:W-:Y:S02]  /*91f0*/  IADD3 R18, P0, PT, R4, UR4, RZ ;  /* 0x0000000404127c10 */ /* 0x000fe4000ff1e0ff */
[----:B------:R-:W-:Y:S02]  /*9200*/  UISETP.NE.AND.EX UP0, UPT, UR5, URZ, UPT, UP0 ;  /* 0x000000ff0500728c */ /* 0x000fe4000bf05300 */
[----:B------:R-:W-:Y:S02]  /*9210*/  IADD3.X R19, PT, PT, R5, UR5, RZ, P0, !PT ;  /* 0x0000000505137c10 */ /* 0x000fe400087fe4ff */
[----:B------:R-:W-:-:S11]  /*9220*/  UPLOP3.LUT UP0, UPT, UPT, UPT, UP0, 0x40, 0x4 ;  /* 0x000000000004789c */ /* 0x000fd60003f0e800 */
.L_x_4885:
        /* <DEDUP_REMOVED lines=22> */
[----:B-----5:R-:W-:-:S04]  /*9390*/  IMAD.MOV R7, RZ, RZ, -R13 ;  /* 0x000000ffff077224 */ /* 0x020fc800078e0a0d */
        /* <DEDUP_REMOVED lines=268> */
.L_x_4891:
[----:B------:R-:W0:Y:S01]  /*a460*/  LDCU UR4, c[0x0][0x3a0] ;  /* 0x00007400ff0477ac */ /* 0x000e220008000800 */
[----:B------:R-:W-:Y:S01]  /*a470*/  BSSY.RECONVERGENT B0, `(.L_x_4892) ;  /* 0x0000019000007945 */ /* 0x000fe20003800200 */
[----:B------:R-:W-:Y:S02]  /*a480*/  LOP3.LUT P3, RZ, R3, R2, RZ, 0xfc, !PT ;  /* 0x0000000203ff7212 */ /* 0x000fe4000786fcff */
[----:B------:R-:W-:Y:S02]  /*a490*/  PLOP3.LUT P0, PT, PT, PT, PT, 0x8, 0x80 ;  /* 0x000000000080781c */ /* 0x000fe40003f0e170 */
[----:B0-----:R-:W-:-:S13]  /*a4a0*/  ISETP.GE.AND P1, PT, R5, UR4, PT ;  /* 0x0000000405007c0c */ /* 0x001fda000bf26270 */
[----:B------:R-:W-:Y:S05]  /*a4b0*/  @P1 BRA `(.L_x_4893) ;  /* 0x0000000000501947 */ /* 0x000fea0003800000 */
[----:B-----5:R-:W0:Y:S02]  /*a4c0*/  LDC.64 R6, c[0x0][0x3b0] ;  /* 0x0000ec00ff067b82 */ /* 0x020e240000000a00 */
        /* <DEDUP_REMOVED lines=19> */
.L_x_4893:
[----:B------:R-:W-:Y:S05]  /*a600*/  BSYNC.RECONVERGENT B0 ;  /* 0x0000000000007941 */ /* 0x000fea0003800200 */
.L_x_4892:
        /* <DEDUP_REMOVED lines=17> */
[----:B-----5:R-:W2:Y:S01]  /*a720*/  POPC R7, UR5 ;  /* 0x0000000500077d09 */ /* 0x020ea20008000000 */
        /* <DEDUP_REMOVED lines=16> */
.L_x_4895:
[----:B------:R-:W-:Y:S05]  /*a830*/  BSYNC.RECONVERGENT B0 ;  /* 0x0000000000007941 */ /* 0x000fea0003800200 */
.L_x_4894:
        /* <DEDUP_REMOVED lines=22> */
[----:B-----5:R-:W-:Y:S01]  /*a9a0*/  IMAD.U32 R7, RZ, RZ, UR7 ;  /* 0x00000007ff077e24 */ /* 0x020fe2000f8e00ff */
        /* <DEDUP_REMOVED lines=15> */
.L_x_4902:
        /* <DEDUP_REMOVED lines=34> */
.L_x_4901:
[----:B------:R-:W-:Y:S05]  /*acc0*/  BSYNC.RECONVERGENT B2 ;  /* 0x0000000000027941 */ /* 0x000fea0003800200 */
.L_x_4900:
[----:B------:R-:W-:Y:S05]  /*acd0*/  @!P2 BRA `(.L_x_4902) ;  /* 0xfffffffc0070a947 */ /* 0x000fea000383ffff */
[----:B------:R-:W-:Y:S05]  /*ace0*/  BSYNC.RECONVERGENT B1 ;  /* 0x0000000000017941 */ /* 0x000fea0003800200 */
.L_x_4899:
[----:B------:R-:W-:Y:S05]  /*acf0*/  BRA `(.L_x_4898) ;  /* 0x0000000000bc7947 */ /* 0x000fea0003800000 */
.L_x_4897:
        /* <DEDUP_REMOVED lines=10> */
.L_x_4905:
        /* <DEDUP_REMOVED lines=35> */
.L_x_4904:
[----:B------:R-:W-:Y:S05]  /*afd0*/  BSYNC.RECONVERGENT B1 ;  /* 0x0000000000017941 */ /* 0x000fea0003800200 */
.L_x_4903:
[----:B------:R-:W-:Y:S05]  /*afe0*/  @!P2 BRA `(.L_x_4905) ;  /* 0xfffffffc006ca947 */ /* 0x000fea000383ffff */
.L_x_4898:
[----:B------:R-:W-:Y:S05]  /*aff0*/  BSYNC.RECONVERGENT B0 ;  /* 0x0000000000007941 */ /* 0x000fea0003800200 */
.L_x_4896:
        /* <DEDUP_REMOVED lines=12> */
.L_x_4911:
        /* <DEDUP_REMOVED lines=32> */
.L_x_4910:
[----:B------:R-:W-:Y:S05]  /*b2c0*/  BSYNC.RECONVERGENT B1 ;  /* 0x0000000000017941 */ /* 0x000fea0003800200 */
.L_x_4909:
[----:B------:R-:W-:Y:S01]  /*b2d0*/  MOV R14, R10 ;  /* 0x0000000a000e7202 */ /* 0x000fe20000000f00 */
[----:B------:R-:W-:Y:S01]  /*b2e0*/  IMAD.MOV.U32 R6, RZ, RZ, R10 ;  /* 0x000000ffff067224 */ /* 0x000fe200078e000a */
[----:B------:R-:W-:Y:S02]  /*b2f0*/  MOV R4, R12 ;  /* 0x0000000c00047202 */ /* 0x000fe40000000f00 */
[----:B------:R-:W-:Y:S01]  /*b300*/  MOV R5, R13 ;  /* 0x0000000d00057202 */ /* 0x000fe20000000f00 */
[----:B------:R0:W-:Y:S01]  /*b310*/  STS.128 [R0], R12 ;  /* 0x0000000c00007388 */ /* 0x0001e20000000c00 */
[----:B------:R-:W-:-:S07]  /*b320*/  MOV R7, R15 ;  /* 0x0000000f00077202 */ /* 0x000fce0000000f00 */
.L_x_4908:
[----:B------:R-:W-:Y:S05]  /*b330*/  BSYNC.RECONVERGENT B0 ;  /* 0x0000000000007941 */ /* 0x000fea0003800200 */
.L_x_4907:
[----:B------:R-:W-:-:S03]  /*b340*/  UISETP.GT.U32.AND UP1, UPT, UR4, 0x3, UPT ;  /* 0x000000030400788c */ /* 0x000fc6000bf24070 */
[----:B------:R-:W-:-:S06]  /*b350*/  UMOV UR4, UR7 ;  /* 0x0000000700047c82 */ /* 0x000fcc0008000000 */
[----:B------:R-:W-:Y:S05]  /*b360*/  BRA.U UP1, `(.L_x_4911) ;  /* 0xfffffffd01547547 */ /* 0x000fea000b83ffff */
.L_x_4906:
        /* <DEDUP_REMOVED lines=11> */
.L_x_4918:
        /* <DEDUP_REMOVED lines=31> */
.L_x_4917:
[----:B------:R-:W-:Y:S05]  /*b610*/  BSYNC.RECONVERGENT B1 ;  /* 0x0000000000017941 */ /* 0x000fea0003800200 */
.L_x_4916:
[----:B------:R-:W-:Y:S01]  /*b620*/  MOV R14, R10 ;  /* 0x0000000a000e7202 */ /* 0x000fe20000000f00 */
[----:B-1----:R-:W-:Y:S01]  /*b630*/  IMAD.MOV.U32 R6, RZ, RZ, R10 ;  /* 0x000000ffff067224 */ /* 0x002fe200078e000a */
[----:B------:R-:W-:Y:S02]  /*b640*/  MOV R4, R12 ;  /* 0x0000000c00047202 */ /* 0x000fe40000000f00 */
[----:B------:R-:W-:Y:S01]  /*b650*/  MOV R5, R13 ;  /* 0x0000000d00057202 */ /* 0x000fe20000000f00 */
[----:B------:R2:W-:Y:S01]  /*b660*/  STS.128 [R0], R12 ;  /* 0x0000000c00007388 */ /* 0x0005e20000000c00 */
[----:B------:R-:W-:-:S07]  /*b670*/  MOV R7, R15 ;  /* 0x0000000f00077202 */ /* 0x000fce0000000f00 */
.L_x_4915:
[----:B------:R-:W-:Y:S05]  /*b680*/  BSYNC.RECONVERGENT B0 ;  /* 0x0000000000007941 */ /* 0x000fea0003800200 */
.L_x_4914:
[----:B------:R-:W-:Y:S02]  /*b690*/  ISETP.GT.U32.AND P1, PT, R2, 0x7f, PT ;  /* 0x0000007f0200780c */ /* 0x000fe40003f24070 */
[----:B------:R-:W-:-:S11]  /*b6a0*/  MOV R2, R16 ;  /* 0x0000001000027202 */ /* 0x000fd60000000f00 */
[----:B------:R-:W-:Y:S05]  /*b6b0*/  @P1 BRA `(.L_x_4918) ;  /* 0xfffffffc00581947 */ /* 0x000fea000383ffff */
.L_x_4913:
[----:B------:R-:W-:Y:S01]  /*b6c0*/  BAR.SYNC.DEFER_BLOCKING 0x0 ;  /* 0x0000000000007b1d */ /* 0x000fe20000010000 */
[----:B------:R-:W-:-:S09]  /*b6d0*/  UISETP.GE.U32.AND UP1, UPT, UR4, 0x2, UPT ;  /* 0x000000020400788c */ /* 0x000fd2000bf26070 */
[----:B------:R-:W-:Y:S05]  /*b6e0*/  BRA.U !UP1, `(.L_x_4912) ;  /* 0x00000001098c7547 */ /* 0x000fea000b800000 */
[----:B012---:R-:W-:-:S07]  /*b6f0*/  HFMA2 R0, -RZ, RZ, 0, 5.9604644775390625e-08 ;  /* 0x00000001ff007431 */ /* 0x007fce00000001ff */
.L_x_4921:
        /* <DEDUP_REMOVED lines=32> */
.L_x_4920:
[----:B------:R-:W-:Y:S05]  /*b900*/  BSYNC.RECONVERGENT B0 ;  /* 0x0000000000007941 */ /* 0x000fea0003800200 */
.L_x_4919:
[----:B------:R-:W-:Y:S05]  /*b910*/  @!P2 BRA `(.L_x_4921) ;  /* 0xfffffffc0078a947 */ /* 0x000fea000383ffff */
.L_x_4912:
        /* <DEDUP_REMOVED lines=21> */
.L_x_4924:
[----:B------:R-:W-:Y:S01]  /*ba70*/  UMOV UR4, URZ ;  /* 0x000000ff00047c82 */ /* 0x000fe20008000000 */
[----:B------:R-:W-:Y:S01]  /*ba80*/  UMOV UR5, URZ ;  /* 0x000000ff00057c82 */ /* 0x000fe20008000000 */
[----:B------:R-:W-:Y:S01]  /*ba90*/  UMOV UR6, URZ ;  /* 0x000000ff00067c82 */ /* 0x000fe20008000000 */
[----:B------:R-:W-:Y:S01]  /*baa0*/  MOV R7, UR4 ;  /* 0x0000000400077c02 */ /* 0x000fe20008000f00 */
[----:B------:R-:W-:Y:S01]  /*bab0*/  IMAD.U32 R4, RZ, RZ, UR6 ;  /* 0x00000006ff047e24 */ /* 0x000fe2000f8e00ff */
[----:B------:R-:W-:-:S07]  /*bac0*/  MOV R5, UR5 ;  /* 0x0000000500057c02 */ /* 0x000fce0008000f00 */
.L_x_4923:
        /* <DEDUP_REMOVED lines=17> */
[----:B------:R-:W-:-:S03]  /*bbe0*/  ISETP.GE.AND P0, PT, R6, 0x2, PT ;  /* 0x000000020600780c */ /* 0x000fc60003f06270 */
[----:B0-----:R0:W-:Y:S10]  /*bbf0*/  @P1 STG.E desc[UR36][R2.64], R5 ;  /* 0x0000000502001986 */ /* 0x0011f4000c101924 */
[----:B------:R-:W-:Y:S05]  /*bc00*/  @!P0 EXIT ;  /* 0x000000000000894d */ /* 0x000fea0003800000 */
[----:B------:R-:W1:Y:S01]  /*bc10*/  LDCU.64 UR4, c[0x0][0x778] ;  /* 0x0000ef00ff0477ac */ /* 0x000e620008000a00 */
[----:B0-----:R-:W-:-:S04]  /*bc20*/  LOP3.LUT R2, R17, 0xfffffffc, RZ, 0xc0, !PT ;  /* 0xfffffffc11027812 */ /* 0x001fc800078ec0ff */
[----:B-1----:R-:W-:-:S04]  /*bc30*/  IADD3 R2, P0, PT, R2, UR4, RZ ;  /* 0x0000000402027c10 */ /* 0x002fc8000ff1e0ff */
[----:B------:R-:W-:-:S05]  /*bc40*/  IADD3.X R3, PT, PT, RZ, UR5, RZ, P0, !PT ;  /* 0x00000005ff037c10 */ /* 0x000fca00087fe4ff */
[----:B------:R-:W-:Y:S01]  /*bc50*/  STG.E desc[UR36][R2.64], R4 ;  /* 0x0000000402007986 */ /* 0x000fe2000c101924 */
[----:B------:R-:W-:Y:S05]  /*bc60*/  EXIT ;  /* 0x000000000000794d */ /* 0x000fea0003800000 */
.L_x_4925:
        /* <DEDUP_REMOVED lines=16> */
.L_x_4926:
[----:B------:R-:W-:Y:S05]  /*bd70*/  EXIT ;  /* 0x000000000000794d */ /* 0x000fea0003800000 */
.L_x_4922:
        /* <DEDUP_REMOVED lines=27> */
.L_x_4928:
[----:B------:R-:W-:Y:S05]  /*bf30*/  BSYNC.RECONVERGENT B0 ;  /* 0x0000000000007941 */ /* 0x000fea0003800200 */
.L_x_4927:
[----:B------:R-:W3:Y:S02]  /*bf40*/  LDCU.U8 UR4, c[0x0][0x7a1] ;  /* 0x0000f420ff0477ac */ /* 0x000ee40008000000 */
[----:B---3--:R-:W-:-:S09]  /*bf50*/  UISETP.NE.AND UP0, UPT, UR4, URZ, UPT ;  /* 0x000000ff0400728c */ /* 0x008fd2000bf05270 */
[----:B------:R-:W-:Y:S05]  /*bf60*/  BRA.U !UP0, `(.L_x_4929) ;  /* 0x00000001085c7547 */ /* 0x000fea000b800000 */
[----:B-1----:R-:W1:Y:S01]  /*bf70*/  LDC R5, c[0x0][0x7a4] ;  /* 0x0001e900ff057b82 */ /* 0x002e620000000800 */
        /* <DEDUP_REMOVED lines=18> */
[----:B-1----:R-:W-:-:S05]  /*c0a0*/  IADD3 R2, P0, PT, R2, UR4, RZ ;  /* 0x0000000402027c10 */ /* 0x002fca000ff1e0ff */
[----:B------:R-:W-:-:S05]  /*c0b0*/  IMAD.X R3, RZ, RZ, UR5, P0 ;  /* 0x00000005ff037e24 */ /* 0x000fca00080e06ff */
[----:B------:R-:W-:Y:S01]  /*c0c0*/  STG.E desc[UR36][R2.64], R4 ;  /* 0x0000000402007986 */ /* 0x000fe2000c101924 */
[----:B------:R-:W-:Y:S05]  /*c0d0*/  EXIT ;  /* 0x000000000000794d */ /* 0x000fea0003800000 */
.L_x_4929:
[----:B------:R-:W-:Y:S04]  /*c0e0*/  STG.E desc[UR36][R18.64], R4 ;  /* 0x0000000412007986 */ /* 0x000fe8000c101924 */
[----:B------:R-:W-:Y:S04]  /*c0f0*/  STG.E desc[UR36][R18.64+0x4], R9 ;  /* 0x0000040912007986 */ /* 0x000fe8000c101924 */
[----:B----4-:R-:W-:Y:S04]  /*c100*/  STG.E desc[UR36][R18.64+0x8], R6 ;  /* 0x0000080612007986 */ /* 0x010fe8000c101924 */
[----:B------:R-:W-:Y:S01]  /*c110*/  STG.E desc[UR36][R18.64+0xc], R3 ;  /* 0x00000c0312007986 */ /* 0x000fe2000c101924 */
[----:B------:R-:W-:Y:S05]  /*c120*/  EXIT ;  /* 0x000000000000794d */ /* 0x000fea0003800000 */
.L_x_4890:
        /* <DEDUP_REMOVED lines=26> */
[----:B-----5:R-:W-:Y:S01]  /*c2d0*/  IMAD.U32 R7, RZ, RZ, UR7 ;  /* 0x00000007ff077e24 */ /* 0x020fe2000f8e00ff */
[----:B----4-:R-:W-:Y:S02]  /*c2e0*/  MOV R10, UR8 ;  /* 0x00000008000a7c02 */ /* 0x010fe40008000f00 */
[----:B-1----:R-:W-:-:S07]  /*c2f0*/  MOV R11, UR9 ;  /* 0x00000009000b7c02 */ /* 0x002fce0008000f00 */
[----:B------:R-:W-:-:S07]  /*c300*/  LEPC R20, `(.L_x_4932) ;  /* 0x000000001014794e */ /* 0x000fce0000000000 */
[----:B--2---:R-:W-:Y:S05]  /*c310*/  CALL.ABS.NOINC R2 ;  /* 0x0000000002007343 */ /* 0x004fea0003c00000 */
.L_x_4932:
[----:B------:R-:W-:Y:S01]  /*c320*/  UMOV UR4, URZ ;  /* 0x000000ff00047c82 */ /* 0x000fe20008000000 */
[----:B------:R-:W-:Y:S01]  /*c330*/  UMOV UR5, URZ ;  /* 0x000000ff00057c82 */ /* 0x000fe20008000000 */
[----:B------:R-:W-:Y:S01]  /*c340*/  UMOV UR6, URZ ;  /* 0x000000ff00067c82 */ /* 0x000fe20008000000 */
[----:B------:R-:W-:Y:S01]  /*c350*/  MOV R11, UR4 ;  /* 0x00000004000b7c02 */ /* 0x000fe20008000f00 */
[----:B------:R-:W-:Y:S01]  /*c360*/  IMAD.U32 R8, RZ, RZ, UR6 ;  /* 0x00000006ff087e24 */ /* 0x000fe2000f8e00ff */
[----:B------:R-:W-:-:S07]  /*c370*/  MOV R9, UR5 ;  /* 0x0000000500097c02 */ /* 0x000fce0008000f00 */
.L_x_4931:
        /* <DEDUP_REMOVED lines=26> */
.L_x_4933:
        /* <DEDUP_REMOVED lines=11> */
[----:B-----5:R-:W-:Y:S02]  /*c5d0*/  MOV R7, UR7 ;  /* 0x0000000700077c02 */ /* 0x020fe40008000f00 */
[----:B----4-:R-:W-:Y:S01]  /*c5e0*/  MOV R10, UR8 ;  /* 0x00000008000a7c02 */ /* 0x010fe20008000f00 */
[----:B-1----:R-:W-:-:S07]  /*c5f0*/  IMAD.U32 R11, RZ, RZ, UR9 ;  /* 0x00000009ff0b7e24 */ /* 0x002fce000f8e00ff */
[----:B------:R-:W-:-:S07]  /*c600*/  LEPC R20, `(.L_x_4934) ;  /* 0x000000001014794e */ /* 0x000fce0000000000 */
[----:B--2---:R-:W-:Y:S05]  /*c610*/  CALL.ABS.NOINC R2 ;  /* 0x0000000002007343 */ /* 0x004fea0003c00000 */
.L_x_4934:
[----:B------:R-:W-:Y:S05]  /*c620*/  EXIT ;  /* 0x000000000000794d */ /* 0x000fea0003800000 */
.L_x_4930:
        /* <DEDUP_REMOVED lines=12> */
[----:B------:R-:W3:Y:S04]  /*c6f0*/  LDG.E R5, desc[UR36][R18.64+0x4] ;  /* 0x0000042412057981 */ /* 0x000ee8000c1e1900 */
[----:B-12-4-:R0:W2:Y:S01]  /*c700*/  LDG.E R10, desc[UR36][R18.64+0x8] ;  /* 0x00000824120a7981 */ /* 0x0160a2000c1e1900 */
[----:B------:R-:W-:Y:S01]  /*c710*/  FSETP.NEU.FTZ.AND P0, PT, R11, RZ, PT ;  /* 0x000000ff0b00720b */ /* 0x000fe20003f1d000 */
[----:B------:R-:W-:-:S12]  /*c720*/  IMAD.MOV.U32 R3, RZ, RZ, R6 ;  /* 0x000000ffff037224 */ /* 0x000fd800078e0006 */
[----:B------:R-:W-:-:S04]  /*c730*/  @P0 FADD.FTZ R3, R11, R6 ;  /* 0x000000060b030221 */ /* 0x000fc80000010000 */
[----:B------:R-:W1:Y:S02]  /*c740*/  @P0 MUFU.RCP R4, R3 ;  /* 0x0000000300040308 */ /* 0x000e640000001000 */
[----:B-1---5:R-:W-:Y:S01]  /*c750*/  @P0 FMUL.FTZ R7, R11, R4 ;  /* 0x000000040b070220 */ /* 0x022fe20000410000 */
[----:B---3--:R-:W-:Y:S01]  /*c760*/  @P0 FADD.FTZ R0, R8, -R13 ;  /* 0x8000000d08000221 */ /* 0x008fe20000010000 */
[----:B------:R-:W-:-:S03]  /*c770*/  MOV R8, R13 ;  /* 0x0000000d00087202 */ /* 0x000fc60000000f00 */
[C---:B------:R-:W-:Y:S01]  /*c780*/  @P0 FMUL.FTZ R2, R0.reuse, R0 ;  /* 0x0000000000020220 */ /* 0x040fe20000410000 */
[----:B------:R-:W-:-:S03]  /*c790*/  @P0 FFMA.FTZ R8, R0, R7, R13 ;  /* 0x0000000700080223 */ /* 0x000fc6000001000d */
[----:B------:R-:W-:Y:S01]  /*c7a0*/  @P0 FMUL.FTZ R4, R6, R2 ;  /* 0x0000000206040220 */ /* 0x000fe20000410000 */
[----:B------:R-:W-:Y:S01]  /*c7b0*/  @P0 FADD.FTZ R2, R9, R5 ;  /* 0x0000000509020221 */ /* 0x000fe20000010000 */
[----:B--2---:R-:W-:-:S03]  /*c7c0*/  @P0 MOV R10, 0xffffffff ;  /* 0xffffffff000a0802 */ /* 0x004fc60000000f00 */
[----:B0-----:R-:W-:-:S07]  /*c7d0*/  @P0 FFMA.FTZ R5, R7, R4, R2 ;  /* 0x0000000407050223 */ /* 0x001fce0000010002 */
.L_x_4936:
[----:B------:R-:W-:Y:S05]  /*c7e0*/  BSYNC.RECONVERGENT B0 ;  /* 0x0000000000007941 */ /* 0x000fea0003800200 */
.L_x_4935:
        /* <DEDUP_REMOVED lines=26> */
.L_x_4937:
[----:B------:R-:W-:Y:S04]  /*c990*/  STG.E desc[UR36][R18.64], R8 ;  /* 0x0000000812007986 */ /* 0x000fe8000c101924 */
[----:B------:R-:W-:Y:S04]  /*c9a0*/  STG.E desc[UR36][R18.64+0x4], R5 ;  /* 0x0000040512007986 */ /* 0x000fe8000c101924 */
[----:B----4-:R-:W-:Y:S04]  /*c9b0*/  STG.E desc[UR36][R18.64+0x8], R10 ;  /* 0x0000080a12007986 */ /* 0x010fe8000c101924 */
[----:B------:R-:W-:Y:S01]  /*c9c0*/  STG.E desc[UR36][R18.64+0xc], R3 ;  /* 0x00000c0312007986 */ /* 0x000fe2000c101924 */
[----:B------:R-:W-:Y:S05]  /*c9d0*/  EXIT ;  /* 0x000000000000794d */ /* 0x000fea0003800000 */
        .weak           $__internal_12_$__cuda_sm20_div_u64
        .type           $__internal_12_$__cuda_sm20_div_u64,@function
        .size           $__internal_12_$__cuda_sm20_div_u64,(.L_x_7244 - $__internal_12_$__cuda_sm20_div_u64)
$__internal_12_$__cuda_sm20_div_u64:
        /* <DEDUP_REMOVED lines=65> */
[----:B------:R-:W-:Y:S06]  /*cdf0*/  RET.REL.NODEC R4 `(_ZN2at6native13reduce_kernelILi512ELi1ENS0_8ReduceOpIfNS0_10WelfordOpsIffiN4cuda3std3__44pairIffEEEEjfLi2ELi2EEEEEvT1_) ;  /* 0xffffff3004807950 */ /* 0x000fec0003c3ffff */
.L_x_4938:
        /* <DEDUP_REMOVED lines=16> */
.L_x_7244:


//--------------------- .text._ZN2at6native13reduce_kernelILi256ELi2ENS0_8ReduceOpIfNS0_10WelfordOpsIffiN4cuda3std3__44pairIffEEEEjfLi2ELi2EEEEEvT1_ --------------------------
	.section	.text._ZN2at6native13reduce_kernelILi256ELi2ENS0_8ReduceOpIfNS0_10WelfordOpsIffiN4cuda3std3__44pairIffEEEEjfLi2ELi2EEEEEvT1_,"ax",@progbits
	.align	128
        .global         _ZN2at6native13reduce_kernelILi256ELi2ENS0_8ReduceOpIfNS0_10WelfordOpsIffiN4cuda3std3__44pairIffEEEEjfLi2ELi2EEEEEvT1_
        .type           _ZN2at6native13reduce_kernelILi256ELi2ENS0_8ReduceOpIfNS0_10WelfordOpsIffiN4cuda3std3__44pairIffEEEEjfLi2ELi2EEEEEvT1_,@function
        .size           _ZN2at6native13reduce_kernelILi256ELi2ENS0_8ReduceOpIfNS0_10WelfordOpsIffiN4cuda3std3__44pairIffEEEEjfLi2ELi2EEEEEvT1_,(.L_x_7245 - _ZN2at6native13reduce_kernelILi256ELi2ENS0_8ReduceOpIfNS0_10WelfordOpsIffiN4cuda3std3__44pairIffEEEEjfLi2ELi2EEEEEvT1_)
        .other          _ZN2at6native13reduce_kernelILi256ELi2ENS0_8ReduceOpIfNS0_10WelfordOpsIffiN4cuda3std3__44pairIffEEEEjfLi2ELi2EEEEEvT1_,@"STO_CUDA_ENTRY STV_DEFAULT"
_ZN2at6native13reduce_kernelILi256ELi2ENS0_8ReduceOpIfNS0_10WelfordOpsIffiN4cuda3std3__44pairIffEEEEjfLi2ELi2EEEEEvT1_:
.text._ZN2at6native13reduce_kernelILi256ELi2ENS0_8ReduceOpIfNS0_10WelfordOpsIffiN4cuda3std3__44pairIffEEEEjfLi2ELi2EEEEEvT1_:
        /* <DEDUP_REMOVED lines=296> */
.L_x_4939:
        /* <DEDUP_REMOVED lines=36> */
.L_x_4943:
        /* <DEDUP_REMOVED lines=23> */
[----:B------:R-:W2:Y:S01]  /*1630*/  @!P0 LDG.E R7, desc[UR36][R24.64] ;  /* 0x0000002418078981 */ /* 0x000ea2000c1e1900 */
[----:B------:R-:W0:Y:S08]  /*1640*/  @!P0 LDC R3, c[0x0][0x390] ;  /* 0x0000e400ff038b82 */ /* 0x000e300000000800 */
[----:B------:R-:W2:Y:S01]  /*1650*/  @!P0 LDC.64 R4, c[0x0][0x388] ;  /* 0x0000e200ff048b82 */ /* 0x000ea20000000a00 */
[----:B0-----:R-:W-:Y:S01]  /*1660*/  @!P0 IADD3 R9, PT, PT, R3, 0x1, RZ ;  /* 0x0000000103098810 */ /* 0x001fe20007ffe0ff */
[----:B------:R-:W-:-:S03]  /*1670*/  IMAD.MOV.U32 R3, RZ, RZ, R0 ;  /* 0x000000ffff037224 */ /* 0x000fc600078e0000 */
[----:B------:R-:W-:-:S04]  /*1680*/  @!P0 I2FP.F32.S32 R10, R9 ;  /* 0x00000009000a8245 */ /* 0x000fc80000201400 */
[----:B------:R-:W0:Y:S01]  /*1690*/  @!P0 MUFU.RCP R12, R10 ;  /* 0x0000000a000c8308 */ /* 0x000e220000001000 */
[----:B--2---:R-:W-:-:S04]  /*16a0*/  @!P0 FADD.FTZ R15, R7, -R4 ;  /* 0x80000004070f8221 */ /* 0x004fc80000010000 */
[----:B0-----:R-:W-:-:S04]  /*16b0*/  @!P0 FFMA.FTZ R3, R15, R12, R4 ;  /* 0x0000000c0f038223 */ /* 0x001fc80000010004 */
[----:B------:R-:W-:-:S04]  /*16c0*/  @!P0 FADD.FTZ R4, R7, -R3 ;  /* 0x8000000307048221 */ /* 0x000fc80000010000 */
[----:B------:R-:W-:-:S07]  /*16d0*/  @!P0 FFMA.FTZ R13, R15, R4, R5 ;  /* 0x000000040f0d8223 */ /* 0x000fce0000010005 */
.L_x_4947:
[----:B------:R-:W-:Y:S05]  /*16e0*/  BSYNC.RECONVERGENT B1 ;  /* 0x0000000000017941 */ /* 0x000fea0003800200 */
.L_x_4946:
[----:B------:R-:W0:Y:S01]  /*16f0*/  LDCU UR4, c[0x0][0x39c] ;  /* 0x00007380ff0477ac */ /* 0x000e220008000800 */
[----:B------:R-:W-:-:S04]  /*1700*/  IADD3 R24, P0, PT, R24, 0x4, RZ ;  /* 0x0000000418187810 */ /* 0x000fc80007f1e0ff */
[----:B------:R-:W-:Y:S01]  /*1710*/  IADD3.X R25, PT, PT, RZ, R25, RZ, P0, !PT ;  /* 0x00000019ff197210 */ /* 0x000fe200007fe4ff */
[----:B0-----:R-:W-:-:S06]  /*1720*/  UIADD3 UR4, UPT, UPT, UR4, -0x1, URZ ;  /* 0xffffffff04047890 */ /* 0x001fcc000fffe0ff */
[----:B------:R-:W-:-:S07]  /*1730*/  MOV R18, UR4 ;  /* 0x0000000400127c02 */ /* 0x000fce0008000f00 */
.L_x_4945:
[----:B------:R-:W-:Y:S05]  /*1740*/  BSYNC.RECONVERGENT B0 ;  /* 0x0000000000007941 */ /* 0x000fea0003800200 */
.L_x_4944:
        /* <DEDUP_REMOVED lines=11> */
.L_x_4951:
[----:B------:R-:W-:Y:S01]  /*1800*/  IMAD.WIDE.U32 R10, R7, 0x8, R24 ;  /* 0x00000008070a7825 */ /* 0x000fe200078e0018 */
[----:B------:R-:W0:Y:S05]  /*1810*/  LDCU UR4, c[0x0][0x3a4] ;  /* 0x00007480ff0477ac */ /* 0x000e2a0008000800 */
[----:B------:R-:W2:Y:S01]  /*1820*/  LDG.E.64 R10, desc[UR36][R10.64] ;  /* 0x000000240a0a7981 */ /* 0x000ea2000c1e1b00 */
[----:B------:R-:W-:Y:S02]  /*1830*/  IADD3 R9, PT, PT, R9, 0x1, RZ ;  /* 0x0000000109097810 */ /* 0x000fe40007ffe0ff */
[----:B------:R-:W-:Y:S02]  /*1840*/  IADD3 R6, PT, PT, R6, 0x1, RZ ;  /* 0x0000000106067810 */ /* 0x000fe40007ffe0ff */
[----:B------:R-:W-:-:S02]  /*1850*/  I2FP.F32.S32 R4, R9 ;  /* 0x0000000900047245 */ /* 0x000fc40000201400 */
[----:B------:R-:W-:Y:S02]  /*1860*/  I2FP.F32.S32 R14, R6 ;  /* 0x00000006000e7245 */ /* 0x000fe40000201400 */
[----:B------:R-:W1:Y:S01]  /*1870*/  MUFU.RCP R20, R4 ;  /* 0x0000000400147308 */ /* 0x000e620000001000 */
[----:B0-----:R-:W-:-:S07]  /*1880*/  VIADD R7, R7, UR4 ;  /* 0x0000000407077c36 */ /* 0x001fce0008000000 */
[----:B------:R-:W0:Y:S01]  /*1890*/  MUFU.RCP R26, R14 ;  /* 0x0000000e001a7308 */ /* 0x000e220000001000 */
[----:B------:R-:W-:-:S04]  /*18a0*/  LEA R21, R7, 0x1, 0x1 ;  /* 0x0000000107157811 */ /* 0x000fc800078e08ff */
        /* <DEDUP_REMOVED lines=11> */
.L_x_4950:
[----:B------:R-:W-:Y:S02]  /*1960*/  MOV R10, R4 ;  /* 0x00000004000a7202 */ /* 0x000fe40000000f00 */
[----:B------:R-:W-:-:S07]  /*1970*/  MOV R11, R14 ;  /* 0x0000000e000b7202 */ /* 0x000fce0000000f00 */
.L_x_4949:
[----:B------:R-:W-:Y:S05]  /*1980*/  BSYNC.RECONVERGENT B0 ;  /* 0x0000000000007941 */ /* 0x000fea0003800200 */
.L_x_4948:
        /* <DEDUP_REMOVED lines=12> */
[----:B------:R-:W2:Y:S01]  /*1a50*/  LDG.E R24, desc[UR36][R24.64] ;  /* 0x0000002418187981 */ /* 0x000ea2000c1e1900 */
[----:B------:R-:W-:-:S04]  /*1a60*/  IADD3 R9, PT, PT, R9, 0x1, RZ ;  /* 0x0000000109097810 */ /* 0x000fc80007ffe0ff */
[----:B------:R-:W-:-:S04]  /*1a70*/  I2FP.F32.S32 R10, R9 ;  /* 0x00000009000a7245 */ /* 0x000fc80000201400 */
[----:B------:R-:W0:Y:S01]  /*1a80*/  MUFU.RCP R5, R10 ;  /* 0x0000000a00057308 */ /* 0x000e220000001000 */
[----:B--2---:R-:W-:-:S04]  /*1a90*/  FADD.FTZ R4, -R3, R24 ;  /* 0x0000001803047221 */ /* 0x004fc80000010100 */
[----:B0-----:R-:W-:-:S04]  /*1aa0*/  FFMA.FTZ R3, R4, R5, R3 ;  /* 0x0000000504037223 */ /* 0x001fc80000010003 */
[----:B------:R-:W-:-:S04]  /*1ab0*/  FADD.FTZ R12, R24, -R3 ;  /* 0x80000003180c7221 */ /* 0x000fc80000010000 */
[----:B------:R-:W-:-:S07]  /*1ac0*/  FFMA.FTZ R13, R4, R12, R13 ;  /* 0x0000000c040d7223 */ /* 0x000fce000001000d */
.L_x_4953:
[----:B------:R-:W-:Y:S05]  /*1ad0*/  BSYNC.RECONVERGENT B0 ;  /* 0x0000000000007941 */ /* 0x000fea0003800200 */
.L_x_4952:
        /* <DEDUP_REMOVED lines=25> */
.L_x_4942:
        /* <DEDUP_REMOVED lines=27> */
.L_x_4958:
[----:B------:R-:W-:Y:S02]  /*1e20*/  IADD3 R15, PT, PT, R27, R18, RZ ;  /* 0x000000121b0f7210 */ /* 0x000fe40007ffe0ff */
[----:B------:R-:W-:Y:S02]  /*1e30*/  SHF.R.U32.HI R5, RZ, 0x1, R27 ;  /* 0x00000001ff057819 */ /* 0x000fe4000001161b */
[----:B------:R-:W-:-:S03]  /*1e40*/  SHF.R.U32.HI R7, RZ, 0x1, R15 ;  /* 0x00000001ff077819 */ /* 0x000fc6000001160f */
[----:B------:R-:W-:-:S04]  /*1e50*/  IMAD.WIDE.U32 R4, R5, 0x8, R24 ;  /* 0x0000000805047825 */ /* 0x000fc800078e0018 */
[----:B------:R-:W-:Y:S02]  /*1e60*/  IMAD.WIDE.U32 R6, R7, 0x8, R24 ;  /* 0x0000000807067825 */ /* 0x000fe400078e0018 */
[----:B------:R-:W2:Y:S04]  /*1e70*/  LDG.E.64 R4, desc[UR36][R4.64] ;  /* 0x0000002404047981 */ /* 0x000ea8000c1e1b00 */
[----:B------:R-:W3:Y:S01]  /*1e80*/  LDG.E.64 R6, desc[UR36][R6.64] ;  /* 0x0000002406067981 */ /* 0x000ee2000c1e1b00 */
[----:B------:R-:W-:Y:S01]  /*1e90*/  VIADD R22, R22, 0x1 ;  /* 0x0000000116167836 */ /* 0x000fe20000000000 */
[----:B------:R-:W-:-:S04]  /*1ea0*/  IADD3 R27, PT, PT, R15, R18, RZ ;  /* 0x000000120f1b7210 */ /* 0x000fc80007ffe0ff */
[----:B------:R-:W-:Y:S02]  /*1eb0*/  I2FP.F32.S32 R20, R22 ;  /* 0x0000001600147245 */ /* 0x000fe40000201400 */
[----:B------:R-:W-:Y:S02]  /*1ec0*/  IADD3 R15, PT, PT, R27, R18, RZ ;  /* 0x000000121b0f7210 */ /* 0x000fe40007ffe0ff */
[----:B------:R-:W1:Y:S02]  /*1ed0*/  MUFU.RCP R23, R20 ;  /* 0x0000001400177308 */ /* 0x000e640000001000 */
[----:B------:R-:W-:Y:S01]  /*1ee0*/  ISETP.GE.U32.AND P0, PT, R15, R0, PT ;  /* 0x000000000f00720c */ /* 0x000fe20003f06070 */
[----:B--2---:R-:W-:Y:S01]  /*1ef0*/  FADD.FTZ R26, R4, -R13 ;  /* 0x8000000d041a7221 */ /* 0x004fe20000010000 */
[----:B------:R-:W-:Y:S01]  /*1f00*/  FADD.FTZ R21, R5, -R10 ;  /* 0x8000000a05157221 */ /* 0x000fe20000010000 */
[----:B---3--:R-:W-:Y:S01]  /*1f10*/  FADD.FTZ R28, R6, -R11 ;  /* 0x8000000b061c7221 */ /* 0x008fe20000010000 */
[----:B------:R-:W-:Y:S01]  /*1f20*/  FADD.FTZ R30, R7, -R8 ;  /* 0x80000008071e7221 */ /* 0x000fe20000010000 */
        /* <DEDUP_REMOVED lines=14> */
.L_x_4957:
[----:B------:R-:W-:-:S07]  /*2010*/  IMAD.MOV.U32 R15, RZ, RZ, R20 ;  /* 0x000000ffff0f7224 */ /* 0x000fce00078e0014 */
.L_x_4956:
[----:B------:R-:W-:Y:S05]  /*2020*/  BSYNC.RECONVERGENT B0 ;  /* 0x0000000000007941 */ /* 0x000fea0003800200 */
.L_x_4955:
[----:B------:R-:W-:Y:S01]  /*2030*/  ISETP.GE.U32.AND P0, PT, R27, R0, PT ;  /* 0x000000001b00720c */ /* 0x000fe20003f06070 */
[----:B------:R-:W-:Y:S01]  /*2040*/  BSSY.RECONVERGENT B0, `(.L_x_4959) ;  /* 0x000000c000007945 */ /* 0x000fe20003800200 */
[----:B------:R-:W-:Y:S02]  /*2050*/  MOV R28, R15 ;  /* 0x0000000f001c7202 */ /* 0x000fe40000000f00 */
[----:B------:R-:W-:-:S09]  /*2060*/  MOV R26, R22 ;  /* 0x00000016001a7202 */ /* 0x000fd20000000f00 */
        /* <DEDUP_REMOVED lines=9> */
.L_x_4960:
[----:B------:R-:W-:Y:S05]  /*2100*/  BSYNC.RECONVERGENT B0 ;  /* 0x0000000000007941 */ /* 0x000fea0003800200 */
.L_x_4959:
[----:B------:R-:W-:Y:S04]  /*2110*/  BSSY.RECONVERGENT B0, `(.L_x_4961) ;  /* 0x000001b000007945 */ /* 0x000fe80003800200 */
[----:B------:R-:W-:Y:S05]  /*2120*/  @P0 BRA `(.L_x_4962) ;  /* 0x0000000000640947 */ /* 0x000fea0003800000 */
[----:B------:R-:W-:Y:S01]  /*2130*/  IADD3 R26, PT, PT, R22, 0x1, RZ ;  /* 0x00000001161a7810 */ /* 0x000fe20007ffe0ff */
[----:B-----5:R-:W-:Y:S01]  /*2140*/  FADD.FTZ R20, -R13, R4 ;  /* 0x000000040d147221 */ /* 0x020fe20000010100 */
[----:B------:R-:W-:Y:S01]  /*2150*/  IADD3 R27, PT, PT, R27, R18, RZ ;  /* 0x000000121b1b7210 */ /* 0x000fe20007ffe0ff */
[----:B------:R-:W-:Y:S01]  /*2160*/  FADD.FTZ R21, -R10, R5 ;  /* 0x000000050a157221 */ /* 0x000fe20000010100 */
[----:B------:R-:W-:Y:S02]  /*2170*/  I2FP.F32.S32 R28, R26 ;  /* 0x0000001a001c7245 */ /* 0x000fe40000201400 */
[----:B------:R-:W-:Y:S02]  /*2180*/  ISETP.GE.U32.AND P0, PT, R27, R0, PT ;  /* 0x000000001b00720c */ /* 0x000fe40003f06070 */
[----:B------:R-:W2:Y:S02]  /*2190*/  MUFU.RCP R23, R28 ;  /* 0x0000001c00177308 */ /* 0x000ea40000001000 */
[-C--:B--2---:R-:W-:Y:S01]  /*21a0*/  FFMA.FTZ R13, R20, R23.reuse, R13 ;  /* 0x00000017140d7223 */ /* 0x084fe2000001000d */
[----:B------:R-:W-:-:S03]  /*21b0*/  FFMA.FTZ R10, R21, R23, R10 ;  /* 0x00000017150a7223 */ /* 0x000fc6000001000a */
[----:B------:R-:W-:Y:S01]  /*21c0*/  FADD.FTZ R4, -R13, R4 ;  /* 0x000000040d047221 */ /* 0x000fe20000010100 */
[----:B------:R-:W-:-:S03]  /*21d0*/  FADD.FTZ R5, -R10, R5 ;  /* 0x000000050a057221 */ /* 0x000fc60000010100 */
[----:B------:R-:W-:Y:S01]  /*21e0*/  FFMA.FTZ R9, R20, R4, R9 ;  /* 0x0000000414097223 */ /* 0x000fe20000010009 */
[----:B------:R-:W-:Y:S01]  /*21f0*/  FFMA.FTZ R12, R21, R5, R12 ;  /* 0x00000005150c7223 */ /* 0x000fe2000001000c */
[----:B------:R-:W-:Y:S06]  /*2200*/  @P0 BRA `(.L_x_4962) ;  /* 0x00000000002c0947 */ /* 0x000fec0003800000 */
[----:B------:R-:W2:Y:S01]  /*2210*/  MUFU.RCP R5, R28 ;  /* 0x0000001c00057308 */ /* 0x000ea20000001000 */
[----:B------:R-:W-:Y:S01]  /*2220*/  FADD.FTZ R0, -R11, R6 ;  /* 0x000000060b007221 */ /* 0x000fe20000010100 */
[----:B------:R-:W-:Y:S01]  /*2230*/  FADD.FTZ R4, -R8, R7 ;  /* 0x0000000708047221 */ /* 0x000fe20000010100 */
[----:B------:R-:W-:Y:S01]  /*2240*/  IMAD.MOV.U32 R15, RZ, RZ, R28 ;  /* 0x000000ffff0f7224 */ /* 0x000fe200078e001c */
[----:B------:R-:W-:Y:S01]  /*2250*/  MOV R22, R26 ;  /* 0x0000001a00167202 */ /* 0x000fe20000000f00 */
[-C--:B--2---:R-:W-:Y:S01]  /*2260*/  FFMA.FTZ R11, R0, R5.reuse, R11 ;  /* 0x00000005000b7223 */ /* 0x084fe2000001000b */
[----:B------:R-:W-:-:S03]  /*2270*/  FFMA.FTZ R8, R4, R5, R8 ;  /* 0x0000000504087223 */ /* 0x000fc60000010008 */
[----:B------:R-:W-:Y:S01]  /*2280*/  FADD.FTZ R5, -R11, R6 ;  /* 0x000000060b057221 */ /* 0x000fe20000010100 */
[----:B------:R-:W-:-:S03]  /*2290*/  FADD.FTZ R7, -R8, R7 ;  /* 0x0000000708077221 */ /* 0x000fc60000010100 */
[----:B------:R-:W-:Y:S01]  /*22a0*/  FFMA.FTZ R14, R0, R5, R14 ;  /* 0x00000005000e7223 */ /* 0x000fe2000001000e */
[----:B------:R-:W-:-:S07]  /*22b0*/  FFMA.FTZ R3, R4, R7, R3 ;  /* 0x0000000704037223 */ /* 0x000fce0000010003 */
.L_x_4962:
[----:B------:R-:W-:Y:S05]  /*22c0*/  BSYNC.RECONVERGENT B0 ;  /* 0x0000000000007941 */ /* 0x000fea0003800200 */
.L_x_4961:
[----:B------:R-:W-:Y:S01]  /*22d0*/  FSETP.NEU.FTZ.AND P0, PT, R28, RZ, PT ;  /* 0x000000ff1c00720b */ /* 0x000fe20003f1d000 */
[----:B------:R-:W-:Y:S01]  /*22e0*/  BSSY.RECONVERGENT B0, `(.L_x_4963) ;  /* 0x0000016000007945 */ /* 0x000fe20003800200 */
[----:B-----5:R-:W-:Y:S01]  /*22f0*/  MOV R4, R11 ;  /* 0x0000000b00047202 */ /* 0x020fe20000000f00 */
        /* <DEDUP_REMOVED lines=14> */
[----:B------:R-:W2:Y:S01]  /*23e0*/  MUFU.RCP R0, R7 ;  /* 0x0000000700007308 */ /* 0x000ea20000001000 */
[----:B------:R-:W-:-:S04]  /*23f0*/  FMUL.FTZ R11, R4, R4 ;  /* 0x00000004040b7220 */ /* 0x000fc80000410000 */
[----:B------:R-:W-:Y:S01]  /*2400*/  FMUL.FTZ R11, R11, R28 ;  /* 0x0000001c0b0b7220 */ /* 0x000fe20000410000 */
[----:B--2---:R-:W-:-:S04]  /*2410*/  FMUL.FTZ R5, R0, R15 ;  /* 0x0000000f00057220 */ /* 0x004fc80000410000 */
[----:B------:R-:W-:Y:S01]  /*2420*/  FFMA.FTZ R4, R4, R5, R13 ;  /* 0x0000000504047223 */ /* 0x000fe2000001000d */
[----:B------:R-:W-:-:S07]  /*2430*/  FFMA.FTZ R5, R5, R11, R14 ;  /* 0x0000000b05057223 */ /* 0x000fce000001000e */
.L_x_4964:
[----:B------:R-:W-:Y:S05]  /*2440*/  BSYNC.RECONVERGENT B0 ;  /* 0x0000000000007941 */ /* 0x000fea0003800200 */
.L_x_4963:
        /* <DEDUP_REMOVED lines=14> */
[----:B------:R-:W2:Y:S01]  /*2530*/  MUFU.RCP R0, R23 ;  /* 0x0000001700007308 */ /* 0x000ea20000001000 */
[----:B------:R-:W-:Y:S01]  /*2540*/  FMUL.FTZ R11, R9, R9 ;  /* 0x00000009090b7220 */ /* 0x000fe20000410000 */
[----:B--2---:R-:W-:-:S03]  /*2550*/  FMUL.FTZ R21, R0, R15 ;  /* 0x0000000f00157220 */ /* 0x004fc60000410000 */
[----:B------:R-:W-:Y:S01]  /*2560*/  FMUL.FTZ R0, R11, R28 ;  /* 0x0000001c0b007220 */ /* 0x000fe20000410000 */
[----:B------:R-:W-:-:S03]  /*2570*/  FFMA.FTZ R20, R21, R9, R10 ;  /* 0x0000000915147223 */ /* 0x000fc6000001000a */
[----:B------:R-:W-:Y:S01]  /*2580*/  FFMA.FTZ R21, R21, R0, R3 ;  /* 0x0000000015157223 */ /* 0x000fe20000010003 */
[----:B------:R-:W-:Y:S06]  /*2590*/  BRA `(.L_x_4941) ;  /* 0x0000005400f87947 */ /* 0x000fec0003800000 */
.L_x_4954:
        /* <DEDUP_REMOVED lines=23> */
.L_x_4969:
[----:B------:R-:W-:Y:S01]  /*2710*/  IADD3 R20, PT, PT, R27, R18, RZ ;  /* 0x000000121b147210 */ /* 0x000fe20007ffe0ff */
[----:B------:R-:W-:-:S04]  /*2720*/  IMAD R27, R15, R27, RZ ;  /* 0x0000001b0f1b7224 */ /* 0x000fc800078e02ff */
[----:B------:R-:W-:Y:S01]  /*2730*/  IMAD R4, R15, R20, RZ ;  /* 0x000000140f047224 */ /* 0x000fe200078e02ff */
[----:B------:R-:W-:-:S04]  /*2740*/  SHF.R.U32.HI R5, RZ, 0x1, R27 ;  /* 0x00000001ff057819 */ /* 0x000fc8000001161b */
[----:B------:R-:W-:Y:S01]  /*2750*/  SHF.R.U32.HI R7, RZ, 0x1, R4 ;  /* 0x00000001ff077819 */ /* 0x000fe20000011604 */
        /* <DEDUP_REMOVED lines=28> */
.L_x_4968:
[----:B------:R-:W-:-:S07]  /*2920*/  IMAD.MOV.U32 R26, RZ, RZ, R34 ;  /* 0x000000ffff1a7224 */ /* 0x000fce00078e0022 */
.L_x_4967:
[----:B------:R-:W-:Y:S05]  /*2930*/  BSYNC.RECONVERGENT B0 ;  /* 0x0000000000007941 */ /* 0x000fea0003800200 */
.L_x_4966:
        /* <DEDUP_REMOVED lines=15> */
.L_x_4971:
[----:B------:R-:W-:Y:S05]  /*2a30*/  BSYNC.RECONVERGENT B0 ;  /* 0x0000000000007941 */ /* 0x000fea0003800200 */
.L_x_4970:
        /* <DEDUP_REMOVED lines=27> */
.L_x_4973:
[----:B------:R-:W-:Y:S05]  /*2bf0*/  BSYNC.RECONVERGENT B0 ;  /* 0x0000000000007941 */ /* 0x000fea0003800200 */
.L_x_4972:
        /* <DEDUP_REMOVED lines=23> */
.L_x_4975:
[----:B------:R-:W-:Y:S05]  /*2d70*/  BSYNC.RECONVERGENT B0 ;  /* 0x0000000000007941 */ /* 0x000fea0003800200 */
.L_x_4974:
        /* <DEDUP_REMOVED lines=15> */
[----:B------:R-:W-:-:S04]  /*2e70*/  FMUL.FTZ R0, R9, R9 ;  /* 0x0000000909007220 */ /* 0x000fc80000410000 */
[----:B------:R-:W-:Y:S01]  /*2e80*/  FMUL.FTZ R0, R0, R29 ;  /* 0x0000001d00007220 */ /* 0x000fe20000410000 */
[----:B--2---:R-:W-:-:S04]  /*2e90*/  FMUL.FTZ R11, R11, R26 ;  /* 0x0000001a0b0b7220 */ /* 0x004fc80000410000 */
[C---:B------:R-:W-:Y:S01]  /*2ea0*/  FFMA.FTZ R20, R11.reuse, R9, R10 ;  /* 0x000000090b147223 */ /* 0x040fe2000001000a */
[----:B------:R-:W-:Y:S01]  /*2eb0*/  FFMA.FTZ R21, R11, R0, R3 ;  /* 0x000000000b157223 */ /* 0x000fe20000010003 */
[----:B------:R-:W-:Y:S06]  /*2ec0*/  BRA `(.L_x_4941) ;  /* 0x0000004c00ac7947 */ /* 0x000fec0003800000 */
.L_x_4965:
        /* <DEDUP_REMOVED lines=10> */
[----:B--2---:R-:W-:Y:S01]  /*2f70*/  IMAD.MOV.U32 R15, RZ, RZ, R10 ;  /* 0x000000ffff0f7224 */ /* 0x004fe200078e000a */
[----:B------:R-:W-:Y:S02]  /*2f80*/  ISETP.GE.U32.AND P0, PT, R3, R0, PT ;  /* 0x000000000300720c */ /* 0x000fe40003f06070 */
[-C--:B------:R-:W-:Y:S02]  /*2f90*/  MOV R12, R10.reuse ;  /* 0x0000000a000c7202 */ /* 0x080fe40000000f00 */
[----:B------:R-:W-:Y:S02]  /*2fa0*/  MOV R13, R10 ;  /* 0x0000000a000d7202 */ /* 0x000fe40000000f00 */
[-C--:B----4-:R-:W-:Y:S01]  /*2fb0*/  MOV R14, R8.reuse ;  /* 0x00000008000e7202 */ /* 0x090fe20000000f00 */
[----:B------:R-:W-:Y:S01]  /*2fc0*/  IMAD.MOV.U32 R3, RZ, RZ, R8 ;  /* 0x000000ffff037224 */ /* 0x000fe200078e0008 */
[----:B------:R-:W-:-:S05]  /*2fd0*/  MOV R11, R8 ;  /* 0x00000008000b7202 */ /* 0x000fca0000000f00 */
[----:B------:R-:W-:Y:S05]  /*2fe0*/  @P0 BRA `(.L_x_4977) ;  /* 0x00000024002c0947 */ /* 0x000fea0003800000 */
[----:B------:R-:W-:-:S13]  /*2ff0*/  ISETP.NE.AND P0, PT, R6, RZ, PT ;  /* 0x000000ff0600720c */ /* 0x000fda0003f05270 */
[----:B------:R1:W5:Y:S01]  /*3000*/  @!P0 LDG.E.64 R28, desc[UR36][R24.64] ;  /* 0x00000024181c8981 */ /* 0x000362000c1e1b00 */
[----:B------:R-:W-:Y:S01]  /*3010*/  VIADD R9, R6, 0xffffffff ;  /* 0xffffffff06097836 */ /* 0x000fe20000000000 */
[----:B------:R-:W-:Y:S01]  /*3020*/  BSSY.RECONVERGENT B1, `(.L_x_4978) ;  /* 0x0000246000017945 */ /* 0x000fe20003800200 */
[----:B------:R-:W-:Y:S01]  /*3030*/  MOV R5, R27 ;  /* 0x0000001b00057202 */ /* 0x000fe20000000f00 */
[----:B------:R-:W-:Y:S01]  /*3040*/  IMAD.MOV.U32 R11, RZ, RZ, R8 ;  /* 0x000000ffff0b7224 */ /* 0x000fe200078e0008 */
[-C--:B------:R-:W-:Y:S01]  /*3050*/  MOV R14, R8.reuse ;  /* 0x00000008000e7202 */ /* 0x080fe20000000f00 */
[----:B------:R-:W-:Y:S01]  /*3060*/  IMAD.MOV.U32 R13, RZ, RZ, R10 ;  /* 0x000000ffff0d7224 */ /* 0x000fe200078e000a */
[----:B------:R-:W-:Y:S02]  /*3070*/  VIMNMX.U32 R18, PT, PT, R9, 0x18, PT ;  /* 0x0000001809127848 */ /* 0x000fe40003fe0000 */
[----:B------:R-:W-:Y:S02]  /*3080*/  MOV R3, R8 ;  /* 0x0000000800037202 */ /* 0x000fe40000000f00 */
[----:B------:R-:W-:-:S02]  /*3090*/  MOV R12, R10 ;  /* 0x0000000a000c7202 */ /* 0x000fc40000000f00 */
[----:B------:R-:W-:Y:S02]  /*30a0*/  MOV R15, R10 ;  /* 0x0000000a000f7202 */ /* 0x000fe40000000f00 */
[----:B-1----:R-:W-:-:S07]  /*30b0*/  IADD3 R18, PT, PT, R18, 0x1, RZ ;  /* 0x0000000112127810 */ /* 0x002fce0007ffe0ff */
.L_x_4982:
[----:B------:R-:W1:Y:S01]  /*30c0*/  LDCU UR4, c[0x0][0x3a4] ;  /* 0x00007480ff0477ac */ /* 0x000e620008000800 */
[-C--:B-----5:R-:W-:Y:S01]  /*30d0*/  @!P0 MOV R20, R28.reuse ;  /* 0x0000001c00148202 */ /* 0x0a0fe20000000f00 */
[----:B------:R-:W-:Y:S01]  /*30e0*/  @!P0 IMAD.MOV.U32 R21, RZ, RZ, R29 ;  /* 0x000000ffff158224 */ /* 0x000fe200078e001d */
[----:B------:R-:W-:Y:S02]  /*30f0*/  @!P0 MOV R7, R29 ;  /* 0x0000001d00078202 */ /* 0x000fe40000000f00 */
[----:B------:R-:W-:Y:S01]  /*3100*/  @!P0 MOV R6, R28 ;  /* 0x0000001c00068202 */ /* 0x000fe20000000f00 */
[----:B------:R-:W-:Y:S06]  /*3110*/  @!P0 BRA `(.L_x_4979) ;  /* 0x0000002000708947 */ /* 0x000fec0003800000 */
[----:B------:R-:W2:Y:S01]  /*3120*/  LDCU.64 UR30, c[0x0][0x3e0] ;  /* 0x00007c00ff1e77ac */ /* 0x000ea20008000a00 */
[----:B------:R-:W-:Y:S01]  /*3130*/  IMAD.MOV.U32 R4, RZ, RZ, RZ ;  /* 0x000000ffff047224 */ /* 0x000fe200078e00ff */
        /* <DEDUP_REMOVED lines=288> */
[----:B------:R-:W-:-:S04]  /*4340*/  IMAD R7, R4, UR52, R31 ;  /* 0x0000003404077c24 */ /* 0x000fc8000f8e021f */
[----:B------:R-:W-:Y:S02]  /*4350*/  @P2 IMAD.MOV R20, RZ, RZ, -R6 ;  /* 0x000000ffff142224 */ /* 0x000fe400078e0a06 */
[----:B------:R-:W-:Y:S02]  /*4360*/  IMAD R0, R7, UR28, R0 ;  /* 0x0000001c07007c24 */ /* 0x000fe4000f8e0200 */
[----:B0-----:R-:W-:-:S04]  /*4370*/  @P2 IMAD R21, R20, R23, R21 ;  /* 0x0000001714152224 */ /* 0x001fc800078e0215 */
[----:B---3--:R-:W-:-:S07]  /*4380*/  @P2 IMAD R0, R21, R27, R0 ;  /* 0x0000001b15002224 */ /* 0x008fce00078e0200 */
.L_x_4980:
        /* <DEDUP_REMOVED lines=241> */
.L_x_4981:
[----:B------:R-:W-:-:S04]  /*52a0*/  LOP3.LUT R21, R0, 0xfffffff8, RZ, 0xc0, !PT ;  /* 0xfffffff800157812 */ /* 0x000fc800078ec0ff */
[----:B------:R-:W-:-:S04]  /*52b0*/  IADD3 R20, P1, PT, R21, R24, RZ ;  /* 0x0000001815147210 */ /* 0x000fc80007f3e0ff */
[----:B------:R-:W-:-:S06]  /*52c0*/  IADD3.X R21, PT, PT, RZ, R25, RZ, P1, !PT ;  /* 0x00000019ff157210 */ /* 0x000fcc0000ffe4ff */
[----:B------:R-:W5:Y:S03]  /*52d0*/  LDG.E.64 R20, desc[UR36][R20.64] ;  /* 0x0000002414147981 */ /* 0x000f66000c1e1b00 */
.L_x_4979:
[----:B------:R-:W2:Y:S01]  /*52e0*/  LDCU UR5, c[0x0][0x39c] ;  /* 0x00007380ff0577ac */ /* 0x000ea20008000800 */
[----:B0-----:R-:W-:Y:S01]  /*52f0*/  IADD3 R22, PT, PT, R22, 0x1, RZ ;  /* 0x0000000116167810 */ /* 0x001fe20007ffe0ff */
[----:B-1----:R-:W-:Y:S02]  /*5300*/  IMAD.U32 R4, RZ, RZ, UR4 ;  /* 0x00000004ff047e24 */ /* 0x002fe4000f8e00ff */
[----:B-----5:R-:W-:Y:S01]  /*5310*/  FADD.FTZ R30, R6, -R13 ;  /* 0x8000000d061e7221 */ /* 0x020fe20000010000 */
[----:B------:R-:W-:Y:S01]  /*5320*/  FADD.FTZ R31, R7, -R10 ;  /* 0x8000000a071f7221 */ /* 0x000fe20000010000 */
[----:B------:R-:W-:Y:S01]  /*5330*/  I2FP.F32.S32 R23, R22 ;  /* 0x0000001600177245 */ /* 0x000fe20000201400 */
[----:B------:R-:W-:Y:S01]  /*5340*/  FADD.FTZ R35, R20, -R15 ;  /* 0x8000000f14237221 */ /* 0x000fe20000010000 */
[----:B------:R-:W-:Y:S01]  /*5350*/  LEA R5, R4, R5, 0x1 ;  /* 0x0000000504057211 */ /* 0x000fe200078e08ff */
[----:B------:R-:W-:Y:S01]  /*5360*/  FADD.FTZ R37, R21, -R12 ;  /* 0x8000000c15257221 */ /* 0x000fe20000010000 */
[----:B------:R-:W0:Y:S03]  /*5370*/  MUFU.RCP R34, R23 ;  /* 0x0000001700227308 */ /* 0x000e260000001000 */
[----:B------:R-:W-:Y:S01]  /*5380*/  IMAD.IADD R27, R5, 0x1, R4 ;  /* 0x00000001051b7824 */ /* 0x000fe200078e0204 */
[----:B--2---:R-:W-:-:S04]  /*5390*/  MOV R0, UR5 ;  /* 0x0000000500007c02 */ /* 0x004fc80008000f00 */
[----:B------:R-:W-:Y:S01]  /*53a0*/  ISETP.GE.U32.AND P1, PT, R27, R0, PT ;  /* 0x000000001b00720c */ /* 0x000fe20003f26070 */
[-C--:B0-----:R-:W-:Y:S01]  /*53b0*/  FFMA.FTZ R13, R30, R34.reuse, R13 ;  /* 0x000000221e0d7223 */ /* 0x081fe2000001000d */
[-C--:B------:R-:W-:Y:S01]  /*53c0*/  FFMA.FTZ R10, R31, R34.reuse, R10 ;  /* 0x000000221f0a7223 */ /* 0x080fe2000001000a */
[-C--:B------:R-:W-:Y:S01]  /*53d0*/  FFMA.FTZ R15, R35, R34.reuse, R15 ;  /* 0x00000022230f7223 */ /* 0x080fe2000001000f */
[----:B------:R-:W-:Y:S01]  /*53e0*/  FFMA.FTZ R12, R37, R34, R12 ;  /* 0x00000022250c7223 */ /* 0x000fe2000001000c */
[----:B------:R-:W-:Y:S01]  /*53f0*/  FADD.FTZ R27, -R13, R6 ;  /* 0x000000060d1b7221 */ /* 0x000fe20000010100 */
[----:B------:R-:W-:Y:S01]  /*5400*/  FADD.FTZ R34, -R10, R7 ;  /* 0x000000070a227221 */ /* 0x000fe20000010100 */
[----:B------:R-:W-:Y:S01]  /*5410*/  FADD.FTZ R36, -R15, R20 ;  /* 0x000000140f247221 */ /* 0x000fe20000010100 */
[----:B------:R-:W-:Y:S01]  /*5420*/  FADD.FTZ R38, -R12, R21 ;  /* 0x000000150c267221 */ /* 0x000fe20000010100 */
[----:B------:R-:W-:Y:S01]  /*5430*/  FFMA.FTZ R11, R30, R27, R11 ;  /* 0x0000001b1e0b7223 */ /* 0x000fe2000001000b */
[----:B------:R-:W-:Y:S01]  /*5440*/  FFMA.FTZ R3, R31, R34, R3 ;  /* 0x000000221f037223 */ /* 0x000fe20000010003 */
[----:B------:R-:W-:Y:S01]  /*5450*/  FFMA.FTZ R14, R35, R36, R14 ;  /* 0x00000024230e7223 */ /* 0x000fe2000001000e */
[----:B------:R-:W-:Y:S01]  /*5460*/  FFMA.FTZ R8, R37, R38, R8 ;  /* 0x0000002625087223 */ /* 0x000fe20000010008 */
[----:B------:R-:W-:Y:S06]  /*5470*/  @!P1 BRA `(.L_x_4982) ;  /* 0xffffffdc00109947 */ /* 0x000fec000383ffff */
[----:B------:R-:W-:Y:S05]  /*5480*/  BSYNC.RECONVERGENT B1 ;  /* 0x0000000000017941 */ /* 0x000fea0003800200 */
.L_x_4978:
[----:B------:R-:W-:-:S07]  /*5490*/  MOV R9, R23 ;  /* 0x0000001700097202 */ /* 0x000fce0000000f00 */
.L_x_4977:
[----:B------:R-:W-:Y:S05]  /*54a0*/  BSYNC.RECONVERGENT B0 ;  /* 0x0000000000007941 */ /* 0x000fea0003800200 */
.L_x_4976:
[----:B------:R-:W-:Y:S01]  /*54b0*/  ISETP.GE.U32.AND P0, PT, R5, R0, PT ;  /* 0x000000000500720c */ /* 0x000fe20003f06070 */
[----:B------:R-:W-:Y:S01]  /*54c0*/  BSSY.RECONVERGENT B0, `(.L_x_4983) ;  /* 0x0000240000007945 */ /* 0x000fe20003800200 */
[----:B------:R-:W-:Y:S01]  /*54d0*/  MOV R25, R7 ;  /* 0x0000000700197202 */ /* 0x000fe20000000f00 */
[----:B------:R-:W-:-:S10]  /*54e0*/  IMAD.MOV.U32 R24, RZ, RZ, R6 ;  /* 0x000000ffff187224 */ /* 0x000fd400078e0006 */
[----:B------:R-:W-:Y:S05]  /*54f0*/  @P0 BRA `(.L_x_4984) ;  /* 0x0000002000f00947 */ /* 0x000fea0003800000 */
[----:B------:R-:W1:Y:S01]  /*5500*/  LDC R6, c[0x0][0x3d8] ;  /* 0x0000f600ff067b82 */ /* 0x000e620000000800 */
[----:B------:R-:W-:Y:S02]  /*5510*/  CS2R R24, SRZ ;  /* 0x0000000000187805 */ /* 0x000fe4000001ff00 */
[C---:B-1----:R-:W-:Y:S02]  /*5520*/  ISETP.NE.AND P0, PT, R6.reuse, RZ, PT ;  /* 0x000000ff0600720c */ /* 0x042fe40003f05270 */
[----:B------:R-:W-:-:S04]  /*5530*/  IADD3 R23, PT, PT, R6, -0x1, RZ ;  /* 0xffffffff06177810 */ /* 0x000fc80007ffe0ff */
        /* <DEDUP_REMOVED lines=277> */
.L_x_4986:
[----:B------:R-:W-:Y:S01]  /*6690*/  SHF.R.U32.HI R24, RZ, 0x3, R27 ;  /* 0x00000003ff187819 */ /* 0x000fe2000001161b */
[----:B------:R-:W-:-:S07]  /*66a0*/  IMAD.MOV.U32 R25, RZ, RZ, RZ ;  /* 0x000000ffff197224 */ /* 0x000fce00078e00ff */
.L_x_4985:
[----:B------:R-:W1:Y:S02]  /*66b0*/  LDCU.64 UR4, c[0x0][0x768] ;  /* 0x0000ed00ff0477ac */ /* 0x000e640008000a00 */
[----:B-1----:R-:W-:-:S04]  /*66c0*/  IADD3 R7, P1, PT, R26, UR4, RZ ;  /* 0x000000041a077c10 */ /* 0x002fc8000ff3e0ff */
[----:B------:R-:W-:Y:S02]  /*66d0*/  IADD3.X R6, PT, PT, RZ, UR5, RZ, P1, !PT ;  /* 0x00000005ff067c10 */ /* 0x000fe40008ffe4ff */
[----:B------:R-:W-:-:S04]  /*66e0*/  LEA R26, P1, R24, R7, 0x3 ;  /* 0x00000007181a7211 */ /* 0x000fc800078218ff */
[----:B------:R-:W-:-:S05]  /*66f0*/  LEA.HI.X R27, R24, R6, R25, 0x3, P1 ;  /* 0x00000006181b7211 */ /* 0x000fca00008f1c19 */
[----:B------:R1:W5:Y:S01]  /*6700*/  LDG.E.64 R24, desc[UR36][R26.64] ;  /* 0x000000241a187981 */ /* 0x000362000c1e1b00 */
[----:B------:R-:W-:-:S04]  /*6710*/  IADD3 R29, PT, PT, R5, R4, RZ ;  /* 0x00000004051d7210 */ /* 0x000fc80007ffe0ff */
[----:B------:R-:W-:-:S13]  /*6720*/  ISETP.GE.U32.AND P1, PT, R29, R0, PT ;  /* 0x000000001d00720c */ /* 0x000fda0003f26070 */
[----:B-1----:R-:W-:Y:S05]  /*6730*/  @P1 BRA `(.L_x_4984) ;  /* 0x0000001000601947 */ /* 0x002fea0003800000 */
[----:B------:R-:W-:Y:S01]  /*6740*/  CS2R R20, SRZ ;  /* 0x0000000000147805 */ /* 0x000fe2000001ff00 */
[----:B------:R-:W-:Y:S06]  /*6750*/  @!P0 BRA `(.L_x_4987) ;  /* 0x00000010004c8947 */ /* 0x000fec0003800000 */
[----:B------:R-:W1:Y:S01]  /*6760*/  LDCU.64 UR4, c[0x0][0x3e0] ;  /* 0x00007c00ff0477ac */ /* 0x000e620008000a00 */
        /* <DEDUP_REMOVED lines=272> */
.L_x_4988:
[----:B------:R-:W-:Y:S02]  /*7870*/  SHF.R.U32.HI R20, RZ, 0x3, R23 ;  /* 0x00000003ff147819 */ /* 0x000fe40000011617 */
[----:B------:R-:W-:-:S07]  /*7880*/  MOV R21, RZ ;  /* 0x000000ff00157202 */ /* 0x000fce0000000f00 */
.L_x_4987:
[----:B------:R-:W-:-:S04]  /*7890*/  LEA R26, P0, R20, R7, 0x3 ;  /* 0x00000007141a7211 */ /* 0x000fc800078018ff */
[----:B------:R-:W-:-:S05]  /*78a0*/  LEA.HI.X R27, R20, R6, R21, 0x3, P0 ;  /* 0x00000006141b7211 */ /* 0x000fca00000f1c15 */
[----:B------:R1:W5:Y:S04]  /*78b0*/  LDG.E.64 R20, desc[UR36][R26.64] ;  /* 0x000000241a147981 */ /* 0x000368000c1e1b00 */
.L_x_4984:
[----:B------:R-:W-:Y:S05]  /*78c0*/  BSYNC.RECONVERGENT B0 ;  /* 0x0000000000007941 */ /* 0x000fea0003800200 */
.L_x_4983:
[----:B------:R-:W-:Y:S01]  /*78d0*/  ISETP.GE.U32.AND P0, PT, R5, R0, PT ;  /* 0x000000000500720c */ /* 0x000fe20003f06070 */
[----:B------:R-:W-:Y:S01]  /*78e0*/  BSSY.RECONVERGENT B0, `(.L_x_4989) ;  /* 0x000001d000007945 */ /* 0x000fe20003800200 */
[----:B------:R-:W-:Y:S01]  /*78f0*/  IMAD.MOV.U32 R18, RZ, RZ, R9 ;  /* 0x000000ffff127224 */ /* 0x000fe200078e0009 */
[----:B01----:R-:W-:-:S10]  /*7900*/  MOV R26, R22 ;  /* 0x00000016001a7202 */ /* 0x003fd40000000f00 */
[----:B------:R-:W-:Y:S05]  /*7910*/  @P0 BRA `(.L_x_4990) ;  /* 0x0000000000640947 */ /* 0x000fea0003800000 */
[----:B------:R-:W-:Y:S01]  /*7920*/  IADD3 R26, PT, PT, R22, 0x1, RZ ;  /* 0x00000001161a7810 */ /* 0x000fe20007ffe0ff */
[----:B------:R-:W-:Y:S02]  /*7930*/  IMAD.IADD R5, R5, 0x1, R4 ;  /* 0x0000000105057824 */ /* 0x000fe400078e0204 */
[----:B-----5:R-:W-:Y:S01]  /*7940*/  FADD.FTZ R6, -R13, R24 ;  /* 0x000000180d067221 */ /* 0x020fe20000010100 */
[----:B------:R-:W-:Y:S01]  /*7950*/  FADD.FTZ R7, -R10, R25 ;  /* 0x000000190a077221 */ /* 0x000fe20000010100 */
[----:B------:R-:W-:Y:S02]  /*7960*/  I2FP.F32.S32 R18, R26 ;  /* 0x0000001a00127245 */ /* 0x000fe40000201400 */
[----:B------:R-:W-:Y:S02]  /*7970*/  ISETP.GE.U32.AND P0, PT, R5, R0, PT ;  /* 0x000000000500720c */ /* 0x000fe40003f06070 */
[----:B------:R-:W0:Y:S02]  /*7980*/  MUFU.RCP R23, R18 ;  /* 0x0000001200177308 */ /* 0x000e240000001000 */
[-C--:B0-----:R-:W-:Y:S01]  /*7990*/  FFMA.FTZ R13, R6, R23.reuse, R13 ;  /* 0x00000017060d7223 */ /* 0x081fe2000001000d */
[----:B------:R-:W-:-:S03]  /*79a0*/  FFMA.FTZ R10, R7, R23, R10 ;  /* 0x00000017070a7223 */ /* 0x000fc6000001000a */
[----:B------:R-:W-:Y:S01]  /*79b0*/  FADD.FTZ R24, -R13, R24 ;  /* 0x000000180d187221 */ /* 0x000fe20000010100 */
[----:B------:R-:W-:-:S03]  /*79c0*/  FADD.FTZ R0, -R10, R25 ;  /* 0x000000190a007221 */ /* 0x000fc60000010100 */
[----:B------:R-:W-:Y:S01]  /*79d0*/  FFMA.FTZ R11, R6, R24, R11 ;  /* 0x00000018060b7223 */ /* 0x000fe2000001000b */
[----:B------:R-:W-:Y:S01]  /*79e0*/  FFMA.FTZ R3, R7, R0, R3 ;  /* 0x0000000007037223 */ /* 0x000fe20000010003 */
[----:B------:R-:W-:Y:S06]  /*79f0*/  @P0 BRA `(.L_x_4990) ;  /* 0x00000000002c0947 */ /* 0x000fec0003800000 */
[----:B------:R-:W0:Y:S01]  /*7a00*/  MUFU.RCP R4, R18 ;  /* 0x0000001200047308 */ /* 0x000e220000001000 */
[----:B------:R-:W-:Y:S01]  /*7a10*/  FADD.FTZ R0, -R15, R20 ;  /* 0x000000140f007221 */ /* 0x000fe20000010100 */
[----:B------:R-:W-:Y:S01]  /*7a20*/  FADD.FTZ R7, -R12, R21 ;  /* 0x000000150c077221 */ /* 0x000fe20000010100 */
[----:B------:R-:W-:Y:S02]  /*7a30*/  MOV R9, R18 ;  /* 0x0000001200097202 */ /* 0x000fe40000000f00 */
[----:B------:R-:W-:Y:S01]  /*7a40*/  MOV R22, R26 ;  /* 0x0000001a00167202 */ /* 0x000fe20000000f00 */
[-C--:B0-----:R-:W-:Y:S01]  /*7a50*/  FFMA.FTZ R15, R0, R4.reuse, R15 ;  /* 0x00000004000f7223 */ /* 0x081fe2000001000f */
[----:B------:R-:W-:-:S03]  /*7a60*/  FFMA.FTZ R12, R7, R4, R12 ;  /* 0x00000004070c7223 */ /* 0x000fc6000001000c */
[----:B------:R-:W-:Y:S01]  /*7a70*/  FADD.FTZ R5, -R15, R20 ;  /* 0x000000140f057221 */ /* 0x000fe20000010100 */
[----:B------:R-:W-:-:S03]  /*7a80*/  FADD.FTZ R21, -R12, R21 ;  /* 0x000000150c157221 */ /* 0x000fc60000010100 */
[----:B------:R-:W-:Y:S01]  /*7a90*/  FFMA.FTZ R14, R0, R5, R14 ;  /* 0x00000005000e7223 */ /* 0x000fe2000001000e */
[----:B------:R-:W-:-:S07]  /*7aa0*/  FFMA.FTZ R8, R7, R21, R8 ;  /* 0x0000001507087223 */ /* 0x000fce0000010008 */
.L_x_4990:
[----:B------:R-:W-:Y:S05]  /*7ab0*/  BSYNC.RECONVERGENT B0 ;  /* 0x0000000000007941 */ /* 0x000fea0003800200 */
.L_x_4989:
        /* <DEDUP_REMOVED lines=23> */
.L_x_4992:
[----:B------:R-:W-:Y:S05]  /*7c30*/  BSYNC.RECONVERGENT B0 ;  /* 0x0000000000007941 */ /* 0x000fea0003800200 */
.L_x_4991:
[----:B------:R-:W-:Y:S01]  /*7c40*/  IMAD.MOV.U32 R23, RZ, RZ, R9 ;  /* 0x000000ffff177224 */ /* 0x000fe200078e0009 */
[----:B-----5:R-:W-:Y:S02]  /*7c50*/  MOV R21, R8 ;  /* 0x0000000800157202 */ /* 0x020fe40000000f00 */
        /* <DEDUP_REMOVED lines=18> */
.L_x_4941:
[----:B------:R-:W-:Y:S05]  /*7d80*/  BSYNC.RECONVERGENT B6 ;  /* 0x0000000000067941 */ /* 0x000fea0003800200 */
.L_x_4940:
        /* <DEDUP_REMOVED lines=10> */
[----:B----4-:R-:W-:-:S03]  /*7e30*/  ISETP.GE.U32.AND P0, PT, R3, 0x2, PT ;  /* 0x000000020300780c */ /* 0x010fc60003f06070 */
[----:B------:R-:W-:-:S05]  /*7e40*/  IMAD R34, R9, 0x20, R18 ;  /* 0x0000002009227824 */ /* 0x000fca00078e0212 */
[----:B------:R2:W-:Y:S04]  /*7e50*/  STS.128 [R34], R4 ;  /* 0x0000000422007388 */ /* 0x0005e80000000c00 */
[----:B------:R2:W-:Y:S01]  /*7e60*/  STS.128 [R34+0x10], R20 ;  /* 0x0000101422007388 */ /* 0x0005e20000000c00 */
[----:B------:R-:W-:Y:S05]  /*7e70*/  @!P0 BRA `(.L_x_4993) ;  /* 0x00000004002c8947 */ /* 0x000fea0003800000 */
[----:B------:R-:W-:-:S07]  /*7e80*/  MOV R35, R3 ;  /* 0x0000000300237202 */ /* 0x000fce0000000f00 */
.L_x_5000:
[----:B------:R-:W-:Y:S01]  /*7e90*/  SHF.R.U32.HI R37, RZ, 0x1, R35 ;  /* 0x00000001ff257819 */ /* 0x000fe20000011623 */
[----:B------:R-:W-:Y:S05]  /*7ea0*/  WARPSYNC.ALL ;  /* 0x0000000000007948 */ /* 0x000fea0003800000 */
[----:B------:R-:W-:Y:S01]  /*7eb0*/  IADD3 R8, PT, PT, R37, R16, RZ ;  /* 0x0000001025087210 */ /* 0x000fe20007ffe0ff */
[----:B------:R-:W-:Y:S03]  /*7ec0*/  BAR.SYNC.DEFER_BLOCKING 0x0 ;  /* 0x0000000000007b1d */ /* 0x000fe60000010000 */
[----:B------:R-:W-:-:S03]  /*7ed0*/  ISETP.GE.U32.AND P0, PT, R8, R3, PT ;  /* 0x000000030800720c */ /* 0x000fc60003f06070 */
[----:B------:R-:W-:Y:S01]  /*7ee0*/  BSSY.RECONVERGENT B0, `(.L_x_4994) ;  /* 0x0000041000007945 */ /* 0x000fe20003800200 */
[----:B------:R-:W-:-:S13]  /*7ef0*/  ISETP.GE.U32.OR P0, PT, R16, R37, P0 ;  /* 0x000000251000720c */ /* 0x000fda0000706470 */
[----:B---3--:R-:W-:Y:S05]  /*7f00*/  @P0 BRA `(.L_x_4995) ;  /* 0x0000000000f80947 */ /* 0x008fea0003800000 */
[----:B------:R-:W-:Y:S01]  /*7f10*/  IMAD R9, R8, R0, R19 ;  /* 0x0000000008097224 */ /* 0x000fe200078e0213 */
[----:B------:R-:W-:Y:S01]  /*7f20*/  FSETP.NEU.FTZ.AND P0, PT, R7, RZ, PT ;  /* 0x000000ff0700720b */ /* 0x000fe20003f1d000 */
[----:B------:R-:W-:Y:S01]  /*7f30*/  BSSY.RECONVERGENT B1, `(.L_x_4996) ;  /* 0x000001a000017945 */ /* 0x000fe20003800200 */
[----:B------:R-:W-:Y:S01]  /*7f40*/  FSETP.NEU.FTZ.AND P1, PT, R23, RZ, PT ;  /* 0x000000ff1700720b */ /* 0x000fe20003f3d000 */
[----:B------:R-:W-:-:S05]  /*7f50*/  IMAD R26, R9, 0x20, R18 ;  /* 0x00000020091a7824 */ /* 0x000fca00078e0212 */
[----:B------:R-:W1:Y:S04]  /*7f60*/  LDS.128 R8, [R26] ;  /* 0x000000001a087984 */ /* 0x000e680000000c00 */
[----:B------:R-:W3:Y:S01]  /*7f70*/  LDS.128 R12, [R26+0x10] ;  /* 0x000010001a0c7984 */ /* 0x000ee20000000c00 */
[----:B-1----:R-:W-:Y:S02]  /*7f80*/  MOV R24, R8 ;  /* 0x0000000800187202 */ /* 0x002fe40000000f00 */
[----:B------:R-:W-:Y:S01]  /*7f90*/  MOV R25, R9 ;  /* 0x0000000900197202 */ /* 0x000fe20000000f00 */
[----:B---3--:R-:W-:Y:S01]  /*7fa0*/  IMAD.MOV.U32 R28, RZ, RZ, R12 ;  /* 0x000000ffff1c7224 */ /* 0x008fe200078e000c */
        /* <DEDUP_REMOVED lines=10> */
[----:B--2---:R-:W-:Y:S01]  /*8050*/  FADD.FTZ R5, R5, R9 ;  /* 0x0000000905057221 */ /* 0x004fe20000010000 */
[----:B------:R-:W-:Y:S01]  /*8060*/  IMAD.MOV.U32 R10, RZ, RZ, -0x1 ;  /* 0xffffffffff0a7424 */ /* 0x000fe200078e00ff */
[----:B------:R-:W1:Y:S01]  /*8070*/  MUFU.RCP R6, R27 ;  /* 0x0000001b00067308 */ /* 0x000e620000001000 */
[----:B------:R-:W-:-:S04]  /*8080*/  FMUL.FTZ R8, R25, R25 ;  /* 0x0000001919087220 */ /* 0x000fc80000410000 */
[----:B------:R-:W-:Y:S01]  /*8090*/  FMUL.FTZ R8, R7, R8 ;  /* 0x0000000807087220 */ /* 0x000fe20000410000 */
[----:B-1----:R-:W-:-:S04]  /*80a0*/  FMUL.FTZ R6, R11, R6 ;  /* 0x000000060b067220 */ /* 0x002fc80000410000 */
[----:B------:R-:W-:Y:S01]  /*80b0*/  FFMA.FTZ R24, R25, R6, R4 ;  /* 0x0000000619187223 */ /* 0x000fe20000010004 */
[----:B------:R-:W-:-:S07]  /*80c0*/  FFMA.FTZ R25, R6, R8, R5 ;  /* 0x0000000806197223 */ /* 0x000fce0000010005 */
.L_x_4997:
[----:B------:R-:W-:Y:S05]  /*80d0*/  BSYNC.RECONVERGENT B1 ;  /* 0x0000000000017941 */ /* 0x000fea0003800200 */
.L_x_4996:
        /* <DEDUP_REMOVED lines=11> */
[----:B--2---:R-:W-:Y:S01]  /*8190*/  FADD.FTZ R5, -R20, R12 ;  /* 0x0000000c14057221 */ /* 0x004fe20000010100 */
        /* <DEDUP_REMOVED lines=8> */
.L_x_4999:
[----:B------:R-:W-:Y:S05]  /*8220*/  BSYNC.RECONVERGENT B1 ;  /* 0x0000000000017941 */ /* 0x000fea0003800200 */
.L_x_4998:
[-C--:B------:R-:W-:Y:S01]  /*8230*/  MOV R26, R10.reuse ;  /* 0x0000000a001a7202 */ /* 0x080fe20000000f00 */
[--C-:B------:R-:W-:Y:S01]  /*8240*/  IMAD.MOV.U32 R30, RZ, RZ, R14.reuse ;  /* 0x000000ffff1e7224 */ /* 0x100fe200078e000e */
[----:B--2---:R-:W-:Y:S01]  /*8250*/  MOV R7, R27 ;  /* 0x0000001b00077202 */ /* 0x004fe20000000f00 */
        /* <DEDUP_REMOVED lines=9> */
.L_x_4995:
[----:B------:R-:W-:Y:S05]  /*82f0*/  BSYNC.RECONVERGENT B0 ;  /* 0x0000000000007941 */ /* 0x000fea0003800200 */
.L_x_4994:
[----:B------:R-:W-:Y:S01]  /*8300*/  ISETP.GT.U32.AND P0, PT, R35, 0x3, PT ;  /* 0x000000032300780c */ /* 0x000fe20003f04070 */
[----:B------:R-:W-:-:S12]  /*8310*/  IMAD.MOV.U32 R35, RZ, RZ, R37 ;  /* 0x000000ffff237224 */ /* 0x000fd800078e0025 */
[----:B------:R-:W-:Y:S05]  /*8320*/  @P0 BRA `(.L_x_5000) ;  /* 0xfffffff800d80947 */ /* 0x000fea000383ffff */
.L_x_4993:
        /* <DEDUP_REMOVED lines=11> */
[----:B------:R-:W-:Y:S01]  /*83e0*/  ISETP.GE.U32.AND P0, PT, R0, 0x40, PT ;  /* 0x000000400000780c */ /* 0x000fe20003f06070 */
[----:B------:R-:W-:Y:S02]  /*83f0*/  HFMA2 R3, -RZ, RZ, 0, 1.9073486328125e-06 ;  /* 0x00000020ff037431 */ /* 0x000fe400000001ff */
[----:B----4-:R-:W-:-:S06]  /*8400*/  ULEA UR4, UR5, UR4, 0x18 ;  /* 0x0000000405047291 */ /* 0x010fcc000f8ec0ff */
[----:B------:R-:W-:-:S05]  /*8410*/  LEA R18, R18, UR4, 0x5 ;  /* 0x0000000412127c11 */ /* 0x000fca000f8e28ff */
[----:B------:R4:W-:Y:S04]  /*8420*/  STS.128 [R18], R4 ;  /* 0x0000000412007388 */ /* 0x0009e80000000c00 */
[----:B------:R4:W-:Y:S01]  /*8430*/  STS.128 [R18+0x10], R20 ;  /* 0x0000101412007388 */ /* 0x0009e20000000c00 */
[----:B------:R-:W-:Y:S05]  /*8440*/  @!P0 BRA `(.L_x_5002) ;  /* 0x0000000400288947 */ /* 0x000fea0003800000 */
[----:B--23--:R-:W-:-:S07]  /*8450*/  IMAD.MOV.U32 R34, RZ, RZ, R0 ;  /* 0x000000ffff227224 */ /* 0x00cfce00078e0000 */
.L_x_5009:
        /* <DEDUP_REMOVED lines=8> */
[----:B------:R-:W-:Y:S01]  /*84e0*/  LEA R26, R36, R18, 0x5 ;  /* 0x00000012241a7211 */ /* 0x000fe200078e28ff */
[----:B------:R-:W-:Y:S01]  /*84f0*/  BSSY.RECONVERGENT B1, `(.L_x_5005) ;  /* 0x000001a000017945 */ /* 0x000fe20003800200 */
[----:B------:R-:W-:Y:S02]  /*8500*/  FSETP.NEU.FTZ.AND P0, PT, R7, RZ, PT ;  /* 0x000000ff0700720b */ /* 0x000fe40003f1d000 */
[----:B------:R-:W-:Y:S01]  /*8510*/  FSETP.NEU.FTZ.AND P1, PT, R23, RZ, PT ;  /* 0x000000ff1700720b */ /* 0x000fe20003f3d000 */
[----:B------:R-:W1:Y:S04]  /*8520*/  LDS.128 R8, [R26] ;  /* 0x000000001a087984 */ /* 0x000e680000000c00 */
[----:B------:R-:W2:Y:S01]  /*8530*/  LDS.128 R12, [R26+0x10] ;  /* 0x000010001a0c7984 */ /* 0x000ea20000000c00 */
[----:B-1----:R-:W-:Y:S01]  /*8540*/  IMAD.MOV.U32 R24, RZ, RZ, R8 ;  /* 0x000000ffff187224 */ /* 0x002fe200078e0008 */
[----:B------:R-:W-:Y:S01]  /*8550*/  MOV R25, R9 ;  /* 0x0000000900197202 */ /* 0x000fe20000000f00 */
[----:B------:R-:W-:Y:S01]  /*8560*/  IMAD.MOV.U32 R27, RZ, RZ, R11 ;  /* 0x000000ffff1b7224 */ /* 0x000fe200078e000b */
[----:B--2---:R-:W-:-:S02]  /*8570*/  MOV R28, R12 ;  /* 0x0000000c001c7202 */ /* 0x004fc40000000f00 */
        /* <DEDUP_REMOVED lines=9> */
[----:B----4-:R-:W-:Y:S01]  /*8610*/  FADD.FTZ R5, R5, R9 ;  /* 0x0000000905057221 */ /* 0x010fe20000010000 */
[----:B------:R-:W-:Y:S01]  /*8620*/  MOV R10, 0xffffffff ;  /* 0xffffffff000a7802 */ /* 0x000fe20000000f00 */
[----:B------:R-:W1:Y:S01]  /*8630*/  MUFU.RCP R6, R27 ;  /* 0x0000001b00067308 */ /* 0x000e620000001000 */
[----:B------:R-:W-:-:S04]  /*8640*/  FMUL.FTZ R8, R25, R25 ;  /* 0x0000001919087220 */ /* 0x000fc80000410000 */
[----:B------:R-:W-:Y:S01]  /*8650*/  FMUL.FTZ R8, R7, R8 ;  /* 0x0000000807087220 */ /* 0x000fe20000410000 */
[----:B-1----:R-:W-:-:S04]  /*8660*/  FMUL.FTZ R6, R11, R6 ;  /* 0x000000060b067220 */ /* 0x002fc80000410000 */
[----:B------:R-:W-:Y:S01]  /*8670*/  FFMA.FTZ R24, R25, R6, R4 ;  /* 0x0000000619187223 */ /* 0x000fe20000010004 */
[----:B------:R-:W-:-:S07]  /*8680*/  FFMA.FTZ R25, R6, R8, R5 ;  /* 0x0000000806197223 */ /* 0x000fce0000010005 */
.L_x_5006:
[----:B------:R-:W-:Y:S05]  /*8690*/  BSYNC.RECONVERGENT B1 ;  /* 0x0000000000017941 */ /* 0x000fea0003800200 */
.L_x_5005:
        /* <DEDUP_REMOVED lines=11> */
[----:B----4-:R-:W-:Y:S01]  /*8750*/  FADD.FTZ R5, -R20, R12 ;  /* 0x0000000c14057221 */ /* 0x010fe20000010100 */
        /* <DEDUP_REMOVED lines=8> */
.L_x_5008:
[----:B------:R-:W-:Y:S05]  /*87e0*/  BSYNC.RECONVERGENT B1 ;  /* 0x0000000000017941 */ /* 0x000fea0003800200 */
.L_x_5007:
[----:B------:R-:W-:Y:S01]  /*87f0*/  MOV R26, R10 ;  /* 0x0000000a001a7202 */ /* 0x000fe20000000f00 */
[----:B----4-:R-:W-:Y:S01]  /*8800*/  IMAD.MOV.U32 R7, RZ, RZ, R27 ;  /* 0x000000ffff077224 */ /* 0x010fe200078e001b */
        /* <DEDUP_REMOVED lines=10> */
.L_x_5004:
[----:B------:R-:W-:Y:S05]  /*88b0*/  BSYNC.RECONVERGENT B0 ;  /* 0x0000000000007941 */ /* 0x000fea0003800200 */
.L_x_5003:
[----:B------:R-:W-:Y:S02]  /*88c0*/  ISETP.GT.U32.AND P0, PT, R34, 0x7f, PT ;  /* 0x0000007f2200780c */ /* 0x000fe40003f04070 */
[----:B------:R-:W-:-:S11]  /*88d0*/  MOV R34, R36 ;  /* 0x0000002400227202 */ /* 0x000fd60000000f00 */
[----:B------:R-:W-:Y:S05]  /*88e0*/  @P0 BRA `(.L_x_5009) ;  /* 0xfffffff800dc0947 */ /* 0x000fea000383ffff */
.L_x_5002:
[----:B------:R-:W-:Y:S01]  /*88f0*/  ISETP.GE.U32.AND P0, PT, R3, 0x2, PT ;  /* 0x000000020300780c */ /* 0x000fe20003f06070 */
[----:B------:R-:W-:Y:S05]  /*8900*/  WARPSYNC.ALL ;  /* 0x0000000000007948 */ /* 0x000fea0003800000 */
[----:B------:R-:W-:Y:S07]  /*8910*/  BAR.SYNC.DEFER_BLOCKING 0x0 ;  /* 0x0000000000007b1d */ /* 0x000fee0000010000 */
[----:B------:R-:W-:Y:S05]  /*8920*/  @!P0 BRA `(.L_x_5001) ;  /* 0x0000000400088947 */ /* 0x000fea0003800000 */
[----:B------:R-:W-:-:S07]  /*8930*/  IMAD.MOV.U32 R0, RZ, RZ, 0x1 ;  /* 0x00000001ff007424 */ /* 0x000fce00078e00ff */
.L_x_5014:
[----:B------:R-:W5:Y:S01]  /*8940*/  SHFL.DOWN PT, R10, R4, R0, 0x1f ;  /* 0x08001f00040a7589 */ /* 0x000f6200000e0000 */
[----:B------:R-:W-:Y:S01]  /*8950*/  FSETP.NEU.FTZ.AND P0, PT, R7, RZ, PT ;  /* 0x000000ff0700720b */ /* 0x000fe20003f1d000 */
[----:B------:R-:W-:Y:S01]  /*8960*/  BSSY.RECONVERGENT B0, `(.L_x_5010) ;  /* 0x000001c000007945 */ /* 0x000fe20003800200 */
[----:B----4-:R-:W-:Y:S01]  /*8970*/  MOV R14, R6 ;  /* 0x00000006000e7202 */ /* 0x010fe20000000f00 */
[----:B------:R-:W0:Y:S01]  /*8980*/  SHFL.DOWN PT, R13, R5, R0, 0x1f ;  /* 0x08001f00050d7589 */ /* 0x000e2200000e0000 */
[----:B------:R-:W-:Y:S01]  /*8990*/  MOV R8, R5 ;  /* 0x0000000500087202 */ /* 0x000fe20000000f00 */
[----:B------:R-:W-:Y:S01]  /*89a0*/  IMAD.MOV.U32 R9, RZ, RZ, R7 ;  /* 0x000000ffff097224 */ /* 0x000fe200078e0007 */
[----:B------:R-:W-:Y:S01]  /*89b0*/  MOV R11, R4 ;  /* 0x00000004000b7202 */ /* 0x000fe20000000f00 */
[----:B------:R-:W1:Y:S04]  /*89c0*/  SHFL.DOWN PT, R12, R7, R0, 0x1f ;  /* 0x08001f00070c7589 */ /* 0x000e6800000e0000 */
[----:B--2-4-:R2:W4:Y:S01]  /*89d0*/  SHFL.DOWN PT, R6, R6, R0, 0x1f ;  /* 0x08001f0006067589 */ /* 0x01452200000e0000 */
[----:B-----5:R-:W-:Y:S01]  /*89e0*/  MOV R4, R10 ;  /* 0x0000000a00047202 */ /* 0x020fe20000000f00 */
[----:B0-----:R-:W-:Y:S01]  /*89f0*/  IMAD.MOV.U32 R5, RZ, RZ, R13 ;  /* 0x000000ffff057224 */ /* 0x001fe200078e000d */
[----:B-1----:R-:W-:Y:S01]  /*8a00*/  MOV R7, R12 ;  /* 0x0000000c00077202 */ /* 0x002fe20000000f00 */
[----:B--23--:R-:W-:Y:S06]  /*8a10*/  @!P0 BRA `(.L_x_5011) ;  /* 0x0000000000408947 */ /* 0x00cfec0003800000 */
        /* <DEDUP_REMOVED lines=16> */
.L_x_5011:
[----:B------:R-:W-:Y:S05]  /*8b20*/  BSYNC.RECONVERGENT B0 ;  /* 0x0000000000007941 */ /* 0x000fea0003800200 */
.L_x_5010:
        /* <DEDUP_REMOVED lines=30> */
.L_x_5013:
[----:B------:R-:W-:Y:S05]  /*8d10*/  BSYNC.RECONVERGENT B0 ;  /* 0x0000000000007941 */ /* 0x000fea0003800200 */
.L_x_5012:
[----:B------:R-:W-:-:S04]  /*8d20*/  SHF.L.U32 R0, R0, 0x1, RZ ;  /* 0x0000000100007819 */ /* 0x000fc800000006ff */
[----:B------:R-:W-:-:S13]  /*8d30*/  ISETP.GE.AND P0, PT, R0, R3, PT ;  /* 0x000000030000720c */ /* 0x000fda0003f06270 */
[----:B------:R-:W-:Y:S05]  /*8d40*/  @!P0 BRA `(.L_x_5014) ;  /* 0xfffffff800fc8947 */ /* 0x000fea000383ffff */
.L_x_5001:
[----:B------:R-:W5:Y:S01]  /*8d50*/  LDC R0, c[0x0][0x56c] ;  /* 0x00015b00ff007b82 */ /* 0x000f620000000800 */
[----:B-123--:R-:W-:Y:S01]  /*8d60*/  IMAD.MOV.U32 R25, RZ, RZ, RZ ;  /* 0x000000ffff197224 */ /* 0x00efe200078e00ff */
[C---:B-----5:R-:W-:Y:S02]  /*8d70*/  ISETP.NE.AND P0, PT, R0.reuse, RZ, PT ;  /* 0x000000ff0000720c */ /* 0x060fe40003f05270 */
        /* <DEDUP_REMOVED lines=278> */
.L_x_5015:
        /* <DEDUP_REMOVED lines=276> */
.L_x_5016:
        /* <DEDUP_REMOVED lines=9> */
.L_x_5019:
[----:B------:R-:W1:Y:S08]  /*b0b0*/  I2F.U32.RP R10, R3 ;  /* 0x00000003000a7306 */ /* 0x000e700000209000 */
[----:B-1----:R-:W1:Y:S02]  /*b0c0*/  MUFU.RCP R10, R10 ;  /* 0x0000000a000a7308 */ /* 0x002e640000001000 */
[----:B-1----:R-:W-:-:S06]  /*b0d0*/  IADD3 R8, PT, PT, R10, 0xffffffe, RZ ;  /* 0x0ffffffe0a087810 */ /* 0x002fcc0007ffe0ff */
[----:B------:R1:W2:Y:S02]  /*b0e0*/  F2I.FTZ.U32.TRUNC.NTZ R9, R8 ;  /* 0x0000000800097305 */ /* 0x0002a4000021f000 */
[----:B-1----:R-:W-:Y:S02]  /*b0f0*/  HFMA2 R8, -RZ, RZ, 0, 0 ;  /* 0x00000000ff087431 */ /* 0x002fe400000001ff */
[----:B--2---:R-:W-:-:S04]  /*b100*/  IMAD.MOV R12, RZ, RZ, -R9 ;  /* 0x000000ffff0c7224 */ /* 0x004fc800078e0a09 */
        /* <DEDUP_REMOVED lines=16> */
.L_x_5018:
        /* <DEDUP_REMOVED lines=43> */
.L_x_5021:
[----:B------:R-:W-:-:S07]  /*b4c0*/  MOV R10, 0xb4e0 ;  /* 0x0000b4e0000a7802 */ /* 0x000fce0000000f00 */
[----:B0---4-:R-:W-:Y:S05]  /*b4d0*/  CALL.REL.NOINC `($__internal_13_$__cuda_sm20_div_u64) ;  /* 0x0000005c00787944 */ /* 0x011fea0003c00000 */
[----:B------:R-:W-:Y:S01]  /*b4e0*/  MOV R8, R3 ;  /* 0x0000000300087202 */ /* 0x000fe20000000f00 */
[----:B------:R-:W-:-:S07]  /*b4f0*/  IMAD.MOV.U32 R9, RZ, RZ, R12 ;  /* 0x000000ffff097224 */ /* 0x000fce00078e000c */
.L_x_5022:
[----:B------:R-:W-:Y:S05]  /*b500*/  BSYNC.RECONVERGENT B0 ;  /* 0x0000000000007941 */ /* 0x000fea0003800200 */
.L_x_5020:
[----:B------:R-:W1:Y:S02]  /*b510*/  LDCU.64 UR4, c[0x0][0x780] ;  /* 0x0000f000ff0477ac */ /* 0x000e640008000a00 */
[----:B-1----:R-:W-:Y:S02]  /*b520*/  UISETP.NE.U32.AND UP0, UPT, UR4, URZ, UPT ;  /* 0x000000ff0400728c */ /* 0x002fe4000bf05070 */
[----:B------:R-:W-:Y:S02]  /*b530*/  IADD3 R36, P1, PT, R8, UR4, RZ ;  /* 0x0000000408247c10 */ /* 0x000fe4000ff3e0ff */
[----:B------:R-:W-:Y:S02]  /*b540*/  UISETP.NE.AND.EX UP0, UPT, UR5, URZ, UPT, UP0 ;  /* 0x000000ff0500728c */ /* 0x000fe4000bf05300 */
[----:B------:R-:W-:-:S04]  /*b550*/  IADD3.X R37, PT, PT, R9, UR5, RZ, P1, !PT ;  /* 0x0000000509257c10 */ /* 0x000fc80008ffe4ff */
[----:B------:R-:W-:-:S04]  /*b560*/  PLOP3.LUT P0, PT, PT, PT, UP0, 0x80, 0x8 ;  /* 0x000000000008781c */ /* 0x000fc80003f0f008 */
[----:B------:R-:W-:-:S13]  /*b570*/  PLOP3.LUT P0, PT, P0, PT, PT, 0x8, 0x80 ;  /* 0x000000000080781c */ /* 0x000fda000070e170 */
.L_x_5017:
[----:B------:R-:W1:Y:S02]  /*b580*/  LDCU UR4, c[0x0][0x3b8] ;  /* 0x00007700ff0477ac */ /* 0x000e640008000800 */
[----:B-1----:R-:W-:-:S09]  /*b590*/  UISETP.NE.AND UP0, UPT, UR4, URZ, UPT ;  /* 0x000000ff0400728c */ /* 0x002fd2000bf05270 */
[----:B------:R-:W-:Y:S05]  /*b5a0*/  BRA.U !UP0, `(.L_x_5023) ;  /* 0x0000004d08e47547 */ /* 0x000fea000b800000 */
[----:B------:R-:W1:Y:S01]  /*b5b0*/  LDCU UR4, c[0x0][0x3bc] ;  /* 0x00007780ff0477ac */ /* 0x000e620008000800 */
[----:B------:R-:W-:Y:S01]  /*b5c0*/  HFMA2 R27, -RZ, RZ, 0, 0 ;  /* 0x00000000ff1b7431 */ /* 0x000fe200000001ff */
[----:B------:R-:W2:Y:S01]  /*b5d0*/  LDCU UR7, c[0x0][0x56c] ;  /* 0x0000ad80ff0777ac */ /* 0x000ea20008000800 */
[----:B------:R-:W3:Y:S01]  /*b5e0*/  LDCU UR5, c[0x0][0x3c0] ;  /* 0x00007800ff0577ac */ /* 0x000ee20008000800 */
[----:B------:R-:W5:Y:S01]  /*b5f0*/  LDCU UR6, c[0x0][0x3a8] ;  /* 0x00007500ff0677ac */ /* 0x000f620008000800 */
[----:B-1----:R-:W-:Y:S01]  /*b600*/  IMAD R3, R19, UR4, RZ ;  /* 0x0000000413037c24 */ /* 0x002fe2000f8e02ff */
[----:B--2---:R-:W-:-:S03]  /*b610*/  UISETP.NE.AND UP0, UPT, UR7, URZ, UPT ;  /* 0x000000ff0700728c */ /* 0x004fc6000bf05270 */
[----:B---3--:R-:W-:-:S04]  /*b620*/  IMAD R8, R16, UR5, R3 ;  /* 0x0000000510087c24 */ /* 0x008fc8000f8e0203 */
[----:B-----5:R-:W-:-:S05]  /*b630*/  IMAD R8, R17, UR6, R8 ;  /* 0x0000000611087c24 */ /* 0x020fca000f8e0208 */
[----:B------:R-:W-:Y:S01]  /*b640*/  SHF.L.U32 R9, R8, 0x1, RZ ;  /* 0x0000000108097819 */ /* 0x000fe200000006ff */
[----:B------:R-:W-:Y:S06]  /*b650*/  BRA.U !UP0, `(.L_x_5024) ;  /* 0x0000001108447547 */ /* 0x000fec000b800000 */
[----:B------:R-:W1:Y:S01]  /*b660*/  LDCU.64 UR6, c[0x0][0x570] ;  /* 0x0000ae00ff0677ac */ /* 0x000e620008000a00 */
        /* <DEDUP_REMOVED lines=272> */
.L_x_5024:
        /* <DEDUP_REMOVED lines=276> */
.L_x_5025:
        /* <DEDUP_REMOVED lines=23> */
[----:B----4-:R1:W-:Y:S04]  /*da20*/  STG.E desc[UR36][R2.64+0x8], R6 ;  /* 0x0000080602007986 */ /* 0x0103e8000c101924 */
[----:B------:R1:W-:Y:S04]  /*da30*/  STG.E desc[UR36][R2.64+0xc], R7 ;  /* 0x00000c0702007986 */ /* 0x0003e8000c101924 */
[----:B------:R1:W-:Y:S04]  /*da40*/  STG.E desc[UR36][R2.64+0x10], R20 ;  /* 0x0000101402007986 */ /* 0x0003e8000c101924 */
[----:B------:R1:W-:Y:S04]  /*da50*/  STG.E desc[UR36][R2.64+0x14], R21 ;  /* 0x0000141502007986 */ /* 0x0003e8000c101924 */
[----:B------:R1:W-:Y:S04]  /*da60*/  STG.E desc[UR36][R2.64+0x18], R22 ;  /* 0x0000181602007986 */ /* 0x0003e8000c101924 */
[----:B------:R1:W-:Y:S02]  /*da70*/  STG.E desc[UR36][R2.64+0x1c], R23 ;  /* 0x00001c1702007986 */ /* 0x0003e4000c101924 */
.L_x_5027:
[----:B------:R-:W-:Y:S05]  /*da80*/  BSYNC.RECONVERGENT B0 ;  /* 0x0000000000007941 */ /* 0x000fea0003800200 */
.L_x_5026:
        /* <DEDUP_REMOVED lines=14> */
[----:B-1--4-:R-:W1:Y:S01]  /*db70*/  S2R R7, SR_LANEID ;  /* 0x0000000000077919 */ /* 0x012e620000000000 */
        /* <DEDUP_REMOVED lines=20> */
.L_x_5029:
[----:B------:R-:W-:Y:S05]  /*dcc0*/  BSYNC.RECONVERGENT B0 ;  /* 0x0000000000007941 */ /* 0x000fea0003800200 */
.L_x_5028:
        /* <DEDUP_REMOVED lines=18> */
[----:B------:R-:W3:Y:S01]  /*ddf0*/  LDCU.64 UR6, c[0x0][0x390] ;  /* 0x00007200ff0677ac */ /* 0x000ee20008000a00 */
[----:B------:R-:W5:Y:S01]  /*de00*/  LDCU.64 UR8, c[0x0][0x388] ;  /* 0x00007100ff0877ac */ /* 0x000f620008000a00 */
[----:B--2---:R-:W-:Y:S01]  /*de10*/  UISETP.NE.AND UP0, UPT, UR4, URZ, UPT ;  /* 0x000000ff0400728c */ /* 0x004fe2000bf05270 */
[----:B---3--:R-:W-:-:S02]  /*de20*/  MOV R10, UR6 ;  /* 0x00000006000a7c02 */ /* 0x008fc40008000f00 */
[----:B------:R-:W-:Y:S01]  /*de30*/  MOV R11, UR7 ;  /* 0x00000007000b7c02 */ /* 0x000fe20008000f00 */
[----:B-----5:R-:W-:Y:S01]  /*de40*/  IMAD.U32 R8, RZ, RZ, UR8 ;  /* 0x00000008ff087e24 */ /* 0x020fe2000f8e00ff */
[----:B------:R-:W-:-:S04]  /*de50*/  MOV R9, UR9 ;  /* 0x0000000900097c02 */ /* 0x000fc80008000f00 */
[----:B------:R-:W-:Y:S05]  /*de60*/  BRA.U !UP0, `(.L_x_5031) ;  /* 0x0000000508647547 */ /* 0x000fea000b800000 */
[----:B------:R-:W2:Y:S01]  /*de70*/  LDCU UR4, c[0x0][0x360] ;  /* 0x00006c00ff0477ac */ /* 0x000ea20008000800 */
[----:B-1--4-:R-:W-:Y:S01]  /*de80*/  MOV R4, UR8 ;  /* 0x0000000800047c02 */ /* 0x012fe20008000f00 */
        /* <DEDUP_REMOVED lines=18> */
.L_x_5038:
        /* <DEDUP_REMOVED lines=38> */
.L_x_5035:
[----:B------:R-:W-:Y:S05]  /*e210*/  BSYNC.RECONVERGENT B2 ;  /* 0x0000000000027941 */ /* 0x000fea0003800200 */
.L_x_5034:
        /* <DEDUP_REMOVED lines=26> */
.L_x_5037:
[----:B------:R-:W-:Y:S05]  /*e3c0*/  BSYNC.RECONVERGENT B2 ;  /* 0x0000000000027941 */ /* 0x000fea0003800200 */
.L_x_5036:
[----:B------:R-:W-:Y:S05]  /*e3d0*/  @!P3 BRA `(.L_x_5038) ;  /* 0xfffffff800f4b947 */ /* 0x000fea000383ffff */
[----:B------:R-:W-:Y:S05]  /*e3e0*/  BSYNC.RECONVERGENT B0 ;  /* 0x0000000000007941 */ /* 0x000fea0003800200 */
.L_x_5033:
[----:B------:R-:W-:Y:S05]  /*e3f0*/  BRA `(.L_x_5032) ;  /* 0x0000000400587947 */ /* 0x000fea0003800000 */
.L_x_5031:
[----:B------:R-:W2:Y:S01]  /*e400*/  LDCU UR4, c[0x0][0x3ac] ;  /* 0x00007580ff0477ac */ /* 0x000ea20008000800 */
[----:B-1--4-:R-:W-:Y:S01]  /*e410*/  IMAD.U32 R4, RZ, RZ, UR8 ;  /* 0x00000008ff047e24 */ /* 0x012fe2000f8e00ff */
[----:B------:R-:W-:Y:S01]  /*e420*/  MOV R5, UR9 ;  /* 0x0000000900057c02 */ /* 0x000fe20008000f00 */
[----:B------:R-:W-:Y:S01]  /*e430*/  IMAD.U32 R7, RZ, RZ, UR7 ;  /* 0x00000007ff077e24 */ /* 0x000fe2000f8e00ff */
[----:B------:R-:W1:Y:S01]  /*e440*/  LDCU UR5, c[0x0][0x3ac] ;  /* 0x00007580ff0577ac */ /* 0x000e620008000800 */
[----:B------:R-:W-:Y:S02]  /*e450*/  MOV R6, UR6 ;  /* 0x0000000600067c02 */ /* 0x000fe40008000f00 */
[----:B--2---:R-:W-:-:S13]  /*e460*/  ISETP.GE.U32.AND P2, PT, R16, UR4, PT ;  /* 0x0000000410007c0c */ /* 0x004fda000bf46070 */
[----:B-1----:R-:W-:Y:S05]  /*e470*/  @P2 BRA `(.L_x_5032) ;  /* 0x0000000400382947 */ /* 0x002fea0003800000 */
        /* <DEDUP_REMOVED lines=10> */
.L_x_5043:
        /* <DEDUP_REMOVED lines=39> */
.L_x_5040:
[----:B------:R-:W-:Y:S05]  /*e790*/  BSYNC.RECONVERGENT B0 ;  /* 0x0000000000007941 */ /* 0x000fea0003800200 */
.L_x_5039:
        /* <DEDUP_REMOVED lines=26> */
.L_x_5042:
[----:B------:R-:W-:Y:S05]  /*e940*/  BSYNC.RECONVERGENT B0 ;  /* 0x0000000000007941 */ /* 0x000fea0003800200 */
.L_x_5041:
[----:B------:R-:W-:Y:S05]  /*e950*/  @!P3 BRA `(.L_x_5043) ;  /* 0xfffffff800f0b947 */ /* 0x000fea000383ffff */
.L_x_5032:
[----:B------:R-:W-:Y:S05]  /*e960*/  BSYNC.RECONVERGENT B1 ;  /* 0x0000000000017941 */ /* 0x000fea0003800200 */
.L_x_5030:
        /* <DEDUP_REMOVED lines=13> */
.L_x_5051:
        /* <DEDUP_REMOVED lines=35> */
.L_x_5048:
[----:B------:R-:W-:Y:S05]  /*ec70*/  BSYNC.RECONVERGENT B1 ;  /* 0x0000000000017941 */ /* 0x000fea0003800200 */
.L_x_5047:
        /* <DEDUP_REMOVED lines=13> */
[----:B------:R-:W1:Y:S01]  /*ed50*/  MUFU.RCP R2, R35 ;  /* 0x0000002300027308 */ /* 0x000e620000001000 */
[----:B--2---:R-:W-:-:S04]  /*ed60*/  FMUL.FTZ R6, R3, R3 ;  /* 0x0000000303067220 */ /* 0x004fc80000410000 */
[----:B------:R-:W-:Y:S01]  /*ed70*/  FMUL.FTZ R6, R7, R6 ;  /* 0x0000000607067220 */ /* 0x000fe20000410000 */
[----:B-1----:R-:W-:Y:S01]  /*ed80*/  FMUL.FTZ R33, R23, R2 ;  /* 0x0000000217217220 */ /* 0x002fe20000410000 */
[----:B------:R-:W-:-:S03]  /*ed90*/  FADD.FTZ R2, R5, R21 ;  /* 0x0000001505027221 */ /* 0x000fc60000010000 */
[----:B------:R-:W-:Y:S01]  /*eda0*/  FFMA.FTZ R32, R3, R33, R4 ;  /* 0x0000002103207223 */ /* 0x000fe20000010004 */
[----:B------:R-:W-:-:S07]  /*edb0*/  FFMA.FTZ R33, R33, R6, R2 ;  /* 0x0000000621217223 */ /* 0x000fce0000010002 */
.L_x_5050:
[----:B------:R-:W-:Y:S05]  /*edc0*/  BSYNC.RECONVERGENT B1 ;  /* 0x0000000000017941 */ /* 0x000fea0003800200 */
.L_x_5049:
        /* <DEDUP_REMOVED lines=12> */
.L_x_5046:
[----:B------:R-:W-:Y:S05]  /*ee90*/  BSYNC.RECONVERGENT B0 ;  /* 0x0000000000007941 */ /* 0x000fea0003800200 */
.L_x_5045:
[----:B------:R-:W-:-:S03]  /*eea0*/  UISETP.GT.U32.AND UP0, UPT, UR4, 0x3, UPT ;  /* 0x000000030400788c */ /* 0x000fc6000bf04070 */
[----:B------:R-:W-:-:S06]  /*eeb0*/  UMOV UR4, UR7 ;  /* 0x0000000700047c82 */ /* 0x000fcc0008000000 */
[----:B------:R-:W-:Y:S05]  /*eec0*/  BRA.U UP0, `(.L_x_5051) ;  /* 0xfffffff900dc7547 */ /* 0x000fea000b83ffff */
.L_x_5044:
        /* <DEDUP_REMOVED lines=12> */
.L_x_5060:
        /* <DEDUP_REMOVED lines=34> */
.L_x_5057:
[----:B------:R-:W-:Y:S05]  /*f1b0*/  BSYNC.RECONVERGENT B1 ;  /* 0x0000000000017941 */ /* 0x000fea0003800200 */
.L_x_5056:
        /* <DEDUP_REMOVED lines=20> */
.L_x_5059:
[----:B------:R-:W-:Y:S05]  /*f300*/  BSYNC.RECONVERGENT B1 ;  /* 0x0000000000017941 */ /* 0x000fea0003800200 */
.L_x_5058:
        /* <DEDUP_REMOVED lines=12> */
.L_x_5055:
[----:B------:R-:W-:Y:S05]  /*f3d0*/  BSYNC.RECONVERGENT B0 ;  /* 0x0000000000007941 */ /* 0x000fea0003800200 */
.L_x_5054:
[----:B------:R-:W-:Y:S02]  /*f3e0*/  ISETP.GT.U32.AND P2, PT, R2, 0x7f, PT ;  /* 0x0000007f0200780c */ /* 0x000fe40003f44070 */
[----:B------:R-:W-:-:S11]  /*f3f0*/  MOV R2, R16 ;  /* 0x0000001000027202 */ /* 0x000fd60000000f00 */
[----:B------:R-:W-:Y:S05]  /*f400*/  @P2 BRA `(.L_x_5060) ;  /* 0xfffffff800e02947 */ /* 0x000fea000383ffff */
.L_x_5053:
[----:B------:R-:W-:Y:S01]  /*f410*/  BAR.SYNC.DEFER_BLOCKING 0x0 ;  /* 0x0000000000007b1d */ /* 0x000fe20000010000 */
[----:B------:R-:W-:-:S09]  /*f420*/  UISETP.GE.U32.AND UP0, UPT, UR4, 0x2, UPT ;  /* 0x000000020400788c */ /* 0x000fd2000bf06070 */
[----:B------:R-:W-:Y:S05]  /*f430*/  BRA.U !UP0, `(.L_x_5052) ;  /* 0x0000000508087547 */ /* 0x000fea000b800000 */
[----:B-1234-:R-:W-:-:S07]  /*f440*/  HFMA2 R0, -RZ, RZ, 0, 5.9604644775390625e-08 ;  /* 0x00000001ff007431 */ /* 0x01efce00000001ff */
.L_x_5065:
        /* <DEDUP_REMOVED lines=30> */
.L_x_5062:
[----:B------:R-:W-:Y:S05]  /*f630*/  BSYNC.RECONVERGENT B0 ;  /* 0x0000000000007941 */ /* 0x000fea0003800200 */
.L_x_5061:
        /* <DEDUP_REMOVED lines=30> */
.L_x_5064:
[----:B------:R-:W-:Y:S05]  /*f820*/  BSYNC.RECONVERGENT B0 ;  /* 0x0000000000007941 */ /* 0x000fea0003800200 */
.L_x_5063:
[----:B------:R-:W-:-:S05]  /*f830*/  IMAD.SHL.U32 R0, R0, 0x2, RZ ;  /* 0x0000000200007824 */ /* 0x000fca00078e00ff */
[----:B------:R-:W-:-:S13]  /*f840*/  ISETP.GE.AND P2, PT, R0, UR4, PT ;  /* 0x0000000400007c0c */ /* 0x000fda000bf46270 */
[----:B------:R-:W-:Y:S05]  /*f850*/  @!P2 BRA `(.L_x_5065) ;  /* 0xfffffff800fca947 */ /* 0x000fea000383ffff */
.L_x_5052:
        /* <DEDUP_REMOVED lines=21> */
.L_x_5068:
        /* <DEDUP_REMOVED lines=9> */
.L_x_5067:
[----:B------:R-:W5:Y:S02]  /*fa40*/  LDCU.U8 UR4, c[0x0][0x7a1] ;  /* 0x0000f420ff0477ac */ /* 0x000f640008000000 */
[----:B-----5:R-:W-:-:S09]  /*fa50*/  UISETP.NE.AND UP0, UPT, UR4, URZ, UPT ;  /* 0x000000ff0400728c */ /* 0x020fd2000bf05270 */
[----:B------:R-:W-:Y:S05]  /*fa60*/  BRA.U !UP0, `(.L_x_5069) ;  /* 0x0000000108987547 */ /* 0x000fea000b800000 */
[----:B------:R-:W5:Y:S01]  /*fa70*/  LDC R2, c[0x0][0x7a4] ;  /* 0x0001e900ff027b82 */ /* 0x000f620000000800 */
[----:B------:R-:W1:Y:S01]  /*fa80*/  LDCU UR5, c[0x0][0x380] ;  /* 0x00007000ff0577ac */ /* 0x000e620008000800 */
[----:B------:R-:W0:Y:S01]  /*fa90*/  LDCU.U8 UR4, c[0x0][0x384] ;  /* 0x00007080ff0477ac */ /* 0x000e220008000000 */
[C---:B-1234-:R-:W-:Y:S01]  /*faa0*/  FADD.FTZ R0, R11.reuse, -UR5 ;  /* 0x800000050b007e21 */ /* 0x05efe20008010000 */
[----:B------:R-:W-:Y:S02]  /*fab0*/  FSETP.GT.FTZ.AND P2, PT, R11, UR5, PT ;  /* 0x000000050b007c0b */ /* 0x000fe4000bf54000 */
[C---:B-----5:R-:W-:Y:S02]  /*fac0*/  ISETP.GE.AND P1, PT, R2.reuse, 0x1, PT ;  /* 0x000000010200780c */ /* 0x060fe40003f26270 */
[----:B------:R-:W-:Y:S01]  /*fad0*/  ISETP.GE.AND P0, PT, R2, 0x2, PT ;  /* 0x000000020200780c */ /* 0x000fe20003f06270 */
[----:B------:R-:W-:Y:S01]  /*fae0*/  FADD.FTZ R2, R7, -UR5 ;  /* 0x8000000507027e21 */ /* 0x000fe20008010000 */
[----:B------:R-:W-:-:S02]  /*faf0*/  FSEL R0, R0, RZ, P2 ;  /* 0x000000ff00007208 */ /* 0x000fc40001000000 */
[----:B------:R-:W-:-:S04]  /*fb00*/  FSETP.GT.FTZ.AND P2, PT, R7, UR5, PT ;  /* 0x0000000507007c0b */ /* 0x000fc8000bf54000 */
[----:B0-----:R-:W-:Y:S01]  /*fb10*/  FSEL R10, R2, RZ, P2 ;  /* 0x000000ff020a7208 */ /* 0x001fe20001000000 */
[----:B------:R-:W0:Y:S01]  /*fb20*/  MUFU.RCP R0, R0 ;  /* 0x0000000000007308 */ /* 0x000e220000001000 */
[----:B------:R-:W-:Y:S01]  /*fb30*/  ISETP.NE.AND P2, PT, RZ, UR4, PT ;  /* 0x00000004ff007c0c */ /* 0x000fe2000bf45270 */
[----:B------:R-:W1:Y:S02]  /*fb40*/  @P1 LDC.64 R2, c[0x0][0x770] ;  /* 0x0001dc00ff021b82 */ /* 0x000e640000000a00 */
[----:B------:R-:W-:-:S04]  /*fb50*/  @P0 LOP3.LUT R7, R27, 0xfffffffc, RZ, 0xc0, !PT ;  /* 0xfffffffc1b070812 */ /* 0x000fc800078ec0ff */
[----:B------:R-:W2:Y:S02]  /*fb60*/  MUFU.RCP R10, R10 ;  /* 0x0000000a000a7308 */ /* 0x000ea40000001000 */
[----:B------:R-:W3:Y:S01]  /*fb70*/  @P0 LDC.64 R12, c[0x0][0x778] ;  /* 0x0001de00ff0c0b82 */ /* 0x000ee20000000a00 */
[----:B0-----:R-:W-:-:S07]  /*fb80*/  FMUL.FTZ R9, R0, R9 ;  /* 0x0000000900097220 */ /* 0x001fce0000410000 */
[----:B------:R-:W0:Y:S01]  /*fb90*/  @P1 LDC.64 R14, c[0x0][0x770] ;  /* 0x0001dc00ff0e1b82 */ /* 0x000e220000000a00 */
[----:B------:R-:W4:Y:S01]  /*fba0*/  @P2 MUFU.SQRT R9, R9 ;  /* 0x0000000900092308 */ /* 0x000f220000002000 */
[----:B--2---:R-:W-:-:S07]  /*fbb0*/  FMUL.FTZ R5, R10, R5 ;  /* 0x000000050a057220 */ /* 0x004fce0000410000 */
[----:B------:R-:W2:Y:S01]  /*fbc0*/  @P2 MUFU.SQRT R5, R5 ;  /* 0x0000000500052308 */ /* 0x000ea20000002000 */
[----:B-1----:R-:W-:Y:S02]  /*fbd0*/  @P1 IADD3 R2, P2, PT, R27, R2, RZ ;  /* 0x000000021b021210 */ /* 0x002fe40007f5e0ff */
[----:B---3--:R-:W-:Y:S02]  /*fbe0*/  @P0 IADD3 R6, P3, PT, R7, R12, RZ ;  /* 0x0000000c07060210 */ /* 0x008fe40007f7e0ff */
[----:B------:R-:W-:Y:S02]  /*fbf0*/  @P1 IADD3.X R3, PT, PT, RZ, R3, RZ, P2, !PT ;  /* 0x00000003ff031210 */ /* 0x000fe400017fe4ff */
[----:B------:R-:W-:-:S03]  /*fc00*/  @P0 IADD3.X R7, PT, PT, RZ, R13, RZ, P3, !PT ;  /* 0x0000000dff070210 */ /* 0x000fc60001ffe4ff */
[----:B----4-:R1:W-:Y:S01]  /*fc10*/  @P1 STG.E desc[UR36][R2.64], R9 ;  /* 0x0000000902001986 */ /* 0x0103e2000c101924 */
[----:B0-----:R-:W-:-:S03]  /*fc20*/  @P1 IADD3 R10, P4, PT, R25, R14, RZ ;  /* 0x0000000e190a1210 */ /* 0x001fc60007f9e0ff */
[----:B------:R1:W-:Y:S02]  /*fc30*/  @P0 STG.E desc[UR36][R6.64], R8 ;  /* 0x0000000806000986 */ /* 0x0003e4000c101924 */
[----:B------:R-:W-:-:S05]  /*fc40*/  @P1 IMAD.X R11, RZ, RZ, R15, P4 ;  /* 0x000000ffff0b1224 */ /* 0x000fca00020e060f */
[----:B--2---:R1:W-:Y:S01]  /*fc50*/  @P1 STG.E desc[UR36][R10.64], R5 ;  /* 0x000000050a001986 */ /* 0x0043e2000c101924 */
[----:B------:R-:W-:Y:S05]  /*fc60*/  @!P0 EXIT ;  /* 0x000000000000894d */ /* 0x000fea0003800000 */
[----:B------:R-:W0:Y:S01]  /*fc70*/  LDCU.64 UR4, c[0x0][0x778] ;  /* 0x0000ef00ff0477ac */ /* 0x000e220008000a00 */
[----:B-1----:R-:W-:-:S04]  /*fc80*/  LOP3.LUT R2, R25, 0xfffffffc, RZ, 0xc0, !PT ;  /* 0xfffffffc19027812 */ /* 0x002fc800078ec0ff */
[----:B0-----:R-:W-:-:S04]  /*fc90*/  IADD3 R2, P0, PT, R2, UR4, RZ ;  /* 0x0000000402027c10 */ /* 0x001fc8000ff1e0ff */
[----:B------:R-:W-:-:S05]  /*fca0*/  IADD3.X R3, PT, PT, RZ, UR5, RZ, P0, !PT ;  /* 0x00000005ff037c10 */ /* 0x000fca00087fe4ff */
[----:B------:R-:W-:Y:S01]  /*fcb0*/  STG.E desc[UR36][R2.64], R4 ;  /* 0x0000000402007986 */ /* 0x000fe2000c101924 */
[----:B------:R-:W-:Y:S05]  /*fcc0*/  EXIT ;  /* 0x000000000000794d */ /* 0x000fea0003800000 */
.L_x_5069:
        /* <DEDUP_REMOVED lines=16> */
.L_x_5070:
        /* <DEDUP_REMOVED lines=15> */
.L_x_5071:
[----:B------:R-:W-:Y:S05]  /*fec0*/  EXIT ;  /* 0x000000000000794d */ /* 0x000fea0003800000 */
.L_x_5066:
        /* <DEDUP_REMOVED lines=31> */
.L_x_5074:
[----:B------:R-:W-:Y:S05]  /*100c0*/  BSYNC.RECONVERGENT B0 ;  /* 0x0000000000007941 */ /* 0x000fea0003800200 */
.L_x_5073:
[----:B------:R-:W-:Y:S01]  /*100d0*/  BSSY.RECONVERGENT B0, `(.L_x_5072) ;  /* 0x0000014000007945 */ /* 0x000fe20003800200 */
[----:B------:R-:W-:Y:S01]  /*100e0*/  IMAD.MOV.U32 R15, RZ, RZ, R5 ;  /* 0x000000ffff0f7224 */ /* 0x000fe200078e0005 */
[----:B------:R-:W-:Y:S02]  /*100f0*/  MOV R17, R7 ;  /* 0x0000000700117202 */ /* 0x000fe40000000f00 */
        /* <DEDUP_REMOVED lines=17> */
.L_x_5075:
[----:B------:R-:W-:Y:S05]  /*10210*/  BSYNC.RECONVERGENT B0 ;  /* 0x0000000000007941 */ /* 0x000fea0003800200 */
.L_x_5072:
        /* <DEDUP_REMOVED lines=13> */
[----:B------:R-:W-:Y:S01]  /*102f0*/  FSEL R9, R2, RZ, P2 ;  /* 0x000000ff02097208 */ /* 0x000fe20001000000 */
[----:B------:R-:W1:Y:S01]  /*10300*/  MUFU.RCP R0, R0 ;  /* 0x0000000000007308 */ /* 0x000e620000001000 */
[----:B0-----:R-:W-:Y:S01]  /*10310*/  ISETP.NE.AND P2, PT, RZ, UR4, PT ;  /* 0x00000004ff007c0c */ /* 0x001fe2000bf45270 */
[----:B------:R-:W0:Y:S06]  /*10320*/  @P1 LDC.64 R6, c[0x0][0x770] ;  /* 0x0001dc00ff061b82 */ /* 0x000e2c0000000a00 */
[----:B------:R-:W2:Y:S02]  /*10330*/  MUFU.RCP R2, R9 ;  /* 0x0000000900027308 */ /* 0x000ea40000001000 */
[----:B------:R-:W3:Y:S01]  /*10340*/  @P0 LDC.64 R10, c[0x0][0x778] ;  /* 0x0001de00ff0a0b82 */ /* 0x000ee20000000a00 */
[----:B-1----:R-:W-:-:S07]  /*10350*/  FMUL.FTZ R5, R0, R3 ;  /* 0x0000000300057220 */ /* 0x002fce0000410000 */
[----:B------:R-:W1:Y:S01]  /*10360*/  @P1 LDC.64 R12, c[0x0][0x770] ;  /* 0x0001dc00ff0c1b82 */ /* 0x000e620000000a00 */
[----:B------:R-:W-:Y:S01]  /*10370*/  @P0 LOP3.LUT R3, R27, 0xfffffffc, RZ, 0xc0, !PT ;  /* 0xfffffffc1b030812 */ /* 0x000fe200078ec0ff */
[----:B------:R-:W4:Y:S01]  /*10380*/  @P2 MUFU.SQRT R5, R5 ;  /* 0x0000000500052308 */ /* 0x000f220000002000 */
[----:B--2---:R-:W-:-:S07]  /*10390*/  FMUL.FTZ R15, R2, R15 ;  /* 0x0000000f020f7220 */ /* 0x004fce0000410000 */
[----:B------:R-:W2:Y:S01]  /*103a0*/  @P2 MUFU.SQRT R15, R15 ;  /* 0x0000000f000f2308 */ /* 0x000ea20000002000 */
[----:B0-----:R-:W-:Y:S02]  /*103b0*/  @P1 IADD3 R2, P2, PT, R27, R6, RZ ;  /* 0x000000061b021210 */ /* 0x001fe40007f5e0ff */
[----:B---3--:R-:W-:Y:S02]  /*103c0*/  @P0 IADD3 R6, P3, PT, R3, R10, RZ ;  /* 0x0000000a03060210 */ /* 0x008fe40007f7e0ff */
[----:B------:R-:W-:Y:S02]  /*103d0*/  @P1 IADD3.X R3, PT, PT, RZ, R7, RZ, P2, !PT ;  /* 0x00000007ff031210 */ /* 0x000fe400017fe4ff */
[----:B------:R-:W-:-:S03]  /*103e0*/  @P0 IADD3.X R7, PT, PT, RZ, R11, RZ, P3, !PT ;  /* 0x0000000bff070210 */ /* 0x000fc60001ffe4ff */
[----:B----4-:R0:W-:Y:S01]  /*103f0*/  @P1 STG.E desc[UR36][R2.64], R5 ;  /* 0x0000000502001986 */ /* 0x0101e2000c101924 */
[----:B-1----:R-:W-:-:S03]  /*10400*/  @P1 IADD3 R10, P4, PT, R25, R12, RZ ;  /* 0x0000000c190a1210 */ /* 0x002fc60007f9e0ff */
[----:B------:R0:W-:Y:S01]  /*10410*/  @P0 STG.E desc[UR36][R6.64], R8 ;  /* 0x0000000806000986 */ /* 0x0001e2000c101924 */
[----:B------:R-:W-:-:S05]  /*10420*/  @P1 IADD3.X R11, PT, PT, RZ, R13, RZ, P4, !PT ;  /* 0x0000000dff0b1210 */ /* 0x000fca00027fe4ff */
[----:B--2---:R0:W-:Y:S01]  /*10430*/  @P1 STG.E desc[UR36][R10.64], R15 ;  /* 0x0000000f0a001986 */ /* 0x0041e2000c101924 */
[----:B------:R-:W-:Y:S05]  /*10440*/  @!P0 EXIT ;  /* 0x000000000000894d */ /* 0x000fea0003800000 */
[----:B------:R-:W1:Y:S01]  /*10450*/  LDCU.64 UR4, c[0x0][0x778] ;  /* 0x0000ef00ff0477ac */ /* 0x000e620008000a00 */
[----:B0-----:R-:W-:-:S04]  /*10460*/  LOP3.LUT R2, R25, 0xfffffffc, RZ, 0xc0, !PT ;  /* 0xfffffffc19027812 */ /* 0x001fc800078ec0ff */
[----:B-1----:R-:W-:-:S05]  /*10470*/  IADD3 R2, P0, PT, R2, UR4, RZ ;  /* 0x0000000402027c10 */ /* 0x002fca000ff1e0ff */
[----:B------:R-:W-:-:S05]  /*10480*/  IMAD.X R3, RZ, RZ, UR5, P0 ;  /* 0x00000005ff037e24 */ /* 0x000fca00080e06ff */
[----:B------:R-:W-:Y:S01]  /*10490*/  STG.E desc[UR36][R2.64], R4 ;  /* 0x0000000402007986 */ /* 0x000fe2000c101924 */
[----:B------:R-:W-:Y:S05]  /*104a0*/  EXIT ;  /* 0x000000000000794d */ /* 0x000fea0003800000 */
.L_x_5076:
        /* <DEDUP_REMOVED lines=9> */
.L_x_5023:
        /* <DEDUP_REMOVED lines=16> */
[----:B------:R-:W4:Y:S01]  /*10640*/  LDCU.64 UR4, c[0x4][0x580] ;  /* 0x0100b000ff0477ac */ /* 0x000f220008000a00 */
[----:B------:R-:W-:Y:S02]  /*10650*/  HFMA2 R8, -RZ, RZ, 0, 4.3690204620361328125e-05 ;  /* 0x000002ddff087431 */ /* 0x000fe400000001ff */
[----:B------:R-:W-:Y:S01]  /*10660*/  IMAD.MOV.U32 R12, RZ, RZ, 0x1 ;  /* 0x00000001ff0c7424 */ /* 0x000fe200078e00ff */
[----:B------:R1:W2:Y:S01]  /*10670*/  LDC.64 R2, c[0x4][R0] ;  /* 0x0100000000027b82 */ /* 0x0002a20000000a00 */
[----:B------:R-:W3:Y:S01]  /*10680*/  LDCU.64 UR6, c[0x4][0x578] ;  /* 0x0100af00ff0677ac */ /* 0x000ee20008000a00 */
[----:B------:R-:W-:Y:S01]  /*10690*/  MOV R13, RZ ;  /* 0x000000ff000d7202 */ /* 0x000fe20000000f00 */
[----:B------:R-:W5:Y:S01]  /*106a0*/  LDCU.64 UR8, c[0x4][0x108] ;  /* 0x01002100ff0877ac */ /* 0x000f620008000a00 */
[----:B----4-:R-:W-:Y:S02]  /*106b0*/  MOV R4, UR4 ;  /* 0x0000000400047c02 */ /* 0x010fe40008000f00 */
[----:B------:R-:W-:-:S02]  /*106c0*/  MOV R5, UR5 ;  /* 0x0000000500057c02 */ /* 0x000fc40008000f00 */
[----:B---3--:R-:W-:Y:S01]  /*106d0*/  MOV R6, UR6 ;  /* 0x0000000600067c02 */ /* 0x008fe20008000f00 */
[----:B------:R-:W-:Y:S01]  /*106e0*/  IMAD.U32 R7, RZ, RZ, UR7 ;  /* 0x00000007ff077e24 */ /* 0x000fe2000f8e00ff */
[----:B-----5:R-:W-:Y:S02]  /*106f0*/  MOV R10, UR8 ;  /* 0x00000008000a7c02 */ /* 0x020fe40008000f00 */
[----:B-1----:R-:W-:-:S07]  /*10700*/  MOV R11, UR9 ;  /* 0x00000009000b7c02 */ /* 0x002fce0008000f00 */
[----:B------:R-:W-:-:S07]  /*10710*/  LEPC R20, `(.L_x_5079) ;  /* 0x000000001014794e */ /* 0x000fce0000000000 */
[----:B0-2---:R-:W-:Y:S05]  /*10720*/  CALL.ABS.NOINC R2 ;  /* 0x0000000002007343 */ /* 0x005fea0003c00000 */
.L_x_5079:
        /* <DEDUP_REMOVED lines=9> */
.L_x_5078:
[----:B------:R-:W1:Y:S02]  /*107c0*/  LDCU.U8 UR4, c[0x0][0x7a1] ;  /* 0x0000f420ff0477ac */ /* 0x000e640008000000 */
[----:B-1----:R-:W-:-:S09]  /*107d0*/  UISETP.NE.AND UP0, UPT, UR4, URZ, UPT ;  /* 0x000000ff0400728c */ /* 0x002fd2000bf05270 */
[----:B------:R-:W-:Y:S05]  /*107e0*/  BRA.U !UP0, `(.L_x_5080) ;  /* 0x0000000108987547 */ /* 0x000fea000b800000 */
[----:B------:R-:W1:Y:S01]  /*107f0*/  LDC R2, c[0x0][0x7a4] ;  /* 0x0001e900ff027b82 */ /* 0x000e620000000800 */
[----:B------:R-:W2:Y:S01]  /*10800*/  LDCU UR5, c[0x0][0x380] ;  /* 0x00007000ff0577ac */ /* 0x000ea20008000800 */
[----:B------:R-:W3:Y:S01]  /*10810*/  LDCU.U8 UR4, c[0x0][0x384] ;  /* 0x00007080ff0477ac */ /* 0x000ee20008000000 */
[C---:B--2---:R-:W-:Y:S01]  /*10820*/  FADD.FTZ R0, R7.reuse, -UR5 ;  /* 0x8000000507007e21 */ /* 0x044fe20008010000 */
[----:B------:R-:W-:Y:S02]  /*10830*/  FSETP.GT.FTZ.AND P2, PT, R7, UR5, PT ;  /* 0x0000000507007c0b */ /* 0x000fe4000bf54000 */
[C---:B-1----:R-:W-:Y:S02]  /*10840*/  ISETP.GE.AND P1, PT, R2.reuse, 0x1, PT ;  /* 0x000000010200780c */ /* 0x042fe40003f26270 */
[----:B------:R-:W-:Y:S01]  /*10850*/  ISETP.GE.AND P0, PT, R2, 0x2, PT ;  /* 0x000000020200780c */ /* 0x000fe20003f06270 */
[----:B------:R-:W-:Y:S01]  /*10860*/  FADD.FTZ R2, R23, -UR5 ;  /* 0x8000000517027e21 */ /* 0x000fe20008010000 */
[----:B------:R-:W-:-:S02]  /*10870*/  FSEL R0, R0, RZ, P2 ;  /* 0x000000ff00007208 */ /* 0x000fc40001000000 */
[----:B------:R-:W-:-:S04]  /*10880*/  FSETP.GT.FTZ.AND P2, PT, R23, UR5, PT ;  /* 0x0000000517007c0b */ /* 0x000fc8000bf54000 */
[----:B------:R-:W-:Y:S01]  /*10890*/  FSEL R8, R2, RZ, P2 ;  /* 0x000000ff02087208 */ /* 0x000fe20001000000 */
[----:B------:R-:W1:Y:S01]  /*108a0*/  MUFU.RCP R0, R0 ;  /* 0x0000000000007308 */ /* 0x000e620000001000 */
[----:B---3--:R-:W-:Y:S01]  /*108b0*/  ISETP.NE.AND P2, PT, RZ, UR4, PT ;  /* 0x00000004ff007c0c */ /* 0x008fe2000bf45270 */
[----:B------:R-:W2:Y:S02]  /*108c0*/  @P1 LDC.64 R2, c[0x0][0x770] ;  /* 0x0001dc00ff021b82 */ /* 0x000ea40000000a00 */
[----:B----4-:R-:W-:-:S04]  /*108d0*/  @P0 LOP3.LUT R7, R25, 0xfffffffc, RZ, 0xc0, !PT ;  /* 0xfffffffc19070812 */ /* 0x010fc800078ec0ff */
[----:B------:R-:W3:Y:S02]  /*108e0*/  MUFU.RCP R8, R8 ;  /* 0x0000000800087308 */ /* 0x000ee40000001000 */
[----:B------:R-:W4:Y:S01]  /*108f0*/  @P0 LDC.64 R10, c[0x0][0x778] ;  /* 0x0001de00ff0a0b82 */ /* 0x000f220000000a00 */
[----:B-1----:R-:W-:-:S07]  /*10900*/  FMUL.FTZ R5, R0, R5 ;  /* 0x0000000500057220 */ /* 0x002fce0000410000 */
[----:B------:R-:W1:Y:S01]  /*10910*/  @P1 LDC.64 R12, c[0x0][0x770] ;  /* 0x0001dc00ff0c1b82 */ /* 0x000e620000000a00 */
[----:B------:R-:W5:Y:S01]  /*10920*/  @P2 MUFU.SQRT R5, R5 ;  /* 0x0000000500052308 */ /* 0x000f620000002000 */
[----:B---3--:R-:W-:-:S07]  /*10930*/  FMUL.FTZ R21, R8, R21 ;  /* 0x0000001508157220 */ /* 0x008fce0000410000 */
[----:B------:R-:W3:Y:S01]  /*10940*/  @P2 MUFU.SQRT R21, R21 ;  /* 0x0000001500152308 */ /* 0x000ee20000002000 */
[----:B--2---:R-:W-:Y:S02]  /*10950*/  @P1 IADD3 R2, P2, PT, R25, R2, RZ ;  /* 0x0000000219021210 */ /* 0x004fe40007f5e0ff */
[----:B----4-:R-:W-:-:S03]  /*10960*/  @P0 IADD3 R6, P3, PT, R7, R10, RZ ;  /* 0x0000000a07060210 */ /* 0x010fc60007f7e0ff */
[----:B------:R-:W-:Y:S01]  /*10970*/  @P1 IMAD.X R3, RZ, RZ, R3, P2 ;  /* 0x000000ffff031224 */ /* 0x000fe200010e0603 */
[----:B------:R-:W-:Y:S02]  /*10980*/  @P0 IADD3.X R7, PT, PT, RZ, R11, RZ, P3, !PT ;  /* 0x0000000bff070210 */ /* 0x000fe40001ffe4ff */
[----:B-1----:R-:W-:Y:S02]  /*10990*/  @P1 IADD3 R8, P4, PT, R27, R12, RZ ;  /* 0x0000000c1b081210 */ /* 0x002fe40007f9e0ff */
[----:B-----5:R1:W-:Y:S02]  /*109a0*/  @P1 STG.E desc[UR36][R2.64], R5 ;  /* 0x0000000502001986 */ /* 0x0203e4000c101924 */
[----:B------:R-:W-:Y:S02]  /*109b0*/  @P1 IADD3.X R9, PT, PT, RZ, R13, RZ, P4, !PT ;  /* 0x0000000dff091210 */ /* 0x000fe400027fe4ff */
[----:B------:R1:W-:Y:S04]  /*109c0*/  @P0 STG.E desc[UR36][R6.64], R4 ;  /* 0x0000000406000986 */ /* 0x0003e8000c101924 */
[----:B---3--:R1:W-:Y:S01]  /*109d0*/  @P1 STG.E desc[UR36][R8.64], R21 ;  /* 0x0000001508001986 */ /* 0x0083e2000c101924 */
[----:B------:R-:W-:Y:S05]  /*109e0*/  @!P0 EXIT ;  /* 0x000000000000894d */ /* 0x000fea0003800000 */
[----:B------:R-:W2:Y:S01]  /*109f0*/  LDCU.64 UR4, c[0x0][0x778] ;  /* 0x0000ef00ff0477ac */ /* 0x000ea20008000a00 */
[----:B-1----:R-:W-:-:S04]  /*10a00*/  LOP3.LUT R2, R27, 0xfffffffc, RZ, 0xc0, !PT ;  /* 0xfffffffc1b027812 */ /* 0x002fc800078ec0ff */
[----:B--2---:R-:W-:-:S04]  /*10a10*/  IADD3 R2, P0, PT, R2, UR4, RZ ;  /* 0x0000000402027c10 */ /* 0x004fc8000ff1e0ff */
[----:B------:R-:W-:-:S05]  /*10a20*/  IADD3.X R3, PT, PT, RZ, UR5, RZ, P0, !PT ;  /* 0x00000005ff037c10 */ /* 0x000fca00087fe4ff */
[----:B------:R-:W-:Y:S01]  /*10a30*/  STG.E desc[UR36][R2.64], R20 ;  /* 0x0000001402007986 */ /* 0x000fe2000c101924 */
[----:B------:R-:W-:Y:S05]  /*10a40*/  EXIT ;  /* 0x000000000000794d */ /* 0x000fea0003800000 */
.L_x_5080:
[----:B------:R-:W-:Y:S01]  /*10a50*/  MOV R2, 0x0 ;  /* 0x0000000000027802 */ /* 0x000fe20000000f00 */
[----:B------:R-:W4:Y:S01]  /*10a60*/  LDCU.64 UR4, c[0x4][0x580] ;  /* 0x0100b000ff0477ac */ /* 0x000f220008000a00 */
[----:B------:R-:W-:Y:S01]  /*10a70*/  HFMA2 R8, -RZ, RZ, 0, 4.4405460357666015625e-05 ;  /* 0x000002e9ff087431 */ /* 0x000fe200000001ff */
[----:B------:R-:W-:Y:S01]  /*10a80*/  MOV R12, 0x1 ;  /* 0x00000001000c7802 */ /* 0x000fe20000000f00 */
[----:B------:R1:W2:Y:S01]  /*10a90*/  LDC.64 R14, c[0x4][R2] ;  /* 0x01000000020e7b82 */ /* 0x0002a20000000a00 */
[----:B------:R-:W3:Y:S01]  /*10aa0*/  LDCU.64 UR6, c[0x4][0x578] ;  /* 0x0100af00ff0677ac */ /* 0x000ee20008000a00 */
[----:B------:R-:W-:Y:S01]  /*10ab0*/  IMAD.MOV.U32 R13, RZ, RZ, RZ ;  /* 0x000000ffff0d7224 */ /* 0x000fe200078e00ff */
[----:B------:R-:W5:Y:S01]  /*10ac0*/  LDCU.64 UR8, c[0x4][0xf8] ;  /* 0x01001f00ff0877ac */ /* 0x000f620008000a00 */
[----:B----4-:R-:W-:Y:S01]  /*10ad0*/  IMAD.U32 R4, RZ, RZ, UR4 ;  /* 0x00000004ff047e24 */ /* 0x010fe2000f8e00ff */
[----:B------:R-:W-:Y:S02]  /*10ae0*/  MOV R5, UR5 ;  /* 0x0000000500057c02 */ /* 0x000fe40008000f00 */
[----:B---3--:R-:W-:-:S02]  /*10af0*/  MOV R6, UR6 ;  /* 0x0000000600067c02 */ /* 0x008fc40008000f00 */
[----:B------:R-:W-:Y:S01]  /*10b00*/  MOV R7, UR7 ;  /* 0x0000000700077c02 */ /* 0x000fe20008000f00 */
[----:B-----5:R-:W-:Y:S01]  /*10b10*/  IMAD.U32 R10, RZ, RZ, UR8 ;  /* 0x00000008ff0a7e24 */ /* 0x020fe2000f8e00ff */
[----:B-1----:R-:W-:-:S07]  /*10b20*/  MOV R11, UR9 ;  /* 0x00000009000b7c02 */ /* 0x002fce0008000f00 */
[----:B------:R-:W-:-:S07]  /*10b30*/  LEPC R20, `(.L_x_5081) ;  /* 0x000000001014794e */ /* 0x000fce0000000000 */
[----:B0-2---:R-:W-:Y:S05]  /*10b40*/  CALL.ABS.NOINC R14 ;  /* 0x000000000e007343 */ /* 0x005fea0003c00000 */
.L_x_5081:
        /* <DEDUP_REMOVED lines=15> */
.L_x_5082:
[----:B------:R-:W-:Y:S05]  /*10c40*/  EXIT ;  /* 0x000000000000794d */ /* 0x000fea0003800000 */
.L_x_5077:
        /* <DEDUP_REMOVED lines=8> */
[----:B------:R-:W3:Y:S01]  /*10cd0*/  LDG.E R12, desc[UR36][R36.64+0x1c] ;  /* 0x00001c24240c7981 */ /* 0x000ee2000c1e1900 */
[----:B------:R-:W-:Y:S01]  /*10ce0*/  BSSY.RECONVERGENT B0, `(.L_x_5084) ;  /* 0x0000017000007945 */ /* 0x000fe20003800200 */
[----:B------:R-:W-:Y:S01]  /*10cf0*/  MOV R3, R5 ;  /* 0x0000000500037202 */ /* 0x000fe20000000f00 */
[----:B------:R-:W-:Y:S01]  /*10d00*/  IMAD.MOV.U32 R13, RZ, RZ, R7 ;  /* 0x000000ffff0d7224 */ /* 0x000fe200078e0007 */
[----:B------:R-:W-:Y:S02]  /*10d10*/  MOV R9, R23 ;  /* 0x0000001700097202 */ /* 0x000fe40000000f00 */
[----:B--2---:R-:W-:-:S02]  /*10d20*/  FSETP.NEU.FTZ.AND P0, PT, R10, RZ, PT ;  /* 0x000000ff0a00720b */ /* 0x004fc40003f1d000 */
[----:B---3--:R-:W-:-:S11]  /*10d30*/  FSETP.NEU.FTZ.AND P1, PT, R12, RZ, PT ;  /* 0x000000ff0c00720b */ /* 0x008fd60003f3d000 */
[----:B------:R-:W-:Y:S05]  /*10d40*/  @!P0 BRA `(.L_x_5085) ;  /* 0x0000000000408947 */ /* 0x000fea0003800000 */
[----:B------:R-:W2:Y:S04]  /*10d50*/  LDG.E R11, desc[UR36][R36.64] ;  /* 0x00000024240b7981 */ /* 0x000ea8000c1e1900 */
[----:B------:R-:W3:Y:S04]  /*10d60*/  LDG.E R3, desc[UR36][R36.64+0x4] ;  /* 0x0000042424037981 */ /* 0x000ee8000c1e1900 */
[----:B----4-:R1:W4:Y:S01]  /*10d70*/  LDG.E R6, desc[UR36][R36.64+0x8] ;  /* 0x0000082424067981 */ /* 0x010322000c1e1900 */
        /* <DEDUP_REMOVED lines=13> */
.L_x_5085:
[----:B------:R-:W-:Y:S05]  /*10e50*/  BSYNC.RECONVERGENT B0 ;  /* 0x0000000000007941 */ /* 0x000fea0003800200 */
.L_x_5084:
[----:B------:R-:W-:Y:S01]  /*10e60*/  BSSY.RECONVERGENT B0, `(.L_x_5083) ;  /* 0x0000013000007945 */ /* 0x000fe20003800200 */
[----:B------:R-:W-:-:S03]  /*10e70*/  IMAD.MOV.U32 R11, RZ, RZ, R21 ;  /* 0x000000ffff0b7224 */ /* 0x000fc600078e0015 */
        /* <DEDUP_REMOVED lines=17> */
.L_x_5086:
[----:B------:R-:W-:Y:S05]  /*10f90*/  BSYNC.RECONVERGENT B0 ;  /* 0x0000000000007941 */ /* 0x000fea0003800200 */
.L_x_5083:
        /* <DEDUP_REMOVED lines=16> */
[----:B----4-:R-:W2:Y:S06]  /*110a0*/  @P1 LDC.64 R6, c[0x0][0x770] ;  /* 0x0001dc00ff061b82 */ /* 0x010eac0000000a00 */
[----:B------:R-:W3:Y:S02]  /*110b0*/  MUFU.RCP R8, R8 ;  /* 0x0000000800087308 */ /* 0x000ee40000001000 */
[----:B------:R-:W4:Y:S01]  /*110c0*/  @P0 LDC.64 R12, c[0x0][0x778] ;  /* 0x0001de00ff0c0b82 */ /* 0x000f220000000a00 */
[----:B-1----:R-:W-:-:S07]  /*110d0*/  FMUL.FTZ R5, R0, R3 ;  /* 0x0000000300057220 */ /* 0x002fce0000410000 */
[----:B------:R-:W1:Y:S01]  /*110e0*/  @P1 LDC.64 R14, c[0x0][0x770] ;  /* 0x0001dc00ff0e1b82 */ /* 0x000e620000000a00 */
[----:B------:R-:W-:Y:S01]  /*110f0*/  @P0 LOP3.LUT R3, R25, 0xfffffffc, RZ, 0xc0, !PT ;  /* 0xfffffffc19030812 */ /* 0x000fe200078ec0ff */
        /* <DEDUP_REMOVED lines=19> */
.L_x_5087:
[----:B------:R-:W-:Y:S04]  /*11230*/  STG.E desc[UR36][R36.64], R4 ;  /* 0x0000000424007986 */ /* 0x000fe8000c101924 */
[----:B------:R-:W-:Y:S04]  /*11240*/  STG.E desc[UR36][R36.64+0x4], R3 ;  /* 0x0000040324007986 */ /* 0x000fe8000c101924 */
[----:B----4-:R-:W-:Y:S04]  /*11250*/  STG.E desc[UR36][R36.64+0x8], R6 ;  /* 0x0000080624007986 */ /* 0x010fe8000c101924 */
[----:B------:R-:W-:Y:S04]  /*11260*/  STG.E desc[UR36][R36.64+0xc], R13 ;  /* 0x00000c0d24007986 */ /* 0x000fe8000c101924 */
[----:B------:R-:W-:Y:S04]  /*11270*/  STG.E desc[UR36][R36.64+0x10], R20 ;  /* 0x0000101424007986 */ /* 0x000fe8000c101924 */
[----:B------:R-:W-:Y:S04]  /*11280*/  STG.E desc[UR36][R36.64+0x14], R11 ;  /* 0x0000140b24007986 */ /* 0x000fe8000c101924 */
[----:B------:R-:W-:Y:S04]  /*11290*/  STG.E desc[UR36][R36.64+0x18], R22 ;  /* 0x0000181624007986 */ /* 0x000fe8000c101924 */
[----:B------:R-:W-:Y:S01]  /*112a0*/  STG.E desc[UR36][R36.64+0x1c], R9 ;  /* 0x00001c0924007986 */ /* 0x000fe2000c101924 */
[----:B------:R-:W-:Y:S05]  /*112b0*/  EXIT ;  /* 0x000000000000794d */ /* 0x000fea0003800000 */
        .weak           $__internal_13_$__cuda_sm20_div_u64
        .type           $__internal_13_$__cuda_sm20_div_u64,@function
        .size           $__internal_13_$__cuda_sm20_div_u64,(.L_x_7245 - $__internal_13_$__cuda_sm20_div_u64)
$__internal_13_$__cuda_sm20_div_u64:
        /* <DEDUP_REMOVED lines=66> */
[----:B------:R-:W-:Y:S06]  /*116e0*/  RET.REL.NODEC R8 `(_ZN2at6native13reduce_kernelILi256ELi2ENS0_8ReduceOpIfNS0_10WelfordOpsIffiN4cuda3std3__44pairIffEEEEjfLi2ELi2EEEEEvT1_) ;  /* 0xfffffee808447950 */ /* 0x000fec0003c3ffff */
.L_x_5088:
        /* <DEDUP_REMOVED lines=9> */
.L_x_7245:


//--------------------- .text._ZN2at6native13reduce_kernelILi128ELi4ENS0_8ReduceOpIfNS0_10WelfordOpsIffiN4cuda3std3__44pairIffEEEEjfLi2ELi2EEEEEvT1_ --------------------------
	.section	.text._ZN2at6native13reduce_kernelILi128ELi4ENS0_8ReduceOpIfNS0_10WelfordOpsIffiN4cuda3std3__44pairIffEEEEjfLi2ELi2EEEEEvT1_,"ax",@progbits
	.align	128
        .global         _ZN2at6native13reduce_kernelILi128ELi4ENS0_8ReduceOpIfNS0_10WelfordOpsIffiN4cuda3std3__44pairIffEEEEjfLi2ELi2EEEEEvT1_
        .type           _ZN2at6native13reduce_kernelILi128ELi4ENS0_8ReduceOpIfNS0_10WelfordOpsIffiN4cuda3std3__44pairIffEEEEjfLi2ELi2EEEEEvT1_,@function
        .size           _ZN2at6native13reduce_kernelILi128ELi4ENS0_8ReduceOpIfNS0_10WelfordOpsIffiN4cuda3std3__44pairIffEEEEjfLi2ELi2EEEEEvT1_,(.L_x_7246 - _ZN2at6native13reduce_kernelILi128ELi4ENS0_8ReduceOpIfNS0_10WelfordOpsIffiN4cuda3std3__44pairIffEEEEjfLi2ELi2EEEEEvT1_)
        .other          _ZN2at6native13reduce_kernelILi128ELi4ENS0_8ReduceOpIfNS0_10WelfordOpsIffiN4cuda3std3__44pairIffEEEEjfLi2ELi2EEEEEvT1_,@"STO_CUDA_ENTRY STV_DEFAULT"
_ZN2at6native13reduce_kernelILi128ELi4ENS0_8ReduceOpIfNS0_10WelfordOpsIffiN4cuda3std3__44pairIffEEEEjfLi2ELi2EEEEEvT1_:
.text._ZN2at6native13reduce_kernelILi128ELi4ENS0_8ReduceOpIfNS0_10WelfordOpsIffiN4cuda3std3__44pairIffEEEEjfLi2ELi2EEEEEvT1_:
        /* <DEDUP_REMOVED lines=296> */
.L_x_5089:
        /* <DEDUP_REMOVED lines=40> */
.L_x_5093:
        /* <DEDUP_REMOVED lines=34> */
.L_x_5097:
[----:B------:R-:W-:Y:S05]  /*1720*/  BSYNC.RECONVERGENT B1 ;  /* 0x0000000000017941 */ /* 0x000fea0003800200 */
.L_x_5096:
[----:B------:R-:W0:Y:S01]  /*1730*/  LDCU UR4, c[0x0][0x39c] ;  /* 0x00007380ff0477ac */ /* 0x000e220008000800 */
[----:B------:R-:W-:-:S04]  /*1740*/  IADD3 R24, P0, PT, R24, 0x4, RZ ;  /* 0x0000000418187810 */ /* 0x000fc80007f1e0ff */
[----:B------:R-:W-:Y:S01]  /*1750*/  IADD3.X R25, PT, PT, RZ, R25, RZ, P0, !PT ;  /* 0x00000019ff197210 */ /* 0x000fe200007fe4ff */
[----:B0-----:R-:W-:-:S06]  /*1760*/  UIADD3 UR4, UPT, UPT, UR4, -0x1, URZ ;  /* 0xffffffff04047890 */ /* 0x001fcc000fffe0ff */
[----:B------:R-:W-:-:S07]  /*1770*/  MOV R26, UR4 ;  /* 0x00000004001a7c02 */ /* 0x000fce0008000f00 */
.L_x_5095:
[----:B------:R-:W-:Y:S05]  /*1780*/  BSYNC.RECONVERGENT B0 ;  /* 0x0000000000007941 */ /* 0x000fea0003800200 */
.L_x_5094:
        /* <DEDUP_REMOVED lines=11> */
.L_x_5100:
        /* <DEDUP_REMOVED lines=22> */
.L_x_5099:
[----:B------:R-:W-:Y:S05]  /*19a0*/  BSYNC.RECONVERGENT B0 ;  /* 0x0000000000007941 */ /* 0x000fea0003800200 */
.L_x_5098:
        /* <DEDUP_REMOVED lines=21> */
.L_x_5102:
[----:B------:R-:W-:Y:S05]  /*1b00*/  BSYNC.RECONVERGENT B0 ;  /* 0x0000000000007941 */ /* 0x000fea0003800200 */
.L_x_5101:
[----:B------:R-:W-:Y:S02]  /*1b10*/  FSETP.NEU.FTZ.AND P0, PT, R30, RZ, PT ;  /* 0x000000ff1e00720b */ /* 0x000fe40003f1d000 */
[----:B------:R-:W-:Y:S02]  /*1b20*/  CS2R R14, SRZ ;  /* 0x00000000000e7805 */ /* 0x000fe4000001ff00 */
[----:B------:R-:W-:Y:S02]  /*1b30*/  CS2R R12, SRZ ;  /* 0x00000000000c7805 */ /* 0x000fe4000001ff00 */
[----:B------:R-:W-:Y:S02]  /*1b40*/  CS2R R10, SRZ ;  /* 0x00000000000a7805 */ /* 0x000fe4000001ff00 */
[----:B------:R-:W-:Y:S01]  /*1b50*/  CS2R R8, SRZ ;  /* 0x0000000000087805 */ /* 0x000fe2000001ff00 */
[----:B------:R-:W-:Y:S01]  /*1b60*/  IMAD.MOV.U32 R7, RZ, RZ, R31 ;  /* 0x000000ffff077224 */ /* 0x000fe200078e001f */
[----:B------:R-:W-:-:S02]  /*1b70*/  MOV R5, R0 ;  /* 0x0000000000057202 */ /* 0x000fc40000000f00 */
[----:B------:R-:W-:Y:S01]  /*1b80*/  MOV R4, R28 ;  /* 0x0000001c00047202 */ /* 0x000fe20000000f00 */
[----:B------:R-:W-:Y:S06]  /*1b90*/  @!P0 BRA `(.L_x_5091) ;  /* 0x0000007400148947 */ /* 0x000fec0003800000 */
[----:B------:R-:W-:Y:S01]  /*1ba0*/  FSETP.NEU.FTZ.AND P0, PT, R31, RZ, PT ;  /* 0x000000ff1f00720b */ /* 0x000fe20003f1d000 */
[----:B------:R-:W-:Y:S01]  /*1bb0*/  IMAD.MOV.U32 R6, RZ, RZ, R29 ;  /* 0x000000ffff067224 */ /* 0x000fe200078e001d */
[----:B------:R-:W-:Y:S02]  /*1bc0*/  CS2R R20, SRZ ;  /* 0x0000000000147805 */ /* 0x000fe4000001ff00 */
[----:B------:R-:W-:Y:S02]  /*1bd0*/  CS2R R14, SRZ ;  /* 0x00000000000e7805 */ /* 0x000fe4000001ff00 */
[----:B------:R-:W-:Y:S02]  /*1be0*/  CS2R R12, SRZ ;  /* 0x00000000000c7805 */ /* 0x000fe4000001ff00 */
[----:B------:R-:W-:Y:S02]  /*1bf0*/  CS2R R10, SRZ ;  /* 0x00000000000a7805 */ /* 0x000fe4000001ff00 */
[----:B------:R-:W-:-:S02]  /*1c00*/  CS2R R8, SRZ ;  /* 0x0000000000087805 */ /* 0x000fc4000001ff00 */
        /* <DEDUP_REMOVED lines=14> */
[----:B0-----:R-:W-:Y:S01]  /*1cf0*/  FMUL.FTZ R5, R6, R31 ;  /* 0x0000001f06057220 */ /* 0x001fe20000410000 */
[----:B------:R-:W-:-:S03]  /*1d00*/  MOV R6, 0xffffffff ;  /* 0xffffffff00067802 */ /* 0x000fc60000000f00 */
[----:B------:R-:W-:Y:S01]  /*1d10*/  FFMA.FTZ R4, R4, R5, R3 ;  /* 0x0000000504047223 */ /* 0x000fe20000010003 */
[----:B------:R-:W-:Y:S01]  /*1d20*/  FFMA.FTZ R5, R5, R9, R0 ;  /* 0x0000000905057223 */ /* 0x000fe20000010000 */
[----:B------:R-:W-:Y:S01]  /*1d30*/  CS2R R8, SRZ ;  /* 0x0000000000087805 */ /* 0x000fe2000001ff00 */
[----:B------:R-:W-:Y:S06]  /*1d40*/  BRA `(.L_x_5091) ;  /* 0x0000007000a87947 */ /* 0x000fec0003800000 */
.L_x_5092:
        /* <DEDUP_REMOVED lines=24> */
[--C-:B------:R-:W-:Y:S01]  /*1ed0*/  IMAD.MOV.U32 R30, RZ, RZ, R13.reuse ;  /* 0x000000ffff1e7224 */ /* 0x100fe200078e000d */
[-C--:B------:R-:W-:Y:S01]  /*1ee0*/  MOV R34, R13.reuse ;  /* 0x0000000d00227202 */ /* 0x080fe20000000f00 */
[----:B------:R-:W-:Y:S01]  /*1ef0*/  IMAD.MOV.U32 R29, RZ, RZ, R13 ;  /* 0x000000ffff1d7224 */ /* 0x000fe200078e000d */
        /* <DEDUP_REMOVED lines=16> */
.L_x_5106:
[----:B------:R-:W-:-:S05]  /*2000*/  SHF.R.U32.HI R9, RZ, 0x2, R40 ;  /* 0x00000002ff097819 */ /* 0x000fca0000011628 */
[----:B------:R-:W-:Y:S01]  /*2010*/  IMAD.WIDE.U32 R8, R9, 0x10, R24 ;  /* 0x0000001009087825 */ /* 0x000fe200078e0018 */
[----:B------:R-:W-:-:S05]  /*2020*/  IADD3 R40, PT, PT, R40, R33, RZ ;  /* 0x0000002128287210 */ /* 0x000fca0007ffe0ff */
[----:B------:R-:W2:Y:S01]  /*2030*/  LDG.E.128 R8, desc[UR36][R8.64] ;  /* 0x0000002408087981 */ /* 0x000ea2000c1e1d00 */
[----:B------:R-:W-:-:S05]  /*2040*/  SHF.R.U32.HI R5, RZ, 0x2, R40 ;  /* 0x00000002ff057819 */ /* 0x000fca0000011628 */
[----:B------:R-:W-:-:S06]  /*2050*/  IMAD.WIDE.U32 R4, R5, 0x10, R24 ;  /* 0x0000001005047825 */ /* 0x000fcc00078e0018 */
[----:B------:R-:W3:Y:S01]  /*2060*/  LDG.E.128 R4, desc[UR36][R4.64] ;  /* 0x0000002404047981 */ /* 0x000ee2000c1e1d00 */
[----:B------:R-:W-:Y:S01]  /*2070*/  IADD3 R22, PT, PT, R22, 0x1, RZ ;  /* 0x0000000116167810 */ /* 0x000fe20007ffe0ff */
[----:B------:R-:W-:-:S03]  /*2080*/  IMAD.IADD R40, R40, 0x1, R33 ;  /* 0x0000000128287824 */ /* 0x000fc600078e0221 */
[----:B------:R-:W-:Y:S02]  /*2090*/  I2FP.F32.S32 R35, R22 ;  /* 0x0000001600237245 */ /* 0x000fe40000201400 */
[----:B------:R-:W-:Y:S02]  /*20a0*/  IADD3 R37, PT, PT, R40, R33, RZ ;  /* 0x0000002128257210 */ /* 0x000fe40007ffe0ff */
[----:B------:R-:W1:Y:S02]  /*20b0*/  MUFU.RCP R45, R35 ;  /* 0x00000023002d7308 */ /* 0x000e640000001000 */
[----:B------:R-:W-:Y:S01]  /*20c0*/  ISETP.GE.U32.AND P0, PT, R37, R26, PT ;  /* 0x0000001a2500720c */ /* 0x000fe20003f06070 */
[----:B--2---:R-:W-:Y:S01]  /*20d0*/  FADD.FTZ R36, R8, -R15 ;  /* 0x8000000f08247221 */ /* 0x004fe20000010000 */
[----:B------:R-:W-:Y:S01]  /*20e0*/  FADD.FTZ R39, R9, -R14 ;  /* 0x8000000e09277221 */ /* 0x000fe20000010000 */
[----:B------:R-:W-:Y:S01]  /*20f0*/  FADD.FTZ R42, R10, -R23 ;  /* 0x800000170a2a7221 */ /* 0x000fe20000010000 */
        /* <DEDUP_REMOVED lines=13> */
[----:B---3--:R-:W-:Y:S01]  /*21d0*/  FADD.FTZ R36, R4, -R31 ;  /* 0x8000001f04247221 */ /* 0x008fe20000010000 */
        /* <DEDUP_REMOVED lines=17> */
.L_x_5105:
[----:B------:R-:W-:Y:S05]  /*22f0*/  BSYNC.RECONVERGENT B0 ;  /* 0x0000000000007941 */ /* 0x000fea0003800200 */
.L_x_5104:
[----:B------:R-:W-:Y:S01]  /*2300*/  ISETP.GE.U32.AND P0, PT, R40, R26, PT ;  /* 0x0000001a2800720c */ /* 0x000fe20003f06070 */
[----:B------:R-:W-:Y:S01]  /*2310*/  BSSY.RECONVERGENT B0, `(.L_x_5107) ;  /* 0x000000c000007945 */ /* 0x000fe20003800200 */
[----:B------:R-:W-:Y:S01]  /*2320*/  MOV R38, R35 ;  /* 0x0000002300267202 */ /* 0x000fe20000000f00 */
[----:B------:R-:W-:-:S10]  /*2330*/  IMAD.MOV.U32 R36, RZ, RZ, R22 ;  /* 0x000000ffff247224 */ /* 0x000fd400078e0016 */
        /* <DEDUP_REMOVED lines=9> */
.L_x_5108:
[----:B------:R-:W-:Y:S05]  /*23d0*/  BSYNC.RECONVERGENT B0 ;  /* 0x0000000000007941 */ /* 0x000fea0003800200 */
.L_x_5107:
[----:B------:R-:W-:Y:S04]  /*23e0*/  BSSY.RECONVERGENT B0, `(.L_x_5109) ;  /* 0x000002b000007945 */ /* 0x000fe80003800200 */
[----:B------:R-:W-:Y:S05]  /*23f0*/  @P0 BRA `(.L_x_5110) ;  /* 0x0000000000a40947 */ /* 0x000fea0003800000 */
[----:B------:R-:W-:Y:S01]  /*2400*/  IADD3 R36, PT, PT, R22, 0x1, RZ ;  /* 0x0000000116247810 */ /* 0x000fe20007ffe0ff */
[----:B------:R-:W-:Y:S02]  /*2410*/  IMAD.IADD R33, R40, 0x1, R33 ;  /* 0x0000000128217824 */ /* 0x000fe400078e0221 */
[----:B-1---5:R-:W-:Y:S01]  /*2420*/  FADD.FTZ R24, -R15, R8 ;  /* 0x000000080f187221 */ /* 0x022fe20000010100 */
[----:B------:R-:W-:Y:S01]  /*2430*/  FADD.FTZ R25, -R14, R9 ;  /* 0x000000090e197221 */ /* 0x000fe20000010100 */
[----:B------:R-:W-:Y:S02]  /*2440*/  I2FP.F32.S32 R38, R36 ;  /* 0x0000002400267245 */ /* 0x000fe40000201400 */
[----:B------:R-:W-:Y:S01]  /*2450*/  ISETP.GE.U32.AND P0, PT, R33, R26, PT ;  /* 0x0000001a2100720c */ /* 0x000fe20003f06070 */
[----:B------:R-:W-:Y:S01]  /*2460*/  FADD.FTZ R26, -R23, R10 ;  /* 0x0000000a171a7221 */ /* 0x000fe20000010100 */
[----:B------:R-:W1:Y:S01]  /*2470*/  MUFU.RCP R37, R38 ;  /* 0x0000002600257308 */ /* 0x000e620000001000 */
[----:B------:R-:W-:Y:S01]  /*2480*/  FADD.FTZ R33, -R28, R11 ;  /* 0x0000000b1c217221 */ /* 0x000fe20000010100 */
[-C--:B-1----:R-:W-:Y:S01]  /*2490*/  FFMA.FTZ R15, R24, R37.reuse, R15 ;  /* 0x00000025180f7223 */ /* 0x082fe2000001000f */
        /* <DEDUP_REMOVED lines=11> */
[----:B------:R-:W-:Y:S06]  /*2550*/  @P0 BRA `(.L_x_5110) ;  /* 0x00000000004c0947 */ /* 0x000fec0003800000 */
[----:B------:R-:W1:Y:S01]  /*2560*/  MUFU.RCP R9, R38 ;  /* 0x0000002600097308 */ /* 0x000e620000001000 */
        /* <DEDUP_REMOVED lines=17> */
[----:B------:R-:W-:-:S07]  /*2680*/  MOV R22, R36 ;  /* 0x0000002400167202 */ /* 0x000fce0000000f00 */
.L_x_5110:
[----:B------:R-:W-:Y:S05]  /*2690*/  BSYNC.RECONVERGENT B0 ;  /* 0x0000000000007941 */ /* 0x000fea0003800200 */
.L_x_5109:
[----:B------:R-:W-:Y:S01]  /*26a0*/  FSETP.NEU.FTZ.AND P0, PT, R38, RZ, PT ;  /* 0x000000ff2600720b */ /* 0x000fe20003f1d000 */
[----:B------:R-:W-:Y:S01]  /*26b0*/  BSSY.RECONVERGENT B0, `(.L_x_5111) ;  /* 0x0000016000007945 */ /* 0x000fe20003800200 */
[----:B-----5:R-:W-:Y:S01]  /*26c0*/  IMAD.MOV.U32 R4, RZ, RZ, R31 ;  /* 0x000000ffff047224 */ /* 0x020fe200078e001f */
        /* <DEDUP_REMOVED lines=13> */
[----:B------:R-:W2:Y:S01]  /*27a0*/  MUFU.RCP R6, R7 ;  /* 0x0000000700067308 */ /* 0x000ea20000001000 */
[----:B------:R-:W-:-:S04]  /*27b0*/  FMUL.FTZ R9, R4, R4 ;  /* 0x0000000404097220 */ /* 0x000fc80000410000 */
[----:B------:R-:W-:Y:S01]  /*27c0*/  FMUL.FTZ R9, R9, R38 ;  /* 0x0000002609097220 */ /* 0x000fe20000410000 */
[----:B--2---:R-:W-:Y:S01]  /*27d0*/  FMUL.FTZ R5, R6, R35 ;  /* 0x0000002306057220 */ /* 0x004fe20000410000 */
[----:B------:R-:W-:-:S03]  /*27e0*/  MOV R6, 0xffffffff ;  /* 0xffffffff00067802 */ /* 0x000fc60000000f00 */
[----:B------:R-:W-:Y:S01]  /*27f0*/  FFMA.FTZ R4, R4, R5, R15 ;  /* 0x0000000504047223 */ /* 0x000fe2000001000f */
[----:B------:R-:W-:-:S07]  /*2800*/  FFMA.FTZ R5, R5, R9, R34 ;  /* 0x0000000905057223 */ /* 0x000fce0000010022 */
.L_x_5112:
[----:B------:R-:W-:Y:S05]  /*2810*/  BSYNC.RECONVERGENT B0 ;  /* 0x0000000000007941 */ /* 0x000fea0003800200 */
.L_x_5111:
        /* <DEDUP_REMOVED lines=21> */
[----:B------:R-:W-:-:S07]  /*2970*/  FFMA.FTZ R9, R25, R12, R13 ;  /* 0x0000000c19097223 */ /* 0x000fce000001000d */
.L_x_5114:
[----:B------:R-:W-:Y:S05]  /*2980*/  BSYNC.RECONVERGENT B0 ;  /* 0x0000000000007941 */ /* 0x000fea0003800200 */
.L_x_5113:
        /* <DEDUP_REMOVED lines=18> */
[----:B-1----:R-:W-:Y:S01]  /*2ab0*/  FMUL.FTZ R24, R14, R35 ;  /* 0x000000230e187220 */ /* 0x002fe20000410000 */
[----:B------:R-:W-:-:S03]  /*2ac0*/  MOV R14, 0xffffffff ;  /* 0xffffffff000e7802 */ /* 0x000fc60000000f00 */
[C---:B------:R-:W-:Y:S01]  /*2ad0*/  FFMA.FTZ R12, R24.reuse, R12, R23 ;  /* 0x0000000c180c7223 */ /* 0x040fe20000010017 */
[----:B------:R-:W-:-:S07]  /*2ae0*/  FFMA.FTZ R13, R24, R20, R13 ;  /* 0x00000014180d7223 */ /* 0x000fce000001000d */
.L_x_5116:
[----:B------:R-:W-:Y:S05]  /*2af0*/  BSYNC.RECONVERGENT B0 ;  /* 0x0000000000007941 */ /* 0x000fea0003800200 */
.L_x_5115:
        /* <DEDUP_REMOVED lines=15> */
[----:B-1----:R-:W-:-:S04]  /*2bf0*/  FMUL.FTZ R25, R21, R21 ;  /* 0x0000001515197220 */ /* 0x002fc80000410000 */
[----:B------:R-:W-:Y:S01]  /*2c00*/  FMUL.FTZ R0, R25, R38 ;  /* 0x0000002619007220 */ /* 0x000fe20000410000 */
[----:B--2---:R-:W-:-:S04]  /*2c10*/  FMUL.FTZ R27, R20, R35 ;  /* 0x00000023141b7220 */ /* 0x004fc80000410000 */
[C---:B------:R-:W-:Y:S01]  /*2c20*/  FFMA.FTZ R20, R27.reuse, R21, R28 ;  /* 0x000000151b147223 */ /* 0x040fe2000001001c */
[----:B------:R-:W-:Y:S01]  /*2c30*/  FFMA.FTZ R21, R27, R0, R3 ;  /* 0x000000001b157223 */ /* 0x000fe20000010003 */
[----:B------:R-:W-:Y:S06]  /*2c40*/  BRA `(.L_x_5091) ;  /* 0x0000006000e87947 */ /* 0x000fec0003800000 */
.L_x_5103:
[----:B------:R-:W-:-:S13]  /*2c50*/  ISETP.NE.AND P0, PT, R8, 0x1, PT ;  /* 0x000000010800780c */ /* 0x000fda0003f05270 */
        /* <DEDUP_REMOVED lines=38> */
.L_x_5120:
[----:B------:R-:W-:Y:S01]  /*2ec0*/  IMAD R4, R35, R40, RZ ;  /* 0x0000002823047224 */ /* 0x000fe200078e02ff */
[----:B------:R-:W-:-:S04]  /*2ed0*/  IADD3 R40, PT, PT, R40, R33, RZ ;  /* 0x0000002128287210 */ /* 0x000fc80007ffe0ff */
[----:B------:R-:W-:Y:S01]  /*2ee0*/  SHF.R.U32.HI R9, RZ, 0x2, R4 ;  /* 0x00000002ff097819 */ /* 0x000fe20000011604 */
[----:B------:R-:W-:-:S04]  /*2ef0*/  IMAD R4, R35, R40, RZ ;  /* 0x0000002823047224 */ /* 0x000fc800078e02ff */
[----:B------:R-:W-:Y:S01]  /*2f00*/  IMAD.WIDE.U32 R8, R9, 0x10, R24 ;  /* 0x0000001009087825 */ /* 0x000fe200078e0018 */
[----:B------:R-:W-:-:S05]  /*2f10*/  SHF.R.U32.HI R5, RZ, 0x2, R4 ;  /* 0x00000002ff057819 */ /* 0x000fca0000011604 */
[----:B------:R-:W2:Y:S01]  /*2f20*/  LDG.E.128 R8, desc[UR36][R8.64] ;  /* 0x0000002408087981 */ /* 0x000ea2000c1e1d00 */
        /* <DEDUP_REMOVED lines=42> */
.L_x_5119:
[----:B------:R-:W-:Y:S05]  /*31d0*/  BSYNC.RECONVERGENT B0 ;  /* 0x0000000000007941 */ /* 0x000fea0003800200 */
.L_x_5118:
        /* <DEDUP_REMOVED lines=15> */
.L_x_5122:
[----:B------:R-:W-:Y:S05]  /*32d0*/  BSYNC.RECONVERGENT B0 ;  /* 0x0000000000007941 */ /* 0x000fea0003800200 */
.L_x_5121:
[----:B------:R-:W-:Y:S04]  /*32e0*/  BSSY.RECONVERGENT B0, `(.L_x_5123) ;  /* 0x000002b000007945 */ /* 0x000fe80003800200 */
[----:B------:R-:W-:Y:S05]  /*32f0*/  @P0 BRA `(.L_x_5124) ;  /* 0x0000000000a40947 */ /* 0x000fea0003800000 */
[----:B------:R-:W-:Y:S01]  /*3300*/  IADD3 R37, PT, PT, R22, 0x1, RZ ;  /* 0x0000000116257810 */ /* 0x000fe20007ffe0ff */
[----:B------:R-:W-:Y:S02]  /*3310*/  IMAD.IADD R33, R40, 0x1, R33 ;  /* 0x0000000128217824 */ /* 0x000fe400078e0221 */
[----:B-1---5:R-:W-:Y:S01]  /*3320*/  FADD.FTZ R24, -R15, R8 ;  /* 0x000000080f187221 */ /* 0x022fe20000010100 */
[----:B------:R-:W-:Y:S01]  /*3330*/  FADD.FTZ R25, -R14, R9 ;  /* 0x000000090e197221 */ /* 0x000fe20000010100 */
[----:B------:R-:W-:Y:S01]  /*3340*/  I2FP.F32.S32 R39, R37 ;  /* 0x0000002500277245 */ /* 0x000fe20000201400 */
[----:B------:R-:W-:Y:S01]  /*3350*/  FADD.FTZ R35, -R28, R11 ;  /* 0x0000000b1c237221 */ /* 0x000fe20000010100 */
[----:B------:R-:W-:Y:S01]  /*3360*/  ISETP.GE.U32.AND P0, PT, R33, R26, PT ;  /* 0x0000001a2100720c */ /* 0x000fe20003f06070 */
[----:B------:R-:W-:Y:S01]  /*3370*/  FADD.FTZ R26, -R23, R10 ;  /* 0x0000000a171a7221 */ /* 0x000fe20000010100 */
[----:B------:R-:W1:Y:S02]  /*3380*/  MUFU.RCP R38, R39 ;  /* 0x0000002700267308 */ /* 0x000e640000001000 */
        /* <DEDUP_REMOVED lines=32> */
.L_x_5124:
[----:B------:R-:W-:Y:S05]  /*3590*/  BSYNC.RECONVERGENT B0 ;  /* 0x0000000000007941 */ /* 0x000fea0003800200 */
.L_x_5123:
        /* <DEDUP_REMOVED lines=19> */
[----:B------:R-:W-:Y:S01]  /*36d0*/  MOV R6, 0xffffffff ;  /* 0xffffffff00067802 */ /* 0x000fe20000000f00 */
[----:B--2---:R-:W-:-:S04]  /*36e0*/  FMUL.FTZ R5, R5, R36 ;  /* 0x0000002405057220 */ /* 0x004fc80000410000 */
[----:B------:R-:W-:Y:S01]  /*36f0*/  FFMA.FTZ R4, R4, R5, R15 ;  /* 0x0000000504047223 */ /* 0x000fe2000001000f */
[----:B------:R-:W-:-:S07]  /*3700*/  FFMA.FTZ R5, R5, R8, R34 ;  /* 0x0000000805057223 */ /* 0x000fce0000010022 */
.L_x_5126:
[----:B------:R-:W-:Y:S05]  /*3710*/  BSYNC.RECONVERGENT B0 ;  /* 0x0000000000007941 */ /* 0x000fea0003800200 */
.L_x_5125:
        /* <DEDUP_REMOVED lines=20> */
[C---:B------:R-:W-:Y:S01]  /*3860*/  FFMA.FTZ R8, R15.reuse, R9, R14 ;  /* 0x000000090f087223 */ /* 0x040fe2000001000e */
[----:B------:R-:W-:-:S07]  /*3870*/  FFMA.FTZ R9, R15, R12, R13 ;  /* 0x0000000c0f097223 */ /* 0x000fce000001000d */
.L_x_5128:
[----:B------:R-:W-:Y:S05]  /*3880*/  BSYNC.RECONVERGENT B0 ;  /* 0x0000000000007941 */ /* 0x000fea0003800200 */
.L_x_5127:
        /* <DEDUP_REMOVED lines=15> */
[----:B------:R-:W-:Y:S01]  /*3980*/  FMUL.FTZ R14, R12, R12 ;  /* 0x0000000c0c0e7220 */ /* 0x000fe20000410000 */
[----:B-1----:R-:W-:Y:S01]  /*3990*/  FMUL.FTZ R24, R13, R36 ;  /* 0x000000240d187220 */ /* 0x002fe20000410000 */
[----:B------:R-:W-:Y:S02]  /*39a0*/  FADD.FTZ R13, R20, R21 ;  /* 0x00000015140d7221 */ /* 0x000fe40000010000 */
[----:B------:R-:W-:Y:S01]  /*39b0*/  FMUL.FTZ R20, R14, R39 ;  /* 0x000000270e147220 */ /* 0x000fe20000410000 */
[----:B------:R-:W-:Y:S01]  /*39c0*/  MOV R14, 0xffffffff ;  /* 0xffffffff000e7802 */ /* 0x000fe20000000f00 */
[C---:B------:R-:W-:Y:S02]  /*39d0*/  FFMA.FTZ R12, R24.reuse, R12, R23 ;  /* 0x0000000c180c7223 */ /* 0x040fe40000010017 */
[----:B------:R-:W-:-:S07]  /*39e0*/  FFMA.FTZ R13, R24, R20, R13 ;  /* 0x00000014180d7223 */ /* 0x000fce000001000d */
.L_x_5130:
[----:B------:R-:W-:Y:S05]  /*39f0*/  BSYNC.RECONVERGENT B0 ;  /* 0x0000000000007941 */ /* 0x000fea0003800200 */
.L_x_5129:
        /* <DEDUP_REMOVED lines=14> */
[----:B-1----:R-:W1:Y:S01]  /*3ae0*/  MUFU.RCP R25, R23 ;  /* 0x0000001700197308 */ /* 0x002e620000001000 */
[----:B------:R-:W-:-:S04]  /*3af0*/  FMUL.FTZ R0, R21, R21 ;  /* 0x0000001515007220 */ /* 0x000fc80000410000 */
[----:B------:R-:W-:Y:S01]  /*3b00*/  FMUL.FTZ R0, R0, R39 ;  /* 0x0000002700007220 */ /* 0x000fe20000410000 */
[----:B-1----:R-:W-:-:S04]  /*3b10*/  FMUL.FTZ R25, R25, R36 ;  /* 0x0000002419197220 */ /* 0x002fc80000410000 */
[C---:B------:R-:W-:Y:S01]  /*3b20*/  FFMA.FTZ R20, R25.reuse, R21, R28 ;  /* 0x0000001519147223 */ /* 0x040fe2000001001c */
[----:B------:R-:W-:Y:S01]  /*3b30*/  FFMA.FTZ R21, R25, R0, R3 ;  /* 0x0000000019157223 */ /* 0x000fe20000010003 */
[----:B------:R-:W-:Y:S06]  /*3b40*/  BRA `(.L_x_5091) ;  /* 0x0000005400287947 */ /* 0x000fec0003800000 */
.L_x_5117:
[----:B------:R-:W1:Y:S01]  /*3b50*/  LDCU UR5, c[0x0][0x3a4] ;  /* 0x00007480ff0577ac */ /* 0x000e620008000800 */
[----:B------:R-:W2:Y:S01]  /*3b60*/  LDC R0, c[0x0][0x388] ;  /* 0x0000e200ff007b82 */ /* 0x000ea20000000800 */
[----:B------:R-:W-:Y:S01]  /*3b70*/  BSSY.RECONVERGENT B0, `(.L_x_5131) ;  /* 0x000027e000007945 */ /* 0x000fe20003800200 */
[----:B------:R-:W3:Y:S06]  /*3b80*/  LDCU UR4, c[0x0][0x394] ;  /* 0x00007280ff0477ac */ /* 0x000eec0008000800 */
[----:B------:R-:W4:Y:S08]  /*3b90*/  LDC R20, c[0x0][0x38c] ;  /* 0x0000e300ff147b82 */ /* 0x000f300000000800 */
[----:B------:R-:W0:Y:S01]  /*3ba0*/  LDC R22, c[0x0][0x390] ;  /* 0x0000e400ff167b82 */ /* 0x000e220000000800 */
[----:B-1----:R-:W-:-:S02]  /*3bb0*/  MOV R41, UR5 ;  /* 0x0000000500297c02 */ /* 0x002fc40008000f00 */
[----:B---3--:R-:W-:-:S03]  /*3bc0*/  MOV R31, UR4 ;  /* 0x00000004001f7c02 */ /* 0x008fc60008000f00 */
[----:B------:R-:W-:Y:S02]  /*3bd0*/  IMAD.IADD R3, R40, 0x1, R41 ;  /* 0x0000000128037824 */ /* 0x000fe400078e0229 */
[--C-:B--2---:R-:W-:Y:S01]  /*3be0*/  IMAD.MOV.U32 R30, RZ, RZ, R0.reuse ;  /* 0x000000ffff1e7224 */ /* 0x104fe200078e0000 */
[----:B------:R-:W-:Y:S01]  /*3bf0*/  MOV R35, R0 ;  /* 0x0000000000237202 */ /* 0x000fe20000000f00 */
[----:B------:R-:W-:Y:S01]  /*3c00*/  IMAD.MOV.U32 R23, RZ, RZ, R0 ;  /* 0x000000ffff177224 */ /* 0x000fe200078e0000 */
[----:B------:R-:W-:Y:S02]  /*3c10*/  ISETP.GE.U32.AND P0, PT, R3, R26, PT ;  /* 0x0000001a0300720c */ /* 0x000fe40003f06070 */
        /* <DEDUP_REMOVED lines=13> */
[----:B------:R0:W5:Y:S01]  /*3cf0*/  @!P0 LDG.E.128 R4, desc[UR36][R24.64] ;  /* 0x0000002418048981 */ /* 0x000162000c1e1d00 */
[----:B------:R-:W-:Y:S01]  /*3d00*/  IADD3 R31, PT, PT, R8, -0x1, RZ ;  /* 0xffffffff081f7810 */ /* 0x000fe20007ffe0ff */
[----:B------:R-:W-:Y:S01]  /*3d10*/  BSSY.RECONVERGENT B1, `(.L_x_5133) ;  /* 0x0000262000017945 */ /* 0x000fe20003800200 */
        /* <DEDUP_REMOVED lines=14> */
[----:B------:R-:W-:Y:S02]  /*3e00*/  MOV R34, R0 ;  /* 0x0000000000227202 */ /* 0x000fe40000000f00 */
[----:B0-----:R-:W-:-:S07]  /*3e10*/  IADD3 R42, PT, PT, R42, 0x1, RZ ;  /* 0x000000012a2a7810 */ /* 0x001fce0007ffe0ff */
.L_x_5137:
[----:B------:R-:W0:Y:S01]  /*3e20*/  LDCU UR4, c[0x0][0x3a4] ;  /* 0x00007480ff0477ac */ /* 0x000e220008000800 */
[----:B-----5:R-:W-:Y:S01]  /*3e30*/  @!P0 MOV R8, R4 ;  /* 0x0000000400088202 */ /* 0x020fe20000000f00 */
[----:B------:R-:W-:Y:S01]  /*3e40*/  @!P0 IMAD.MOV.U32 R9, RZ, RZ, R5 ;  /* 0x000000ffff098224 */ /* 0x000fe200078e0005 */
[-C--:B------:R-:W-:Y:S01]  /*3e50*/  @!P0 MOV R10, R6.reuse ;  /* 0x00000006000a8202 */ /* 0x080fe20000000f00 */
[----:B------:R-:W-:Y:S01]  /*3e60*/  @!P0 IMAD.MOV.U32 R15, RZ, RZ, R7 ;  /* 0x000000ffff0f8224 */ /* 0x000fe200078e0007 */
[----:B------:R-:W-:Y:S01]  /*3e70*/  @!P0 MOV R11, R7 ;  /* 0x00000007000b8202 */ /* 0x000fe20000000f00 */
[----:B------:R-:W-:Y:S01]  /*3e80*/  @!P0 IMAD.MOV.U32 R12, RZ, RZ, R4 ;  /* 0x000000ffff0c8224 */ /* 0x000fe200078e0004 */
[----:B------:R-:W-:Y:S02]  /*3e90*/  @!P0 MOV R14, R6 ;  /* 0x00000006000e8202 */ /* 0x000fe40000000f00 */
[----:B------:R-:W-:Y:S01]  /*3ea0*/  @!P0 MOV R13, R5 ;  /* 0x00000005000d8202 */ /* 0x000fe20000000f00 */
[----:B------:R-:W-:Y:S06]  /*3eb0*/  @!P0 BRA `(.L_x_5134) ;  /* 0x0000002000748947 */ /* 0x000fec0003800000 */
        /* <DEDUP_REMOVED lines=296> */
.L_x_5135:
[----:B------:R-:W-:-:S04]  /*5140*/  LOP3.LUT R13, R12, 0xfffffff0, RZ, 0xc0, !PT ;  /* 0xfffffff00c0d7812 */ /* 0x000fc800078ec0ff */
[----:B------:R-:W-:-:S05]  /*5150*/  IADD3 R12, P2, PT, R13, R24, RZ ;  /* 0x000000180d0c7210 */ /* 0x000fca0007f5e0ff */
[----:B------:R-:W-:-:S06]  /*5160*/  IMAD.X R13, RZ, RZ, R25, P2 ;  /* 0x000000ffff0d7224 */ /* 0x000fcc00010e0619 */
[----:B------:R-:W5:Y:S01]  /*5170*/  LDG.E.128 R12, desc[UR36][R12.64] ;  /* 0x000000240c0c7981 */ /* 0x000f62000c1e1d00 */
[----:B0-----:R-:W-:Y:S02]  /*5180*/  IADD3 R9, PT, PT, R40, UR4, RZ ;  /* 0x0000000428097c10 */ /* 0x001fe4000fffe0ff */
        /* <DEDUP_REMOVED lines=236> */
.L_x_5136:
[----:B------:R-:W-:-:S04]  /*6050*/  LOP3.LUT R9, R26, 0xfffffff0, RZ, 0xc0, !PT ;  /* 0xfffffff01a097812 */ /* 0x000fc800078ec0ff */
[----:B------:R-:W-:-:S05]  /*6060*/  IADD3 R8, P1, PT, R9, R24, RZ ;  /* 0x0000001809087210 */ /* 0x000fca0007f3e0ff */
[----:B------:R-:W-:-:S06]  /*6070*/  IMAD.X R9, RZ, RZ, R25, P1 ;  /* 0x000000ffff097224 */ /* 0x000fcc00008e0619 */
[----:B------:R-:W5:Y:S02]  /*6080*/  LDG.E.128 R8, desc[UR36][R8.64] ;  /* 0x0000002408087981 */ /* 0x000f64000c1e1d00 */
.L_x_5134:
[----:B------:R-:W-:Y:S01]  /*6090*/  IADD3 R22, PT, PT, R22, 0x1, RZ ;  /* 0x0000000116167810 */ /* 0x000fe20007ffe0ff */
[----:B------:R-:W1:Y:S01]  /*60a0*/  LDCU UR5, c[0x0][0x39c] ;  /* 0x00007380ff0577ac */ /* 0x000e620008000800 */
[----:B0-----:R-:W-:Y:S01]  /*60b0*/  MOV R41, UR4 ;  /* 0x0000000400297c02 */ /* 0x001fe20008000f00 */
[----:B-----5:R-:W-:Y:S01]  /*60c0*/  FADD.FTZ R49, R12, -R38 ;  /* 0x800000260c317221 */ /* 0x020fe20000010000 */
[----:B------:R-:W-:Y:S01]  /*60d0*/  I2FP.F32.S32 R43, R22 ;  /* 0x00000016002b7245 */ /* 0x000fe20000201400 */
[----:B------:R-:W-:Y:S01]  /*60e0*/  FADD.FTZ R51, R13, -R34 ;  /* 0x800000220d337221 */ /* 0x000fe20000010000 */
[----:B------:R-:W-:Y:S01]  /*60f0*/  FADD.FTZ R52, R14, -R23 ;  /* 0x800000170e347221 */ /* 0x000fe20000010000 */
[----:B------:R-:W-:Y:S01]  /*6100*/  IMAD R40, R41, 0x2, R40 ;  /* 0x0000000229287824 */ /* 0x000fe200078e0228 */
[----:B------:R-:W0:Y:S01]  /*6110*/  MUFU.RCP R48, R43 ;  /* 0x0000002b00307308 */ /* 0x000e220000001000 */
[----:B------:R-:W-:Y:S01]  /*6120*/  FADD.FTZ R54, R15, -R0 ;  /* 0x800000000f367221 */ /* 0x000fe20000010000 */
[----:B------:R-:W-:Y:S01]  /*6130*/  FADD.FTZ R44, R8, -R39 ;  /* 0x80000027082c7221 */ /* 0x000fe20000010000 */
[----:B------:R-:W-:Y:S01]  /*6140*/  FADD.FTZ R46, R9, -R35 ;  /* 0x80000023092e7221 */ /* 0x000fe20000010000 */
[----:B------:R-:W-:Y:S01]  /*6150*/  IADD3 R53, PT, PT, R40, R41, RZ ;  /* 0x0000002928357210 */ /* 0x000fe20007ffe0ff */
[----:B------:R-:W-:Y:S01]  /*6160*/  FADD.FTZ R45, R10, -R30 ;  /* 0x8000001e0a2d7221 */ /* 0x000fe20000010000 */
[----:B------:R-:W-:Y:S01]  /*6170*/  FADD.FTZ R47, R11, -R3 ;  /* 0x800000030b2f7221 */ /* 0x000fe20000010000 */
[----:B-1----:R-:W-:-:S04]  /*6180*/  MOV R26, UR5 ;  /* 0x00000005001a7c02 */ /* 0x002fc80008000f00 */
[----:B------:R-:W-:Y:S01]  /*6190*/  ISETP.GE.U32.AND P1, PT, R53, R26, PT ;  /* 0x0000001a3500720c */ /* 0x000fe20003f26070 */
[-C--:B0-----:R-:W-:Y:S01]  /*61a0*/  FFMA.FTZ R38, R49, R48.reuse, R38 ;  /* 0x0000003031267223 */ /* 0x081fe20000010026 */
[-C--:B------:R-:W-:Y:S01]  /*61b0*/  FFMA.FTZ R34, R51, R48.reuse, R34 ;  /* 0x0000003033227223 */ /* 0x080fe20000010022 */
[-C--:B------:R-:W-:Y:S01]  /*61c0*/  FFMA.FTZ R23, R52, R48.reuse, R23 ;  /* 0x0000003034177223 */ /* 0x080fe20000010017 */
[-C--:B------:R-:W-:Y:S01]  /*61d0*/  FFMA.FTZ R0, R54, R48.reuse, R0 ;  /* 0x0000003036007223 */ /* 0x080fe20000010000 */
[-C--:B------:R-:W-:Y:S01]  /*61e0*/  FFMA.FTZ R39, R44, R48.reuse, R39 ;  /* 0x000000302c277223 */ /* 0x080fe20000010027 */
        /* <DEDUP_REMOVED lines=21> */
.L_x_5133:
[----:B------:R-:W-:-:S07]  /*6340*/  IMAD.MOV.U32 R31, RZ, RZ, R43 ;  /* 0x000000ffff1f7224 */ /* 0x000fce00078e002b */
.L_x_5132:
[----:B------:R-:W-:Y:S05]  /*6350*/  BSYNC.RECONVERGENT B0 ;  /* 0x0000000000007941 */ /* 0x000fea0003800200 */
.L_x_5131:
        /* <DEDUP_REMOVED lines=284> */
.L_x_5141:
[----:B------:R-:W-:Y:S01]  /*7520*/  SHF.R.U32.HI R12, RZ, 0x4, R12 ;  /* 0x00000004ff0c7819 */ /* 0x000fe2000001160c */
[----:B------:R-:W-:-:S07]  /*7530*/  IMAD.MOV.U32 R13, RZ, RZ, RZ ;  /* 0x000000ffff0d7224 */ /* 0x000fce00078e00ff */
.L_x_5140:
        /* <DEDUP_REMOVED lines=284> */
.L_x_5143:
[----:B------:R-:W-:Y:S02]  /*8700*/  SHF.R.U32.HI R8, RZ, 0x4, R8 ;  /* 0x00000004ff087819 */ /* 0x000fe40000011608 */
[----:B------:R-:W-:-:S07]  /*8710*/  MOV R9, RZ ;  /* 0x000000ff00097202 */ /* 0x000fce0000000f00 */
.L_x_5142:
[----:B------:R-:W-:-:S04]  /*8720*/  LEA R10, P0, R8, R27, 0x4 ;  /* 0x0000001b080a7211 */ /* 0x000fc800078020ff */
[----:B------:R-:W-:-:S06]  /*8730*/  LEA.HI.X R11, R8, R25, R9, 0x4, P0 ;  /* 0x00000019080b7211 */ /* 0x000fcc00000f2409 */
[----:B------:R-:W5:Y:S03]  /*8740*/  LDG.E.128 R8, desc[UR36][R10.64] ;  /* 0x000000240a087981 */ /* 0x000f66000c1e1d00 */
.L_x_5139:
[----:B------:R-:W-:Y:S05]  /*8750*/  BSYNC.RECONVERGENT B0 ;  /* 0x0000000000007941 */ /* 0x000fea0003800200 */
.L_x_5138:
[----:B------:R-:W-:Y:S01]  /*8760*/  ISETP.GE.U32.AND P0, PT, R40, R26, PT ;  /* 0x0000001a2800720c */ /* 0x000fe20003f06070 */
[----:B------:R-:W-:Y:S01]  /*8770*/  BSSY.RECONVERGENT B0, `(.L_x_5144) ;  /* 0x000002d000007945 */ /* 0x000fe20003800200 */
[----:B------:R-:W-:Y:S01]  /*8780*/  IMAD.MOV.U32 R42, RZ, RZ, R31 ;  /* 0x000000ffff2a7224 */ /* 0x000fe200078e001f */
[----:B------:R-:W-:-:S10]  /*8790*/  MOV R24, R22 ;  /* 0x0000001600187202 */ /* 0x000fd40000000f00 */
[----:B------:R-:W-:Y:S05]  /*87a0*/  @P0 BRA `(.L_x_5145) ;  /* 0x0000000000a40947 */ /* 0x000fea0003800000 */
[----:B------:R-:W-:Y:S01]  /*87b0*/  IADD3 R24, PT, PT, R22, 0x1, RZ ;  /* 0x0000000116187810 */ /* 0x000fe20007ffe0ff */
[----:B------:R-:W-:Y:S02]  /*87c0*/  IMAD.IADD R41, R40, 0x1, R41 ;  /* 0x0000000128297824 */ /* 0x000fe400078e0229 */
[----:B-----5:R-:W-:Y:S01]  /*87d0*/  FADD.FTZ R5, -R38, R12 ;  /* 0x0000000c26057221 */ /* 0x020fe20000010100 */
[----:B------:R-:W-:Y:S01]  /*87e0*/  FADD.FTZ R7, -R34, R13 ;  /* 0x0000000d22077221 */ /* 0x000fe20000010100 */
[----:B------:R-:W-:Y:S01]  /*87f0*/  I2FP.F32.S32 R42, R24 ;  /* 0x00000018002a7245 */ /* 0x000fe20000201400 */
[----:B------:R-:W-:Y:S01]  /*8800*/  FADD.FTZ R4, -R23, R14 ;  /* 0x0000000e17047221 */ /* 0x000fe20000010100 */
[----:B------:R-:W-:Y:S01]  /*8810*/  ISETP.GE.U32.AND P0, PT, R41, R26, PT ;  /* 0x0000001a2900720c */ /* 0x000fe20003f06070 */
[----:B------:R-:W-:Y:S01]  /*8820*/  FADD.FTZ R6, -R0, R15 ;  /* 0x0000000f00067221 */ /* 0x000fe20000010100 */
[----:B------:R-:W0:Y:S02]  /*8830*/  MUFU.RCP R25, R42 ;  /* 0x0000002a00197308 */ /* 0x000e240000001000 */
        /* <DEDUP_REMOVED lines=13> */
[----:B------:R-:W0:Y:S01]  /*8910*/  MUFU.RCP R12, R42 ;  /* 0x0000002a000c7308 */ /* 0x000e220000001000 */
[----:B------:R-:W-:Y:S01]  /*8920*/  FADD.FTZ R4, -R39, R8 ;  /* 0x0000000827047221 */ /* 0x000fe20000010100 */
[----:B------:R-:W-:Y:S01]  /*8930*/  FADD.FTZ R6, -R35, R9 ;  /* 0x0000000923067221 */ /* 0x000fe20000010100 */
[----:B------:R-:W-:Y:S01]  /*8940*/  FADD.FTZ R5, -R30, R10 ;  /* 0x0000000a1e057221 */ /* 0x000fe20000010100 */
[----:B------:R-:W-:Y:S01]  /*8950*/  FADD.FTZ R7, -R3, R11 ;  /* 0x0000000b03077221 */ /* 0x000fe20000010100 */
[----:B------:R-:W-:Y:S02]  /*8960*/  MOV R31, R42 ;  /* 0x0000002a001f7202 */ /* 0x000fe40000000f00 */
[----:B------:R-:W-:Y:S01]  /*8970*/  MOV R22, R24 ;  /* 0x0000001800167202 */ /* 0x000fe20000000f00 */
        /* <DEDUP_REMOVED lines=11> */
[----:B------:R-:W-:-:S07]  /*8a30*/  FFMA.FTZ R28, R7, R11, R28 ;  /* 0x0000000b071c7223 */ /* 0x000fce000001001c */
.L_x_5145:
[----:B------:R-:W-:Y:S05]  /*8a40*/  BSYNC.RECONVERGENT B0 ;  /* 0x0000000000007941 */ /* 0x000fea0003800200 */
.L_x_5144:
        /* <DEDUP_REMOVED lines=18> */
[----:B-----5:R-:W-:-:S04]  /*8b70*/  FMUL.FTZ R9, R39, R39 ;  /* 0x0000002727097220 */ /* 0x020fc80000410000 */
[----:B------:R-:W-:Y:S01]  /*8b80*/  FMUL.FTZ R9, R9, R42 ;  /* 0x0000002a09097220 */ /* 0x000fe20000410000 */
[----:B0-----:R-:W-:-:S04]  /*8b90*/  FMUL.FTZ R5, R4, R31 ;  /* 0x0000001f04057220 */ /* 0x001fc80000410000 */
[----:B------:R-:W-:Y:S01]  /*8ba0*/  FFMA.FTZ R4, R39, R5, R38 ;  /* 0x0000000527047223 */ /* 0x000fe20000010026 */
[----:B------:R-:W-:-:S07]  /*8bb0*/  FFMA.FTZ R5, R5, R9, R36 ;  /* 0x0000000905057223 */ /* 0x000fce0000010024 */
.L_x_5147:
[----:B------:R-:W-:Y:S05]  /*8bc0*/  BSYNC.RECONVERGENT B0 ;  /* 0x0000000000007941 */ /* 0x000fea0003800200 */
.L_x_5146:
[----:B------:R-:W-:Y:S01]  /*8bd0*/  BSSY.RECONVERGENT B0, `(.L_x_5148) ;  /* 0x0000016000007945 */ /* 0x000fe20003800200 */
[----:B-----5:R-:W-:Y:S01]  /*8be0*/  IMAD.MOV.U32 R8, RZ, RZ, R35 ;  /* 0x000000ffff087224 */ /* 0x020fe200078e0023 */
        /* <DEDUP_REMOVED lines=18> */
[C---:B------:R-:W-:Y:S01]  /*8d10*/  FFMA.FTZ R8, R15.reuse, R35, R34 ;  /* 0x000000230f087223 */ /* 0x040fe20000010022 */
[----:B------:R-:W-:-:S07]  /*8d20*/  FFMA.FTZ R9, R15, R12, R9 ;  /* 0x0000000c0f097223 */ /* 0x000fce0000010009 */
.L_x_5149:
[----:B------:R-:W-:Y:S05]  /*8d30*/  BSYNC.RECONVERGENT B0 ;  /* 0x0000000000007941 */ /* 0x000fea0003800200 */
.L_x_5148:
        /* <DEDUP_REMOVED lines=15> */
[----:B------:R-:W0:Y:S01]  /*8e30*/  MUFU.RCP R14, R15 ;  /* 0x0000000f000e7308 */ /* 0x000e220000001000 */
[----:B------:R-:W-:-:S04]  /*8e40*/  FMUL.FTZ R25, R12, R12 ;  /* 0x0000000c0c197220 */ /* 0x000fc80000410000 */
[----:B------:R-:W-:Y:S01]  /*8e50*/  FMUL.FTZ R20, R25, R42 ;  /* 0x0000002a19147220 */ /* 0x000fe20000410000 */
[----:B0-----:R-:W-:Y:S01]  /*8e60*/  FMUL.FTZ R26, R14, R31 ;  /* 0x0000001f0e1a7220 */ /* 0x001fe20000410000 */
[----:B------:R-:W-:-:S03]  /*8e70*/  MOV R14, 0xffffffff ;  /* 0xffffffff000e7802 */ /* 0x000fc60000000f00 */
[C---:B------:R-:W-:Y:S01]  /*8e80*/  FFMA.FTZ R12, R26.reuse, R12, R23 ;  /* 0x0000000c1a0c7223 */ /* 0x040fe20000010017 */
[----:B------:R-:W-:-:S07]  /*8e90*/  FFMA.FTZ R13, R26, R20, R13 ;  /* 0x000000141a0d7223 */ /* 0x000fce000001000d */
.L_x_5151:
[----:B------:R-:W-:Y:S05]  /*8ea0*/  BSYNC.RECONVERGENT B0 ;  /* 0x0000000000007941 */ /* 0x000fea0003800200 */
.L_x_5150:
        /* <DEDUP_REMOVED lines=20> */
.L_x_5091:
[----:B------:R-:W-:Y:S05]  /*8ff0*/  BSYNC.RECONVERGENT B6 ;  /* 0x0000000000067941 */ /* 0x000fea0003800200 */
.L_x_5090:
[----:B------:R-:W2:Y:S02]  /*9000*/  LDCU UR4, c[0x0][0x3b4] ;  /* 0x00007680ff0477ac */ /* 0x000ea40008000800 */
[----:B--2---:R-:W-:-:S09]  /*9010*/  UISETP.NE.AND UP0, UPT, UR4, URZ, UPT ;  /* 0x000000ff0400728c */ /* 0x004fd2000bf05270 */
[----:B------:R-:W-:Y:S05]  /*9020*/  BRA.U !UP0, `(.L_x_5152) ;  /* 0x0000000908547547 */ /* 0x000fea000b800000 */
[----:B-1----:R-:W1:Y:S01]  /*9030*/  S2R R25, SR_CgaCtaId ;  /* 0x0000000000197919 */ /* 0x002e620000008800 */
        /* <DEDUP_REMOVED lines=14> */
.L_x_5163:
        /* <DEDUP_REMOVED lines=8> */
[----:B------:R-:W-:Y:S01]  /*91a0*/  IMAD R25, R24, R0, R17 ;  /* 0x0000000018197224 */ /* 0x000fe200078e0211 */
[----:B------:R-:W-:Y:S01]  /*91b0*/  FSETP.NEU.FTZ.AND P1, PT, R7, RZ, PT ;  /* 0x000000ff0700720b */ /* 0x000fe20003f3d000 */
[----:B------:R-:W-:Y:S01]  /*91c0*/  BSSY.RECONVERGENT B1, `(.L_x_5155) ;  /* 0x000001d000017945 */ /* 0x000fe20003800200 */
[----:B------:R-:W-:Y:S01]  /*91d0*/  FSETP.NEU.FTZ.AND P2, PT, R11, RZ, PT ;  /* 0x000000ff0b00720b */ /* 0x000fe20003f5d000 */
[----:B------:R-:W-:Y:S01]  /*91e0*/  IMAD R42, R25, 0x40, R56 ;  /* 0x00000040192a7824 */ /* 0x000fe200078e0238 */
[----:B------:R-:W-:Y:S02]  /*91f0*/  FSETP.NEU.FTZ.AND P3, PT, R15, RZ, PT ;  /* 0x000000ff0f00720b */ /* 0x000fe40003f7d000 */
[----:B------:R-:W-:Y:S02]  /*9200*/  FSETP.NEU.FTZ.AND P0, PT, R23, RZ, PT ;  /* 0x000000ff1700720b */ /* 0x000fe40003f1d000 */
        /* <DEDUP_REMOVED lines=17> */
[----:B------:R-:W-:Y:S01]  /*9320*/  MOV R26, 0xffffffff ;  /* 0xffffffff001a7802 */ /* 0x000fe20000000f00 */
[----:B------:R-:W1:Y:S01]  /*9330*/  MUFU.RCP R6, R43 ;  /* 0x0000002b00067308 */ /* 0x000e620000001000 */
[----:B------:R-:W-:-:S04]  /*9340*/  FMUL.FTZ R24, R41, R41 ;  /* 0x0000002929187220 */ /* 0x000fc80000410000 */
[----:B------:R-:W-:Y:S01]  /*9350*/  FMUL.FTZ R24, R7, R24 ;  /* 0x0000001807187220 */ /* 0x000fe20000410000 */
[----:B-1----:R-:W-:-:S04]  /*9360*/  FMUL.FTZ R6, R27, R6 ;  /* 0x000000061b067220 */ /* 0x002fc80000410000 */
[----:B------:R-:W-:Y:S01]  /*9370*/  FFMA.FTZ R40, R41, R6, R4 ;  /* 0x0000000629287223 */ /* 0x000fe20000010004 */
[----:B------:R-:W-:-:S07]  /*9380*/  FFMA.FTZ R41, R6, R24, R5 ;  /* 0x0000001806297223 */ /* 0x000fce0000010005 */
.L_x_5156:
[----:B------:R-:W-:Y:S05]  /*9390*/  BSYNC.RECONVERGENT B1 ;  /* 0x0000000000017941 */ /* 0x000fea0003800200 */
.L_x_5155:
        /* <DEDUP_REMOVED lines=21> */
.L_x_5158:
[----:B------:R-:W-:Y:S05]  /*94f0*/  BSYNC.RECONVERGENT B1 ;  /* 0x0000000000017941 */ /* 0x000fea0003800200 */
.L_x_5157:
        /* <DEDUP_REMOVED lines=22> */
.L_x_5160:
[----:B------:R-:W-:Y:S05]  /*9660*/  BSYNC.RECONVERGENT B1 ;  /* 0x0000000000017941 */ /* 0x000fea0003800200 */
.L_x_5159:
        /* <DEDUP_REMOVED lines=20> */
.L_x_5162:
[----:B------:R-:W-:Y:S05]  /*97b0*/  BSYNC.RECONVERGENT B1 ;  /* 0x0000000000017941 */ /* 0x000fea0003800200 */
.L_x_5161:
        /* <DEDUP_REMOVED lines=24> */
.L_x_5154:
[----:B------:R-:W-:Y:S05]  /*9940*/  BSYNC.RECONVERGENT B0 ;  /* 0x0000000000007941 */ /* 0x000fea0003800200 */
.L_x_5153:
[----:B------:R-:W-:Y:S02]  /*9950*/  ISETP.GT.U32.AND P0, PT, R59, 0x3, PT ;  /* 0x000000033b00780c */ /* 0x000fe40003f04070 */
[----:B------:R-:W-:-:S11]  /*9960*/  MOV R59, R61 ;  /* 0x0000003d003b7202 */ /* 0x000fd60000000f00 */
[----:B------:R-:W-:Y:S05]  /*9970*/  @P0 BRA `(.L_x_5163) ;  /* 0xfffffff400e80947 */ /* 0x000fea000383ffff */
.L_x_5152:
        /* <DEDUP_REMOVED lines=21> */
.L_x_5176:
        /* <DEDUP_REMOVED lines=38> */
.L_x_5169:
[----:B------:R-:W-:Y:S05]  /*9d30*/  BSYNC.RECONVERGENT B1 ;  /* 0x0000000000017941 */ /* 0x000fea0003800200 */
.L_x_5168:
        /* <DEDUP_REMOVED lines=21> */
.L_x_5171:
[----:B------:R-:W-:Y:S05]  /*9e90*/  BSYNC.RECONVERGENT B1 ;  /* 0x0000000000017941 */ /* 0x000fea0003800200 */
.L_x_5170:
        /* <DEDUP_REMOVED lines=22> */
.L_x_5173:
[----:B------:R-:W-:Y:S05]  /*a000*/  BSYNC.RECONVERGENT B1 ;  /* 0x0000000000017941 */ /* 0x000fea0003800200 */
.L_x_5172:
        /* <DEDUP_REMOVED lines=20> */
.L_x_5175:
[----:B------:R-:W-:Y:S05]  /*a150*/  BSYNC.RECONVERGENT B1 ;  /* 0x0000000000017941 */ /* 0x000fea0003800200 */
.L_x_5174:
        /* <DEDUP_REMOVED lines=24> */
.L_x_5167:
[----:B------:R-:W-:Y:S05]  /*a2e0*/  BSYNC.RECONVERGENT B0 ;  /* 0x0000000000007941 */ /* 0x000fea0003800200 */
.L_x_5166:
[----:B------:R-:W-:Y:S01]  /*a2f0*/  ISETP.GT.U32.AND P0, PT, R57, 0x7f, PT ;  /* 0x0000007f3900780c */ /* 0x000fe20003f04070 */
[----:B------:R-:W-:-:S12]  /*a300*/  IMAD.MOV.U32 R57, RZ, RZ, R60 ;  /* 0x000000ffff397224 */ /* 0x000fd800078e003c */
[----:B------:R-:W-:Y:S05]  /*a310*/  @P0 BRA `(.L_x_5176) ;  /* 0xfffffff400ec0947 */ /* 0x000fea000383ffff */
.L_x_5165:
[----:B------:R-:W-:Y:S01]  /*a320*/  ISETP.GE.U32.AND P0, PT, R3, 0x2, PT ;  /* 0x000000020300780c */ /* 0x000fe20003f06070 */
[----:B------:R-:W-:Y:S05]  /*a330*/  WARPSYNC.ALL ;  /* 0x0000000000007948 */ /* 0x000fea0003800000 */
[----:B------:R-:W-:Y:S07]  /*a340*/  BAR.SYNC.DEFER_BLOCKING 0x0 ;  /* 0x0000000000007b1d */ /* 0x000fee0000010000 */
[----:B------:R-:W-:Y:S05]  /*a350*/  @!P0 BRA `(.L_x_5164) ;  /* 0x0000000800008947 */ /* 0x000fea0003800000 */
[----:B------:R-:W-:-:S07]  /*a360*/  HFMA2 R0, -RZ, RZ, 0, 5.9604644775390625e-08 ;  /* 0x00000001ff007431 */ /* 0x000fce00000001ff */
.L_x_5185:
[----:B------:R-:W4:Y:S01]  /*a370*/  SHFL.DOWN PT, R26, R4, R0, 0x1f ;  /* 0x08001f00041a7589 */ /* 0x000f2200000e0000 */
[----:B------:R-:W-:Y:S01]  /*a380*/  FSETP.NEU.FTZ.AND P0, PT, R7, RZ, PT ;  /* 0x000000ff0700720b */ /* 0x000fe20003f1d000 */
[----:B------:R-:W-:Y:S01]  /*a390*/  BSSY.RECONVERGENT B0, `(.L_x_5177) ;  /* 0x000001c000007945 */ /* 0x000fe20003800200 */
[----:B---3--:R-:W-:Y:S01]  /*a3a0*/  MOV R30, R6 ;  /* 0x00000006001e7202 */ /* 0x008fe20000000f00 */
[----:B------:R-:W5:Y:S01]  /*a3b0*/  SHFL.DOWN PT, R29, R5, R0, 0x1f ;  /* 0x08001f00051d7589 */ /* 0x000f6200000e0000 */
[----:B-1----:R-:W-:Y:S01]  /*a3c0*/  MOV R24, R5 ;  /* 0x0000000500187202 */ /* 0x002fe20000000f00 */
[----:B------:R-:W-:Y:S01]  /*a3d0*/  IMAD.MOV.U32 R27, RZ, RZ, R4 ;  /* 0x000000ffff1b7224 */ /* 0x000fe200078e0004 */
[----:B------:R-:W-:Y:S01]  /*a3e0*/  MOV R25, R7 ;  /* 0x0000000700197202 */ /* 0x000fe20000000f00 */
[----:B------:R-:W1:Y:S04]  /*a3f0*/  SHFL.DOWN PT, R28, R7, R0, 0x1f ;  /* 0x08001f00071c7589 */ /* 0x000e6800000e0000 */
[----:B--23--:R2:W3:Y:S01]  /*a400*/  SHFL.DOWN PT, R6, R6, R0, 0x1f ;  /* 0x08001f0006067589 */ /* 0x00c4e200000e0000 */
[----:B----4-:R-:W-:Y:S01]  /*a410*/  IMAD.MOV.U32 R4, RZ, RZ, R26 ;  /* 0x000000ffff047224 */ /* 0x010fe200078e001a */
[----:B-----5:R-:W-:-:S02]  /*a420*/  MOV R5, R29 ;  /* 0x0000001d00057202 */ /* 0x020fc40000000f00 */
[----:B-1----:R-:W-:Y:S01]  /*a430*/  MOV R7, R28 ;  /* 0x0000001c00077202 */ /* 0x002fe20000000f00 */
[----:B--2---:R-:W-:Y:S06]  /*a440*/  @!P0 BRA `(.L_x_5178) ;  /* 0x0000000000408947 */ /* 0x004fec0003800000 */
        /* <DEDUP_REMOVED lines=16> */
.L_x_5178:
[----:B------:R-:W-:Y:S05]  /*a550*/  BSYNC.RECONVERGENT B0 ;  /* 0x0000000000007941 */ /* 0x000fea0003800200 */
.L_x_5177:
        /* <DEDUP_REMOVED lines=8> */
[----:B------:R-:W4:Y:S04]  /*a5e0*/  SHFL.DOWN PT, R30, R11, R0, 0x1f ;  /* 0x08001f000b1e7589 */ /* 0x000f2800000e0000 */
[----:B------:R0:W0:Y:S01]  /*a5f0*/  SHFL.DOWN PT, R10, R10, R0, 0x1f ;  /* 0x08001f000a0a7589 */ /* 0x00002200000e0000 */
[----:B-1----:R-:W-:Y:S01]  /*a600*/  IMAD.MOV.U32 R8, RZ, RZ, R28 ;  /* 0x000000ffff087224 */ /* 0x002fe200078e001c */
[----:B--2---:R-:W-:-:S02]  /*a610*/  MOV R9, R29 ;  /* 0x0000001d00097202 */ /* 0x004fc40000000f00 */
[----:B----4-:R-:W-:Y:S01]  /*a620*/  MOV R11, R30 ;  /* 0x0000001e000b7202 */ /* 0x010fe20000000f00 */
[----:B------:R-:W-:Y:S06]  /*a630*/  @!P0 BRA `(.L_x_5180) ;  /* 0x0000000000408947 */ /* 0x000fec0003800000 */
        /* <DEDUP_REMOVED lines=16> */
.L_x_5180:
[----:B------:R-:W-:Y:S05]  /*a740*/  BSYNC.RECONVERGENT B0 ;  /* 0x0000000000007941 */ /* 0x000fea0003800200 */
.L_x_5179:
        /* <DEDUP_REMOVED lines=30> */
.L_x_5182:
[----:B------:R-:W-:Y:S05]  /*a930*/  BSYNC.RECONVERGENT B0 ;  /* 0x0000000000007941 */ /* 0x000fea0003800200 */
.L_x_5181:
[----:B------:R-:W1:Y:S01]  /*a940*/  SHFL.DOWN PT, R26, R20, R0, 0x1f ;  /* 0x08001f00141a7589 */ /* 0x000e6200000e0000 */
[----:B------:R-:W-:Y:S01]  /*a950*/  FSETP.NEU.FTZ.AND P0, PT, R23, RZ, PT ;  /* 0x000000ff1700720b */ /* 0x000fe20003f1d000 */
[----:B------:R-:W-:Y:S01]  /*a960*/  BSSY.RECONVERGENT B0, `(.L_x_5183) ;  /* 0x000001c000007945 */ /* 0x000fe20003800200 */
[----:B------:R-:W-:Y:S01]  /*a970*/  MOV R30, R22 ;  /* 0x00000016001e7202 */ /* 0x000fe20000000f00 */
[----:B------:R-:W2:Y:S01]  /*a980*/  SHFL.DOWN PT, R29, R21, R0, 0x1f ;  /* 0x08001f00151d7589 */ /* 0x000ea200000e0000 */
[----:B------:R-:W-:Y:S01]  /*a990*/  IMAD.MOV.U32 R25, RZ, RZ, R23 ;  /* 0x000000ffff197224 */ /* 0x000fe200078e0017 */
[----:B------:R-:W-:Y:S02]  /*a9a0*/  MOV R24, R21 ;  /* 0x0000001500187202 */ /* 0x000fe40000000f00 */
[----:B------:R-:W4:Y:S01]  /*a9b0*/  SHFL.DOWN PT, R28, R23, R0, 0x1f ;  /* 0x08001f00171c7589 */ /* 0x000f2200000e0000 */
[----:B------:R-:W-:-:S03]  /*a9c0*/  MOV R27, R20 ;  /* 0x00000014001b7202 */ /* 0x000fc60000000f00 */
[----:B------:R0:W0:Y:S01]  /*a9d0*/  SHFL.DOWN PT, R22, R22, R0, 0x1f ;  /* 0x08001f0016167589 */ /* 0x00002200000e0000 */
[----:B-1----:R-:W-:Y:S01]  /*a9e0*/  IMAD.MOV.U32 R20, RZ, RZ, R26 ;  /* 0x000000ffff147224 */ /* 0x002fe200078e001a */
[----:B--2---:R-:W-:Y:S02]  /*a9f0*/  MOV R21, R29 ;  /* 0x0000001d00157202 */ /* 0x004fe40000000f00 */
        /* <DEDUP_REMOVED lines=18> */
.L_x_5184:
[----:B------:R-:W-:Y:S05]  /*ab20*/  BSYNC.RECONVERGENT B0 ;  /* 0x0000000000007941 */ /* 0x000fea0003800200 */
.L_x_5183:
[----:B0-----:R-:W-:-:S04]  /*ab30*/  SHF.L.U32 R0, R0, 0x1, RZ ;  /* 0x0000000100007819 */ /* 0x001fc800000006ff */
[----:B------:R-:W-:-:S13]  /*ab40*/  ISETP.GE.AND P0, PT, R0, R3, PT ;  /* 0x000000030000720c */ /* 0x000fda0003f06270 */
[----:B------:R-:W-:Y:S05]  /*ab50*/  @!P0 BRA `(.L_x_5185) ;  /* 0xfffffff800048947 */ /* 0x000fea000383ffff */
.L_x_5164:
[----:B------:R-:W4:Y:S01]  /*ab60*/  LDC R0, c[0x0][0x56c] ;  /* 0x00015b00ff007b82 */ /* 0x000f220000000800 */
[----:B-1----:R-:W-:Y:S01]  /*ab70*/  HFMA2 R25, -RZ, RZ, 0, 0 ;  /* 0x00000000ff197431 */ /* 0x002fe200000001ff */
[C---:B----4-:R-:W-:Y:S01]  /*ab80*/  ISETP.NE.AND P0, PT, R0.reuse, RZ, PT ;  /* 0x000000ff0000720c */ /* 0x050fe20003f05270 */
        /* <DEDUP_REMOVED lines=8> */
[----:B------:R-:W4:Y:S01]  /*ac10*/  LDCU UR5, c[0x0][0x578] ;  /* 0x0000af00ff0577ac */ /* 0x000f220008000800 */
[----:B------:R-:W5:Y:S01]  /*ac20*/  LDCU UR4, c[0x0][0x69c] ;  /* 0x0000d380ff0477ac */ /* 0x000f620008000800 */
[----:B-1----:R-:W-:-:S05]  /*ac30*/  IMAD.HI.U32 R24, R19, UR7, R24 ;  /* 0x0000000713187c27 */ /* 0x002fca000f8e0018 */
[----:B----4-:R-:W-:-:S04]  /*ac40*/  SHF.R.U32.HI R29, RZ, UR5, R24 ;  /* 0x00000005ff1d7c19 */ /* 0x010fc80008011618 */
[----:B------:R-:W-:-:S05]  /*ac50*/  IADD3 R3, PT, PT, -R29, RZ, RZ ;  /* 0x000000ff1d037210 */ /* 0x000fca0007ffe1ff */
[----:B------:R-:W-:-:S04]  /*ac60*/  IMAD R3, R3, UR6, R19 ;  /* 0x0000000603037c24 */ /* 0x000fc8000f8e0213 */
[----:B-----5:R-:W-:Y:S01]  /*ac70*/  IMAD R25, R3, UR4, RZ ;  /* 0x0000000403197c24 */ /* 0x020fe2000f8e02ff */
[----:B------:R-:W-:Y:S06]  /*ac80*/  @!P1 BRA `(.L_x_5186) ;  /* 0x0000001000189947 */ /* 0x000fec0003800000 */
[----:B------:R-:W1:Y:S01]  /*ac90*/  LDCU.64 UR6, c[0x0][0x580] ;  /* 0x0000b000ff0677ac */ /* 0x000e620008000a00 */
[----:B------:R-:W-:Y:S01]  /*aca0*/  IMAD.MOV.U32 R28, RZ, RZ, RZ ;  /* 0x000000ffff1c7224 */ /* 0x000fe200078e00ff */
[----:B------:R-:W-:Y:S01]  /*acb0*/  ISETP.NE.AND P1, PT, R0, 0x2, PT ;  /* 0x000000020000780c */ /* 0x000fe20003f25270 */
[----:B------:R-:W4:Y:S01]  /*acc0*/  LDCU UR5, c[0x0][0x57c] ;  /* 0x0000af80ff0577ac */ /* 0x000f220008000800 */
[----:B------:R-:W5:Y:S01]  /*acd0*/  LDCU UR4, c[0x0][0x6a4] ;  /* 0x0000d480ff0477ac */ /* 0x000f620008000800 */
[----:B-1----:R-:W-:-:S05]  /*ace0*/  IMAD.HI.U32 R30, R29, UR6, R28 ;  /* 0x000000061d1e7c27 */ /* 0x002fca000f8e001c */
[----:B------:R-:W-:-:S04]  /*acf0*/  SHF.R.U32.HI R31, RZ, UR7, R30 ;  /* 0x00000007ff1f7c19 */ /* 0x000fc8000801161e */
[----:B------:R-:W-:-:S05]  /*ad00*/  IADD3 R3, PT, PT, -R31, RZ, RZ ;  /* 0x000000ff1f037210 */ /* 0x000fca0007ffe1ff */
[----:B----4-:R-:W-:-:S04]  /*ad10*/  IMAD R28, R3, UR5, R29 ;  /* 0x00000005031c7c24 */ /* 0x010fc8000f8e021d */
[----:B-----5:R-:W-:Y:S01]  /*ad20*/  IMAD R25, R28, UR4, R25 ;  /* 0x000000041c197c24 */ /* 0x020fe2000f8e0219 */
[----:B------:R-:W-:Y:S06]  /*ad30*/  @!P1 BRA `(.L_x_5186) ;  /* 0x0000000c00ec9947 */ /* 0x000fec0003800000 */
[----:B------:R-:W1:Y:S01]  /*ad40*/  LDCU.64 UR6, c[0x0][0x588] ;  /* 0x0000b100ff0677ac */ /* 0x000e620008000a00 */
[----:B------:R-:W-:Y:S02]  /*ad50*/  MOV R30, RZ ;  /* 0x000000ff001e7202 */ /* 0x000fe40000000f00 */
[----:B------:R-:W-:Y:S01]  /*ad60*/  ISETP.NE.AND P1, PT, R0, 0x3, PT ;  /* 0x000000030000780c */ /* 0x000fe20003f25270 */
[----:B------:R-:W4:Y:S01]  /*ad70*/  LDCU UR5, c[0x0][0x590] ;  /* 0x0000b200ff0577ac */ /* 0x000f220008000800 */
[----:B------:R-:W5:Y:S01]  /*ad80*/  LDCU UR4, c[0x0][0x6ac] ;  /* 0x0000d580ff0477ac */ /* 0x000f620008000800 */
[----:B-1----:R-:W-:-:S05]  /*ad90*/  IMAD.HI.U32 R28, R31, UR7, R30 ;  /* 0x000000071f1c7c27 */ /* 0x002fca000f8e001e */
[----:B----4-:R-:W-:-:S05]  /*ada0*/  SHF.R.U32.HI R29, RZ, UR5, R28 ;  /* 0x00000005ff1d7c19 */ /* 0x010fca000801161c */
[----:B------:R-:W-:-:S04]  /*adb0*/  IMAD.MOV R3, RZ, RZ, -R29 ;  /* 0x000000ffff037224 */ /* 0x000fc800078e0a1d */
[----:B------:R-:W-:-:S04]  /*adc0*/  IMAD R30, R3, UR6, R31 ;  /* 0x00000006031e7c24 */ /* 0x000fc8000f8e021f */
[----:B-----5:R-:W-:Y:S01]  /*add0*/  IMAD R25, R30, UR4, R25 ;  /* 0x000000041e197c24 */ /* 0x020fe2000f8e0219 */
[----:B------:R-:W-:Y:S06]  /*ade0*/  @!P1 BRA `(.L_x_5186) ;  /* 0x0000000c00c09947 */ /* 0x000fec0003800000 */
[----:B------:R-:W1:Y:S01]  /*adf0*/  LDCU.64 UR6, c[0x0][0x598] ;  /* 0x0000b300ff0677ac */ /* 0x000e620008000a00 */
[----:B------:R-:W-:Y:S01]  /*ae00*/  HFMA2 R28, -RZ, RZ, 0, 0 ;  /* 0x00000000ff1c7431 */ /* 0x000fe200000001ff */
[----:B------:R-:W-:Y:S01]  /*ae10*/  ISETP.NE.AND P1, PT, R0, 0x4, PT ;  /* 0x000000040000780c */ /* 0x000fe20003f25270 */
[----:B------:R-:W4:Y:S01]  /*ae20*/  LDCU UR5, c[0x0][0x594] ;  /* 0x0000b280ff0577ac */ /* 0x000f220008000800 */
[----:B------:R-:W5:Y:S02]  /*ae30*/  LDCU UR4, c[0x0][0x6b4] ;  /* 0x0000d680ff0477ac */ /* 0x000f640008000800 */
[----:B-1----:R-:W-:-:S05]  /*ae40*/  IMAD.HI.U32 R30, R29, UR6, R28 ;  /* 0x000000061d1e7c27 */ /* 0x002fca000f8e001c */
[----:B------:R-:W-:-:S04]  /*ae50*/  SHF.R.U32.HI R31, RZ, UR7, R30 ;  /* 0x00000007ff1f7c19 */ /* 0x000fc8000801161e */
[----:B------:R-:W-:-:S05]  /*ae60*/  IADD3 R3, PT, PT, -R31, RZ, RZ ;  /* 0x000000ff1f037210 */ /* 0x000fca0007ffe1ff */
[----:B----4-:R-:W-:-:S04]  /*ae70*/  IMAD R28, R3, UR5, R29 ;  /* 0x00000005031c7c24 */ /* 0x010fc8000f8e021d */
[----:B-----5:R-:W-:Y:S01]  /*ae80*/  IMAD R25, R28, UR4, R25 ;  /* 0x000000041c197c24 */ /* 0x020fe2000f8e0219 */
[----:B------:R-:W-:Y:S06]  /*ae90*/  @!P1 BRA `(.L_x_5186) ;  /* 0x0000000c00949947 */ /* 0x000fec0003800000 */
[----:B------:R-:W1:Y:S01]  /*aea0*/  LDCU.64 UR6, c[0x0][0x5a0] ;  /* 0x0000b400ff0677ac */ /* 0x000e620008000a00 */
[----:B------:R-:W-:Y:S01]  /*aeb0*/  IMAD.MOV.U32 R30, RZ, RZ, RZ ;  /* 0x000000ffff1e7224 */ /* 0x000fe200078e00ff */
[----:B------:R-:W-:Y:S01]  /*aec0*/  ISETP.NE.AND P1, PT, R0, 0x5, PT ;  /* 0x000000050000780c */ /* 0x000fe20003f25270 */
[----:B------:R-:W4:Y:S01]  /*aed0*/  LDCU UR5, c[0x0][0x5a8] ;  /* 0x0000b500ff0577ac */ /* 0x000f220008000800 */
[----:B------:R-:W5:Y:S01]  /*aee0*/  LDCU UR4, c[0x0][0x6bc] ;  /* 0x0000d780ff0477ac */ /* 0x000f620008000800 */
[----:B-1----:R-:W-:-:S05]  /*aef0*/  IMAD.HI.U32 R28, R31, UR7, R30 ;  /* 0x000000071f1c7c27 */ /* 0x002fca000f8e001e */
[----:B----4-:R-:W-:-:S04]  /*af00*/  SHF.R.U32.HI R29, RZ, UR5, R28 ;  /* 0x00000005ff1d7c19 */ /* 0x010fc8000801161c */
[----:B------:R-:W-:-:S05]  /*af10*/  IADD3 R3, PT, PT, -R29, RZ, RZ ;  /* 0x000000ff1d037210 */ /* 0x000fca0007ffe1ff */
[----:B------:R-:W-:-:S04]  /*af20*/  IMAD R30, R3, UR6, R31 ;  /* 0x00000006031e7c24 */ /* 0x000fc8000f8e021f */
        /* <DEDUP_REMOVED lines=8> */
[----:B------:R-:W-:-:S05]  /*afb0*/  SHF.R.U32.HI R31, RZ, UR7, R30 ;  /* 0x00000007ff1f7c19 */ /* 0x000fca000801161e */
[----:B------:R-:W-:-:S04]  /*afc0*/  IMAD.MOV R3, RZ, RZ, -R31 ;  /* 0x000000ffff037224 */ /* 0x000fc800078e0a1f */
[----:B----4-:R-:W-:-:S04]  /*afd0*/  IMAD R28, R3, UR5, R29 ;  /* 0x00000005031c7c24 */ /* 0x010fc8000f8e021d */
        /* <DEDUP_REMOVED lines=8> */
[----:B----4-:R-:W-:-:S04]  /*b060*/  SHF.R.U32.HI R29, RZ, UR5, R28 ;  /* 0x00000005ff1d7c19 */ /* 0x010fc8000801161c */
[----:B------:R-:W-:-:S05]  /*b070*/  IADD3 R3, PT, PT, -R29, RZ, RZ ;  /* 0x000000ff1d037210 */ /* 0x000fca0007ffe1ff */
[----:B------:R-:W-:-:S04]  /*b080*/  IMAD R30, R3, UR6, R31 ;  /* 0x00000006031e7c24 */ /* 0x000fc8000f8e021f */
        /* <DEDUP_REMOVED lines=191> */
[----:B------:R-:W4:Y:S01]  /*bc80*/  LDCU UR5, c[0x0][0x698] ;  /* 0x0000d300ff0577ac */ /* 0x000f220008000800 */
[----:B------:R-:W5:Y:S03]  /*bc90*/  LDCU UR4, c[0x0][0x75c] ;  /* 0x0000eb80ff0477ac */ /* 0x000f660008000800 */
[----:B-1----:R-:W-:-:S05]  /*bca0*/  IMAD.HI.U32 R3, R31, UR7, R30 ;  /* 0x000000071f037c27 */ /* 0x002fca000f8e001e */
[----:B----4-:R-:W-:-:S04]  /*bcb0*/  SHF.R.U32.HI R3, RZ, UR5, R3 ;  /* 0x00000005ff037c19 */ /* 0x010fc80008011603 */
[----:B------:R-:W-:-:S05]  /*bcc0*/  IADD3 R3, PT, PT, -R3, RZ, RZ ;  /* 0x000000ff03037210 */ /* 0x000fca0007ffe1ff */
[----:B------:R-:W-:-:S04]  /*bcd0*/  IMAD R30, R3, UR6, R31 ;  /* 0x00000006031e7c24 */ /* 0x000fc8000f8e021f */
[----:B-----5:R-:W-:-:S07]  /*bce0*/  IMAD R25, R30, UR4, R25 ;  /* 0x000000041e197c24 */ /* 0x020fce000f8e0219 */
.L_x_5186:
[----:B------:R-:W-:Y:S01]  /*bcf0*/  IMAD.MOV.U32 R27, RZ, RZ, RZ ;  /* 0x000000ffff1b7224 */ /* 0x000fe200078e00ff */
[----:B------:R-:W-:Y:S06]  /*bd00*/  @!P0 BRA `(.L_x_5187) ;  /* 0x0000001000488947 */ /* 0x000fec0003800000 */
[----:B------:R-:W1:Y:S01]  /*bd10*/  LDCU.64 UR6, c[0x0][0x570] ;  /* 0x0000ae00ff0677ac */ /* 0x000e620008000a00 */
[----:B------:R-:W-:Y:S02]  /*bd20*/  IADD3 R29, PT, PT, R19, 0x1, RZ ;  /* 0x00000001131d7810 */ /* 0x000fe40007ffe0ff */
[----:B------:R-:W-:Y:S01]  /*bd30*/  MOV R28, RZ ;  /* 0x000000ff001c7202 */ /* 0x000fe20000000f00 */
[----:B------:R-:W4:Y:S01]  /*bd40*/  LDCU UR4, c[0x0][0x578] ;  /* 0x0000af00ff0477ac */ /* 0x000f220008000800 */
[----:B------:R-:W-:Y:S01]  /*bd50*/  ISETP.NE.AND P1, PT, R26, RZ, PT ;  /* 0x000000ff1a00720c */ /* 0x000fe20003f25270 */
[----:B------:R-:W5:Y:S02]  /*bd60*/  LDCU UR5, c[0x0][0x69c] ;  /* 0x0000d380ff0577ac */ /* 0x000f640008000800 */
[----:B-1----:R-:W-:-:S05]  /*bd70*/  IMAD.HI.U32 R30, R29, UR7, R28 ;  /* 0x000000071d1e7c27 */ /* 0x002fca000f8e001c */
[----:B----4-:R-:W-:-:S05]  /*bd80*/  SHF.R.U32.HI R31, RZ, UR4, R30 ;  /* 0x00000004ff1f7c19 */ /* 0x010fca000801161e */
[----:B------:R-:W-:-:S04]  /*bd90*/  IMAD.MOV R27, RZ, RZ, -R31 ;  /* 0x000000ffff1b7224 */ /* 0x000fc800078e0a1f */
[----:B------:R-:W-:-:S04]  /*bda0*/  IMAD R27, R27, UR6, R29 ;  /* 0x000000061b1b7c24 */ /* 0x000fc8000f8e021d */
[----:B-----5:R-:W-:Y:S01]  /*bdb0*/  IMAD R27, R27, UR5, RZ ;  /* 0x000000051b1b7c24 */ /* 0x020fe2000f8e02ff */
        /* <DEDUP_REMOVED lines=255> */
[----:B------:R-:W-:Y:S01]  /*cdb0*/  MOV R28, RZ ;  /* 0x000000ff001c7202 */ /* 0x000fe20000000f00 */
[----:B------:R-:W4:Y:S01]  /*cdc0*/  LDCU UR4, c[0x0][0x698] ;  /* 0x0000d300ff0477ac */ /* 0x000f220008000800 */
[----:B------:R-:W5:Y:S03]  /*cdd0*/  LDCU UR5, c[0x0][0x75c] ;  /* 0x0000eb80ff0577ac */ /* 0x000f660008000800 */
[----:B-1----:R-:W-:-:S05]  /*cde0*/  IMAD.HI.U32 R3, R29, UR7, R28 ;  /* 0x000000071d037c27 */ /* 0x002fca000f8e001c */
[----:B----4-:R-:W-:-:S05]  /*cdf0*/  SHF.R.U32.HI R3, RZ, UR4, R3 ;  /* 0x00000004ff037c19 */ /* 0x010fca0008011603 */
[----:B------:R-:W-:-:S04]  /*ce00*/  IMAD.MOV R3, RZ, RZ, -R3 ;  /* 0x000000ffff037224 */ /* 0x000fc800078e0a03 */
[----:B------:R-:W-:-:S04]  /*ce10*/  IMAD R28, R3, UR6, R29 ;  /* 0x00000006031c7c24 */ /* 0x000fc8000f8e021d */
[----:B-----5:R-:W-:-:S07]  /*ce20*/  IMAD R27, R28, UR5, R27 ;  /* 0x000000051c1b7c24 */ /* 0x020fce000f8e021b */
.L_x_5187:
[----:B------:R-:W-:Y:S01]  /*ce30*/  MOV R29, RZ ;  /* 0x000000ff001d7202 */ /* 0x000fe20000000f00 */
[----:B------:R-:W-:Y:S06]  /*ce40*/  @!P0 BRA `(.L_x_5188) ;  /* 0x0000001000488947 */ /* 0x000fec0003800000 */
[----:B------:R-:W1:Y:S01]  /*ce50*/  LDCU.64 UR6, c[0x0][0x570] ;  /* 0x0000ae00ff0677ac */ /* 0x000e620008000a00 */
[----:B------:R-:W-:Y:S01]  /*ce60*/  IADD3 R29, PT, PT, R19, 0x2, RZ ;  /* 0x00000002131d7810 */ /* 0x000fe20007ffe0ff */
        /* <DEDUP_REMOVED lines=16> */
[----:B------:R-:W-:-:S05]  /*cf70*/  SHF.R.U32.HI R33, RZ, UR5, R32 ;  /* 0x00000005ff217c19 */ /* 0x000fca0008011620 */
[----:B------:R-:W-:-:S04]  /*cf80*/  IMAD.MOV R30, RZ, RZ, -R33 ;  /* 0x000000ffff1e7224 */ /* 0x000fc800078e0a21 */
        /* <DEDUP_REMOVED lines=247> */
[----:B------:R-:W4:Y:S01]  /*df00*/  LDCU UR4, c[0x0][0x698] ;  /* 0x0000d300ff0477ac */ /* 0x000f220008000800 */
[----:B------:R-:W5:Y:S02]  /*df10*/  LDCU UR5, c[0x0][0x75c] ;  /* 0x0000eb80ff0577ac */ /* 0x000f640008000800 */
[----:B-1----:R-:W-:-:S05]  /*df20*/  IMAD.HI.U32 R3, R33, UR7, R32 ;  /* 0x0000000721037c27 */ /* 0x002fca000f8e0020 */
[----:B----4-:R-:W-:-:S04]  /*df30*/  SHF.R.U32.HI R3, RZ, UR4, R3 ;  /* 0x00000004ff037c19 */ /* 0x010fc80008011603 */
[----:B------:R-:W-:-:S05]  /*df40*/  IADD3 R3, PT, PT, -R3, RZ, RZ ;  /* 0x000000ff03037210 */ /* 0x000fca0007ffe1ff */
[----:B------:R-:W-:-:S04]  /*df50*/  IMAD R32, R3, UR6, R33 ;  /* 0x0000000603207c24 */ /* 0x000fc8000f8e0221 */
[----:B-----5:R-:W-:-:S07]  /*df60*/  IMAD R29, R32, UR5, R29 ;  /* 0x00000005201d7c24 */ /* 0x020fce000f8e021d */
.L_x_5188:
[----:B------:R-:W-:Y:S01]  /*df70*/  MOV R31, RZ ;  /* 0x000000ff001f7202 */ /* 0x000fe20000000f00 */
[----:B------:R-:W-:Y:S06]  /*df80*/  @!P0 BRA `(.L_x_5189) ;  /* 0x0000001000488947 */ /* 0x000fec0003800000 */
[----:B------:R-:W1:Y:S01]  /*df90*/  LDCU.64 UR6, c[0x0][0x570] ;  /* 0x0000ae00ff0677ac */ /* 0x000e620008000a00 */
[----:B------:R-:W-:Y:S01]  /*dfa0*/  MOV R30, RZ ;  /* 0x000000ff001e7202 */ /* 0x000fe20000000f00 */
[----:B------:R-:W-:Y:S01]  /*dfb0*/  VIADD R31, R19, 0x3 ;  /* 0x00000003131f7836 */ /* 0x000fe20000000000 */
        /* <DEDUP_REMOVED lines=26> */
[----:B----4-:R-:W-:-:S05]  /*e160*/  SHF.R.U32.HI R33, RZ, UR4, R32 ;  /* 0x00000004ff217c19 */ /* 0x010fca0008011620 */
[----:B------:R-:W-:-:S04]  /*e170*/  IMAD.MOV R34, RZ, RZ, -R33 ;  /* 0x000000ffff227224 */ /* 0x000fc800078e0a21 */
        /* <DEDUP_REMOVED lines=243> */
.L_x_5189:
        /* <DEDUP_REMOVED lines=9> */
.L_x_5192:
[----:B------:R-:W1:Y:S08]  /*f140*/  I2F.U32.RP R24, R3 ;  /* 0x0000000300187306 */ /* 0x000e700000209000 */
[----:B-1----:R-:W1:Y:S02]  /*f150*/  MUFU.RCP R24, R24 ;  /* 0x0000001800187308 */ /* 0x002e640000001000 */
[----:B-1----:R-:W-:-:S06]  /*f160*/  IADD3 R32, PT, PT, R24, 0xffffffe, RZ ;  /* 0x0ffffffe18207810 */ /* 0x002fcc0007ffe0ff */
[----:B------:R1:W4:Y:S02]  /*f170*/  F2I.FTZ.U32.TRUNC.NTZ R33, R32 ;  /* 0x0000002000217305 */ /* 0x000324000021f000 */
[----:B-1----:R-:W-:Y:S02]  /*f180*/  HFMA2 R32, -RZ, RZ, 0, 0 ;  /* 0x00000000ff207431 */ /* 0x002fe400000001ff */
[----:B----4-:R-:W-:-:S04]  /*f190*/  IMAD.MOV R28, RZ, RZ, -R33 ;  /* 0x000000ffff1c7224 */ /* 0x010fc800078e0a21 */
        /* <DEDUP_REMOVED lines=17> */
.L_x_5191:
        /* <DEDUP_REMOVED lines=26> */
[----:B-1----:R-:W-:-:S06]  /*f450*/  VIADD R34, R24, 0xffffffe ;  /* 0x0ffffffe18227836 */ /* 0x002fcc0000000000 */
[----:B------:R1:W4:Y:S02]  /*f460*/  F2I.FTZ.U32.TRUNC.NTZ R35, R34 ;  /* 0x0000002200237305 */ /* 0x000324000021f000 */
[----:B-1----:R-:W-:Y:S02]  /*f470*/  HFMA2 R34, -RZ, RZ, 0, 0 ;  /* 0x00000000ff227431 */ /* 0x002fe400000001ff */
        /* <DEDUP_REMOVED lines=14> */
.L_x_5194:
[----:B------:R-:W-:-:S07]  /*f560*/  MOV R24, 0xf580 ;  /* 0x0000f58000187802 */ /* 0x000fce0000000f00 */
[----:B0-23--:R-:W-:Y:S05]  /*f570*/  CALL.REL.NOINC `($__internal_14_$__cuda_sm20_div_u64) ;  /* 0x000000a800687944 */ /* 0x00dfea0003c00000 */
[----:B------:R-:W-:Y:S01]  /*f580*/  IMAD.MOV.U32 R32, RZ, RZ, R3 ;  /* 0x000000ffff207224 */ /* 0x000fe200078e0003 */
[----:B------:R-:W-:-:S07]  /*f590*/  MOV R33, R28 ;  /* 0x0000001c00217202 */ /* 0x000fce0000000f00 */
.L_x_5195:
[----:B------:R-:W-:Y:S05]  /*f5a0*/  BSYNC.RECONVERGENT B0 ;  /* 0x0000000000007941 */ /* 0x000fea0003800200 */
.L_x_5193:
[----:B------:R-:W1:Y:S02]  /*f5b0*/  LDCU.64 UR4, c[0x0][0x780] ;  /* 0x0000f000ff0477ac */ /* 0x000e640008000a00 */
[----:B-1----:R-:W-:Y:S02]  /*f5c0*/  UISETP.NE.U32.AND UP0, UPT, UR4, URZ, UPT ;  /* 0x000000ff0400728c */ /* 0x002fe4000bf05070 */
[----:B------:R-:W-:Y:S02]  /*f5d0*/  IADD3 R60, P1, PT, R32, UR4, RZ ;  /* 0x00000004203c7c10 */ /* 0x000fe4000ff3e0ff */
[----:B------:R-:W-:Y:S02]  /*f5e0*/  UISETP.NE.AND.EX UP0, UPT, UR5, URZ, UPT, UP0 ;  /* 0x000000ff0500728c */ /* 0x000fe4000bf05300 */
[----:B------:R-:W-:-:S04]  /*f5f0*/  IADD3.X R61, PT, PT, R33, UR5, RZ, P1, !PT ;  /* 0x00000005213d7c10 */ /* 0x000fc80008ffe4ff */
[----:B------:R-:W-:-:S04]  /*f600*/  PLOP3.LUT P0, PT, PT, PT, UP0, 0x80, 0x8 ;  /* 0x000000000008781c */ /* 0x000fc80003f0f008 */
[----:B------:R-:W-:-:S13]  /*f610*/  PLOP3.LUT P0, PT, P0, PT, PT, 0x8, 0x80 ;  /* 0x000000000080781c */ /* 0x000fda000070e170 */
.L_x_5190:
[----:B------:R-:W1:Y:S02]  /*f620*/  LDCU UR4, c[0x0][0x3b8] ;  /* 0x00007700ff0477ac */ /* 0x000e640008000800 */
[----:B-1----:R-:W-:-:S09]  /*f630*/  UISETP.NE.AND UP0, UPT, UR4, URZ, UPT ;  /* 0x000000ff0400728c */ /* 0x002fd2000bf05270 */
[----:B------:R-:W-:Y:S05]  /*f640*/  BRA.U !UP0, `(.L_x_5196) ;  /* 0x0000009108687547 */ /* 0x000fea000b800000 */
[----:B------:R-:W1:Y:S01]  /*f650*/  LDCU UR4, c[0x0][0x3bc] ;  /* 0x00007780ff0477ac */ /* 0x000e620008000800 */
[----:B--2---:R-:W-:Y:S01]  /*f660*/  HFMA2 R57, -RZ, RZ, 0, 0 ;  /* 0x00000000ff397431 */ /* 0x004fe200000001ff */
[----:B------:R-:W2:Y:S01]  /*f670*/  LDCU UR7, c[0x0][0x56c] ;  /* 0x0000ad80ff0777ac */ /* 0x000ea20008000800 */
[----:B------:R-:W4:Y:S01]  /*f680*/  LDCU UR5, c[0x0][0x3c0] ;  /* 0x00007800ff0577ac */ /* 0x000f220008000800 */
[----:B------:R-:W5:Y:S01]  /*f690*/  LDCU UR6, c[0x0][0x3a8] ;  /* 0x00007500ff0677ac */ /* 0x000f620008000800 */
[----:B-1----:R-:W-:Y:S01]  /*f6a0*/  IMAD R3, R17, UR4, RZ ;  /* 0x0000000411037c24 */ /* 0x002fe2000f8e02ff */
[----:B--2---:R-:W-:-:S03]  /*f6b0*/  UISETP.NE.AND UP0, UPT, UR7, URZ, UPT ;  /* 0x000000ff0700728c */ /* 0x004fc6000bf05270 */
[----:B----4-:R-:W-:-:S04]  /*f6c0*/  IMAD R3, R2, UR5, R3 ;  /* 0x0000000502037c24 */ /* 0x010fc8000f8e0203 */
[----:B-----5:R-:W-:-:S04]  /*f6d0*/  IMAD R3, R16, UR6, R3 ;  /* 0x0000000610037c24 */ /* 0x020fc8000f8e0203 */
[----:B------:R-:W-:Y:S01]  /*f6e0*/  IMAD.SHL.U32 R25, R3, 0x4, RZ ;  /* 0x0000000403197824 */ /* 0x000fe200078e00ff */
[----:B------:R-:W-:Y:S06]  /*f6f0*/  BRA.U !UP0, `(.L_x_5197) ;  /* 0x0000001108447547 */ /* 0x000fec000b800000 */
[----:B------:R-:W1:Y:S01]  /*f700*/  LDCU.64 UR6, c[0x0][0x570] ;  /* 0x0000ae00ff0677ac */ /* 0x000e620008000a00 */
[----:B------:R-:W-:Y:S02]  /*f710*/  MOV R24, RZ ;  /* 0x000000ff00187202 */ /* 0x000fe40000000f00 */
        /* <DEDUP_REMOVED lines=271> */
.L_x_5197:
        /* <DEDUP_REMOVED lines=276> */
.L_x_5198:
        /* <DEDUP_REMOVED lines=276> */
.L_x_5199:
        /* <DEDUP_REMOVED lines=276> */
.L_x_5200:
        /* <DEDUP_REMOVED lines=37> */
.L_x_5202:
[----:B------:R-:W-:Y:S05]  /*13e20*/  BSYNC.RECONVERGENT B0 ;  /* 0x0000000000007941 */ /* 0x000fea0003800200 */
.L_x_5201:
        /* <DEDUP_REMOVED lines=35> */
.L_x_5204:
[----:B------:R-:W-:Y:S05]  /*14060*/  BSYNC.RECONVERGENT B0 ;  /* 0x0000000000007941 */ /* 0x000fea0003800200 */
.L_x_5203:
        /* <DEDUP_REMOVED lines=23> */
[----:B---3--:R-:W-:Y:S02]  /*141e0*/  MOV R20, UR8 ;  /* 0x0000000800147c02 */ /* 0x008fe40008000f00 */
[----:B------:R-:W-:-:S03]  /*141f0*/  MOV R21, UR9 ;  /* 0x0000000900157c02 */ /* 0x000fc60008000f00 */
        /* <DEDUP_REMOVED lines=9> */
[----:B------:R-:W3:Y:S01]  /*14290*/  LDCU UR10, c[0x0][0x3ac] ;  /* 0x00007580ff0a77ac */ /* 0x000ee20008000800 */
[----:B------:R-:W-:Y:S02]  /*142a0*/  MOV R9, UR9 ;  /* 0x0000000900097c02 */ /* 0x000fe40008000f00 */
[----:B------:R-:W-:-:S02]  /*142b0*/  MOV R10, UR6 ;  /* 0x00000006000a7c02 */ /* 0x000fc40008000f00 */
[----:B------:R-:W-:Y:S02]  /*142c0*/  MOV R11, UR7 ;  /* 0x00000007000b7c02 */ /* 0x000fe40008000f00 */
[----:B------:R-:W-:Y:S02]  /*142d0*/  MOV R5, UR9 ;  /* 0x0000000900057c02 */ /* 0x000fe40008000f00 */
[----:B------:R-:W-:Y:S01]  /*142e0*/  MOV R6, UR6 ;  /* 0x0000000600067c02 */ /* 0x000fe20008000f00 */
[----:B-1----:R-:W-:Y:S01]  /*142f0*/  IMAD R0, R2, UR4, R17 ;  /* 0x0000000402007c24 */ /* 0x002fe2000f8e0211 */
[----:B------:R-:W-:-:S04]  /*14300*/  MOV R7, UR7 ;  /* 0x0000000700077c02 */ /* 0x000fc80008000f00 */
        /* <DEDUP_REMOVED lines=12> */
[----:B------:R-:W-:-:S02]  /*143d0*/  MOV R9, UR9 ;  /* 0x0000000900097c02 */ /* 0x000fc40008000f00 */
[----:B------:R-:W-:Y:S02]  /*143e0*/  MOV R10, UR6 ;  /* 0x00000006000a7c02 */ /* 0x000fe40008000f00 */
[----:B------:R-:W-:Y:S02]  /*143f0*/  MOV R11, UR7 ;  /* 0x00000007000b7c02 */ /* 0x000fe40008000f00 */
[----:B------:R-:W-:Y:S02]  /*14400*/  MOV R5, UR9 ;  /* 0x0000000900057c02 */ /* 0x000fe40008000f00 */
[----:B------:R-:W-:Y:S01]  /*14410*/  MOV R6, UR6 ;  /* 0x0000000600067c02 */ /* 0x000fe20008000f00 */
[----:B-1----:R-:W-:Y:S01]  /*14420*/  IMAD R27, R16, UR5, RZ ;  /* 0x00000005101b7c24 */ /* 0x002fe2000f8e02ff */
[----:B------:R-:W-:Y:S01]  /*14430*/  MOV R7, UR7 ;  /* 0x0000000700077c02 */ /* 0x000fe20008000f00 */
[----:B--2---:R-:W-:-:S07]  /*14440*/  IMAD R3, R3, UR4, RZ ;  /* 0x0000000403037c24 */ /* 0x004fce000f8e02ff */
.L_x_5217:
[----:B------:R-:W-:Y:S01]  /*14450*/  IMAD.IADD R29, R27, 0x1, R0 ;  /* 0x000000011b1d7824 */ /* 0x000fe200078e0200 */
[----:B------:R-:W-:-:S03]  /*14460*/  MOV R31, R6 ;  /* 0x00000006001f7202 */ /* 0x000fc60000000f00 */
[----:B---3--:R-:W-:Y:S01]  /*14470*/  IMAD.WIDE.U32 R28, R29, 0x40, R24 ;  /* 0x000000401d1c7825 */ /* 0x008fe200078e0018 */
[----:B------:R-:W-:-:S04]  /*14480*/  MOV R38, R22 ;  /* 0x0000001600267202 */ /* 0x000fc80000000f00 */
[----:B------:R-:W2:Y:S01]  /*14490*/  LDG.E R44, desc[UR36][R28.64] ;  /* 0x000000241c2c7981 */ /* 0x000ea2000c1e1900 */
[----:B------:R-:W-:-:S03]  /*144a0*/  MOV R42, R14 ;  /* 0x0000000e002a7202 */ /* 0x000fc60000000f00 */
[----:B------:R-:W3:Y:S01]  /*144b0*/  LDG.E R43, desc[UR36][R28.64+0x4] ;  /* 0x000004241c2b7981 */ /* 0x000ee2000c1e1900 */
[----:B------:R-:W-:-:S03]  /*144c0*/  IMAD.MOV.U32 R35, RZ, RZ, R10 ;  /* 0x000000ffff237224 */ /* 0x000fc600078e000a */
        /* <DEDUP_REMOVED lines=41> */
.L_x_5210:
[----:B------:R-:W-:Y:S05]  /*14760*/  BSYNC.RECONVERGENT B2 ;  /* 0x0000000000027941 */ /* 0x000fea0003800200 */
.L_x_5209:
        /* <DEDUP_REMOVED lines=24> */
.L_x_5212:
[----:B------:R-:W-:Y:S05]  /*148f0*/  BSYNC.RECONVERGENT B2 ;  /* 0x0000000000027941 */ /* 0x000fea0003800200 */
.L_x_5211:
        /* <DEDUP_REMOVED lines=25> */
.L_x_5214:
[----:B------:R-:W-:Y:S05]  /*14a90*/  BSYNC.RECONVERGENT B2 ;  /* 0x0000000000027941 */ /* 0x000fea0003800200 */
.L_x_5213:
        /* <DEDUP_REMOVED lines=26> */
.L_x_5216:
[----:B------:R-:W-:Y:S05]  /*14c40*/  BSYNC.RECONVERGENT B2 ;  /* 0x0000000000027941 */ /* 0x000fea0003800200 */
.L_x_5215:
[----:B------:R-:W-:Y:S05]  /*14c50*/  @!P3 BRA `(.L_x_5217) ;  /* 0xfffffff400fcb947 */ /* 0x000fea000383ffff */
[----:B------:R-:W-:Y:S05]  /*14c60*/  BSYNC.RECONVERGENT B0 ;  /* 0x0000000000007941 */ /* 0x000fea0003800200 */
.L_x_5208:
[----:B------:R-:W-:Y:S05]  /*14c70*/  BRA `(.L_x_5207) ;  /* 0x0000000800907947 */ /* 0x000fea0003800000 */
.L_x_5206:
        /* <DEDUP_REMOVED lines=29> */
[----:B------:R-:W-:Y:S01]  /*14e50*/  MOV R4, UR8 ;  /* 0x0000000800047c02 */ /* 0x000fe20008000f00 */
[----:B------:R-:W4:Y:S01]  /*14e60*/  LDC R3, c[0x0][0x364] ;  /* 0x0000d900ff037b82 */ /* 0x000f220000000800 */
[----:B------:R-:W-:Y:S01]  /*14e70*/  MOV R6, UR6 ;  /* 0x0000000600067c02 */ /* 0x000fe20008000f00 */
[----:B-1----:R-:W-:Y:S01]  /*14e80*/  IMAD R29, R16, UR4, RZ ;  /* 0x00000004101d7c24 */ /* 0x002fe2000f8e02ff */
[----:B------:R-:W-:-:S07]  /*14e90*/  MOV R7, UR7 ;  /* 0x0000000700077c02 */ /* 0x000fce0008000f00 */
.L_x_5226:
[----:B------:R-:W-:Y:S01]  /*14ea0*/  IADD3 R16, PT, PT, R29, R28, RZ ;  /* 0x0000001c1d107210 */ /* 0x000fe20007ffe0ff */
[----:B------:R-:W-:-:S04]  /*14eb0*/  IMAD.MOV.U32 R32, RZ, RZ, R6 ;  /* 0x000000ffff207224 */ /* 0x000fc800078e0006 */
[----:B--2---:R-:W-:-:S04]  /*14ec0*/  IMAD R27, R16, R0, R17 ;  /* 0x00000000101b7224 */ /* 0x004fc800078e0211 */
[----:B---3--:R-:W-:Y:S01]  /*14ed0*/  IMAD.WIDE.U32 R26, R27, 0x40, R24 ;  /* 0x000000401b1a7825 */ /* 0x008fe200078e0018 */
[----:B------:R-:W-:-:S04]  /*14ee0*/  MOV R43, R22 ;  /* 0x00000016002b7202 */ /* 0x000fc80000000f00 */
[----:B------:R-:W2:Y:S01]  /*14ef0*/  LDG.E R39, desc[UR36][R26.64] ;  /* 0x000000241a277981 */ /* 0x000ea2000c1e1900 */
[----:B------:R-:W-:-:S03]  /*14f00*/  MOV R44, R14 ;  /* 0x0000000e002c7202 */ /* 0x000fc60000000f00 */
        /* <DEDUP_REMOVED lines=24> */
[----:B---3--:R-:W-:Y:S01]  /*15090*/  IMAD.MOV.U32 R21, RZ, RZ, R40 ;  /* 0x000000ffff157224 */ /* 0x008fe200078e0028 */
        /* <DEDUP_REMOVED lines=18> */
.L_x_5219:
[----:B------:R-:W-:Y:S05]  /*151c0*/  BSYNC.RECONVERGENT B0 ;  /* 0x0000000000007941 */ /* 0x000fea0003800200 */
.L_x_5218:
        /* <DEDUP_REMOVED lines=24> */
.L_x_5221:
[----:B------:R-:W-:Y:S05]  /*15350*/  BSYNC.RECONVERGENT B0 ;  /* 0x0000000000007941 */ /* 0x000fea0003800200 */
.L_x_5220:
        /* <DEDUP_REMOVED lines=25> */
.L_x_5223:
[----:B------:R-:W-:Y:S05]  /*154f0*/  BSYNC.RECONVERGENT B0 ;  /* 0x0000000000007941 */ /* 0x000fea0003800200 */
.L_x_5222:
        /* <DEDUP_REMOVED lines=26> */
.L_x_5225:
[----:B------:R-:W-:Y:S05]  /*156a0*/  BSYNC.RECONVERGENT B0 ;  /* 0x0000000000007941 */ /* 0x000fea0003800200 */
.L_x_5224:
[----:B------:R-:W-:Y:S05]  /*156b0*/  @!P3 BRA `(.L_x_5226) ;  /* 0xfffffff400f8b947 */ /* 0x000fea000383ffff */
.L_x_5207:
[----:B------:R-:W-:Y:S05]  /*156c0*/  BSYNC.RECONVERGENT B1 ;  /* 0x0000000000017941 */ /* 0x000fea0003800200 */
.L_x_5205:
        /* <DEDUP_REMOVED lines=15> */
.L_x_5238:
        /* <DEDUP_REMOVED lines=38> */
.L_x_5231:
[----:B------:R-:W-:Y:S05]  /*15a20*/  BSYNC.RECONVERGENT B1 ;  /* 0x0000000000017941 */ /* 0x000fea0003800200 */
.L_x_5230:
        /* <DEDUP_REMOVED lines=21> */
.L_x_5233:
[----:B------:R-:W-:Y:S05]  /*15b80*/  BSYNC.RECONVERGENT B1 ;  /* 0x0000000000017941 */ /* 0x000fea0003800200 */
.L_x_5232:
        /* <DEDUP_REMOVED lines=22> */
.L_x_5235:
[----:B------:R-:W-:Y:S05]  /*15cf0*/  BSYNC.RECONVERGENT B1 ;  /* 0x0000000000017941 */ /* 0x000fea0003800200 */
.L_x_5234:
        /* <DEDUP_REMOVED lines=20> */
.L_x_5237:
[----:B------:R-:W-:Y:S05]  /*15e40*/  BSYNC.RECONVERGENT B1 ;  /* 0x0000000000017941 */ /* 0x000fea0003800200 */
.L_x_5236:
        /* <DEDUP_REMOVED lines=24> */
.L_x_5229:
[----:B------:R-:W-:Y:S05]  /*15fd0*/  BSYNC.RECONVERGENT B0 ;  /* 0x0000000000007941 */ /* 0x000fea0003800200 */
.L_x_5228:
[----:B------:R-:W-:-:S03]  /*15fe0*/  UISETP.GT.U32.AND UP0, UPT, UR4, 0x3, UPT ;  /* 0x000000030400788c */ /* 0x000fc6000bf04070 */
[----:B------:R-:W-:-:S06]  /*15ff0*/  UMOV UR4, UR7 ;  /* 0x0000000700047c82 */ /* 0x000fcc0008000000 */
[----:B------:R-:W-:Y:S05]  /*16000*/  BRA.U UP0, `(.L_x_5238) ;  /* 0xfffffff500ec7547 */ /* 0x000fea000b83ffff */
.L_x_5227:
        /* <DEDUP_REMOVED lines=14> */
.L_x_5251:
        /* <DEDUP_REMOVED lines=11> */
[----:B------:R-:W1:Y:S01]  /*161a0*/  LDS.128 R24, [R3] ;  /* 0x0000000003187984 */ /* 0x000e620000000c00 */
[----:B------:R-:W-:Y:S02]  /*161b0*/  FSETP.NEU.FTZ.AND P2, PT, R11, RZ, PT ;  /* 0x000000ff0b00720b */ /* 0x000fe40003f5d000 */
[----:B------:R-:W-:Y:S01]  /*161c0*/  FSETP.NEU.FTZ.AND P3, PT, R7, RZ, PT ;  /* 0x000000ff0700720b */ /* 0x000fe20003f7d000 */
[----:B------:R4:W0:Y:S04]  /*161d0*/  LDS.128 R28, [R3+0x10] ;  /* 0x00001000031c7984 */ /* 0x0008280000000c00 */
[----:B------:R4:W0:Y:S04]  /*161e0*/  LDS.128 R32, [R3+0x20] ;  /* 0x0000200003207984 */ /* 0x0008280000000c00 */
[----:B------:R4:W0:Y:S01]  /*161f0*/  LDS.128 R36, [R3+0x30] ;  /* 0x0000300003247984 */ /* 0x0008220000000c00 */
[----:B-1----:R-:W-:-:S02]  /*16200*/  MOV R40, R24 ;  /* 0x0000001800287202 */ /* 0x002fc40000000f00 */
[----:B------:R-:W-:Y:S02]  /*16210*/  MOV R41, R25 ;  /* 0x0000001900297202 */ /* 0x000fe40000000f00 */
        /* <DEDUP_REMOVED lines=18> */
.L_x_5244:
[----:B------:R-:W-:Y:S05]  /*16340*/  BSYNC.RECONVERGENT B1 ;  /* 0x0000000000017941 */ /* 0x000fea0003800200 */
.L_x_5243:
[----:B------:R-:W-:Y:S01]  /*16350*/  BSSY.RECONVERGENT B1, `(.L_x_5245) ;  /* 0x0000015000017945 */ /* 0x000fe20003800200 */
        /* <DEDUP_REMOVED lines=20> */
.L_x_5246:
[----:B------:R-:W-:Y:S05]  /*164a0*/  BSYNC.RECONVERGENT B1 ;  /* 0x0000000000017941 */ /* 0x000fea0003800200 */
.L_x_5245:
        /* <DEDUP_REMOVED lines=22> */
.L_x_5248:
[----:B------:R-:W-:Y:S05]  /*16610*/  BSYNC.RECONVERGENT B1 ;  /* 0x0000000000017941 */ /* 0x000fea0003800200 */
.L_x_5247:
        /* <DEDUP_REMOVED lines=20> */
.L_x_5250:
[----:B------:R-:W-:Y:S05]  /*16760*/  BSYNC.RECONVERGENT B1 ;  /* 0x0000000000017941 */ /* 0x000fea0003800200 */
.L_x_5249:
        /* <DEDUP_REMOVED lines=24> */
.L_x_5242:
[----:B------:R-:W-:Y:S05]  /*168f0*/  BSYNC.RECONVERGENT B0 ;  /* 0x0000000000007941 */ /* 0x000fea0003800200 */
.L_x_5241:
[----:B------:R-:W-:Y:S02]  /*16900*/  ISETP.GT.U32.AND P2, PT, R2, 0x7f, PT ;  /* 0x0000007f0200780c */ /* 0x000fe40003f44070 */
[----:B------:R-:W-:-:S11]  /*16910*/  MOV R2, R16 ;  /* 0x0000001000027202 */ /* 0x000fd60000000f00 */
[----:B------:R-:W-:Y:S05]  /*16920*/  @P2 BRA `(.L_x_5251) ;  /* 0xfffffff400f02947 */ /* 0x000fea000383ffff */
.L_x_5240:
[----:B------:R-:W-:Y:S01]  /*16930*/  BAR.SYNC.DEFER_BLOCKING 0x0 ;  /* 0x0000000000007b1d */ /* 0x000fe20000010000 */
[----:B------:R-:W-:-:S09]  /*16940*/  UISETP.GE.U32.AND UP0, UPT, UR4, 0x2, UPT ;  /* 0x000000020400788c */ /* 0x000fd2000bf06070 */
[----:B------:R-:W-:Y:S05]  /*16950*/  BRA.U !UP0, `(.L_x_5239) ;  /* 0x0000000908007547 */ /* 0x000fea000b800000 */
[----:B-1234-:R-:W-:-:S07]  /*16960*/  HFMA2 R0, -RZ, RZ, 0, 5.9604644775390625e-08 ;  /* 0x00000001ff007431 */ /* 0x01efce00000001ff */
.L_x_5260:
        /* <DEDUP_REMOVED lines=10> */
[----:B-1----:R-:W-:Y:S01]  /*16a10*/  MOV R20, R2 ;  /* 0x0000000200147202 */ /* 0x002fe20000000f00 */
[----:B--2---:R-:W-:Y:S01]  /*16a20*/  IMAD.MOV.U32 R21, RZ, RZ, R16 ;  /* 0x000000ffff157224 */ /* 0x004fe200078e0010 */
[----:B---3--:R-:W-:Y:S01]  /*16a30*/  MOV R23, R24 ;  /* 0x0000001800177202 */ /* 0x008fe20000000f00 */
        /* <DEDUP_REMOVED lines=17> */
.L_x_5253:
[----:B------:R-:W-:Y:S05]  /*16b50*/  BSYNC.RECONVERGENT B0 ;  /* 0x0000000000007941 */ /* 0x000fea0003800200 */
.L_x_5252:
        /* <DEDUP_REMOVED lines=30> */
.L_x_5255:
[----:B------:R-:W-:Y:S05]  /*16d40*/  BSYNC.RECONVERGENT B0 ;  /* 0x0000000000007941 */ /* 0x000fea0003800200 */
.L_x_5254:
        /* <DEDUP_REMOVED lines=30> */
.L_x_5257:
[----:B------:R-:W-:Y:S05]  /*16f30*/  BSYNC.RECONVERGENT B0 ;  /* 0x0000000000007941 */ /* 0x000fea0003800200 */
.L_x_5256:
        /* <DEDUP_REMOVED lines=30> */
.L_x_5259:
[----:B------:R-:W-:Y:S05]  /*17120*/  BSYNC.RECONVERGENT B0 ;  /* 0x0000000000007941 */ /* 0x000fea0003800200 */
.L_x_5258:
[----:B------:R-:W-:-:S04]  /*17130*/  SHF.L.U32 R0, R0, 0x1, RZ ;  /* 0x0000000100007819 */ /* 0x000fc800000006ff */
[----:B------:R-:W-:-:S13]  /*17140*/  ISETP.GE.AND P2, PT, R0, UR4, PT ;  /* 0x0000000400007c0c */ /* 0x000fda000bf46270 */
[----:B------:R-:W-:Y:S05]  /*17150*/  @!P2 BRA `(.L_x_5260) ;  /* 0xfffffff80004a947 */ /* 0x000fea000383ffff */
.L_x_5239:
        /* <DEDUP_REMOVED lines=13> */
[----:B-1----:R-:W-:Y:S01]  /*17230*/  IMAD.U32 R4, RZ, RZ, UR4 ;  /* 0x00000004ff047e24 */ /* 0x002fe2000f8e00ff */
[----:B------:R-:W-:Y:S02]  /*17240*/  MOV R5, UR5 ;  /* 0x0000000500057c02 */ /* 0x000fe40008000f00 */
[----:B0-----:R-:W-:-:S02]  /*17250*/  MOV R6, UR8 ;  /* 0x0000000800067c02 */ /* 0x001fc40008000f00 */
[----:B------:R-:W-:Y:S01]  /*17260*/  MOV R7, UR9 ;  /* 0x0000000900077c02 */ /* 0x000fe20008000f00 */
[----:B----4-:R-:W-:Y:S01]  /*17270*/  IMAD.U32 R10, RZ, RZ, UR6 ;  /* 0x00000006ff0a7e24 */ /* 0x010fe2000f8e00ff */
[----:B--2---:R-:W-:-:S07]  /*17280*/  MOV R11, UR7 ;  /* 0x00000007000b7c02 */ /* 0x004fce0008000f00 */
[----:B------:R-:W-:-:S07]  /*17290*/  LEPC R20, `(.L_x_5263) ;  /* 0x000000001014794e */ /* 0x000fce0000000000 */
[----:B---3--:R-:W-:Y:S05]  /*172a0*/  CALL.ABS.NOINC R2 ;  /* 0x0000000002007343 */ /* 0x008fea0003c00000 */
.L_x_5263:
        /* <DEDUP_REMOVED lines=15> */
.L_x_5262:
[----:B------:R-:W5:Y:S02]  /*173a0*/  LDCU.U8 UR4, c[0x0][0x7a1] ;  /* 0x0000f420ff0477ac */ /* 0x000f640008000000 */
[----:B-----5:R-:W-:-:S09]  /*173b0*/  UISETP.NE.AND UP0, UPT, UR4, URZ, UPT ;  /* 0x000000ff0400728c */ /* 0x020fd2000bf05270 */
[----:B------:R-:W-:Y:S05]  /*173c0*/  BRA.U !UP0, `(.L_x_5264) ;  /* 0x0000000508107547 */ /* 0x000fea000b800000 */
[----:B------:R-:W5:Y:S01]  /*173d0*/  LDCU UR5, c[0x0][0x380] ;  /* 0x00007000ff0577ac */ /* 0x000f620008000800 */
[----:B-1234-:R-:W1:Y:S01]  /*173e0*/  LDC R0, c[0x0][0x7a4] ;  /* 0x0001e900ff007b82 */ /* 0x01ee620000000800 */
[----:B------:R-:W2:Y:S01]  /*173f0*/  LDCU.U8 UR4, c[0x0][0x384] ;  /* 0x00007080ff0477ac */ /* 0x000ea20008000000 */
[C---:B-----5:R-:W-:Y:S01]  /*17400*/  FSETP.GT.FTZ.AND P1, PT, R23.reuse, UR5, PT ;  /* 0x0000000517007c0b */ /* 0x060fe2000bf34000 */
[----:B------:R-:W-:Y:S01]  /*17410*/  FADD.FTZ R23, R23, -UR5 ;  /* 0x8000000517177e21 */ /* 0x000fe20008010000 */
[C---:B------:R-:W-:Y:S01]  /*17420*/  FSETP.GT.FTZ.AND P2, PT, R15.reuse, UR5, PT ;  /* 0x000000050f007c0b */ /* 0x040fe2000bf54000 */
[----:B------:R-:W-:Y:S01]  /*17430*/  FADD.FTZ R15, R15, -UR5 ;  /* 0x800000050f0f7e21 */ /* 0x000fe20008010000 */
[C---:B------:R-:W-:Y:S01]  /*17440*/  FSETP.GT.FTZ.AND P3, PT, R7.reuse, UR5, PT ;  /* 0x0000000507007c0b */ /* 0x040fe2000bf74000 */
[----:B------:R-:W-:Y:S01]  /*17450*/  FADD.FTZ R7, R7, -UR5 ;  /* 0x8000000507077e21 */ /* 0x000fe20008010000 */
[----:B------:R-:W-:Y:S02]  /*17460*/  FSEL R23, R23, RZ, P1 ;  /* 0x000000ff17177208 */ /* 0x000fe40000800000 */
[----:B-1----:R-:W-:-:S02]  /*17470*/  ISETP.GE.AND P0, PT, R0, 0x1, PT ;  /* 0x000000010000780c */ /* 0x002fc40003f06270 */
[----:B------:R-:W-:Y:S01]  /*17480*/  ISETP.GE.AND P1, PT, R0, 0x2, PT ;  /* 0x000000020000780c */ /* 0x000fe20003f26270 */
[----:B------:R1:W3:Y:S01]  /*17490*/  MUFU.RCP R2, R23 ;  /* 0x0000001700027308 */ /* 0x0002e20000001000 */
[----:B------:R-:W-:Y:S01]  /*174a0*/  FSEL R15, R15, RZ, P2 ;  /* 0x000000ff0f0f7208 */ /* 0x000fe20001000000 */
[C---:B------:R-:W-:Y:S01]  /*174b0*/  FADD.FTZ R0, R11.reuse, -UR5 ;  /* 0x800000050b007e21 */ /* 0x040fe20008010000 */
[----:B------:R-:W-:Y:S02]  /*174c0*/  FSETP.GT.FTZ.AND P2, PT, R11, UR5, PT ;  /* 0x000000050b007c0b */ /* 0x000fe4000bf54000 */
[----:B0-----:R-:W-:Y:S02]  /*174d0*/  FSEL R22, R7, RZ, P3 ;  /* 0x000000ff07167208 */ /* 0x001fe40001800000 */
[----:B------:R-:W-:Y:S01]  /*174e0*/  FSEL R0, R0, RZ, P2 ;  /* 0x000000ff00007208 */ /* 0x000fe20001000000 */
[----:B------:R-:W0:Y:S01]  /*174f0*/  MUFU.RCP R6, R15 ;  /* 0x0000000f00067308 */ /* 0x000e220000001000 */
[----:B--2---:R-:W-:Y:S01]  /*17500*/  ISETP.NE.AND P2, PT, RZ, UR4, PT ;  /* 0x00000004ff007c0c */ /* 0x004fe2000bf45270 */
[----:B------:R-:W2:Y:S02]  /*17510*/  @P0 LDC.64 R16, c[0x0][0x770] ;  /* 0x0001dc00ff100b82 */ /* 0x000ea40000000a00 */
[----:B-1----:R-:W-:-:S04]  /*17520*/  @P1 LOP3.LUT R23, R57, 0xfffffffc, RZ, 0xc0, !PT ;  /* 0xfffffffc39171812 */ /* 0x002fc800078ec0ff */
[----:B------:R-:W1:Y:S01]  /*17530*/  MUFU.RCP R0, R0 ;  /* 0x0000000000007308 */ /* 0x000e620000001000 */
[----:B---3--:R-:W-:Y:S01]  /*17540*/  FMUL.FTZ R21, R2, R21 ;  /* 0x0000001502157220 */ /* 0x008fe20000410000 */
[----:B------:R-:W3:Y:S06]  /*17550*/  @P1 LDC.64 R26, c[0x0][0x778] ;  /* 0x0001de00ff1a1b82 */ /* 0x000eec0000000a00 */
[----:B------:R-:W4:Y:S01]  /*17560*/  MUFU.RCP R24, R22 ;  /* 0x0000001600187308 */ /* 0x000f220000001000 */
[----:B0-----:R-:W-:Y:S01]  /*17570*/  FMUL.FTZ R13, R6, R13 ;  /* 0x0000000d060d7220 */ /* 0x001fe20000410000 */
[----:B------:R-:W0:Y:S06]  /*17580*/  @P0 LDC.64 R28, c[0x0][0x770] ;  /* 0x0001dc00ff1c0b82 */ /* 0x000e2c0000000a00 */
[----:B------:R-:W5:Y:S01]  /*17590*/  @P2 MUFU.SQRT R21, R21 ;  /* 0x0000001500152308 */ /* 0x000f620000002000 */
[----:B-1----:R-:W-:Y:S01]  /*175a0*/  FMUL.FTZ R9, R0, R9 ;  /* 0x0000000900097220 */ /* 0x002fe20000410000 */
[----:B------:R-:W1:Y:S01]  /*175b0*/  @P1 LDC.64 R2, c[0x0][0x778] ;  /* 0x0001de00ff021b82 */ /* 0x000e620000000a00 */
[----:B--2---:R-:W-:-:S04]  /*175c0*/  @P0 IADD3 R16, P3, PT, R57, R16, RZ ;  /* 0x0000001039100210 */ /* 0x004fc80007f7e0ff */
[----:B------:R-:W-:Y:S01]  /*175d0*/  @P0 IADD3.X R17, PT, PT, RZ, R17, RZ, P3, !PT ;  /* 0x00000011ff110210 */ /* 0x000fe20001ffe4ff */
[----:B------:R-:W2:Y:S01]  /*175e0*/  @P2 MUFU.SQRT R13, R13 ;  /* 0x0000000d000d2308 */ /* 0x000ea20000002000 */
[----:B----4-:R-:W-:Y:S01]  /*175f0*/  FMUL.FTZ R25, R24, R5 ;  /* 0x0000000518197220 */ /* 0x010fe20000410000 */
[----:B------:R-:W4:Y:S01]  /*17600*/  @P0 LDC.64 R6, c[0x0][0x770] ;  /* 0x0001dc00ff060b82 */ /* 0x000f220000000a00 */
[----:B---3--:R-:W-:Y:S02]  /*17610*/  @P1 IADD3 R22, P4, PT, R23, R26, RZ ;  /* 0x0000001a17161210 */ /* 0x008fe40007f9e0ff */
[C---:B------:R-:W-:Y:S02]  /*17620*/  @P1 LOP3.LUT R5, R56.reuse, 0xfffffffc, RZ, 0xc0, !PT ;  /* 0xfffffffc38051812 */ /* 0x040fe400078ec0ff */
[----:B------:R-:W-:Y:S01]  /*17630*/  @P1 IADD3.X R23, PT, PT, RZ, R27, RZ, P4, !PT ;  /* 0x0000001bff171210 */ /* 0x000fe200027fe4ff */
[----:B------:R-:W3:Y:S01]  /*17640*/  @P2 MUFU.SQRT R9, R9 ;  /* 0x0000000900092308 */ /* 0x000ee20000002000 */
[----:B-----5:R3:W-:Y:S01]  /*17650*/  @P0 STG.E desc[UR36][R16.64], R21 ;  /* 0x0000001510000986 */ /* 0x0207e2000c101924 */
[----:B------:R-:W5:Y:S01]  /*17660*/  @P1 LDC.64 R10, c[0x0][0x778] ;  /* 0x0001de00ff0a1b82 */ /* 0x000f620000000a00 */
[----:B0-----:R-:W-:-:S02]  /*17670*/  @P0 IADD3 R56, P4, PT, R56, R28, RZ ;  /* 0x0000001c38380210 */ /* 0x001fc40007f9e0ff */
[----:B------:R0:W-:Y:S02]  /*17680*/  @P1 STG.E desc[UR36][R22.64], R20 ;  /* 0x0000001416001986 */ /* 0x0001e4000c101924 */
[----:B------:R-:W-:Y:S01]  /*17690*/  @P0 IADD3.X R57, PT, PT, RZ, R29, RZ, P4, !PT ;  /* 0x0000001dff390210 */ /* 0x000fe200027fe4ff */
[----:B------:R-:W0:Y:S02]  /*176a0*/  @P2 MUFU.SQRT R25, R25 ;  /* 0x0000001900192308 */ /* 0x000e240000002000 */
[----:B------:R-:W0:Y:S01]  /*176b0*/  @P0 LDC.64 R14, c[0x0][0x770] ;  /* 0x0001dc00ff0e0b82 */ /* 0x000e220000000a00 */
[----:B-1----:R-:W-:Y:S01]  /*176c0*/  @P1 IADD3 R2, P3, PT, R5, R2, RZ ;  /* 0x0000000205021210 */ /* 0x002fe20007f7e0ff */
[----:B--2---:R1:W-:Y:S01]  /*176d0*/  @P0 STG.E desc[UR36][R56.64], R13 ;  /* 0x0000000d38000986 */ /* 0x0043e2000c101924 */
[----:B------:R-:W-:-:S03]  /*176e0*/  @P1 LOP3.LUT R5, R19, 0xfffffffc, RZ, 0xc0, !PT ;  /* 0xfffffffc13051812 */ /* 0x000fc600078ec0ff */
[----:B------:R-:W-:Y:S01]  /*176f0*/  @P1 IMAD.X R3, RZ, RZ, R3, P3 ;  /* 0x000000ffff031224 */ /* 0x000fe200018e0603 */
[----:B----4-:R-:W-:-:S04]  /*17700*/  @P0 IADD3 R6, P2, PT, R19, R6, RZ ;  /* 0x0000000613060210 */ /* 0x010fc80007f5e0ff */
[----:B------:R1:W-:Y:S01]  /*17710*/  @P1 STG.E desc[UR36][R2.64], R12 ;  /* 0x0000000c02001986 */ /* 0x0003e2000c101924 */
[----:B------:R-:W-:Y:S02]  /*17720*/  @P0 IADD3.X R7, PT, PT, RZ, R7, RZ, P2, !PT ;  /* 0x00000007ff070210 */ /* 0x000fe400017fe4ff */
[----:B-----5:R-:W-:-:S03]  /*17730*/  @P1 IADD3 R10, P4, PT, R5, R10, RZ ;  /* 0x0000000a050a1210 */ /* 0x020fc60007f9e0ff */
[----:B---3--:R1:W-:Y:S01]  /*17740*/  @P0 STG.E desc[UR36][R6.64], R9 ;  /* 0x0000000906000986 */ /* 0x0083e2000c101924 */
[----:B------:R-:W-:Y:S02]  /*17750*/  @P1 IADD3.X R11, PT, PT, RZ, R11, RZ, P4, !PT ;  /* 0x0000000bff0b1210 */ /* 0x000fe400027fe4ff */
[----:B0-----:R-:W-:-:S03]  /*17760*/  @P0 IADD3 R14, P3, PT, R18, R14, RZ ;  /* 0x0000000e120e0210 */ /* 0x001fc60007f7e0ff */
[----:B------:R1:W-:Y:S01]  /*17770*/  @P1 STG.E desc[UR36][R10.64], R8 ;  /* 0x000000080a001986 */ /* 0x0003e2000c101924 */
[----:B------:R-:W-:-:S05]  /*17780*/  @P0 IADD3.X R15, PT, PT, RZ, R15, RZ, P3, !PT ;  /* 0x0000000fff0f0210 */ /* 0x000fca0001ffe4ff */
[----:B------:R1:W-:Y:S01]  /*17790*/  @P0 STG.E desc[UR36][R14.64], R25 ;  /* 0x000000190e000986 */ /* 0x0003e2000c101924 */
[----:B------:R-:W-:Y:S05]  /*177a0*/  @!P1 EXIT ;  /* 0x000000000000994d */ /* 0x000fea0003800000 */
[----:B------:R-:W0:Y:S01]  /*177b0*/  LDCU.64 UR4, c[0x0][0x778] ;  /* 0x0000ef00ff0477ac */ /* 0x000e220008000a00 */
[----:B-1----:R-:W-:-:S04]  /*177c0*/  LOP3.LUT R2, R18, 0xfffffffc, RZ, 0xc0, !PT ;  /* 0xfffffffc12027812 */ /* 0x002fc800078ec0ff */
[----:B0-----:R-:W-:-:S05]  /*177d0*/  IADD3 R2, P0, PT, R2, UR4, RZ ;  /* 0x0000000402027c10 */ /* 0x001fca000ff1e0ff */
[----:B------:R-:W-:-:S05]  /*177e0*/  IMAD.X R3, RZ, RZ, UR5, P0 ;  /* 0x00000005ff037e24 */ /* 0x000fca00080e06ff */
[----:B------:R-:W-:Y:S01]  /*177f0*/  STG.E desc[UR36][R2.64], R4 ;  /* 0x0000000402007986 */ /* 0x000fe2000c101924 */
[----:B------:R-:W-:Y:S05]  /*17800*/  EXIT ;  /* 0x000000000000794d */ /* 0x000fea0003800000 */
.L_x_5264:
        /* <DEDUP_REMOVED lines=8> */
[----:B-----5:R-:W-:Y:S02]  /*17890*/  MOV R4, UR6 ;  /* 0x0000000600047c02 */ /* 0x020fe40008000f00 */
[----:B------:R-:W-:-:S02]  /*178a0*/  MOV R5, UR7 ;  /* 0x0000000700057c02 */ /* 0x000fc40008000f00 */
[----:B---3--:R-:W-:Y:S01]  /*178b0*/  MOV R6, UR8 ;  /* 0x0000000800067c02 */ /* 0x008fe20008000f00 */
[----:B------:R-:W-:Y:S01]  /*178c0*/  IMAD.U32 R7, RZ, RZ, UR9 ;  /* 0x00000009ff077e24 */ /* 0x000fe2000f8e00ff */
[----:B-1----:R-:W-:Y:S02]  /*178d0*/  MOV R10, UR4 ;  /* 0x00000004000a7c02 */ /* 0x002fe40008000f00 */
[----:B0-----:R-:W-:-:S07]  /*178e0*/  MOV R11, UR5 ;  /* 0x00000005000b7c02 */ /* 0x001fce0008000f00 */
[----:B------:R-:W-:-:S07]  /*178f0*/  LEPC R20, `(.L_x_5265) ;  /* 0x000000001014794e */ /* 0x000fce0000000000 */
[----:B--2-4-:R-:W-:Y:S05]  /*17900*/  CALL.ABS.NOINC R14 ;  /* 0x000000000e007343 */ /* 0x014fea0003c00000 */
.L_x_5265:
        /* <DEDUP_REMOVED lines=15> */
.L_x_5266:
        /* <DEDUP_REMOVED lines=15> */
.L_x_5267:
        /* <DEDUP_REMOVED lines=15> */
.L_x_5268:
[----:B------:R-:W-:Y:S05]  /*17be0*/  EXIT ;  /* 0x000000000000794d */ /* 0x000fea0003800000 */
.L_x_5261:
[----:B------:R-:W5:Y:S01]  /*17bf0*/  LDCU.U8 UR4, c[0x0][0x7a0] ;  /* 0x0000f400ff0477ac */ /* 0x000f620008000000 */
        /* <DEDUP_REMOVED lines=33> */
[----:B------:R-:W-:-:S03]  /*17e10*/  @P1 FFMA.FTZ R20, R2, R3, R27 ;  /* 0x0000000302141223 */ /* 0x000fc6000001001b */
[----:B------:R-:W-:Y:S01]  /*17e20*/  @P1 FMUL.FTZ R17, R17, R16 ;  /* 0x0000001011111220 */ /* 0x000fe20000410000 */
[----:B---3--:R-:W-:Y:S01]  /*17e30*/  @P1 FADD.FTZ R16, R21, R25 ;  /* 0x0000001915101221 */ /* 0x008fe20000010000 */
[----:B----4-:R-:W-:-:S03]  /*17e40*/  @P1 MOV R22, 0xffffffff ;  /* 0xffffffff00161802 */ /* 0x010fc60000000f00 */
[----:B-1----:R-:W-:-:S07]  /*17e50*/  @P1 FFMA.FTZ R25, R3, R17, R16 ;  /* 0x0000001103191223 */ /* 0x002fce0000010010 */
.L_x_5271:
[----:B------:R-:W-:Y:S05]  /*17e60*/  BSYNC.RECONVERGENT B0 ;  /* 0x0000000000007941 */ /* 0x000fea0003800200 */
.L_x_5270:
[----:B------:R-:W-:Y:S01]  /*17e70*/  BSSY.RECONVERGENT B0, `(.L_x_5272) ;  /* 0x0000014000007945 */ /* 0x000fe20003800200 */
[----:B------:R-:W-:Y:S02]  /*17e80*/  MOV R27, R13 ;  /* 0x0000000d001b7202 */ /* 0x000fe40000000f00 */
[----:B------:R-:W-:Y:S01]  /*17e90*/  MOV R31, R15 ;  /* 0x0000000f001f7202 */ /* 0x000fe20000000f00 */
        /* <DEDUP_REMOVED lines=17> */
.L_x_5273:
[----:B------:R-:W-:Y:S05]  /*17fb0*/  BSYNC.RECONVERGENT B0 ;  /* 0x0000000000007941 */ /* 0x000fea0003800200 */
.L_x_5272:
        /* <DEDUP_REMOVED lines=15> */
[----:B---3--:R-:W-:Y:S01]  /*180b0*/  @P1 FADD.FTZ R16, R9, R24 ;  /* 0x0000001809101221 */ /* 0x008fe20000010000 */
[----:B------:R-:W-:Y:S02]  /*180c0*/  @P1 FFMA.FTZ R8, R2, R11, R15 ;  /* 0x0000000b02081223 */ /* 0x000fe4000001000f */
[----:B------:R-:W-:Y:S01]  /*180d0*/  @P1 FMUL.FTZ R13, R28, R3 ;  /* 0x000000031c0d1220 */ /* 0x000fe20000410000 */
[----:B------:R-:W-:Y:S01]  /*180e0*/  MOV R3, R24 ;  /* 0x0000001800037202 */ /* 0x000fe20000000f00 */
[----:B----4-:R-:W-:Y:S02]  /*180f0*/  @P1 IMAD.MOV.U32 R10, RZ, RZ, -0x1 ;  /* 0xffffffffff0a1424 */ /* 0x010fe400078e00ff */
[----:B-1----:R-:W-:-:S07]  /*18100*/  @P1 FFMA.FTZ R3, R11, R13, R16 ;  /* 0x0000000d0b031223 */ /* 0x002fce0000010010 */
.L_x_5275:
[----:B------:R-:W-:Y:S05]  /*18110*/  BSYNC.RECONVERGENT B0 ;  /* 0x0000000000007941 */ /* 0x000fea0003800200 */
.L_x_5274:
[----:B------:R-:W-:Y:S01]  /*18120*/  BSSY.RECONVERGENT B0, `(.L_x_5269) ;  /* 0x0000014000007945 */ /* 0x000fe20003800200 */
[----:B------:R-:W-:Y:S02]  /*18130*/  MOV R17, R5 ;  /* 0x0000000500117202 */ /* 0x000fe40000000f00 */
[----:B------:R-:W-:Y:S01]  /*18140*/  MOV R35, R7 ;  /* 0x0000000700237202 */ /* 0x000fe20000000f00 */
        /* <DEDUP_REMOVED lines=17> */
.L_x_5276:
[----:B------:R-:W-:Y:S05]  /*18260*/  BSYNC.RECONVERGENT B0 ;  /* 0x0000000000007941 */ /* 0x000fea0003800200 */
.L_x_5269:
        /* <DEDUP_REMOVED lines=15> */
[----:B------:R-:W1:Y:S01]  /*18360*/  MUFU.RCP R2, R29 ;  /* 0x0000001d00027308 */ /* 0x000e620000001000 */
[----:B------:R-:W-:Y:S01]  /*18370*/  FSEL R31, R31, RZ, P2 ;  /* 0x000000ff1f1f7208 */ /* 0x000fe20001000000 */
[C---:B------:R-:W-:Y:S01]  /*18380*/  FADD.FTZ R0, R33.reuse, -UR5 ;  /* 0x8000000521007e21 */ /* 0x040fe20008010000 */
[----:B------:R-:W-:Y:S02]  /*18390*/  FSETP.GT.FTZ.AND P2, PT, R33, UR5, PT ;  /* 0x0000000521007c0b */ /* 0x000fe4000bf54000 */
[----:B------:R-:W-:Y:S02]  /*183a0*/  FSEL R35, R35, RZ, P3 ;  /* 0x000000ff23237208 */ /* 0x000fe40001800000 */
[----:B------:R-:W-:Y:S01]  /*183b0*/  FSEL R0, R0, RZ, P2 ;  /* 0x000000ff00007208 */ /* 0x000fe20001000000 */
[----:B------:R-:W3:Y:S01]  /*183c0*/  MUFU.RCP R16, R31 ;  /* 0x0000001f00107308 */ /* 0x000ee20000001000 */
[----:B--2---:R-:W-:Y:S01]  /*183d0*/  ISETP.NE.AND P2, PT, RZ, UR4, PT ;  /* 0x00000004ff007c0c */ /* 0x004fe2000bf45270 */
[----:B0-----:R-:W0:Y:S01]  /*183e0*/  @P1 LDC.64 R6, c[0x0][0x778] ;  /* 0x0001de00ff061b82 */ /* 0x001e220000000a00 */
[----:B------:R-:W-:-:S05]  /*183f0*/  @P1 LOP3.LUT R13, R57, 0xfffffffc, RZ, 0xc0, !PT ;  /* 0xfffffffc390d1812 */ /* 0x000fca00078ec0ff */
[----:B------:R-:W2:Y:S01]  /*18400*/  MUFU.RCP R0, R0 ;  /* 0x0000000000007308 */ /* 0x000ea20000001000 */
[----:B-1----:R-:W-:Y:S01]  /*18410*/  FMUL.FTZ R5, R2, R25 ;  /* 0x0000001902057220 */ /* 0x002fe20000410000 */
[----:B------:R-:W1:Y:S06]  /*18420*/  @P0 LDC.64 R10, c[0x0][0x770] ;  /* 0x0001dc00ff0a0b82 */ /* 0x000e6c0000000a00 */
[----:B------:R-:W4:Y:S01]  /*18430*/  MUFU.RCP R30, R35 ;  /* 0x00000023001e7308 */ /* 0x000f220000001000 */
[----:B---3--:R-:W-:Y:S01]  /*18440*/  FMUL.FTZ R9, R16, R27 ;  /* 0x0000001b10097220 */ /* 0x008fe20000410000 */
[----:B------:R-:W3:Y:S06]  /*18450*/  @P0 LDC.64 R28, c[0x0][0x770] ;  /* 0x0001dc00ff1c0b82 */ /* 0x000eec0000000a00 */
[----:B------:R-:W5:Y:S01]  /*18460*/  @P2 MUFU.SQRT R5, R5 ;  /* 0x0000000500052308 */ /* 0x000f620000002000 */
[----:B--2---:R-:W-:Y:S01]  /*18470*/  FMUL.FTZ R3, R0, R3 ;  /* 0x0000000300037220 */ /* 0x004fe20000410000 */
[----:B------:R-:W2:Y:S01]  /*18480*/  @P1 LDC.64 R14, c[0x0][0x778] ;  /* 0x0001de00ff0e1b82 */ /* 0x000ea20000000a00 */
[----:B0-----:R-:W-:-:S02]  /*18490*/  @P1 IADD3 R6, P4, PT, R13, R6, RZ ;  /* 0x000000060d061210 */ /* 0x001fc40007f9e0ff */
[----:B------:R-:W-:Y:S02]  /*184a0*/  @P1 LOP3.LUT R13, R56, 0xfffffffc, RZ, 0xc0, !PT ;  /* 0xfffffffc380d1812 */ /* 0x000fe400078ec0ff */
[----:B------:R-:W-:Y:S01]  /*184b0*/  @P1 IADD3.X R7, PT, PT, RZ, R7, RZ, P4, !PT ;  /* 0x00000007ff071210 */ /* 0x000fe200027fe4ff */
[----:B------:R-:W0:Y:S01]  /*184c0*/  @P2 MUFU.SQRT R9, R9 ;  /* 0x0000000900092308 */ /* 0x000e220000002000 */
[----:B----4-:R-:W-:Y:S01]  /*184d0*/  FMUL.FTZ R17, R30, R17 ;  /* 0x000000111e117220 */ /* 0x010fe20000410000 */
[----:B------:R-:W4:Y:S01]  /*184e0*/  @P0 LDC.64 R24, c[0x0][0x770] ;  /* 0x0001dc00ff180b82 */ /* 0x000f220000000a00 */
[----:B-1----:R-:W-:-:S04]  /*184f0*/  @P0 IADD3 R10, P3, PT, R57, R10, RZ ;  /* 0x0000000a390a0210 */ /* 0x002fc80007f7e0ff */
[----:B------:R-:W-:Y:S01]  /*18500*/  @P0 IADD3.X R11, PT, PT, RZ, R11, RZ, P3, !PT ;  /* 0x0000000bff0b0210 */ /* 0x000fe20001ffe4ff */
[----:B------:R-:W1:Y:S02]  /*18510*/  @P2 MUFU.SQRT R3, R3 ;  /* 0x0000000300032308 */ /* 0x000e640000002000 */
[----:B------:R-:W1:Y:S01]  /*18520*/  @P1 LDC.64 R22, c[0x0][0x778] ;  /* 0x0001de00ff161b82 */ /* 0x000e620000000a00 */
[----:B---3--:R-:W-:Y:S01]  /*18530*/  @P0 IADD3 R28, P4, PT, R56, R28, RZ ;  /* 0x0000001c381c0210 */ /* 0x008fe20007f9e0ff */
[----:B-----5:R3:W-:Y:S04]  /*18540*/  @P0 STG.E desc[UR36][R10.64], R5 ;  /* 0x000000050a000986 */ /* 0x0207e8000c101924 */
[----:B------:R-:W5:Y:S01]  /*18550*/  @P2 MUFU.SQRT R17, R17 ;  /* 0x0000001100112308 */ /* 0x000f620000002000 */
[----:B------:R-:W-:Y:S01]  /*18560*/  @P0 IMAD.X R29, RZ, RZ, R29, P4 ;  /* 0x000000ffff1d0224 */ /* 0x000fe200020e061d */
[----:B------:R-:W3:Y:S01]  /*18570*/  @P0 LDC.64 R26, c[0x0][0x770] ;  /* 0x0001dc00ff1a0b82 */ /* 0x000ee20000000a00 */
[----:B--2---:R-:W-:Y:S01]  /*18580*/  @P1 IADD3 R14, P3, PT, R13, R14, RZ ;  /* 0x0000000e0d0e1210 */ /* 0x004fe20007f7e0ff */
[----:B------:R2:W-:Y:S01]  /*18590*/  @P1 STG.E desc[UR36][R6.64], R20 ;  /* 0x0000001406001986 */ /* 0x0005e2000c101924 */
[----:B------:R-:W-:-:S02]  /*185a0*/  @P1 LOP3.LUT R13, R19, 0xfffffffc, RZ, 0xc0, !PT ;  /* 0xfffffffc130d1812 */ /* 0x000fc400078ec0ff */
[----:B------:R-:W-:Y:S01]  /*185b0*/  @P1 IADD3.X R15, PT, PT, RZ, R15, RZ, P3, !PT ;  /* 0x0000000fff0f1210 */ /* 0x000fe20001ffe4ff */
[----:B0-----:R2:W-:Y:S01]  /*185c0*/  @P0 STG.E desc[UR36][R28.64], R9 ;  /* 0x000000091c000986 */ /* 0x0015e2000c101924 */
[----:B----4-:R-:W-:-:S03]  /*185d0*/  @P0 IADD3 R24, P2, PT, R19, R24, RZ ;  /* 0x0000001813180210 */ /* 0x010fc60007f5e0ff */
[----:B------:R2:W-:Y:S01]  /*185e0*/  @P1 STG.E desc[UR36][R14.64], R12 ;  /* 0x0000000c0e001986 */ /* 0x0005e2000c101924 */
[----:B------:R-:W-:Y:S02]  /*185f0*/  @P0 IADD3.X R25, PT, PT, RZ, R25, RZ, P2, !PT ;  /* 0x00000019ff190210 */ /* 0x000fe400017fe4ff */
[----:B-1----:R-:W-:-:S03]  /*18600*/  @P1 IADD3 R22, P4, PT, R13, R22, RZ ;  /* 0x000000160d161210 */ /* 0x002fc60007f9e0ff */
[----:B------:R2:W-:Y:S01]  /*18610*/  @P0 STG.E desc[UR36][R24.64], R3 ;  /* 0x0000000318000986 */ /* 0x0005e2000c101924 */
[----:B------:R-:W-:Y:S02]  /*18620*/  @P1 IADD3.X R23, PT, PT, RZ, R23, RZ, P4, !PT ;  /* 0x00000017ff171210 */ /* 0x000fe400027fe4ff */
[----:B---3--:R-:W-:-:S03]  /*18630*/  @P0 IADD3 R26, P3, PT, R18, R26, RZ ;  /* 0x0000001a121a0210 */ /* 0x008fc60007f7e0ff */
[----:B------:R2:W-:Y:S02]  /*18640*/  @P1 STG.E desc[UR36][R22.64], R8 ;  /* 0x0000000816001986 */ /* 0x0005e4000c101924 */
[----:B------:R-:W-:-:S05]  /*18650*/  @P0 IMAD.X R27, RZ, RZ, R27, P3 ;  /* 0x000000ffff1b0224 */ /* 0x000fca00018e061b */
[----:B-----5:R2:W-:Y:S01]  /*18660*/  @P0 STG.E desc[UR36][R26.64], R17 ;  /* 0x000000111a000986 */ /* 0x0205e2000c101924 */
[----:B------:R-:W-:Y:S05]  /*18670*/  @!P1 EXIT ;  /* 0x000000000000994d */ /* 0x000fea0003800000 */
[----:B------:R-:W0:Y:S01]  /*18680*/  LDCU.64 UR4, c[0x0][0x778] ;  /* 0x0000ef00ff0477ac */ /* 0x000e220008000a00 */
[----:B------:R-:W-:-:S04]  /*18690*/  LOP3.LUT R2, R18, 0xfffffffc, RZ, 0xc0, !PT ;  /* 0xfffffffc12027812 */ /* 0x000fc800078ec0ff */
[----:B0-----:R-:W-:-:S04]  /*186a0*/  IADD3 R2, P0, PT, R2, UR4, RZ ;  /* 0x0000000402027c10 */ /* 0x001fc8000ff1e0ff */
[----:B--2---:R-:W-:-:S05]  /*186b0*/  IADD3.X R3, PT, PT, RZ, UR5, RZ, P0, !PT ;  /* 0x00000005ff037c10 */ /* 0x004fca00087fe4ff */
[----:B------:R-:W-:Y:S01]  /*186c0*/  STG.E desc[UR36][R2.64], R4 ;  /* 0x0000000402007986 */ /* 0x000fe2000c101924 */
[----:B------:R-:W-:Y:S05]  /*186d0*/  EXIT ;  /* 0x000000000000794d */ /* 0x000fea0003800000 */
.L_x_5277:
        /* <DEDUP_REMOVED lines=17> */
.L_x_5196:
        /* <DEDUP_REMOVED lines=16> */
[----:B------:R-:W1:Y:S01]  /*188f0*/  LDCU.64 UR4, c[0x4][0x580] ;  /* 0x0100b000ff0477ac */ /* 0x000e620008000a00 */
[----:B--23--:R-:W-:Y:S02]  /*18900*/  HFMA2 R12, -RZ, RZ, 0, 5.9604644775390625e-08 ;  /* 0x00000001ff0c7431 */ /* 0x00cfe400000001ff */
        /* <DEDUP_REMOVED lines=13> */
.L_x_5280:
        /* <DEDUP_REMOVED lines=15> */
.L_x_5279:
[----:B------:R-:W1:Y:S02]  /*18ad0*/  LDCU.U8 UR4, c[0x0][0x7a1] ;  /* 0x0000f420ff0477ac */ /* 0x000e640008000000 */
[----:B-1----:R-:W-:-:S09]  /*18ae0*/  UISETP.NE.AND UP0, UPT, UR4, URZ, UPT ;  /* 0x000000ff0400728c */ /* 0x002fd2000bf05270 */
[----:B------:R-:W-:Y:S05]  /*18af0*/  BRA.U !UP0, `(.L_x_5281) ;  /* 0x0000000508107547 */ /* 0x000fea000b800000 */
[----:B------:R-:W1:Y:S01]  /*18b00*/  LDC R0, c[0x0][0x7a4] ;  /* 0x0001e900ff007b82 */ /* 0x000e620000000800 */
[----:B------:R-:W4:Y:S01]  /*18b10*/  LDCU UR5, c[0x0][0x380] ;  /* 0x00007000ff0577ac */ /* 0x000f220008000800 */
[----:B------:R-:W5:Y:S01]  /*18b20*/  LDCU.U8 UR4, c[0x0][0x384] ;  /* 0x00007080ff0477ac */ /* 0x000f620008000000 */
[C---:B----4-:R-:W-:Y:S01]  /*18b30*/  FSETP.GT.FTZ.AND P1, PT, R7.reuse, UR5, PT ;  /* 0x0000000507007c0b */ /* 0x050fe2000bf34000 */
[----:B--23--:R-:W-:Y:S01]  /*18b40*/  FADD.FTZ R7, R7, -UR5 ;  /* 0x8000000507077e21 */ /* 0x00cfe20008010000 */
[C---:B------:R-:W-:Y:S01]  /*18b50*/  FSETP.GT.FTZ.AND P2, PT, R11.reuse, UR5, PT ;  /* 0x000000050b007c0b */ /* 0x040fe2000bf54000 */
[----:B------:R-:W-:Y:S01]  /*18b60*/  FADD.FTZ R11, R11, -UR5 ;  /* 0x800000050b0b7e21 */ /* 0x000fe20008010000 */
[C---:B------:R-:W-:Y:S01]  /*18b70*/  FSETP.GT.FTZ.AND P3, PT, R23.reuse, UR5, PT ;  /* 0x0000000517007c0b */ /* 0x040fe2000bf74000 */
[----:B------:R-:W-:Y:S01]  /*18b80*/  FADD.FTZ R23, R23, -UR5 ;  /* 0x8000000517177e21 */ /* 0x000fe20008010000 */
[----:B-1----:R-:W-:Y:S02]  /*18b90*/  ISETP.GE.AND P0, PT, R0, 0x1, PT ;  /* 0x000000010000780c */ /* 0x002fe40003f06270 */
[----:B------:R-:W-:-:S02]  /*18ba0*/  FSEL R7, R7, RZ, P1 ;  /* 0x000000ff07077208 */ /* 0x000fc40000800000 */
[----:B------:R-:W-:Y:S01]  /*18bb0*/  ISETP.GE.AND P1, PT, R0, 0x2, PT ;  /* 0x000000020000780c */ /* 0x000fe20003f26270 */
[----:B------:R-:W-:Y:S01]  /*18bc0*/  FADD.FTZ R0, R15, -UR5 ;  /* 0x800000050f007e21 */ /* 0x000fe20008010000 */
[----:B------:R-:W1:Y:S01]  /*18bd0*/  MUFU.RCP R2, R7 ;  /* 0x0000000700027308 */ /* 0x000e620000001000 */
[----:B------:R-:W-:Y:S02]  /*18be0*/  FSEL R11, R11, RZ, P2 ;  /* 0x000000ff0b0b7208 */ /* 0x000fe40001000000 */
[----:B------:R-:W-:Y:S02]  /*18bf0*/  FSETP.GT.FTZ.AND P2, PT, R15, UR5, PT ;  /* 0x000000050f007c0b */ /* 0x000fe4000bf54000 */
[----:B------:R-:W-:Y:S02]  /*18c00*/  FSEL R23, R23, RZ, P3 ;  /* 0x000000ff17177208 */ /* 0x000fe40001800000 */
[----:B------:R-:W2:Y:S01]  /*18c10*/  @P0 LDC.64 R16, c[0x0][0x770] ;  /* 0x0001dc00ff100b82 */ /* 0x000ea20000000a00 */
[----:B------:R-:W3:Y:S01]  /*18c20*/  MUFU.RCP R6, R11 ;  /* 0x0000000b00067308 */ /* 0x000ee20000001000 */
[----:B------:R-:W-:-:S02]  /*18c30*/  FSEL R0, R0, RZ, P2 ;  /* 0x000000ff00007208 */ /* 0x000fc40001000000 */
[----:B-----5:R-:W-:Y:S02]  /*18c40*/  ISETP.NE.AND P2, PT, RZ, UR4, PT ;  /* 0x00000004ff007c0c */ /* 0x020fe4000bf45270 */
[----:B------:R-:W-:Y:S02]  /*18c50*/  @P1 LOP3.LUT R19, R25, 0xfffffffc, RZ, 0xc0, !PT ;  /* 0xfffffffc19131812 */ /* 0x000fe400078ec0ff */
[----:B------:R-:W4:Y:S01]  /*18c60*/  @P1 LDC.64 R32, c[0x0][0x778] ;  /* 0x0001de00ff201b82 */ /* 0x000f220000000a00 */
[----:B------:R-:W5:Y:S01]  /*18c70*/  MUFU.RCP R0, R0 ;  /* 0x0000000000007308 */ /* 0x000f620000001000 */
[----:B-1----:R-:W-:-:S06]  /*18c80*/  FMUL.FTZ R5, R2, R5 ;  /* 0x0000000502057220 */ /* 0x002fcc0000410000 */
[----:B------:R-:W1:Y:S01]  /*18c90*/  @P0 LDC.64 R34, c[0x0][0x770] ;  /* 0x0001dc00ff220b82 */ /* 0x000e620000000a00 */
[----:B------:R-:W0:Y:S01]  /*18ca0*/  MUFU.RCP R22, R23 ;  /* 0x0000001700167308 */ /* 0x000e220000001000 */
[----:B---3--:R-:W-:-:S06]  /*18cb0*/  FMUL.FTZ R9, R6, R9 ;  /* 0x0000000906097220 */ /* 0x008fcc0000410000 */
[----:B------:R-:W3:Y:S01]  /*18cc0*/  @P1 LDC.64 R2, c[0x0][0x778] ;  /* 0x0001de00ff021b82 */ /* 0x000ee20000000a00 */
[----:B--2---:R-:W-:Y:S01]  /*18cd0*/  @P0 IADD3 R16, P3, PT, R25, R16, RZ ;  /* 0x0000001019100210 */ /* 0x004fe20007f7e0ff */
[----:B-----5:R-:W-:Y:S01]  /*18ce0*/  FMUL.FTZ R25, R0, R13 ;  /* 0x0000000d00197220 */ /* 0x020fe20000410000 */
[----:B------:R-:W2:Y:S01]  /*18cf0*/  @P2 MUFU.SQRT R5, R5 ;  /* 0x0000000500052308 */ /* 0x000ea20000002000 */
[----:B------:R-:W-:Y:S02]  /*18d00*/  @P1 LOP3.LUT R13, R27, 0xfffffffc, RZ, 0xc0, !PT ;  /* 0xfffffffc1b0d1812 */ /* 0x000fe400078ec0ff */
[----:B------:R-:W-:Y:S02]  /*18d10*/  @P0 IADD3.X R17, PT, PT, RZ, R17, RZ, P3, !PT ;  /* 0x00000011ff110210 */ /* 0x000fe40001ffe4ff */
[----:B------:R-:W5:Y:S01]  /*18d20*/  @P0 LDC.64 R6, c[0x0][0x770] ;  /* 0x0001dc00ff060b82 */ /* 0x000f620000000a00 */
[----:B----4-:R-:W-:Y:S01]  /*18d30*/  @P1 IADD3 R18, P4, PT, R19, R32, RZ ;  /* 0x0000002013121210 */ /* 0x010fe20007f9e0ff */
[----:B0-----:R-:W-:Y:S01]  /*18d40*/  FMUL.FTZ R21, R22, R21 ;  /* 0x0000001516157220 */ /* 0x001fe20000410000 */
[----:B------:R-:W0:Y:S03]  /*18d50*/  @P2 MUFU.SQRT R9, R9 ;  /* 0x0000000900092308 */ /* 0x000e260000002000 */
[----:B------:R-:W-:-:S02]  /*18d60*/  @P1 IMAD.X R19, RZ, RZ, R33, P4 ;  /* 0x000000ffff131224 */ /* 0x000fc400020e0621 */
[----:B------:R-:W4:Y:S01]  /*18d70*/  @P1 LDC.64 R10, c[0x0][0x778] ;  /* 0x0001de00ff0a1b82 */ /* 0x000f220000000a00 */
[----:B-1----:R-:W-:Y:S02]  /*18d80*/  @P0 IADD3 R22, P4, PT, R27, R34, RZ ;  /* 0x000000221b160210 */ /* 0x002fe40007f9e0ff */
[----:B------:R-:W1:Y:S01]  /*18d90*/  @P2 MUFU.SQRT R25, R25 ;  /* 0x0000001900192308 */ /* 0x000e620000002000 */
[----:B--2---:R2:W-:Y:S01]  /*18da0*/  @P0 STG.E desc[UR36][R16.64], R5 ;  /* 0x0000000510000986 */ /* 0x0045e2000c101924 */
[----:B------:R-:W-:-:S03]  /*18db0*/  @P0 IADD3.X R23, PT, PT, RZ, R35, RZ, P4, !PT ;  /* 0x00000023ff170210 */ /* 0x000fc600027fe4ff */
[----:B------:R-:W2:Y:S01]  /*18dc0*/  @P0 LDC.64 R14, c[0x0][0x770] ;  /* 0x0001dc00ff0e0b82 */ /* 0x000ea20000000a00 */
[----:B---3--:R-:W-:Y:S01]  /*18dd0*/  @P1 IADD3 R2, P3, PT, R13, R2, RZ ;  /* 0x000000020d021210 */ /* 0x008fe20007f7e0ff */
[----:B------:R3:W-:Y:S01]  /*18de0*/  @P1 STG.E desc[UR36][R18.64], R4 ;  /* 0x0000000412001986 */ /* 0x0007e2000c101924 */
[----:B------:R-:W3:Y:S01]  /*18df0*/  @P2 MUFU.SQRT R21, R21 ;  /* 0x0000001500152308 */ /* 0x000ee20000002000 */
[C---:B------:R-:W-:Y:S02]  /*18e00*/  @P1 LOP3.LUT R13, R29.reuse, 0xfffffffc, RZ, 0xc0, !PT ;  /* 0xfffffffc1d0d1812 */ /* 0x040fe400078ec0ff */
[----:B------:R-:W-:Y:S01]  /*18e10*/  @P1 IADD3.X R3, PT, PT, RZ, R3, RZ, P3, !PT ;  /* 0x00000003ff031210 */ /* 0x000fe20001ffe4ff */
[----:B0-----:R0:W-:Y:S01]  /*18e20*/  @P0 STG.E desc[UR36][R22.64], R9 ;  /* 0x0000000916000986 */ /* 0x0011e2000c101924 */
[----:B-----5:R-:W-:-:S03]  /*18e30*/  @P0 IADD3 R6, P2, PT, R29, R6, RZ ;  /* 0x000000061d060210 */ /* 0x020fc60007f5e0ff */
[----:B------:R0:W-:Y:S01]  /*18e40*/  @P1 STG.E desc[UR36][R2.64], R8 ;  /* 0x0000000802001986 */ /* 0x0001e2000c101924 */
[----:B------:R-:W-:Y:S02]  /*18e50*/  @P0 IADD3.X R7, PT, PT, RZ, R7, RZ, P2, !PT ;  /* 0x00000007ff070210 */ /* 0x000fe400017fe4ff */
[----:B----4-:R-:W-:-:S03]  /*18e60*/  @P1 IADD3 R10, P4, PT, R13, R10, RZ ;  /* 0x0000000a0d0a1210 */ /* 0x010fc60007f9e0ff */
[----:B-1----:R0:W-:Y:S02]  /*18e70*/  @P0 STG.E desc[UR36][R6.64], R25 ;  /* 0x0000001906000986 */ /* 0x0021e4000c101924 */
[----:B------:R-:W-:Y:S01]  /*18e80*/  @P1 IMAD.X R11, RZ, RZ, R11, P4 ;  /* 0x000000ffff0b1224 */ /* 0x000fe200020e060b */
[----:B--2---:R-:W-:-:S04]  /*18e90*/  @P0 IADD3 R14, P3, PT, R31, R14, RZ ;  /* 0x0000000e1f0e0210 */ /* 0x004fc80007f7e0ff */
[----:B------:R0:W-:Y:S01]  /*18ea0*/  @P1 STG.E desc[UR36][R10.64], R12 ;  /* 0x0000000c0a001986 */ /* 0x0001e2000c101924 */
[----:B------:R-:W-:-:S05]  /*18eb0*/  @P0 IADD3.X R15, PT, PT, RZ, R15, RZ, P3, !PT ;  /* 0x0000000fff0f0210 */ /* 0x000fca0001ffe4ff */
[----:B---3--:R0:W-:Y:S01]  /*18ec0*/  @P0 STG.E desc[UR36][R14.64], R21 ;  /* 0x000000150e000986 */ /* 0x0081e2000c101924 */
[----:B------:R-:W-:Y:S05]  /*18ed0*/  @!P1 EXIT ;  /* 0x000000000000994d */ /* 0x000fea0003800000 */
[----:B------:R-:W1:Y:S01]  /*18ee0*/  LDCU.64 UR4, c[0x0][0x778] ;  /* 0x0000ef00ff0477ac */ /* 0x000e620008000a00 */
[----:B0-----:R-:W-:-:S04]  /*18ef0*/  LOP3.LUT R2, R31, 0xfffffffc, RZ, 0xc0, !PT ;  /* 0xfffffffc1f027812 */ /* 0x001fc800078ec0ff */
[----:B-1----:R-:W-:-:S04]  /*18f00*/  IADD3 R2, P0, PT, R2, UR4, RZ ;  /* 0x0000000402027c10 */ /* 0x002fc8000ff1e0ff */
[----:B------:R-:W-:-:S05]  /*18f10*/  IADD3.X R3, PT, PT, RZ, UR5, RZ, P0, !PT ;  /* 0x00000005ff037c10 */ /* 0x000fca00087fe4ff */
[----:B------:R-:W-:Y:S01]  /*18f20*/  STG.E desc[UR36][R2.64], R20 ;  /* 0x0000001402007986 */ /* 0x000fe2000c101924 */
[----:B------:R-:W-:Y:S05]  /*18f30*/  EXIT ;  /* 0x000000000000794d */ /* 0x000fea0003800000 */
.L_x_5281:
[----:B------:R-:W-:Y:S01]  /*18f40*/  MOV R2, 0x0 ;  /* 0x0000000000027802 */ /* 0x000fe20000000f00 */
[----:B------:R-:W1:Y:S01]  /*18f50*/  LDCU.64 UR4, c[0x4][0x580] ;  /* 0x0100b000ff0477ac */ /* 0x000e620008000a00 */
[----:B--23--:R-:W-:Y:S01]  /*18f60*/  HFMA2 R8, -RZ, RZ, 0, 4.4405460357666015625e-05 ;  /* 0x000002e9ff087431 */ /* 0x00cfe200000001ff */
        /* <DEDUP_REMOVED lines=13> */
.L_x_5282:
        /* <DEDUP_REMOVED lines=15> */
.L_x_5283:
        /* <DEDUP_REMOVED lines=15> */
.L_x_5284:
        /* <DEDUP_REMOVED lines=15> */
.L_x_5285:
[----:B------:R-:W-:Y:S05]  /*19310*/  EXIT ;  /* 0x000000000000794d */ /* 0x000fea0003800000 */
.L_x_5278:
[----:B------:R-:W1:Y:S01]  /*19320*/  LDCU.U8 UR4, c[0x0][0x7a0] ;  /* 0x0000f400ff0477ac */ /* 0x000e620008000000 */
        /* <DEDUP_REMOVED lines=8> */
[----:B-1----:R-:W-:-:S09]  /*193b0*/  UISETP.NE.AND UP0, UPT, UR4, URZ, UPT ;  /* 0x000000ff0400728c */ /* 0x002fd2000bf05270 */
[----:B------:R-:W-:Y:S05]  /*193c0*/  BRA.U !UP0, `(.L_x_5286) ;  /* 0x0000000508747547 */ /* 0x000fea000b800000 */
[----:B------:R-:W4:Y:S04]  /*193d0*/  LDG.E R24, desc[UR36][R60.64+0xc] ;  /* 0x00000c243c187981 */ /* 0x000f28000c1e1900 */
[----:B------:R-:W5:Y:S04]  /*193e0*/  LDG.E R26, desc[UR36][R60.64+0x1c] ;  /* 0x00001c243c1a7981 */ /* 0x000f68000c1e1900 */
[----:B------:R-:W2:Y:S04]  /*193f0*/  LDG.E R28, desc[UR36][R60.64+0x2c] ;  /* 0x00002c243c1c7981 */ /* 0x000ea8000c1e1900 */
[----:B------:R-:W3:Y:S01]  /*19400*/  LDG.E R0, desc[UR36][R60.64+0x3c] ;  /* 0x00003c243c007981 */ /* 0x000ee2000c1e1900 */
[----:B------:R-:W-:Y:S01]  /*19410*/  BSSY.RECONVERGENT B0, `(.L_x_5287) ;  /* 0x0000018000007945 */ /* 0x000fe20003800200 */
[----:B------:R-:W-:Y:S01]  /*19420*/  MOV R19, R5 ;  /* 0x0000000500137202 */ /* 0x000fe20000000f00 */
[----:B------:R-:W-:Y:S01]  /*19430*/  IMAD.MOV.U32 R35, RZ, RZ, R7 ;  /* 0x000000ffff237224 */ /* 0x000fe200078e0007 */
[----:B----4-:R-:W-:-:S02]  /*19440*/  FSETP.NEU.FTZ.AND P1, PT, R24, RZ, PT ;  /* 0x000000ff1800720b */ /* 0x010fc40003f3d000 */
[----:B-----5:R-:W-:Y:S02]  /*19450*/  FSETP.NEU.FTZ.AND P2, PT, R26, RZ, PT ;  /* 0x000000ff1a00720b */ /* 0x020fe40003f5d000 */
[----:B--2---:R-:W-:Y:S02]  /*19460*/  FSETP.NEU.FTZ.AND P3, PT, R28, RZ, PT ;  /* 0x000000ff1c00720b */ /* 0x004fe40003f7d000 */
        /* <DEDUP_REMOVED lines=18> */
.L_x_5288:
[----:B------:R-:W-:Y:S05]  /*19590*/  BSYNC.RECONVERGENT B0 ;  /* 0x0000000000007941 */ /* 0x000fea0003800200 */
.L_x_5287:
        /* <DEDUP_REMOVED lines=18> */
[----:B----4-:R-:W-:-:S03]  /*196c0*/  @P1 IMAD.MOV.U32 R10, RZ, RZ, -0x1 ;  /* 0xffffffffff0a1424 */ /* 0x010fc600078e00ff */
[----:B-1----:R-:W-:-:S07]  /*196d0*/  @P1 FFMA.FTZ R33, R3, R5, R16 ;  /* 0x0000000503211223 */ /* 0x002fce0000010010 */
.L_x_5290:
[----:B------:R-:W-:Y:S05]  /*196e0*/  BSYNC.RECONVERGENT B0 ;  /* 0x0000000000007941 */ /* 0x000fea0003800200 */
.L_x_5289:
[----:B------:R-:W-:Y:S01]  /*196f0*/  BSSY.RECONVERGENT B0, `(.L_x_5291) ;  /* 0x0000016000007945 */ /* 0x000fe20003800200 */
[----:B------:R-:W-:Y:S02]  /*19700*/  MOV R3, R13 ;  /* 0x0000000d00037202 */ /* 0x000fe40000000f00 */
        /* <DEDUP_REMOVED lines=19> */
[----:B-1----:R-:W-:-:S07]  /*19840*/  @P1 FFMA.FTZ R3, R5, R7, R16 ;  /* 0x0000000705031223 */ /* 0x002fce0000010010 */
.L_x_5292:
[----:B------:R-:W-:Y:S05]  /*19850*/  BSYNC.RECONVERGENT B0 ;  /* 0x0000000000007941 */ /* 0x000fea0003800200 */
.L_x_5291:
        /* <DEDUP_REMOVED lines=19> */
.L_x_5293:
[----:B------:R-:W-:Y:S05]  /*19990*/  BSYNC.RECONVERGENT B0 ;  /* 0x0000000000007941 */ /* 0x000fea0003800200 */
.L_x_5286:
[----:B------:R-:W1:Y:S02]  /*199a0*/  LDCU.U8 UR4, c[0x0][0x7a1] ;  /* 0x0000f420ff0477ac */ /* 0x000e640008000000 */
[----:B-1----:R-:W-:-:S09]  /*199b0*/  UISETP.NE.AND UP0, UPT, UR4, URZ, UPT ;  /* 0x000000ff0400728c */ /* 0x002fd2000bf05270 */
[----:B------:R-:W-:Y:S05]  /*199c0*/  BRA.U !UP0, `(.L_x_5294) ;  /* 0x0000000508107547 */ /* 0x000fea000b800000 */
[----:B------:R-:W1:Y:S01]  /*199d0*/  LDC R0, c[0x0][0x7a4] ;  /* 0x0001e900ff007b82 */ /* 0x000e620000000800 */
[----:B------:R-:W4:Y:S01]  /*199e0*/  LDCU UR5, c[0x0][0x380] ;  /* 0x00007000ff0577ac */ /* 0x000f220008000800 */
[----:B------:R-:W5:Y:S01]  /*199f0*/  LDCU.U8 UR4, c[0x0][0x384] ;  /* 0x00007080ff0477ac */ /* 0x000f620008000000 */
[C---:B----4-:R-:W-:Y:S01]  /*19a00*/  FSETP.GT.FTZ.AND P1, PT, R35.reuse, UR5, PT ;  /* 0x0000000523007c0b */ /* 0x050fe2000bf34000 */
[----:B------:R-:W-:Y:S01]  /*19a10*/  FADD.FTZ R35, R35, -UR5 ;  /* 0x8000000523237e21 */ /* 0x000fe20008010000 */
        /* <DEDUP_REMOVED lines=8> */
[----:B------:R-:W-:Y:S01]  /*19aa0*/  FSEL R39, R39, RZ, P2 ;  /* 0x000000ff27277208 */ /* 0x000fe20001000000 */
[----:B------:R-:W1:Y:S01]  /*19ab0*/  MUFU.RCP R2, R35 ;  /* 0x0000002300027308 */ /* 0x000e620000001000 */
[----:B------:R-:W-:Y:S02]  /*19ac0*/  FSETP.GT.FTZ.AND P2, PT, R41, UR5, PT ;  /* 0x0000000529007c0b */ /* 0x000fe4000bf54000 */
[----:B------:R-:W-:Y:S02]  /*19ad0*/  FSEL R37, R37, RZ, P3 ;  /* 0x000000ff25257208 */ /* 0x000fe40001800000 */
[----:B------:R-:W-:Y:S01]  /*19ae0*/  FSEL R0, R0, RZ, P2 ;  /* 0x000000ff00007208 */ /* 0x000fe20001000000 */
[----:B--23--:R-:W2:Y:S01]  /*19af0*/  @P0 LDC.64 R10, c[0x0][0x770] ;  /* 0x0001dc00ff0a0b82 */ /* 0x00cea20000000a00 */
[----:B-----5:R-:W-:Y:S01]  /*19b00*/  ISETP.NE.AND P2, PT, RZ, UR4, PT ;  /* 0x00000004ff007c0c */ /* 0x020fe2000bf45270 */
[----:B------:R-:W3:Y:S02]  /*19b10*/  MUFU.RCP R16, R39 ;  /* 0x0000002700107308 */ /* 0x000ee40000001000 */
[----:B------:R-:W-:-:S04]  /*19b20*/  @P1 LOP3.LUT R13, R25, 0xfffffffc, RZ, 0xc0, !PT ;  /* 0xfffffffc190d1812 */ /* 0x000fc800078ec0ff */
[----:B------:R-:W4:Y:S02]  /*19b30*/  @P1 LDC.64 R6, c[0x0][0x778] ;  /* 0x0001de00ff061b82 */ /* 0x000f240000000a00 */
[----:B------:R-:W5:Y:S01]  /*19b40*/  MUFU.RCP R0, R0 ;  /* 0x0000000000007308 */ /* 0x000f620000001000 */
[----:B-1----:R-:W-:-:S05]  /*19b50*/  FMUL.FTZ R5, R2, R19 ;  /* 0x0000001302057220 */ /* 0x002fca0000410000 */
[----:B------:R-:W1:Y:S02]  /*19b60*/  @P0 LDC.64 R34, c[0x0][0x770] ;  /* 0x0001dc00ff220b82 */ /* 0x000e640000000a00 */
[----:B------:R-:W0:Y:S01]  /*19b70*/  MUFU.RCP R24, R37 ;  /* 0x0000002500187308 */ /* 0x000e220000001000 */
[----:B---3--:R-:W-:-:S05]  /*19b80*/  FMUL.FTZ R9, R16, R33 ;  /* 0x0000002110097220 */ /* 0x008fca0000410000 */
[----:B------:R-:W3:Y:S01]  /*19b90*/  @P1 LDC.64 R14, c[0x0][0x778] ;  /* 0x0001de00ff0e1b82 */ /* 0x000ee20000000a00 */
[----:B--2---:R-:W-:Y:S01]  /*19ba0*/  @P0 IADD3 R10, P3, PT, R25, R10, RZ ;  /* 0x0000000a190a0210 */ /* 0x004fe20007f7e0ff */
[----:B------:R-:W2:Y:S01]  /*19bb0*/  @P2 MUFU.SQRT R5, R5 ;  /* 0x0000000500052308 */ /* 0x000ea20000002000 */
[----:B-----5:R-:W-:-:S03]  /*19bc0*/  FMUL.FTZ R3, R0, R3 ;  /* 0x0000000300037220 */ /* 0x020fc60000410000 */
[----:B------:R-:W-:Y:S02]  /*19bd0*/  @P0 IMAD.X R11, RZ, RZ, R11, P3 ;  /* 0x000000ffff0b0224 */ /* 0x000fe400018e060b */
[----:B------:R-:W5:Y:S01]  /*19be0*/  @P0 LDC.64 R22, c[0x0][0x770] ;  /* 0x0001dc00ff160b82 */ /* 0x000f620000000a00 */
[----:B----4-:R-:W-:Y:S01]  /*19bf0*/  @P1 IADD3 R6, P4, PT, R13, R6, RZ ;  /* 0x000000060d061210 */ /* 0x010fe20007f9e0ff */
[----:B------:R-:W4:Y:S01]  /*19c00*/  @P2 MUFU.SQRT R9, R9 ;  /* 0x0000000900092308 */ /* 0x000f220000002000 */
[----:B0-----:R-:W-:Y:S01]  /*19c10*/  FMUL.FTZ R17, R24, R17 ;  /* 0x0000001118117220 */ /* 0x001fe20000410000 */
[C---:B------:R-:W-:Y:S02]  /*19c20*/  @P1 LOP3.LUT R13, R27.reuse, 0xfffffffc, RZ, 0xc0, !PT ;  /* 0xfffffffc1b0d1812 */ /* 0x040fe400078ec0ff */
[----:B------:R-:W-:Y:S02]  /*19c30*/  @P1 IADD3.X R7, PT, PT, RZ, R7, RZ, P4, !PT ;  /* 0x00000007ff071210 */ /* 0x000fe400027fe4ff */
[----:B------:R-:W0:Y:S01]  /*19c40*/  @P1 LDC.64 R18, c[0x0][0x778] ;  /* 0x0001de00ff121b82 */ /* 0x000e220000000a00 */
[----:B-1----:R-:W-:Y:S01]  /*19c50*/  @P0 IADD3 R34, P4, PT, R27, R34, RZ ;  /* 0x000000221b220210 */ /* 0x002fe20007f9e0ff */
[----:B------:R-:W1:Y:S01]  /*19c60*/  @P2 MUFU.SQRT R3, R3 ;  /* 0x0000000300032308 */ /* 0x000e620000002000 */
[----:B--2---:R2:W-:Y:S02]  /*19c70*/  @P0 STG.E desc[UR36][R10.64], R5 ;  /* 0x000000050a000986 */ /* 0x0045e4000c101924 */
[----:B------:R-:W-:-:S02]  /*19c80*/  @P0 IADD3.X R35, PT, PT, RZ, R35, RZ, P4, !PT ;  /* 0x00000023ff230210 */ /* 0x000fc400027fe4ff */
[----:B------:R2:W-:Y:S01]  /*19c90*/  @P1 STG.E desc[UR36][R6.64], R4 ;  /* 0x0000000406001986 */ /* 0x0005e2000c101924 */
[----:B------:R-:W2:Y:S01]  /*19ca0*/  @P0 LDC.64 R32, c[0x0][0x770] ;  /* 0x0001dc00ff200b82 */ /* 0x000ea20000000a00 */
[----:B---3--:R-:W-:Y:S01]  /*19cb0*/  @P1 IADD3 R14, P3, PT, R13, R14, RZ ;  /* 0x0000000e0d0e1210 */ /* 0x008fe20007f7e0ff */
[----:B------:R-:W3:Y:S01]  /*19cc0*/  @P2 MUFU.SQRT R17, R17 ;  /* 0x0000001100112308 */ /* 0x000ee20000002000 */
[C---:B------:R-:W-:Y:S01]  /*19cd0*/  @P1 LOP3.LUT R13, R29.reuse, 0xfffffffc, RZ, 0xc0, !PT ;  /* 0xfffffffc1d0d1812 */ /* 0x040fe200078ec0ff */
[----:B----4-:R4:W-:Y:S01]  /*19ce0*/  @P0 STG.E desc[UR36][R34.64], R9 ;  /* 0x0000000922000986 */ /* 0x0109e2000c101924 */
[----:B------:R-:W-:Y:S02]  /*19cf0*/  @P1 IADD3.X R15, PT, PT, RZ, R15, RZ, P3, !PT ;  /* 0x0000000fff0f1210 */ /* 0x000fe40001ffe4ff */
[----:B-----5:R-:W-:-:S03]  /*19d00*/  @P0 IADD3 R22, P2, PT, R29, R22, RZ ;  /* 0x000000161d160210 */ /* 0x020fc60007f5e0ff */
[----:B------:R4:W-:Y:S02]  /*19d10*/  @P1 STG.E desc[UR36][R14.64], R8 ;  /* 0x000000080e001986 */ /* 0x0009e4000c101924 */
[----:B------:R-:W-:Y:S01]  /*19d20*/  @P0 IMAD.X R23, RZ, RZ, R23, P2 ;  /* 0x000000ffff170224 */ /* 0x000fe200010e0617 */
[----:B0-----:R-:W-:-:S04]  /*19d30*/  @P1 IADD3 R18, P4, PT, R13, R18, RZ ;  /* 0x000000120d121210 */ /* 0x001fc80007f9e0ff */
[----:B-1----:R4:W-:Y:S01]  /*19d40*/  @P0 STG.E desc[UR36][R22.64], R3 ;  /* 0x0000000316000986 */ /* 0x0029e2000c101924 */
[----:B------:R-:W-:Y:S02]  /*19d50*/  @P1 IADD3.X R19, PT, PT, RZ, R19, RZ, P4, !PT ;  /* 0x00000013ff131210 */ /* 0x000fe400027fe4ff */
[----:B--2---:R-:W-:-:S03]  /*19d60*/  @P0 IADD3 R32, P3, PT, R31, R32, RZ ;  /* 0x000000201f200210 */ /* 0x004fc60007f7e0ff */
[----:B------:R4:W-:Y:S01]  /*19d70*/  @P1 STG.E desc[UR36][R18.64], R12 ;  /* 0x0000000c12001986 */ /* 0x0009e2000c101924 */
[----:B------:R-:W-:-:S05]  /*19d80*/  @P0 IADD3.X R33, PT, PT, RZ, R33, RZ, P3, !PT ;  /* 0x00000021ff210210 */ /* 0x000fca0001ffe4ff */
[----:B---3--:R4:W-:Y:S01]  /*19d90*/  @P0 STG.E desc[UR36][R32.64], R17 ;  /* 0x0000001120000986 */ /* 0x0089e2000c101924 */
[----:B------:R-:W-:Y:S05]  /*19da0*/  @!P1 EXIT ;  /* 0x000000000000994d */ /* 0x000fea0003800000 */
[----:B------:R-:W0:Y:S01]  /*19db0*/  LDCU.64 UR4, c[0x0][0x778] ;  /* 0x0000ef00ff0477ac */ /* 0x000e220008000a00 */
[----:B------:R-:W-:-:S04]  /*19dc0*/  LOP3.LUT R2, R31, 0xfffffffc, RZ, 0xc0, !PT ;  /* 0xfffffffc1f027812 */ /* 0x000fc800078ec0ff */
[----:B0-----:R-:W-:-:S04]  /*19dd0*/  IADD3 R2, P0, PT, R2, UR4, RZ ;  /* 0x0000000402027c10 */ /* 0x001fc8000ff1e0ff */
[----:B----4-:R-:W-:-:S05]  /*19de0*/  IADD3.X R3, PT, PT, RZ, UR5, RZ, P0, !PT ;  /* 0x00000005ff037c10 */ /* 0x010fca00087fe4ff */
[----:B------:R-:W-:Y:S01]  /*19df0*/  STG.E desc[UR36][R2.64], R20 ;  /* 0x0000001402007986 */ /* 0x000fe2000c101924 */
[----:B------:R-:W-:Y:S05]  /*19e00*/  EXIT ;  /* 0x000000000000794d */ /* 0x000fea0003800000 */
.L_x_5294:
        /* <DEDUP_REMOVED lines=17> */
        .weak           $__internal_14_$__cuda_sm20_div_u64
        .type           $__internal_14_$__cuda_sm20_div_u64,@function
        .size           $__internal_14_$__cuda_sm20_div_u64,(.L_x_7246 - $__internal_14_$__cuda_sm20_div_u64)
$__internal_14_$__cuda_sm20_div_u64:
        /* <DEDUP_REMOVED lines=66> */
[----:B------:R-:W-:Y:S06]  /*1a340*/  RET.REL.NODEC R32 `(_ZN2at6native13reduce_kernelILi128ELi4ENS0_8ReduceOpIfNS0_10WelfordOpsIffiN4cuda3std3__44pairIffEEEEjfLi2ELi2EEEEEvT1_) ;  /* 0xfffffe5c202c7950 */ /* 0x000fec0003c3ffff */
.L_x_5295:
        /* <DEDUP_REMOVED lines=11> */
.L_x_7246:


//--------------------- .text._ZN2at6native13reduce_kernelILi512ELi1ENS0_8ReduceOpIdNS0_10WelfordOpsIddiN4cuda3std3__44pairIddEEEEjdLi2ELi2EEEEEvT1_ --------------------------
	.section	.text._ZN2at6native13reduce_kernelILi512ELi1ENS0_8ReduceOpIdNS0_10WelfordOpsIddiN4cuda3std3__44pairIddEEEEjdLi2ELi2EEEEEvT1_,"ax",@progbits
	.align	128
        .global         _ZN2at6native13reduce_kernelILi512ELi1ENS0_8ReduceOpIdNS0_10WelfordOpsIddiN4cuda3std3__44pairIddEEEEjdLi2ELi2EEEEEvT1_
        .type           _ZN2at6native13reduce_kernelILi512ELi1ENS0_8ReduceOpIdNS0_10WelfordOpsIddiN4cuda3std3__44pairIddEEEEjdLi2ELi2EEEEEvT1_,@function
        .size           _ZN2at6native13reduce_kernelILi512ELi1ENS0_8ReduceOpIdNS0_10WelfordOpsIddiN4cuda3std3__44pairIddEEEEjdLi2ELi2EEEEEvT1_,(.L_x_7249 - _ZN2at6native13reduce_kernelILi512ELi1ENS0_8ReduceOpIdNS0_10WelfordOpsIddiN4cuda3std3__44pairIddEEEEjdLi2ELi2EEEEEvT1_)
        .other          _ZN2at6native13reduce_kernelILi512ELi1ENS0_8ReduceOpIdNS0_10WelfordOpsIddiN4cuda3std3__44pairIddEEEEjdLi2ELi2EEEEEvT1_,@"STO_CUDA_ENTRY STV_DEFAULT"
_ZN2at6native13reduce_kernelILi512ELi1ENS0_8ReduceOpIdNS0_10WelfordOpsIddiN4cuda3std3__44pairIddEEEEjdLi2ELi2EEEEEvT1_:
.text._ZN2at6native13reduce_kernelILi512ELi1ENS0_8ReduceOpIdNS0_10WelfordOpsIddiN4cuda3std3__44pairIddEEEEjdLi2ELi2EEEEEvT1_:
        /* <DEDUP_REMOVED lines=18> */
[----:B---3--:R-:W-:-:S03]  /*0120*/  IMAD R20, R12, UR28, R2 ;  /* 0x0000001c0c147c24 */ /* 0x008fc6000f8e0202 */
[----:B------:R0:W-:Y:S01]  /*0130*/  STL [R1+0x34], R5 ;  /* 0x0000340501007387 */ /* 0x0001e20000100800 */
[----:B------:R-:W-:-:S03]  /*0140*/  MOV R7, R5 ;  /* 0x0000000500077202 */ /* 0x000fc60000000f00 */
[----:B------:R0:W-:Y:S01]  /*0150*/  STL [R1+0x8], RZ ;  /* 0x000008ff01007387 */ /* 0x0001e20000100800 */
[----:B------:R-:W-:Y:S05]  /*0160*/  BRA.U !UP0, `(.L_x_5296) ;  /* 0x0000001108c47547 */ /* 0x000fea000b800000 */
[----:B------:R-:W1:Y:S01]  /*0170*/  LDCU.64 UR6, c[0x0][0x588] ;  /* 0x0000b100ff0677ac */ /* 0x000e620008000a00 */
[----:B------:R-:W-:Y:S01]  /*0180*/  IMAD.MOV.U32 R6, RZ, RZ, RZ ;  /* 0x000000ffff067224 */ /* 0x000fe200078e00ff */
[----:B------:R-:W2:Y:S04]  /*0190*/  LDCU UR5, c[0x0][0x590] ;  /* 0x0000b200ff0577ac */ /* 0x000ea80008000800 */
[----:B------:R3:W-:Y:S01]  /*01a0*/  STL.64 [R1+0x30], R6 ;  /* 0x0000300601007387 */ /* 0x0007e20000100a00 */
[----:B------:R-:W4:Y:S01]  /*01b0*/  LDCU UR8, c[0x0][0x6b8] ;  /* 0x0000d700ff0877ac */ /* 0x000f220008000800 */
[----:B------:R-:W-:-:S04]  /*01c0*/  UIADD3 UR4, UPT, UPT, UR4, -0x1, URZ ;  /* 0xffffffff04047890 */ /* 0x000fc8000fffe0ff */
[----:B------:R-:W-:Y:S01]  /*01d0*/  UISETP.NE.AND UP0, UPT, UR4, URZ, UPT ;  /* 0x000000ff0400728c */ /* 0x000fe2000bf05270 */
[----:B-1----:R-:W-:-:S05]  /*01e0*/  IMAD.HI.U32 R2, R7, UR7, R6 ;  /* 0x0000000707027c27 */ /* 0x002fca000f8e0006 */
[----:B--2---:R-:W-:-:S04]  /*01f0*/  SHF.R.U32.HI R3, RZ, UR5, R2 ;  /* 0x00000005ff037c19 */ /* 0x004fc80008011602 */
[----:B------:R-:W-:-:S05]  /*0200*/  IADD3 R0, PT, PT, -R3, RZ, RZ ;  /* 0x000000ff03007210 */ /* 0x000fca0007ffe1ff */
[----:B------:R-:W-:-:S04]  /*0210*/  IMAD R0, R0, UR6, R7 ;  /* 0x0000000600007c24 */ /* 0x000fc8000f8e0207 */
[----:B----4-:R-:W-:-:S05]  /*0220*/  IMAD R4, R0, UR8, RZ ;  /* 0x0000000800047c24 */ /* 0x010fca000f8e02ff */
[----:B------:R3:W-:Y:S01]  /*0230*/  STL [R1+0x8], R4 ;  /* 0x0000080401007387 */ /* 0x0007e20000100800 */
[----:B------:R-:W-:Y:S05]  /*0240*/  BRA.U !UP0, `(.L_x_5296) ;  /* 0x00000011088c7547 */ /* 0x000fea000b800000 */
[----:B------:R-:W3:Y:S01]  /*0250*/  LDCU.64 UR6, c[0x0][0x598] ;  /* 0x0000b300ff0677ac */ /* 0x000ee20008000a00 */
[----:B------:R-:W-:Y:S02]  /*0260*/  HFMA2 R2, -RZ, RZ, 0, 0 ;  /* 0x00000000ff027431 */ /* 0x000fe400000001ff */
[----:B------:R-:W-:Y:S01]  /*0270*/  IMAD.MOV.U32 R0, RZ, RZ, R4 ;  /* 0x000000ffff007224 */ /* 0x000fe200078e0004 */
[----:B------:R-:W1:Y:S01]  /*0280*/  LDCU UR5, c[0x0][0x594] ;  /* 0x0000b280ff0577ac */ /* 0x000e620008000800 */
[----:B------:R-:W-:-:S04]  /*0290*/  UISETP.LT.U32.AND UP0, UPT, UR4, 0x18, UPT ;  /* 0x000000180400788c */ /* 0x000fc8000bf01070 */
[----:B------:R-:W-:-:S04]  /*02a0*/  USEL UR4, UR4, 0x18, UP0 ;  /* 0x0000001804047887 */ /* 0x000fc80008000000 */
[----:B------:R-:W-:Y:S01]  /*02b0*/  UIADD3 UR4, UPT, UPT, UR4, 0x1, URZ ;  /* 0x0000000104047890 */ /* 0x000fe2000fffe0ff */
[----:B---3--:R-:W-:Y:S01]  /*02c0*/  IMAD.HI.U32 R4, R3, UR6, R2 ;  /* 0x0000000603047c27 */ /* 0x008fe2000f8e0002 */
[----:B------:R-:W2:Y:S04]  /*02d0*/  LDCU UR6, c[0x0][0x6c0] ;  /* 0x0000d800ff0677ac */ /* 0x000ea80008000800 */
[----:B0-----:R-:W-:Y:S01]  /*02e0*/  SHF.R.U32.HI R5, RZ, UR7, R4 ;  /* 0x00000007ff057c19 */ /* 0x001fe20008011604 */
[----:B------:R-:W-:-:S04]  /*02f0*/  UISETP.NE.AND UP0, UPT, UR4, 0x2, UPT ;  /* 0x000000020400788c */ /* 0x000fc8000bf05270 */
[----:B------:R-:W-:-:S04]  /*0300*/  IMAD.MOV R2, RZ, RZ, -R5 ;  /* 0x000000ffff027224 */ /* 0x000fc800078e0a05 */
[----:B-1----:R-:W-:-:S04]  /*0310*/  IMAD R2, R2, UR5, R3 ;  /* 0x0000000502027c24 */ /* 0x002fc8000f8e0203 */
[----:B--2---:R-:W-:-:S05]  /*0320*/  IMAD R0, R2, UR6, R0 ;  /* 0x0000000602007c24 */ /* 0x004fca000f8e0200 */
[----:B------:R1:W-:Y:S01]  /*0330*/  STL [R1+0x8], R0 ;  /* 0x0000080001007387 */ /* 0x0003e20000100800 */
[----:B------:R-:W-:Y:S05]  /*0340*/  BRA.U !UP0, `(.L_x_5296) ;  /* 0x00000011084c7547 */ /* 0x000fea000b800000 */
[----:B------:R-:W0:Y:S01]  /*0350*/  LDCU.64 UR6, c[0x0][0x5a0] ;  /* 0x0000b400ff0677ac */ /* 0x000e220008000a00 */
[----:B------:R-:W-:Y:S01]  /*0360*/  MOV R4, RZ ;  /* 0x000000ff00047202 */ /* 0x000fe20000000f00 */
[----:B------:R-:W2:Y:S01]  /*0370*/  LDCU UR5, c[0x0][0x5a8] ;  /* 0x0000b500ff0577ac */ /* 0x000ea20008000800 */
[----:B------:R-:W1:Y:S01]  /*0380*/  LDCU UR8, c[0x0][0x6c8] ;  /* 0x0000d900ff0877ac */ /* 0x000e620008000800 */
[----:B------:R-:W-:Y:S02]  /*0390*/  UISETP.NE.AND UP0, UPT, UR4, 0x3, UPT ;  /* 0x000000030400788c */ /* 0x000fe4000bf05270 */
[----:B0-----:R-:W-:-:S05]  /*03a0*/  IMAD.HI.U32 R2, R5, UR7, R4 ;  /* 0x0000000705027c27 */ /* 0x001fca000f8e0004 */
[----:B--2---:R-:W-:-:S05]  /*03b0*/  SHF.R.U32.HI R3, RZ, UR5, R2 ;  /* 0x00000005ff037c19 */ /* 0x004fca0008011602 */
[----:B------:R-:W-:-:S04]  /*03c0*/  IMAD.MOV R4, RZ, RZ, -R3 ;  /* 0x000000ffff047224 */ /* 0x000fc800078e0a03 */
[----:B------:R-:W-:-:S04]  /*03d0*/  IMAD R4, R4, UR6, R5 ;  /* 0x0000000604047c24 */ /* 0x000fc8000f8e0205 */
[----:B-1----:R-:W-:-:S05]  /*03e0*/  IMAD R0, R4, UR8, R0 ;  /* 0x0000000804007c24 */ /* 0x002fca000f8e0200 */
[----:B------:R2:W-:Y:S01]  /*03f0*/  STL [R1+0x8], R0 ;  /* 0x0000080001007387 */ /* 0x0005e20000100800 */
[----:B------:R-:W-:Y:S05]  /*0400*/  BRA.U !UP0, `(.L_x_5296) ;  /* 0x00000011081c7547 */ /* 0x000fea000b800000 */
        /* <DEDUP_REMOVED lines=9> */
[----:B--2---:R-:W-:-:S05]  /*04a0*/  IMAD R0, R2, UR8, R0 ;  /* 0x0000000802007c24 */ /* 0x004fca000f8e0200 */
[----:B------:R4:W-:Y:S01]  /*04b0*/  STL [R1+0x8], R0 ;  /* 0x0000080001007387 */ /* 0x0009e20000100800 */
[----:B------:R-:W-:Y:S05]  /*04c0*/  BRA.U !UP0, `(.L_x_5296) ;  /* 0x0000000d08ec7547 */ /* 0x000fea000b800000 */
        /* <DEDUP_REMOVED lines=9> */
[----:B----4-:R-:W-:-:S05]  /*0560*/  IMAD R0, R4, UR8, R0 ;  /* 0x0000000804007c24 */ /* 0x010fca000f8e0200 */
[----:B------:R0:W-:Y:S01]  /*0570*/  STL [R1+0x8], R0 ;  /* 0x0000080001007387 */ /* 0x0001e20000100800 */
[----:B------:R-:W-:Y:S05]  /*0580*/  BRA.U !UP0, `(.L_x_5296) ;  /* 0x0000000d08bc7547 */ /* 0x000fea000b800000 */
[----:B------:R-:W1:Y:S01]  /*0590*/  LDCU.64 UR6, c[0x0][0x5c8] ;  /* 0x0000b900ff0677ac */ /* 0x000e620008000a00 */
[----:B------:R-:W-:Y:S01]  /*05a0*/  MOV R2, RZ ;  /* 0x000000ff00027202 */ /* 0x000fe20000000f00 */
[----:B------:R-:W2:Y:S01]  /*05b0*/  LDCU UR5, c[0x0][0x5c4] ;  /* 0x0000b880ff0577ac */ /* 0x000ea20008000800 */
[----:B------:R-:W0:Y:S01]  /*05c0*/  LDCU UR8, c[0x0][0x6e0] ;  /* 0x0000dc00ff0877ac */ /* 0x000e220008000800 */
[----:B------:R-:W-:Y:S02]  /*05d0*/  UISETP.NE.AND UP0, UPT, UR4, 0x6, UPT ;  /* 0x000000060400788c */ /* 0x000fe4000bf05270 */
[----:B-1----:R-:W-:-:S05]  /*05e0*/  IMAD.HI.U32 R4, R3, UR6, R2 ;  /* 0x0000000603047c27 */ /* 0x002fca000f8e0002 */
[----:B------:R-:W-:-:S05]  /*05f0*/  SHF.R.U32.HI R5, RZ, UR7, R4 ;  /* 0x00000007ff057c19 */ /* 0x000fca0008011604 */
[----:B------:R-:W-:-:S04]  /*0600*/  IMAD.MOV R2, RZ, RZ, -R5 ;  /* 0x000000ffff027224 */ /* 0x000fc800078e0a05 */
[----:B--2---:R-:W-:-:S04]  /*0610*/  IMAD R2, R2, UR5, R3 ;  /* 0x0000000502027c24 */ /* 0x004fc8000f8e0203 */
[----:B0-----:R-:W-:-:S05]  /*0620*/  IMAD R0, R2, UR8, R0 ;  /* 0x0000000802007c24 */ /* 0x001fca000f8e0200 */
        /* <DEDUP_REMOVED lines=8> */
[----:B--2---:R-:W-:-:S05]  /*06b0*/  SHF.R.U32.HI R3, RZ, UR5, R2 ;  /* 0x00000005ff037c19 */ /* 0x004fca0008011602 */
[----:B------:R-:W-:-:S04]  /*06c0*/  IMAD.MOV R4, RZ, RZ, -R3 ;  /* 0x000000ffff047224 */ /* 0x000fc800078e0a03 */
[----:B------:R-:W-:-:S04]  /*06d0*/  IMAD R4, R4, UR6, R5 ;  /* 0x0000000604047c24 */ /* 0x000fc8000f8e0205 */
[----:B0-----:R-:W-:-:S05]  /*06e0*/  IMAD R0, R4, UR8, R0 ;  /* 0x0000000804007c24 */ /* 0x001fca000f8e0200 */
[----:B------:R0:W-:Y:S01]  /*06f0*/  STL [R1+0x8], R0 ;  /* 0x0000080001007387 */ /* 0x0001e20000100800 */
[----:B------:R-:W-:Y:S05]  /*0700*/  BRA.U !UP0, `(.L_x_5296) ;  /* 0x0000000d085c7547 */ /* 0x000fea000b800000 */
[----:B------:R-:W1:Y:S01]  /*0710*/  LDCU.64 UR6, c[0x0][0x5e0] ;  /* 0x0000bc00ff0677ac */ /* 0x000e620008000a00 */
[----:B------:R-:W-:Y:S01]  /*0720*/  HFMA2 R2, -RZ, RZ, 0, 0 ;  /* 0x00000000ff027431 */ /* 0x000fe200000001ff */
        /* <DEDUP_REMOVED lines=202> */
[----:B------:R-:W0:Y:S01]  /*13d0*/  LDCU.64 UR6, c[0x0][0x6a8] ;  /* 0x0000d500ff0677ac */ /* 0x000e220008000a00 */
[----:B------:R-:W-:Y:S01]  /*13e0*/  IMAD.MOV.U32 R4, RZ, RZ, RZ ;  /* 0x000000ffff047224 */ /* 0x000fe200078e00ff */
[----:B------:R-:W-:Y:S01]  /*13f0*/  MOV R2, R0 ;  /* 0x0000000000027202 */ /* 0x000fe20000000f00 */
[----:B------:R-:W1:Y:S01]  /*1400*/  LDCU UR4, c[0x0][0x6b0] ;  /* 0x0000d600ff0477ac */ /* 0x000e620008000800 */
[----:B------:R-:W2:Y:S01]  /*1410*/  LDCU UR5, c[0x0][0x778] ;  /* 0x0000ef00ff0577ac */ /* 0x000ea20008000800 */
[----:B0-----:R-:W-:-:S05]  /*1420*/  IMAD.HI.U32 R0, R5, UR7, R4 ;  /* 0x0000000705007c27 */ /* 0x001fca000f8e0004 */
[----:B-1----:R-:W-:-:S04]  /*1430*/  SHF.R.U32.HI R0, RZ, UR4, R0 ;  /* 0x00000004ff007c19 */ /* 0x002fc80008011600 */
[----:B------:R-:W-:-:S05]  /*1440*/  IADD3 R4, PT, PT, -R0, RZ, RZ ;  /* 0x000000ff00047210 */ /* 0x000fca0007ffe1ff */
[----:B------:R-:W-:-:S04]  /*1450*/  IMAD R4, R4, UR6, R5 ;  /* 0x0000000604047c24 */ /* 0x000fc8000f8e0205 */
[----:B--2---:R-:W-:-:S05]  /*1460*/  IMAD R2, R4, UR5, R2 ;  /* 0x0000000504027c24 */ /* 0x004fca000f8e0202 */
[----:B------:R0:W-:Y:S02]  /*1470*/  STL [R1+0x8], R2 ;  /* 0x0000080201007387 */ /* 0x0001e40000100800 */
.L_x_5296:
[----:B------:R-:W5:Y:S01]  /*1480*/  LDCU UR6, c[0x0][0x3b4] ;  /* 0x00007680ff0677ac */ /* 0x000f620008000800 */
[----:B------:R-:W-:Y:S01]  /*1490*/  BSSY.RECONVERGENT B0, `(.L_x_5297) ;  /* 0x0000846000007945 */ /* 0x000fe20003800200 */
[----:B012-4-:R-:W-:Y:S02]  /*14a0*/  MOV R0, RZ ;  /* 0x000000ff00007202 */ /* 0x017fe40000000f00 */
[----:B------:R-:W-:Y:S01]  /*14b0*/  CS2R R14, SRZ ;  /* 0x00000000000e7805 */ /* 0x000fe2000001ff00 */
[----:B------:R-:W0:Y:S01]  /*14c0*/  LDCU UR5, c[0x0][0x3b8] ;  /* 0x00007700ff0577ac */ /* 0x000e220008000800 */
[----:B------:R-:W-:Y:S02]  /*14d0*/  CS2R R10, SRZ ;  /* 0x00000000000a7805 */ /* 0x000fe4000001ff00 */
[----:B------:R-:W-:Y:S01]  /*14e0*/  CS2R R8, SRZ ;  /* 0x0000000000087805 */ /* 0x000fe2000001ff00 */
[----:B------:R-:W1:Y:S01]  /*14f0*/  LDCU.64 UR36, c[0x0][0x358] ;  /* 0x00006b00ff2477ac */ /* 0x000e620008000a00 */
[----:B------:R-:W2:Y:S01]  /*1500*/  LDCU UR4, c[0x0][0x3bc] ;  /* 0x00007780ff0477ac */ /* 0x000ea20008000800 */
[----:B------:R-:W4:Y:S01]  /*1510*/  LDCU.64 UR30, c[0x0][0x780] ;  /* 0x0000f000ff1e77ac */ /* 0x000f220008000a00 */
[----:B-----5:R-:W-:-:S05]  /*1520*/  IMAD.U32 R2, RZ, RZ, UR6 ;  /* 0x00000006ff027e24 */ /* 0x020fca000f8e00ff */
[----:B------:R-:W-:-:S04]  /*1530*/  ISETP.GE.U32.AND P0, PT, R20, R2, PT ;  /* 0x000000021400720c */ /* 0x000fc80003f06070 */
[----:B0-----:R-:W-:-:S13]  /*1540*/  ISETP.GE.U32.OR P0, PT, R7, UR5, P0 ;  /* 0x0000000507007c0c */ /* 0x001fda0008706470 */
[----:B-12-4-:R-:W-:Y:S05]  /*1550*/  @P0 BRA `(.L_x_5298) ;  /* 0x0000008000e40947 */ /* 0x016fea0003800000 */
[----:B------:R-:W3:Y:S01]  /*1560*/  LDL R3, [R1+0x8] ;  /* 0x0000080001037983 */ /* 0x000ee20000100800 */
[----:B------:R-:W3:Y:S01]  /*1570*/  LDCU.64 UR6, c[0x0][0x780] ;  /* 0x0000f000ff0677ac */ /* 0x000ee20008000a00 */
[----:B------:R-:W0:Y:S02]  /*1580*/  LDCU.U8 UR5, c[0x0][0x3e8] ;  /* 0x00007d00ff0577ac */ /* 0x000e240008000000 */
[----:B0-----:R-:W-:Y:S01]  /*1590*/  UISETP.NE.AND UP0, UPT, UR5, URZ, UPT ;  /* 0x000000ff0500728c */ /* 0x001fe2000bf05270 */
[----:B---3--:R-:W-:-:S05]  /*15a0*/  IADD3 R6, P0, PT, R3, UR6, RZ ;  /* 0x0000000603067c10 */ /* 0x008fca000ff1e0ff */
[----:B------:R-:W-:-:S05]  /*15b0*/  IMAD.X R7, RZ, RZ, UR7, P0 ;  /* 0x00000007ff077e24 */ /* 0x000fca00080e06ff */
[----:B------:R0:W-:Y:S01]  /*15c0*/  STL.64 [R1+0x20], R6 ;  /* 0x0000200601007387 */ /* 0x0001e20000100a00 */
[----:B------:R-:W-:Y:S05]  /*15d0*/  BRA.U !UP0, `(.L_x_5299) ;  /* 0x0000001108547547 */ /* 0x000fea000b800000 */
[----:B------:R-:W1:Y:S01]  /*15e0*/  LDCU UR5, c[0x0][0x3b4] ;  /* 0x00007680ff0577ac */ /* 0x000e620008000800 */
[----:B------:R-:W2:Y:S01]  /*15f0*/  LDC.64 R2, c[0x0][0x390] ;  /* 0x0000e400ff027b82 */ /* 0x000ea20000000a00 */
[----:B------:R-:W-:Y:S01]  /*1600*/  LOP3.LUT P0, RZ, R6, 0x8, RZ, 0xc0, !PT ;  /* 0x0000000806ff7812 */ /* 0x000fe2000780c0ff */
[----:B------:R-:W-:Y:S01]  /*1610*/  BSSY.RECONVERGENT B2, `(.L_x_5300) ;  /* 0x0000055000027945 */ /* 0x000fe20003800200 */
[----:B------:R-:W3:Y:S01]  /*1620*/  LDCU.64 UR6, c[0x0][0x3a8] ;  /* 0x00007500ff0677ac */ /* 0x000ee20008000a00 */
[----:B------:R-:W-:Y:S01]  /*1630*/  MOV R9, R7 ;  /* 0x0000000700097202 */ /* 0x000fe20000000f00 */
[----:B------:R-:W-:-:S03]  /*1640*/  IMAD.MOV.U32 R8, RZ, RZ, R6 ;  /* 0x000000ffff087224 */ /* 0x000fc600078e0006 */
[----:B------:R-:W4:Y:S08]  /*1650*/  LDC.64 R4, c[0x0][0x398] ;  /* 0x0000e600ff047b82 */ /* 0x000f300000000a00 */
[----:B------:R-:W5:Y:S01]  /*1660*/  LDC R19, c[0x0][0x3a0] ;  /* 0x0000e800ff137b82 */ /* 0x000f620000000800 */
[----:B-1----:R-:W-:Y:S01]  /*1670*/  MOV R0, UR5 ;  /* 0x0000000500007c02 */ /* 0x002fe20008000f00 */
[----:B---3--:R-:W-:Y:S01]  /*1680*/  IMAD.U32 R10, RZ, RZ, UR6 ;  /* 0x00000006ff0a7e24 */ /* 0x008fe2000f8e00ff */
[----:B------:R-:W-:-:S03]  /*1690*/  MOV R11, UR7 ;  /* 0x00000007000b7c02 */ /* 0x000fc60008000f00 */
[----:B------:R5:W-:Y:S01]  /*16a0*/  STL [R1+0x2c], R0 ;  /* 0x00002c0001007387 */ /* 0x000be20000100800 */
[--C-:B--2---:R-:W-:Y:S01]  /*16b0*/  IMAD.MOV.U32 R16, RZ, RZ, R2.reuse ;  /* 0x000000ffff107224 */ /* 0x104fe200078e0002 */
[-C--:B------:R-:W-:Y:S01]  /*16c0*/  MOV R17, R3.reuse ;  /* 0x0000000300117202 */ /* 0x080fe20000000f00 */
[----:B0-----:R-:W-:Y:S01]  /*16d0*/  IMAD.MOV.U32 R6, RZ, RZ, R2 ;  /* 0x000000ffff067224 */ /* 0x001fe200078e0002 */
[----:B------:R0:W-:Y:S01]  /*16e0*/  STL.64 [R1+0x8], R10 ;  /* 0x0000080a01007387 */ /* 0x0001e20000100a00 */
[----:B------:R-:W-:Y:S01]  /*16f0*/  MOV R7, R3 ;  /* 0x0000000300077202 */ /* 0x000fe20000000f00 */
[--C-:B----4-:R-:W-:Y:S01]  /*1700*/  IMAD.MOV.U32 R22, RZ, RZ, R4.reuse ;  /* 0x000000ffff167224 */ /* 0x110fe200078e0004 */
[-C--:B------:R-:W-:Y:S01]  /*1710*/  MOV R23, R5.reuse ;  /* 0x0000000500177202 */ /* 0x080fe20000000f00 */
[----:B------:R-:W-:Y:S01]  /*1720*/  IMAD.MOV.U32 R20, RZ, RZ, R4 ;  /* 0x000000ffff147224 */ /* 0x000fe200078e0004 */
[----:B------:R-:W-:Y:S01]  /*1730*/  MOV R21, R5 ;  /* 0x0000000500157202 */ /* 0x000fe20000000f00 */
[----:B-----5:R-:W-:Y:S01]  /*1740*/  IMAD.MOV.U32 R0, RZ, RZ, R19 ;  /* 0x000000ffff007224 */ /* 0x020fe200078e0013 */
[----:B0-----:R-:W-:Y:S06]  /*1750*/  @!P0 BRA `(.L_x_5301) ;  /* 0x0000000400008947 */ /* 0x001fec0003800000 */
[----:B------:R-:W-:Y:S01]  /*1760*/  ISETP.NE.AND P0, PT, R18, 0x1, PT ;  /* 0x000000011200780c */ /* 0x000fe20003f05270 */
[----:B------:R-:W-:Y:S01]  /*1770*/  BSSY.RECONVERGENT B3, `(.L_x_5302) ;  /* 0x0000038000037945 */ /* 0x000fe20003800200 */
[----:B------:R-:W-:Y:S01]  /*1780*/  MOV R6, R2 ;  /* 0x0000000200067202 */ /* 0x000fe20000000f00 */
[----:B------:R-:W-:Y:S01]  /*1790*/  IMAD.MOV.U32 R7, RZ, RZ, R3 ;  /* 0x000000ffff077224 */ /* 0x000fe200078e0003 */
[----:B------:R-:W-:Y:S01]  /*17a0*/  MOV R20, R4 ;  /* 0x0000000400147202 */ /* 0x000fe20000000f00 */
[----:B------:R-:W-:-:S08]  /*17b0*/  IMAD.MOV.U32 R21, RZ, RZ, R5 ;  /* 0x000000ffff157224 */ /* 0x000fd000078e0005 */
        /* <DEDUP_REMOVED lines=15> */
[----:B------:R-:W2:Y:S01]  /*18b0*/  LDG.E.64 R10, desc[UR36][R8.64] ;  /* 0x00000024080a7981 */ /* 0x000ea2000c1e1b00 */
[----:B------:R-:W0:Y:S01]  /*18c0*/  LDCU UR5, c[0x0][0x3a0] ;  /* 0x00007400ff0577ac */ /* 0x000e220008000800 */
[----:B------:R-:W-:Y:S01]  /*18d0*/  HFMA2 R2, -RZ, RZ, 0, 5.9604644775390625e-08 ;  /* 0x00000001ff027431 */ /* 0x000fe200000001ff */
[----:B------:R-:W-:Y:S01]  /*18e0*/  BSSY.RECONVERGENT B4, `(.L_x_5304) ;  /* 0x000001c000047945 */ /* 0x000fe20003800200 */
[----:B------:R-:W2:Y:S01]  /*18f0*/  LDCU.64 UR6, c[0x0][0x390] ;  /* 0x00007200ff0677ac */ /* 0x000ea20008000a00 */
[----:B0-----:R-:W-:-:S06]  /*1900*/  UIADD3 UR5, UPT, UPT, UR5, 0x1, URZ ;  /* 0x0000000105057890 */ /* 0x001fcc000fffe0ff */
[----:B------:R-:W-:-:S03]  /*1910*/  IMAD.U32 R19, RZ, RZ, UR5 ;  /* 0x00000005ff137e24 */ /* 0x000fc6000f8e00ff */
[----:B------:R-:W0:Y:S08]  /*1920*/  I2F.F64 R4, UR5 ;  /* 0x0000000500047d12 */ /* 0x000e300008201c00 */
[----:B0-----:R-:W0:Y:S01]  /*1930*/  MUFU.RCP64H R3, R5 ;  /* 0x0000000500037308 */ /* 0x001e220000001800 */
[----:B------:R1:W-:Y:S01]  /*1940*/  STL.64 [R1+0x8], R4 ;  /* 0x0000080401007387 */ /* 0x0003e20000100a00 */
[----:B0-----:R-:W-:-:S08]  /*1950*/  DFMA R6, -R4, R2, 1 ;  /* 0x3ff000000406742b */ /* 0x001fd00000000102 */
[----:B------:R-:W-:-:S08]  /*1960*/  DFMA R6, R6, R6, R6 ;  /* 0x000000060606722b */ /* 0x000fd00000000006 */
[----:B------:R-:W-:-:S08]  /*1970*/  DFMA R2, R2, R6, R2 ;  /* 0x000000060202722b */ /* 0x000fd00000000002 */
[----:B------:R-:W-:-:S08]  /*1980*/  DFMA R6, -R4, R2, 1 ;  /* 0x3ff000000406742b */ /* 0x000fd00000000102 */
[----:B------:R-:W-:Y:S02]  /*1990*/  DFMA R2, R2, R6, R2 ;  /* 0x000000060202722b */ /* 0x000fe40000000002 */
[----:B--2---:R-:W-:-:S08]  /*19a0*/  DADD R20, R10, -UR6 ;  /* 0x800000060a147e29 */ /* 0x004fd00008000000 */
[----:B------:R-:W-:Y:S02]  /*19b0*/  DMUL R6, R20, R2 ;  /* 0x0000000214067228 */ /* 0x000fe40000000000 */
[----:B------:R-:W-:-:S06]  /*19c0*/  FSETP.GEU.AND P1, PT, |R21|, 6.5827683646048100446e-37, PT ;  /* 0x036000001500780b */ /* 0x000fcc0003f2e200 */
[----:B------:R-:W-:-:S08]  /*19d0*/  DFMA R12, -R4, R6, R20 ;  /* 0x00000006040c722b */ /* 0x000fd00000000114 */
[----:B------:R-:W-:-:S10]  /*19e0*/  DFMA R2, R2, R12, R6 ;  /* 0x0000000c0202722b */ /* 0x000fd40000000006 */
[----:B------:R-:W-:-:S05]  /*19f0*/  FFMA R6, RZ, R5, R3 ;  /* 0x00000005ff067223 */ /* 0x000fca0000000003 */
[----:B------:R-:W-:-:S13]  /*1a00*/  FSETP.GT.AND P0, PT, |R6|, 1.469367938527859385e-39, PT ;  /* 0x001000000600780b */ /* 0x000fda0003f04200 */
[----:B-1----:R-:W-:Y:S05]  /*1a10*/  @P0 BRA P1, `(.L_x_5305) ;  /* 0x0000000000200947 */ /* 0x002fea0000800000 */
[----:B------:R-:W-:Y:S01]  /*1a20*/  MOV R2, R4 ;  /* 0x0000000400027202 */ /* 0x000fe20000000f00 */
[----:B------:R-:W-:Y:S01]  /*1a30*/  IMAD.MOV.U32 R3, RZ, RZ, R5 ;  /* 0x000000ffff037224 */ /* 0x000fe200078e0005 */
[----:B------:R-:W-:Y:S01]  /*1a40*/  MOV R4, R20 ;  /* 0x0000001400047202 */ /* 0x000fe20000000f00 */
[----:B------:R-:W-:Y:S01]  /*1a50*/  IMAD.MOV.U32 R5, RZ, RZ, R21 ;  /* 0x000000ffff057224 */ /* 0x000fe200078e0015 */
[----:B------:R-:W-:-:S07]  /*1a60*/  MOV R24, 0x1a80 ;  /* 0x00001a8000187802 */ /* 0x000fce0000000f00 */
[----:B------:R-:W-:Y:S05]  /*1a70*/  CALL.REL.NOINC `($__internal_15_$__cuda_sm20_div_rn_f64_full) ;  /* 0x000000f400787944 */ /* 0x000fea0003c00000 */
[----:B------:R-:W-:Y:S01]  /*1a80*/  MOV R3, R2 ;  /* 0x0000000200037202 */ /* 0x000fe20000000f00 */
[----:B------:R-:W-:-:S07]  /*1a90*/  IMAD.MOV.U32 R2, RZ, RZ, R12 ;  /* 0x000000ffff027224 */ /* 0x000fce00078e000c */
.L_x_5305:
[----:B------:R-:W-:Y:S05]  /*1aa0*/  BSYNC.RECONVERGENT B4 ;  /* 0x0000000000047941 */ /* 0x000fea0003800200 */
.L_x_5304:
[----:B------:R-:W0:Y:S02]  /*1ab0*/  LDCU.128 UR8, c[0x0][0x390] ;  /* 0x00007200ff0877ac */ /* 0x000e240008000c00 */
[----:B0-----:R-:W-:-:S08]  /*1ac0*/  DADD R6, R2, UR8 ;  /* 0x0000000802067e29 */ /* 0x001fd00008000000 */
[----:B------:R-:W-:-:S08]  /*1ad0*/  DADD R10, R10, -R6 ;  /* 0x000000000a0a7229 */ /* 0x000fd00000000806 */
[----:B------:R-:W-:-:S11]  /*1ae0*/  DFMA R20, R20, R10, UR10 ;  /* 0x0000000a14147e2b */ /* 0x000fd6000800000a */
.L_x_5303:
[----:B------:R-:W-:Y:S05]  /*1af0*/  BSYNC.RECONVERGENT B3 ;  /* 0x0000000000037941 */ /* 0x000fea0003800200 */
.L_x_5302:
[----:B------:R-:W0:Y:S01]  /*1b00*/  LDCU UR5, c[0x0][0x3b4] ;  /* 0x00007680ff0577ac */ /* 0x000e220008000800 */
[----:B------:R-:W-:-:S04]  /*1b10*/  IADD3 R8, P0, PT, R8, 0x8, RZ ;  /* 0x0000000808087810 */ /* 0x000fc80007f1e0ff */
[----:B------:R-:W-:Y:S01]  /*1b20*/  IADD3.X R9, PT, PT, RZ, R9, RZ, P0, !PT ;  /* 0x00000009ff097210 */ /* 0x000fe200007fe4ff */
[----:B0-----:R-:W-:-:S06]  /*1b30*/  UIADD3 UR5, UPT, UPT, UR5, -0x1, URZ ;  /* 0xffffffff05057890 */ /* 0x001fcc000fffe0ff */
[----:B------:R-:W-:-:S05]  /*1b40*/  IMAD.U32 R2, RZ, RZ, UR5 ;  /* 0x00000005ff027e24 */ /* 0x000fca000f8e00ff */
[----:B------:R0:W-:Y:S02]  /*1b50*/  STL [R1+0x2c], R2 ;  /* 0x00002c0201007387 */ /* 0x0001e40000100800 */
.L_x_5301:
[----:B------:R-:W-:Y:S05]  /*1b60*/  BSYNC.RECONVERGENT B2 ;  /* 0x0000000000027941 */ /* 0x000fea0003800200 */
.L_x_5300:
[----:B------:R-:W2:Y:S01]  /*1b70*/  LDL R3, [R1+0x2c] ;  /* 0x00002c0001037983 */ /* 0x000ea20000100800 */
[----:B------:R-:W1:Y:S01]  /*1b80*/  LDCU.64 UR6, c[0x0][0x3c8] ;  /* 0x00007900ff0677ac */ /* 0x000e620008000a00 */
[----:B------:R-:W-:Y:S01]  /*1b90*/  BSSY.RECONVERGENT B2, `(.L_x_5306) ;  /* 0x0000053000027945 */ /* 0x000fe20003800200 */
[----:B0-----:R-:W1:Y:S01]  /*1ba0*/  S2R R2, SR_TID.X ;  /* 0x0000000000027919 */ /* 0x001e620000002100 */
[----:B------:R-:W0:Y:S01]  /*1bb0*/  LDCU UR5, c[0x0][0x3d0] ;  /* 0x00007a00ff0577ac */ /* 0x000e220008000800 */
[----:B------:R-:W3:Y:S01]  /*1bc0*/  S2R R5, SR_TID.Y ;  /* 0x0000000000057919 */ /* 0x000ee20000002200 */
[----:B------:R-:W0:Y:S01]  /*1bd0*/  S2R R4, SR_CTAID.Y ;  /* 0x0000000000047919 */ /* 0x000e220000002600 */
[----:B-1----:R-:W-:-:S04]  /*1be0*/  IMAD R2, R2, UR6, RZ ;  /* 0x0000000602027c24 */ /* 0x002fc8000f8e02ff */
[----:B---3--:R-:W-:Y:S01]  /*1bf0*/  IMAD R2, R5, UR7, R2 ;  /* 0x0000000705027c24 */ /* 0x008fe2000f8e0202 */
[----:B------:R-:W1:Y:S03]  /*1c00*/  LDCU.64 UR6, c[0x0][0x3a8] ;  /* 0x00007500ff0677ac */ /* 0x000e660008000a00 */
[----:B0-----:R-:W-:-:S05]  /*1c10*/  IMAD R18, R4, UR5, R2 ;  /* 0x0000000504127c24 */ /* 0x001fca000f8e0202 */
[----:B------:R-:W-:Y:S02]  /*1c20*/  LEA R2, R18, 0x1, 0x1 ;  /* 0x0000000112027811 */ /* 0x000fe400078e08ff */
[----:B-1----:R-:W-:Y:S01]  /*1c30*/  MOV R4, UR6 ;  /* 0x0000000600047c02 */ /* 0x002fe20008000f00 */
[----:B------:R-:W-:Y:S01]  /*1c40*/  IMAD.U32 R5, RZ, RZ, UR7 ;  /* 0x00000007ff057e24 */ /* 0x000fe2000f8e00ff */
[----:B--2---:R-:W-:Y:S01]  /*1c50*/  ISETP.GE.U32.AND P0, PT, R2, R3, PT ;  /* 0x000000030200720c */ /* 0x004fe20003f06070 */
[----:B------:R-:W-:Y:S01]  /*1c60*/  IMAD.MOV.U32 R3, RZ, RZ, R9 ;  /* 0x000000ffff037224 */ /* 0x000fe200078e0009 */
[----:B------:R-:W-:-:S05]  /*1c70*/  MOV R2, R8 ;  /* 0x0000000800027202 */ /* 0x000fca0000000f00 */
[----:B------:R0:W-:Y:S04]  /*1c80*/  STL.64 [R1+0x20], R2 ;  /* 0x0000200201007387 */ /* 0x0001e80000100a00 */
[----:B------:R0:W-:Y:S02]  /*1c90*/  STL.64 [R1], R4 ;  /* 0x0000000401007387 */ /* 0x0001e40000100a00 */
[----:B------:R-:W-:Y:S05]  /*1ca0*/  @P0 BRA `(.L_x_5307) ;  /* 0x0000000400040947 */ /* 0x000fea0003800000 */
.L_x_5312:
[----:B0-----:R-:W2:Y:S01]  /*1cb0*/  LDL.64 R2, [R1+0x20] ;  /* 0x0000200001027983 */ /* 0x001ea20000100a00 */
[----:B------:R-:W-:Y:S01]  /*1cc0*/  IADD3 R19, PT, PT, R19, 0x1, RZ ;  /* 0x0000000113137810 */ /* 0x000fe20007ffe0ff */
[----:B------:R-:W-:Y:S02]  /*1cd0*/  IMAD.MOV.U32 R4, RZ, RZ, 0x1 ;  /* 0x00000001ff047424 */ /* 0x000fe400078e00ff */
[----:B--2---:R-:W-:-:S06]  /*1ce0*/  IMAD.WIDE.U32 R8, R18, 0x10, R2 ;  /* 0x0000001012087825 */ /* 0x004fcc00078e0002 */
[----:B------:R-:W2:Y:S01]  /*1cf0*/  LDG.E.128 R8, desc[UR36][R8.64] ;  /* 0x0000002408087981 */ /* 0x000ea2000c1e1d00 */
[----:B------:R-:W0:Y:S01]  /*1d00*/  I2F.F64 R2, R19 ;  /* 0x0000001300027312 */ /* 0x000e220000201c00 */
[----:B------:R-:W-:Y:S07]  /*1d10*/  BSSY.RECONVERGENT B3, `(.L_x_5308) ;  /* 0x0000015000037945 */ /* 0x000fee0003800200 */
[----:B0-----:R-:W0:Y:S01]  /*1d20*/  MUFU.RCP64H R5, R3 ;  /* 0x0000000300057308 */ /* 0x001e220000001800 */
[----:B------:R1:W-:Y:S01]  /*1d30*/  STL.64 [R1+0x8], R2 ;  /* 0x0000080201007387 */ /* 0x0003e20000100a00 */
[----:B0-----:R-:W-:-:S08]  /*1d40*/  DFMA R12, -R2, R4, 1 ;  /* 0x3ff00000020c742b */ /* 0x001fd00000000104 */
[----:B------:R-:W-:-:S08]  /*1d50*/  DFMA R12, R12, R12, R12 ;  /* 0x0000000c0c0c722b */ /* 0x000fd0000000000c */
[----:B------:R-:W-:-:S08]  /*1d60*/  DFMA R4, R4, R12, R4 ;  /* 0x0000000c0404722b */ /* 0x000fd00000000004 */
[----:B------:R-:W-:-:S08]  /*1d70*/  DFMA R12, -R2, R4, 1 ;  /* 0x3ff00000020c742b */ /* 0x000fd00000000104 */
[----:B------:R-:W-:Y:S02]  /*1d80*/  DFMA R4, R4, R12, R4 ;  /* 0x0000000c0404722b */ /* 0x000fe40000000004 */
[----:B--2---:R-:W-:-:S08]  /*1d90*/  DADD R14, R8, -R6 ;  /* 0x00000000080e7229 */ /* 0x004fd00000000806 */
        /* <DEDUP_REMOVED lines=9> */
[----:B------:R-:W-:-:S07]  /*1e30*/  MOV R24, 0x1e50 ;  /* 0x00001e5000187802 */ /* 0x000fce0000000f00 */
[----:B------:R-:W-:Y:S05]  /*1e40*/  CALL.REL.NOINC `($__internal_15_$__cuda_sm20_div_rn_f64_full) ;  /* 0x000000f000847944 */ /* 0x000fea0003c00000 */
[----:B------:R-:W-:-:S07]  /*1e50*/  MOV R13, R2 ;  /* 0x00000002000d7202 */ /* 0x000fce0000000f00 */
.L_x_5309:
[----:B------:R-:W-:Y:S05]  /*1e60*/  BSYNC.RECONVERGENT B3 ;  /* 0x0000000000037941 */ /* 0x000fea0003800200 */
.L_x_5308:
[----:B------:R-:W-:Y:S01]  /*1e70*/  VIADD R0, R0, 0x1 ;  /* 0x0000000100007836 */ /* 0x000fe20000000000 */
[----:B------:R-:W-:Y:S01]  /*1e80*/  DADD R6, R12, R6 ;  /* 0x000000000c067229 */ /* 0x000fe20000000006 */
[----:B------:R-:W-:Y:S01]  /*1e90*/  MOV R4, 0x1 ;  /* 0x0000000100047802 */ /* 0x000fe20000000f00 */
[----:B------:R-:W-:Y:S01]  /*1ea0*/  BSSY.RECONVERGENT B3, `(.L_x_5310) ;  /* 0x0000018000037945 */ /* 0x000fe20003800200 */
[----:B------:R-:W0:Y:S05]  /*1eb0*/  I2F.F64 R2, R0 ;  /* 0x0000000000027312 */ /* 0x000e2a0000201c00 */
[----:B------:R-:W-:-:S08]  /*1ec0*/  DADD R8, R8, -R6 ;  /* 0x0000000008087229 */ /* 0x000fd00000000806 */
[----:B------:R-:W-:Y:S01]  /*1ed0*/  DFMA R20, R14, R8, R20 ;  /* 0x000000080e14722b */ /* 0x000fe20000000014 */
[----:B0-----:R-:W0:Y:S01]  /*1ee0*/  MUFU.RCP64H R5, R3 ;  /* 0x0000000300057308 */ /* 0x001e220000001800 */
[----:B------:R1:W-:Y:S01]  /*1ef0*/  STL.64 [R1], R2 ;  /* 0x0000000201007387 */ /* 0x0003e20000100a00 */
[----:B0-----:R-:W-:-:S08]  /*1f00*/  DFMA R8, -R2, R4, 1 ;  /* 0x3ff000000208742b */ /* 0x001fd00000000104 */
[----:B------:R-:W-:-:S08]  /*1f10*/  DFMA R8, R8, R8, R8 ;  /* 0x000000080808722b */ /* 0x000fd00000000008 */
[----:B------:R-:W-:-:S08]  /*1f20*/  DFMA R4, R4, R8, R4 ;  /* 0x000000080404722b */ /* 0x000fd00000000004 */
[----:B------:R-:W-:-:S08]  /*1f30*/  DFMA R8, -R2, R4, 1 ;  /* 0x3ff000000208742b */ /* 0x000fd00000000104 */
[----:B------:R-:W-:Y:S02]  /*1f40*/  DFMA R4, R4, R8, R4 ;  /* 0x000000080404722b */ /* 0x000fe40000000004 */
[----:B------:R-:W-:-:S08]  /*1f50*/  DADD R8, R10, -R16 ;  /* 0x000000000a087229 */ /* 0x000fd00000000810 */
[----:B------:R-:W-:Y:S02]  /*1f60*/  DMUL R12, R8, R4 ;  /* 0x00000004080c7228 */ /* 0x000fe40000000000 */
[----:B------:R-:W-:-:S06]  /*1f70*/  FSETP.GEU.AND P1, PT, |R9|, 6.5827683646048100446e-37, PT ;  /* 0x036000000900780b */ /* 0x000fcc0003f2e200 */
[----:B------:R-:W-:-:S08]  /*1f80*/  DFMA R14, -R2, R12, R8 ;  /* 0x0000000c020e722b */ /* 0x000fd00000000108 */
[----:B------:R-:W-:-:S10]  /*1f90*/  DFMA R12, R4, R14, R12 ;  /* 0x0000000e040c722b */ /* 0x000fd4000000000c */
[----:B------:R-:W-:-:S05]  /*1fa0*/  FFMA R4, RZ, R3, R13 ;  /* 0x00000003ff047223 */ /* 0x000fca000000000d */
[----:B------:R-:W-:-:S13]  /*1fb0*/  FSETP.GT.AND P0, PT, |R4|, 1.469367938527859385e-39, PT ;  /* 0x001000000400780b */ /* 0x000fda0003f04200 */
[----:B-1----:R-:W-:Y:S05]  /*1fc0*/  @P0 BRA P1, `(.L_x_5311) ;  /* 0x0000000000140947 */ /* 0x002fea0000800000 */
[----:B------:R-:W-:Y:S01]  /*1fd0*/  IMAD.MOV.U32 R4, RZ, RZ, R8 ;  /* 0x000000ffff047224 */ /* 0x000fe200078e0008 */
[----:B------:R-:W-:Y:S02]  /*1fe0*/  MOV R5, R9 ;  /* 0x0000000900057202 */ /* 0x000fe40000000f00 */
[----:B------:R-:W-:-:S07]  /*1ff0*/  MOV R24, 0x2010 ;  /* 0x0000201000187802 */ /* 0x000fce0000000f00 */
[----:B------:R-:W-:Y:S05]  /*2000*/  CALL.REL.NOINC `($__internal_15_$__cuda_sm20_div_rn_f64_full) ;  /* 0x000000f000147944 */ /* 0x000fea0003c00000 */
[----:B------:R-:W-:-:S07]  /*2010*/  IMAD.MOV.U32 R13, RZ, RZ, R2 ;  /* 0x000000ffff0d7224 */ /* 0x000fce00078e0002 */
.L_x_5311:
[----:B------:R-:W-:Y:S05]  /*2020*/  BSYNC.RECONVERGENT B3 ;  /* 0x0000000000037941 */ /* 0x000fea0003800200 */
.L_x_5310:
[----:B------:R-:W2:Y:S01]  /*2030*/  LDL R3, [R1+0x2c] ;  /* 0x00002c0001037983 */ /* 0x000ea20000100800 */
[----:B------:R-:W0:Y:S01]  /*2040*/  LDCU UR5, c[0x0][0x3bc] ;  /* 0x00007780ff0577ac */ /* 0x000e220008000800 */
[----:B------:R-:W-:-:S08]  /*2050*/  DADD R16, R12, R16 ;  /* 0x000000000c107229 */ /* 0x000fd00000000010 */
[----:B------:R-:W-:-:S08]  /*2060*/  DADD R10, R10, -R16 ;  /* 0x000000000a0a7229 */ /* 0x000fd00000000810 */
[----:B------:R-:W-:Y:S01]  /*2070*/  DFMA R22, R8, R10, R22 ;  /* 0x0000000a0816722b */ /* 0x000fe20000000016 */
[----:B0-----:R-:W-:-:S04]  /*2080*/  IADD3 R18, PT, PT, R18, UR5, RZ ;  /* 0x0000000512127c10 */ /* 0x001fc8000fffe0ff */
[----:B------:R-:W-:-:S04]  /*2090*/  LEA R2, R18, 0x1, 0x1 ;  /* 0x0000000112027811 */ /* 0x000fc800078e08ff */
[----:B--2---:R-:W-:-:S13]  /*20a0*/  ISETP.GE.U32.AND P0, PT, R2, R3, PT ;  /* 0x000000030200720c */ /* 0x004fda0003f06070 */
[----:B------:R-:W-:Y:S05]  /*20b0*/  @!P0 BRA `(.L_x_5312) ;  /* 0xfffffff800fc8947 */ /* 0x000fea000383ffff */
.L_x_5307:
[----:B------:R-:W-:Y:S05]  /*20c0*/  BSYNC.RECONVERGENT B2 ;  /* 0x0000000000027941 */ /* 0x000fea0003800200 */
.L_x_5306:
[----:B0-----:R-:W0:Y:S01]  /*20d0*/  S2R R3, SR_TID.Y ;  /* 0x0000000000037919 */ /* 0x001e220000002200 */
[----:B------:R-:W1:Y:S01]  /*20e0*/  LDCU UR5, c[0x0][0x3cc] ;  /* 0x00007980ff0577ac */ /* 0x000e620008000800 */
[----:B------:R-:W-:Y:S01]  /*20f0*/  BSSY.RECONVERGENT B2, `(.L_x_5313) ;  /* 0x000002f000027945 */ /* 0x000fe20003800200 */
[----:B------:R-:W2:Y:S01]  /*2100*/  S2R R2, SR_CTAID.Y ;  /* 0x0000000000027919 */ /* 0x000ea20000002600 */
[----:B------:R-:W3:Y:S01]  /*2110*/  LDCU UR6, c[0x0][0x3d0] ;  /* 0x00007a00ff0677ac */ /* 0x000ee20008000800 */
[----:B-1----:R-:W-:Y:S02]  /*2120*/  ISETP.NE.AND P0, PT, RZ, UR5, PT ;  /* 0x00000005ff007c0c */ /* 0x002fe4000bf05270 */
[----:B---3--:R-:W-:Y:S02]  /*2130*/  ISETP.NE.AND P1, PT, RZ, UR6, PT ;  /* 0x00000006ff007c0c */ /* 0x008fe4000bf25270 */
[----:B0-----:R-:W-:Y:S02]  /*2140*/  ISETP.NE.AND P0, PT, R3, RZ, P0 ;  /* 0x000000ff0300720c */ /* 0x001fe40000705270 */
[----:B--2---:R-:W-:-:S04]  /*2150*/  ISETP.NE.AND P1, PT, R2, RZ, P1 ;  /* 0x000000ff0200720c */ /* 0x004fc80000f25270 */
[----:B------:R-:W-:-:S13]  /*2160*/  PLOP3.LUT P0, PT, P0, P1, PT, 0xf8, 0x8f ;  /* 0x00000000008f781c */ /* 0x000fda0000703f70 */
[----:B------:R-:W-:Y:S05]  /*2170*/  @P0 BRA `(.L_x_5314) ;  /* 0x0000000000980947 */ /* 0x000fea0003800000 */
[----:B------:R-:W2:Y:S01]  /*2180*/  LDL.LU R2, [R1+0x2c] ;  /* 0x00002c0001027983 */ /* 0x000ea20000300800 */
[----:B------:R-:W0:Y:S01]  /*2190*/  S2R R5, SR_TID.X ;  /* 0x0000000000057919 */ /* 0x000e220000002100 */
[----:B--2---:R-:W-:-:S05]  /*21a0*/  IMAD.MOV.U32 R3, RZ, RZ, R2 ;  /* 0x000000ffff037224 */ /* 0x004fca00078e0002 */
[----:B------:R-:W-:-:S04]  /*21b0*/  LOP3.LUT R2, R3, 0xfffffffe, RZ, 0xc0, !PT ;  /* 0xfffffffe03027812 */ /* 0x000fc800078ec0ff */
[----:B0-----:R-:W-:-:S04]  /*21c0*/  IADD3 R2, PT, PT, R2, R5, RZ ;  /* 0x0000000502027210 */ /* 0x001fc80007ffe0ff */
[----:B------:R-:W-:-:S13]  /*21d0*/  ISETP.GE.U32.AND P0, PT, R2, R3, PT ;  /* 0x000000030200720c */ /* 0x000fda0003f06070 */
[----:B------:R-:W-:Y:S05]  /*21e0*/  @P0 BRA `(.L_x_5314) ;  /* 0x00000000007c0947 */ /* 0x000fea0003800000 */
[----:B------:R-:W2:Y:S01]  /*21f0*/  LDL.LU.64 R8, [R1+0x20] ;  /* 0x0000200001087983 */ /* 0x000ea20000300a00 */
[----:B------:R-:W-:Y:S01]  /*2200*/  VIADD R19, R19, 0x1 ;  /* 0x0000000113137836 */ /* 0x000fe20000000000 */
[----:B------:R-:W-:Y:S01]  /*2210*/  MOV R4, 0x1 ;  /* 0x0000000100047802 */ /* 0x000fe20000000f00 */
[----:B--2---:R-:W-:-:S06]  /*2220*/  IMAD.WIDE R10, R2, 0x8, R8 ;  /* 0x00000008020a7825 */ /* 0x004fcc00078e0208 */
[----:B------:R-:W2:Y:S01]  /*2230*/  LDG.E.64 R10, desc[UR36][R10.64] ;  /* 0x000000240a0a7981 */ /* 0x000ea2000c1e1b00 */
        /* <DEDUP_REMOVED lines=9> */
[----:B--2---:R-:W-:-:S08]  /*22d0*/  DADD R8, -R6, R10 ;  /* 0x0000000006087229 */ /* 0x004fd0000000010a */
        /* <DEDUP_REMOVED lines=12> */
.L_x_5316:
[----:B------:R-:W-:Y:S05]  /*23a0*/  BSYNC.RECONVERGENT B3 ;  /* 0x0000000000037941 */ /* 0x000fea0003800200 */
.L_x_5315:
[----:B------:R-:W-:-:S08]  /*23b0*/  DADD R6, R6, R12 ;  /* 0x0000000006067229 */ /* 0x000fd0000000000c */
[----:B------:R-:W-:-:S08]  /*23c0*/  DADD R10, R10, -R6 ;  /* 0x000000000a0a7229 */ /* 0x000fd00000000806 */
[----:B------:R-:W-:-:S11]  /*23d0*/  DFMA R20, R8, R10, R20 ;  /* 0x0000000a0814722b */ /* 0x000fd60000000014 */
.L_x_5314:
[----:B------:R-:W-:Y:S05]  /*23e0*/  BSYNC.RECONVERGENT B2 ;  /* 0x0000000000027941 */ /* 0x000fea0003800200 */
.L_x_5313:
[----:B------:R-:W2:Y:S04]  /*23f0*/  LDL.64 R2, [R1+0x8] ;  /* 0x0000080001027983 */ /* 0x000ea80000100a00 */
[----:B------:R-:W3:Y:S01]  /*2400*/  LDL.64 R24, [R1] ;  /* 0x0000000001187983 */ /* 0x000ee20000100a00 */
[----:B------:R-:W-:Y:S01]  /*2410*/  MOV R10, R22 ;  /* 0x00000016000a7202 */ /* 0x000fe20000000f00 */
[----:B------:R-:W-:Y:S01]  /*2420*/  IMAD.MOV.U32 R11, RZ, RZ, R23 ;  /* 0x000000ffff0b7224 */ /* 0x000fe200078e0017 */
[----:B------:R-:W-:Y:S01]  /*2430*/  MOV R8, R16 ;  /* 0x0000001000087202 */ /* 0x000fe20000000f00 */
[----:B------:R-:W-:Y:S01]  /*2440*/  IMAD.MOV.U32 R9, RZ, RZ, R17 ;  /* 0x000000ffff097224 */ /* 0x000fe200078e0011 */
[----:B--2---:R-:W-:Y:S01]  /*2450*/  DSETP.NEU.AND P0, PT, R2, RZ, PT ;  /* 0x000000ff0200722a */ /* 0x004fe20003f0d000 */
[----:B---3--:R-:W-:Y:S01]  /*2460*/  MOV R14, R24 ;  /* 0x00000018000e7202 */ /* 0x008fe20000000f00 */
[----:B------:R-:W-:-:S12]  /*2470*/  IMAD.MOV.U32 R15, RZ, RZ, R25 ;  /* 0x000000ffff0f7224 */ /* 0x000fd800078e0019 */
[----:B------:R-:W-:Y:S05]  /*2480*/  @!P0 BRA `(.L_x_5298) ;  /* 0x0000007400188947 */ /* 0x000fea0003800000 */
[----:B------:R-:W-:Y:S01]  /*2490*/  DSETP.NEU.AND P0, PT, R24, RZ, PT ;  /* 0x000000ff1800722a */ /* 0x000fe20003f0d000 */
[----:B------:R-:W-:Y:S01]  /*24a0*/  MOV R0, R19 ;  /* 0x0000001300007202 */ /* 0x000fe20000000f00 */
[----:B------:R-:W-:Y:S01]  /*24b0*/  IMAD.MOV.U32 R14, RZ, RZ, R2 ;  /* 0x000000ffff0e7224 */ /* 0x000fe200078e0002 */
[----:B------:R-:W-:Y:S01]  /*24c0*/  MOV R15, R3 ;  /* 0x00000003000f7202 */ /* 0x000fe20000000f00 */
[----:B------:R-:W-:Y:S01]  /*24d0*/  IMAD.MOV.U32 R10, RZ, RZ, R20 ;  /* 0x000000ffff0a7224 */ /* 0x000fe200078e0014 */
[----:B------:R-:W-:Y:S01]  /*24e0*/  MOV R11, R21 ;  /* 0x00000015000b7202 */ /* 0x000fe20000000f00 */
[----:B------:R-:W-:Y:S01]  /*24f0*/  IMAD.MOV.U32 R8, RZ, RZ, R6 ;  /* 0x000000ffff087224 */ /* 0x000fe200078e0006 */
[----:B------:R-:W-:-:S07]  /*2500*/  MOV R9, R7 ;  /* 0x0000000700097202 */ /* 0x000fce0000000f00 */
[----:B------:R-:W-:Y:S05]  /*2510*/  @!P0 BRA `(.L_x_5298) ;  /* 0x0000007000f48947 */ /* 0x000fea0003800000 */
[----:B------:R-:W-:Y:S01]  /*2520*/  DADD R2, R24, R2 ;  /* 0x0000000018027229 */ /* 0x000fe20000000002 */
[----:B------:R-:W-:Y:S01]  /*2530*/  IMAD.MOV.U32 R4, RZ, RZ, 0x1 ;  /* 0x00000001ff047424 */ /* 0x000fe200078e00ff */
[----:B------:R-:W-:Y:S01]  /*2540*/  FSETP.GEU.AND P1, PT, |R25|, 6.5827683646048100446e-37, PT ;  /* 0x036000001900780b */ /* 0x000fe20003f2e200 */
[----:B------:R-:W-:Y:S03]  /*2550*/  BSSY.RECONVERGENT B2, `(.L_x_5317) ;  /* 0x0000015000027945 */ /* 0x000fe60003800200 */
[----:B------:R-:W0:Y:S04]  /*2560*/  MUFU.RCP64H R5, R3 ;  /* 0x0000000300057308 */ /* 0x000e280000001800 */
[----:B------:R-:W-:Y:S01]  /*2570*/  MOV R14, R2 ;  /* 0x00000002000e7202 */ /* 0x000fe20000000f00 */
[----:B------:R-:W-:Y:S01]  /*2580*/  IMAD.MOV.U32 R15, RZ, RZ, R3 ;  /* 0x000000ffff0f7224 */ /* 0x000fe200078e0003 */
[----:B0-----:R-:W-:-:S08]  /*2590*/  DFMA R8, -R2, R4, 1 ;  /* 0x3ff000000208742b */ /* 0x001fd00000000104 */
[----:B------:R-:W-:-:S08]  /*25a0*/  DFMA R8, R8, R8, R8 ;  /* 0x000000080808722b */ /* 0x000fd00000000008 */
[----:B------:R-:W-:-:S08]  /*25b0*/  DFMA R8, R4, R8, R4 ;  /* 0x000000080408722b */ /* 0x000fd00000000004 */
[----:B------:R-:W-:-:S08]  /*25c0*/  DFMA R4, -R2, R8, 1 ;  /* 0x3ff000000204742b */ /* 0x000fd00000000108 */
[----:B------:R-:W-:-:S08]  /*25d0*/  DFMA R4, R8, R4, R8 ;  /* 0x000000040804722b */ /* 0x000fd00000000008 */
[----:B------:R-:W-:-:S08]  /*25e0*/  DMUL R12, R4, R24 ;  /* 0x00000018040c7228 */ /* 0x000fd00000000000 */
[----:B------:R-:W-:-:S08]  /*25f0*/  DFMA R8, -R2, R12, R24 ;  /* 0x0000000c0208722b */ /* 0x000fd00000000118 */
[----:B------:R-:W-:Y:S02]  /*2600*/  DFMA R12, R4, R8, R12 ;  /* 0x00000008040c722b */ /* 0x000fe4000000000c */
[----:B------:R-:W-:-:S08]  /*2610*/  DADD R8, -R6, R16 ;  /* 0x0000000006087229 */ /* 0x000fd00000000110 */
[----:B------:R-:W-:-:S05]  /*2620*/  FFMA R0, RZ, R3, R13 ;  /* 0x00000003ff007223 */ /* 0x000fca000000000d */
[----:B------:R-:W-:-:S13]  /*2630*/  FSETP.GT.AND P0, PT, |R0|, 1.469367938527859385e-39, PT ;  /* 0x001000000000780b */ /* 0x000fda0003f04200 */
[----:B------:R-:W-:Y:S05]  /*2640*/  @P0 BRA P1, `(.L_x_5318) ;  /* 0x0000000000140947 */ /* 0x000fea0000800000 */
[----:B------:R-:W-:Y:S01]  /*2650*/  MOV R4, R24 ;  /* 0x0000001800047202 */ /* 0x000fe20000000f00 */
[----:B------:R-:W-:Y:S01]  /*2660*/  IMAD.MOV.U32 R5, RZ, RZ, R25 ;  /* 0x000000ffff057224 */ /* 0x000fe200078e0019 */
[----:B------:R-:W-:-:S07]  /*2670*/  MOV R24, 0x2690 ;  /* 0x0000269000187802 */ /* 0x000fce0000000f00 */
[----:B------:R-:W-:Y:S05]  /*2680*/  CALL.REL.NOINC `($__internal_15_$__cuda_sm20_div_rn_f64_full) ;  /* 0x000000e800747944 */ /* 0x000fea0003c00000 */
[----:B------:R-:W-:-:S07]  /*2690*/  MOV R13, R2 ;  /* 0x00000002000d7202 */ /* 0x000fce0000000f00 */
.L_x_5318:
[----:B------:R-:W-:Y:S05]  /*26a0*/  BSYNC.RECONVERGENT B2 ;  /* 0x0000000000027941 */ /* 0x000fea0003800200 */
.L_x_5317:
[----:B------:R-:W2:Y:S01]  /*26b0*/  LDL.LU.64 R4, [R1+0x8] ;  /* 0x0000080001047983 */ /* 0x000ea20000300a00 */
[----:B------:R-:W-:Y:S01]  /*26c0*/  DMUL R2, R8, R8 ;  /* 0x0000000808027228 */ /* 0x000fe20000000000 */
[----:B------:R-:W-:Y:S01]  /*26d0*/  IMAD.MOV.U32 R0, RZ, RZ, -0x1 ;  /* 0xffffffffff007424 */ /* 0x000fe200078e00ff */
[----:B------:R-:W-:Y:S02]  /*26e0*/  DADD R10, R20, R22 ;  /* 0x00000000140a7229 */ /* 0x000fe40000000016 */
[----:B------:R-:W-:-:S04]  /*26f0*/  DFMA R8, R8, R12, R6 ;  /* 0x0000000c0808722b */ /* 0x000fc80000000006 */
[----:B--2---:R-:W-:-:S08]  /*2700*/  DMUL R2, R2, R4 ;  /* 0x0000000402027228 */ /* 0x004fd00000000000 */
[----:B------:R-:W-:Y:S01]  /*2710*/  DFMA R10, R2, R12, R10 ;  /* 0x0000000c020a722b */ /* 0x000fe2000000000a */
[----:B------:R-:W-:Y:S10]  /*2720*/  BRA `(.L_x_5298) ;  /* 0x0000007000707947 */ /* 0x000ff40003800000 */
.L_x_5299:
[----:B------:R-:W1:Y:S08]  /*2730*/  LDC R21, c[0x0][0x520] ;  /* 0x00014800ff157b82 */ /* 0x000e700000000800 */
[----:B------:R-:W2:Y:S01]  /*2740*/  LDC R4, c[0x0][0x3f0] ;  /* 0x0000fc00ff047b82 */ /* 0x000ea20000000800 */
[----:B-1----:R-:W-:-:S04]  /*2750*/  SHF.R.U32.HI R21, RZ, 0x3, R21 ;  /* 0x00000003ff157819 */ /* 0x002fc80000011615 */
[----:B------:R-:W-:-:S04]  /*2760*/  ISETP.NE.AND P0, PT, R21, 0x1, PT ;  /* 0x000000011500780c */ /* 0x000fc80003f05270 */
[----:B--2---:R-:W-:-:S13]  /*2770*/  ISETP.NE.OR P0, PT, R4, 0x1, P0 ;  /* 0x000000010400780c */ /* 0x004fda0000705670 */
[----:B------:R-:W-:Y:S05]  /*2780*/  @P0 BRA `(.L_x_5319) ;  /* 0x0000000c00a40947 */ /* 0x000fea0003800000 */
[----:B------:R-:W1:Y:S01]  /*2790*/  LDC.64 R22, c[0x0][0x398] ;  /* 0x0000e600ff167b82 */ /* 0x000e620000000a00 */
[----:B------:R-:W2:Y:S01]  /*27a0*/  LDCU UR8, c[0x0][0x3bc] ;  /* 0x00007780ff0877ac */ /* 0x000ea20008000800 */
[----:B------:R-:W-:Y:S01]  /*27b0*/  BSSY.RECONVERGENT B2, `(.L_x_5320) ;  /* 0x000005b000027945 */ /* 0x000fe20003800200 */
[----:B------:R-:W-:Y:S01]  /*27c0*/  MOV R10, R20 ;  /* 0x00000014000a7202 */ /* 0x000fe20000000f00 */
[----:B------:R-:W3:Y:S04]  /*27d0*/  LDCU UR5, c[0x0][0x3a0] ;  /* 0x00007400ff0577ac */ /* 0x000ee80008000800 */
[----:B0-----:R-:W0:Y:S01]  /*27e0*/  LDC.64 R6, c[0x0][0x390] ;  /* 0x0000e400ff067b82 */ /* 0x001e220000000a00 */
[----:B------:R-:W4:Y:S01]  /*27f0*/  LDCU.64 UR6, c[0x0][0x3a8] ;  /* 0x00007500ff0677ac */ /* 0x000f220008000a00 */
[----:B--2---:R-:W-:Y:S01]  /*2800*/  MOV R3, UR8 ;  /* 0x0000000800037c02 */ /* 0x004fe20008000f00 */
[----:B---3--:R-:W-:Y:S01]  /*2810*/  IMAD.U32 R0, RZ, RZ, UR5 ;  /* 0x00000005ff007e24 */ /* 0x008fe2000f8e00ff */
[----:B-1----:R1:W-:Y:S03]  /*2820*/  STL.64 [R1], R22 ;  /* 0x0000001601007387 */ /* 0x0023e60000100a00 */
[----:B------:R-:W-:Y:S01]  /*2830*/  IMAD.IADD R5, R20, 0x1, R3 ;  /* 0x0000000114057824 */ /* 0x000fe200078e0203 */
[----:B----4-:R-:W-:Y:S01]  /*2840*/  MOV R18, UR6 ;  /* 0x0000000600127c02 */ /* 0x010fe20008000f00 */
[----:B------:R-:W-:-:S03]  /*2850*/  IMAD.U32 R19, RZ, RZ, UR7 ;  /* 0x00000007ff137e24 */ /* 0x000fc6000f8e00ff */
[----:B------:R-:W-:Y:S02]  /*2860*/  ISETP.GE.U32.AND P0, PT, R5, R2, PT ;  /* 0x000000020500720c */ /* 0x000fe40003f06070 */
[----:B0-----:R-:W-:Y:S01]  /*2870*/  MOV R16, R6 ;  /* 0x0000000600107202 */ /* 0x001fe20000000f00 */
[----:B------:R-:W-:-:S10]  /*2880*/  IMAD.MOV.U32 R17, RZ, RZ, R7 ;  /* 0x000000ffff117224 */ /* 0x000fd400078e0007 */
[----:B-1----:R-:W-:Y:S05]  /*2890*/  @P0 BRA `(.L_x_5321) ;  /* 0x0000000400300947 */ /* 0x002fea0003800000 */
.L_x_5326:
[----:B------:R-:W2:Y:S01]  /*28a0*/  LDL R2, [R1+0x8] ;  /* 0x0000080001027983 */ /* 0x000ea20000100800 */
[----:B------:R-:W-:Y:S01]  /*28b0*/  VIADD R25, R10, UR4 ;  /* 0x000000040a197c36 */ /* 0x000fe20008000000 */
[----:B------:R-:W-:-:S04]  /*28c0*/  IADD3 R0, PT, PT, R0, 0x1, RZ ;  /* 0x0000000100007810 */ /* 0x000fc80007ffe0ff */
[----:B0-----:R-:W0:Y:S01]  /*28d0*/  I2F.F64 R4, R0 ;  /* 0x0000000000047312 */ /* 0x001e220000201c00 */
[----:B--2---:R-:W-:-:S04]  /*28e0*/  IADD3 R2, P0, PT, R2, UR30, RZ ;  /* 0x0000001e02027c10 */ /* 0x004fc8000ff1e0ff */
[----:B------:R-:W-:-:S03]  /*28f0*/  IADD3.X R3, PT, PT, RZ, UR31, RZ, P0, !PT ;  /* 0x0000001fff037c10 */ /* 0x000fc600087fe4ff */
[----:B------:R-:W-:-:S06]  /*2900*/  IMAD.WIDE.U32 R20, R10, 0x8, R2 ;  /* 0x000000080a147825 */ /* 0x000fcc00078e0002 */
[----:B------:R-:W2:Y:S01]  /*2910*/  LDG.E.64 R20, desc[UR36][R20.64] ;  /* 0x0000002414147981 */ /* 0x000ea2000c1e1b00 */
[----:B------:R-:W-:-:S06]  /*2920*/  IMAD.WIDE.U32 R8, R25, 0x8, R2 ;  /* 0x0000000819087825 */ /* 0x000fcc00078e0002 */
[----:B------:R-:W5:Y:S01]  /*2930*/  LDG.E.64 R8, desc[UR36][R8.64] ;  /* 0x0000002408087981 */ /* 0x000f62000c1e1b00 */
[----:B0-----:R-:W0:Y:S01]  /*2940*/  MUFU.RCP64H R3, R5 ;  /* 0x0000000500037308 */ /* 0x001e220000001800 */
[----:B------:R-:W-:Y:S01]  /*2950*/  IMAD.MOV.U32 R2, RZ, RZ, 0x1 ;  /* 0x00000001ff027424 */ /* 0x000fe200078e00ff */
[----:B------:R-:W-:Y:S01]  /*2960*/  BSSY.RECONVERGENT B3, `(.L_x_5322) ;  /* 0x0000018000037945 */ /* 0x000fe20003800200 */
[----:B------:R-:W-:Y:S01]  /*2970*/  MOV R18, R4 ;  /* 0x0000000400127202 */ /* 0x000fe20000000f00 */
[----:B------:R-:W-:-:S03]  /*2980*/  IMAD.MOV.U32 R19, RZ, RZ, R5 ;  /* 0x000000ffff137224 */ /* 0x000fc600078e0005 */
        /* <DEDUP_REMOVED lines=12> */
[----:B------:R-:W-:Y:S05]  /*2a50*/  @P0 BRA P1, `(.L_x_5323) ;  /* 0x0000000000200947 */ /* 0x000fea0000800000 */
[----:B------:R-:W-:Y:S01]  /*2a60*/  MOV R2, R4 ;  /* 0x0000000400027202 */ /* 0x000fe20000000f00 */
[----:B------:R-:W-:Y:S01]  /*2a70*/  IMAD.MOV.U32 R3, RZ, RZ, R5 ;  /* 0x000000ffff037224 */ /* 0x000fe200078e0005 */
[----:B------:R-:W-:Y:S01]  /*2a80*/  MOV R4, R10 ;  /* 0x0000000a00047202 */ /* 0x000fe20000000f00 */
[----:B------:R-:W-:Y:S01]  /*2a90*/  IMAD.MOV.U32 R5, RZ, RZ, R11 ;  /* 0x000000ffff057224 */ /* 0x000fe200078e000b */
[----:B------:R-:W-:-:S07]  /*2aa0*/  MOV R24, 0x2ac0 ;  /* 0x00002ac000187802 */ /* 0x000fce0000000f00 */
[----:B-----5:R-:W-:Y:S05]  /*2ab0*/  CALL.REL.NOINC `($__internal_15_$__cuda_sm20_div_rn_f64_full) ;  /* 0x000000e400687944 */ /* 0x020fea0003c00000 */
[----:B------:R-:W-:Y:S01]  /*2ac0*/  MOV R3, R2 ;  /* 0x0000000200037202 */ /* 0x000fe20000000f00 */
[----:B------:R-:W-:-:S07]  /*2ad0*/  IMAD.MOV.U32 R2, RZ, RZ, R12 ;  /* 0x000000ffff027224 */ /* 0x000fce00078e000c */
.L_x_5323:
[----:B------:R-:W-:Y:S05]  /*2ae0*/  BSYNC.RECONVERGENT B3 ;  /* 0x0000000000037941 */ /* 0x000fea0003800200 */
.L_x_5322:
[----:B------:R-:W0:Y:S01]  /*2af0*/  MUFU.RCP64H R5, R19 ;  /* 0x0000001300057308 */ /* 0x000e220000001800 */
[----:B------:R-:W-:Y:S01]  /*2b00*/  HFMA2 R4, -RZ, RZ, 0, 5.9604644775390625e-08 ;  /* 0x00000001ff047431 */ /* 0x000fe200000001ff */
[----:B------:R-:W-:Y:S01]  /*2b10*/  DADD R6, R2, R6 ;  /* 0x0000000002067229 */ /* 0x000fe20000000006 */
[----:B------:R-:W-:Y:S01]  /*2b20*/  BSSY.RECONVERGENT B3, `(.L_x_5324) ;  /* 0x0000017000037945 */ /* 0x000fe20003800200 */
[----:B-----5:R-:W-:-:S10]  /*2b30*/  DADD R14, R8, -R16 ;  /* 0x00000000080e7229 */ /* 0x020fd40000000810 */
[----:B------:R-:W-:Y:S01]  /*2b40*/  FSETP.GEU.AND P1, PT, |R15|, 6.5827683646048100446e-37, PT ;  /* 0x036000000f00780b */ /* 0x000fe20003f2e200 */
[----:B0-----:R-:W-:-:S08]  /*2b50*/  DFMA R12, -R18, R4, 1 ;  /* 0x3ff00000120c742b */ /* 0x001fd00000000104 */
[----:B------:R-:W-:-:S08]  /*2b60*/  DFMA R12, R12, R12, R12 ;  /* 0x0000000c0c0c722b */ /* 0x000fd0000000000c */
[----:B------:R-:W-:Y:S02]  /*2b70*/  DFMA R12, R4, R12, R4 ;  /* 0x0000000c040c722b */ /* 0x000fe40000000004 */
[----:B------:R-:W-:-:S06]  /*2b80*/  DADD R4, R20, -R6 ;  /* 0x0000000014047229 */ /* 0x000fcc0000000806 */
[----:B------:R-:W-:Y:S02]  /*2b90*/  DFMA R2, -R18, R12, 1 ;  /* 0x3ff000001202742b */ /* 0x000fe4000000010c */
[----:B------:R-:W-:-:S06]  /*2ba0*/  DFMA R22, R10, R4, R22 ;  /* 0x000000040a16722b */ /* 0x000fcc0000000016 */
[----:B------:R-:W-:-:S08]  /*2bb0*/  DFMA R2, R12, R2, R12 ;  /* 0x000000020c02722b */ /* 0x000fd0000000000c */
[----:B------:R-:W-:-:S08]  /*2bc0*/  DMUL R4, R14, R2 ;  /* 0x000000020e047228 */ /* 0x000fd00000000000 */
[----:B------:R-:W-:-:S08]  /*2bd0*/  DFMA R10, -R18, R4, R14 ;  /* 0x00000004120a722b */ /* 0x000fd0000000010e */
[----:B------:R-:W-:-:S10]  /*2be0*/  DFMA R12, R2, R10, R4 ;  /* 0x0000000a020c722b */ /* 0x000fd40000000004 */
[----:B------:R-:W-:-:S05]  /*2bf0*/  FFMA R2, RZ, R19, R13 ;  /* 0x00000013ff027223 */ /* 0x000fca000000000d */
[----:B------:R-:W-:-:S13]  /*2c00*/  FSETP.GT.AND P0, PT, |R2|, 1.469367938527859385e-39, PT ;  /* 0x001000000200780b */ /* 0x000fda0003f04200 */
[----:B------:R-:W-:Y:S05]  /*2c10*/  @P0 BRA P1, `(.L_x_5325) ;  /* 0x00000000001c0947 */ /* 0x000fea0000800000 */
[----:B------:R-:W-:Y:S01]  /*2c20*/  IMAD.MOV.U32 R4, RZ, RZ, R14 ;  /* 0x000000ffff047224 */ /* 0x000fe200078e000e */
[----:B------:R-:W-:Y:S01]  /*2c30*/  MOV R5, R15 ;  /* 0x0000000f00057202 */ /* 0x000fe20000000f00 */
[----:B------:R-:W-:Y:S01]  /*2c40*/  IMAD.MOV.U32 R2, RZ, RZ, R18 ;  /* 0x000000ffff027224 */ /* 0x000fe200078e0012 */
[----:B------:R-:W-:Y:S02]  /*2c50*/  MOV R3, R19 ;  /* 0x0000001300037202 */ /* 0x000fe40000000f00 */
[----:B------:R-:W-:-:S07]  /*2c60*/  MOV R24, 0x2c80 ;  /* 0x00002c8000187802 */ /* 0x000fce0000000f00 */
[----:B------:R-:W-:Y:S05]  /*2c70*/  CALL.REL.NOINC `($__internal_15_$__cuda_sm20_div_rn_f64_full) ;  /* 0x000000e000f87944 */ /* 0x000fea0003c00000 */
[----:B------:R-:W-:-:S07]  /*2c80*/  IMAD.MOV.U32 R13, RZ, RZ, R2 ;  /* 0x000000ffff0d7224 */ /* 0x000fce00078e0002 */
.L_x_5325:
[----:B------:R-:W-:Y:S05]  /*2c90*/  BSYNC.RECONVERGENT B3 ;  /* 0x0000000000037941 */ /* 0x000fea0003800200 */
.L_x_5324:
[----:B------:R-:W2:Y:S01]  /*2ca0*/  LDL.LU.64 R26, [R1] ;  /* 0x00000000011a7983 */ /* 0x000ea20000300a00 */
[----:B------:R-:W-:Y:S01]  /*2cb0*/  DADD R16, R12, R16 ;  /* 0x000000000c107229 */ /* 0x000fe20000000010 */
[----:B------:R-:W0:Y:S01]  /*2cc0*/  LDCU UR5, c[0x0][0x3b4] ;  /* 0x00007680ff0577ac */ /* 0x000e220008000800 */
[----:B------:R-:W-:-:S05]  /*2cd0*/  MOV R3, UR4 ;  /* 0x0000000400037c02 */ /* 0x000fca0008000f00 */
[----:B------:R-:W-:Y:S01]  /*2ce0*/  IMAD.IADD R10, R25, 0x1, R3 ;  /* 0x00000001190a7824 */ /* 0x000fe200078e0203 */
[----:B------:R-:W-:-:S03]  /*2cf0*/  DADD R4, R8, -R16 ;  /* 0x0000000008047229 */ /* 0x000fc60000000810 */
[----:B------:R-:W-:Y:S01]  /*2d00*/  IMAD.IADD R11, R10, 0x1, R3 ;  /* 0x000000010a0b7824 */ /* 0x000fe200078e0203 */
[----:B0-----:R-:W-:-:S04]  /*2d10*/  MOV R2, UR5 ;  /* 0x0000000500027c02 */ /* 0x001fc80008000f00 */
[----:B------:R-:W-:Y:S01]  /*2d20*/  ISETP.GE.U32.AND P0, PT, R11, R2, PT ;  /* 0x000000020b00720c */ /* 0x000fe20003f06070 */
[----:B--2---:R-:W-:-:S07]  /*2d30*/  DFMA R26, R14, R4, R26 ;  /* 0x000000040e1a722b */ /* 0x004fce000000001a */
[----:B------:R0:W-:Y:S05]  /*2d40*/  STL.64 [R1], R26 ;  /* 0x0000001a01007387 */ /* 0x0001ea0000100a00 */
[----:B------:R-:W-:Y:S05]  /*2d50*/  @!P0 BRA `(.L_x_5326) ;  /* 0xfffffff800d08947 */ /* 0x000fea000383ffff */
.L_x_5321:
[----:B------:R-:W-:Y:S05]  /*2d60*/  BSYNC.RECONVERGENT B2 ;  /* 0x0000000000027941 */ /* 0x000fea0003800200 */
.L_x_5320:
[----:B------:R-:W-:Y:S01]  /*2d70*/  ISETP.GE.U32.AND P0, PT, R10, R2, PT ;  /* 0x000000020a00720c */ /* 0x000fe20003f06070 */
[----:B------:R-:W-:-:S12]  /*2d80*/  BSSY.RECONVERGENT B1, `(.L_x_5327) ;  /* 0x000000c000017945 */ /* 0x000fd80003800200 */
[----:B------:R-:W-:Y:S05]  /*2d90*/  @P0 BRA `(.L_x_5328) ;  /* 0x0000000000280947 */ /* 0x000fea0003800000 */
[----:B------:R-:W2:Y:S01]  /*2da0*/  LDL.LU R4, [R1+0x8] ;  /* 0x0000080001047983 */ /* 0x000ea20000300800 */
[----:B------:R-:W2:Y:S01]  /*2db0*/  LDCU.64 UR6, c[0x0][0x780] ;  /* 0x0000f000ff0677ac */ /* 0x000ea20008000a00 */
[----:B------:R-:W-:-:S04]  /*2dc0*/  IADD3 R3, PT, PT, R10, R3, RZ ;  /* 0x000000030a037210 */ /* 0x000fc80007ffe0ff */
[----:B------:R-:W-:Y:S02]  /*2dd0*/  ISETP.GE.U32.AND P1, PT, R3, R2, PT ;  /* 0x000000020300720c */ /* 0x000fe40003f26070 */
[----:B--2---:R-:W-:-:S05]  /*2de0*/  IADD3 R20, P2, PT, R4, UR6, RZ ;  /* 0x0000000604147c10 */ /* 0x004fca000ff5e0ff */
[----:B------:R-:W-:-:S06]  /*2df0*/  IMAD.X R21, RZ, RZ, UR7, P2 ;  /* 0x00000007ff157e24 */ /* 0x000fcc00090e06ff */
[----:B------:R-:W-:-:S04]  /*2e00*/  @!P1 IMAD.WIDE.U32 R2, R3, 0x8, R20 ;  /* 0x0000000803029825 */ /* 0x000fc800078e0014 */
[----:B------:R-:W-:Y:S01]  /*2e10*/  IMAD.WIDE.U32 R20, R10, 0x8, R20 ;  /* 0x000000080a147825 */ /* 0x000fe200078e0014 */
[----:B------:R1:W5:Y:S05]  /*2e20*/  @!P1 LDG.E.64 R8, desc[UR36][R2.64] ;  /* 0x0000002402089981 */ /* 0x00036a000c1e1b00 */
[----:B------:R-:W5:Y:S02]  /*2e30*/  LDG.E.64 R20, desc[UR36][R20.64] ;  /* 0x0000002414147981 */ /* 0x000f64000c1e1b00 */
.L_x_5328:
[----:B------:R-:W-:Y:S05]  /*2e40*/  BSYNC.RECONVERGENT B1 ;  /* 0x0000000000017941 */ /* 0x000fea0003800200 */
.L_x_5327:
[----:B------:R2:W-:Y:S01]  /*2e50*/  STL [R1+0x20], R0 ;  /* 0x0000200001007387 */ /* 0x0005e20000100800 */
[----:B------:R-:W-:Y:S03]  /*2e60*/  BSSY.RECONVERGENT B2, `(.L_x_5329) ;  /* 0x0000045000027945 */ /* 0x000fe60003800200 */
[----:B------:R2:W-:Y:S01]  /*2e70*/  STL.64 [R1+0x8], R18 ;  /* 0x0000081201007387 */ /* 0x0005e20000100a00 */
[----:B------:R-:W-:Y:S05]  /*2e80*/  @P0 BRA `(.L_x_5330) ;  /* 0x0000000400080947 */ /* 0x000fea0003800000 */
[----:B-1----:R-:W-:Y:S01]  /*2e90*/  IADD3 R2, PT, PT, R0, 0x1, RZ ;  /* 0x0000000100027810 */ /* 0x002fe20007ffe0ff */
[----:B------:R-:W-:Y:S01]  /*2ea0*/  IMAD.MOV.U32 R4, RZ, RZ, 0x1 ;  /* 0x00000001ff047424 */ /* 0x000fe200078e00ff */
[----:B-----5:R-:W-:Y:S01]  /*2eb0*/  DADD R14, -R6, R20 ;  /* 0x00000000060e7229 */ /* 0x020fe20000000114 */
[----:B------:R-:W-:Y:S02]  /*2ec0*/  BSSY.RECONVERGENT B3, `(.L_x_5331) ;  /* 0x0000016000037945 */ /* 0x000fe40003800200 */
[----:B------:R1:W-:Y:S07]  /*2ed0*/  STL [R1+0x20], R2 ;  /* 0x0000200201007387 */ /* 0x0003ee0000100800 */
[----:B------:R-:W-:Y:S01]  /*2ee0*/  FSETP.GEU.AND P1, PT, |R15|, 6.5827683646048100446e-37, PT ;  /* 0x036000000f00780b */ /* 0x000fe20003f2e200 */
[----:B-1----:R-:W1:Y:S08]  /*2ef0*/  I2F.F64 R2, R2 ;  /* 0x0000000200027312 */ /* 0x002e700000201c00 */
[----:B-1----:R-:W1:Y:S01]  /*2f00*/  MUFU.RCP64H R5, R3 ;  /* 0x0000000300057308 */ /* 0x002e620000001800 */
[----:B------:R3:W-:Y:S01]  /*2f10*/  STL.64 [R1+0x8], R2 ;  /* 0x0000080201007387 */ /* 0x0007e20000100a00 */
[----:B-1----:R-:W-:-:S08]  /*2f20*/  DFMA R12, -R2, R4, 1 ;  /* 0x3ff00000020c742b */ /* 0x002fd00000000104 */
[----:B------:R-:W-:-:S08]  /*2f30*/  DFMA R12, R12, R12, R12 ;  /* 0x0000000c0c0c722b */ /* 0x000fd0000000000c */
[----:B------:R-:W-:-:S08]  /*2f40*/  DFMA R4, R4, R12, R4 ;  /* 0x0000000c0404722b */ /* 0x000fd00000000004 */
[----:B------:R-:W-:-:S08]  /*2f50*/  DFMA R12, -R2, R4, 1 ;  /* 0x3ff00000020c742b */ /* 0x000fd00000000104 */
[----:B------:R-:W-:-:S08]  /*2f60*/  DFMA R4, R4, R12, R4 ;  /* 0x0000000c0404722b */ /* 0x000fd00000000004 */
[----:B------:R-:W-:-:S08]  /*2f70*/  DMUL R12, R14, R4 ;  /* 0x000000040e0c7228 */ /* 0x000fd00000000000 */
[----:B------:R-:W-:-:S08]  /*2f80*/  DFMA R24, -R2, R12, R14 ;  /* 0x0000000c0218722b */ /* 0x000fd0000000010e */
[----:B------:R-:W-:-:S10]  /*2f90*/  DFMA R12, R4, R24, R12 ;  /* 0x00000018040c722b */ /* 0x000fd4000000000c */
[----:B------:R-:W-:-:S05]  /*2fa0*/  FFMA R4, RZ, R3, R13 ;  /* 0x00000003ff047223 */ /* 0x000fca000000000d */
[----:B------:R-:W-:-:S13]  /*2fb0*/  FSETP.GT.AND P0, PT, |R4|, 1.469367938527859385e-39, PT ;  /* 0x001000000400780b */ /* 0x000fda0003f04200 */
[----:B---3--:R-:W-:Y:S05]  /*2fc0*/  @P0 BRA P1, `(.L_x_5332) ;  /* 0x0000000000140947 */ /* 0x008fea0000800000 */
[----:B------:R-:W-:Y:S01]  /*2fd0*/  MOV R4, R14 ;  /* 0x0000000e00047202 */ /* 0x000fe20000000f00 */
[----:B------:R-:W-:Y:S01]  /*2fe0*/  IMAD.MOV.U32 R5, RZ, RZ, R15 ;  /* 0x000000ffff057224 */ /* 0x000fe200078e000f */
[----:B------:R-:W-:-:S07]  /*2ff0*/  MOV R24, 0x3010 ;  /* 0x0000301000187802 */ /* 0x000fce0000000f00 */
[----:B0-2---:R-:W-:Y:S05]  /*3000*/  CALL.REL.NOINC `($__internal_15_$__cuda_sm20_div_rn_f64_full) ;  /* 0x000000e000147944 */ /* 0x005fea0003c00000 */
[----:B------:R-:W-:-:S07]  /*3010*/  MOV R13, R2 ;  /* 0x00000002000d7202 */ /* 0x000fce0000000f00 */
.L_x_5332:
[----:B------:R-:W-:Y:S05]  /*3020*/  BSYNC.RECONVERGENT B3 ;  /* 0x0000000000037941 */ /* 0x000fea0003800200 */
.L_x_5331:
[----:B------:R-:W1:Y:S01]  /*3030*/  LDCU UR5, c[0x0][0x3bc] ;  /* 0x00007780ff0577ac */ /* 0x000e620008000800 */
[----:B------:R-:W-:Y:S01]  /*3040*/  DADD R6, R6, R12 ;  /* 0x0000000006067229 */ /* 0x000fe2000000000c */
[----:B------:R-:W3:Y:S07]  /*3050*/  LDCU UR6, c[0x0][0x3b4] ;  /* 0x00007680ff0677ac */ /* 0x000eee0008000800 */
[----:B------:R-:W-:-:S08]  /*3060*/  DADD R20, -R6, R20 ;  /* 0x0000000006147229 */ /* 0x000fd00000000114 */
[----:B------:R-:W-:Y:S01]  /*3070*/  DFMA R22, R14, R20, R22 ;  /* 0x000000140e16722b */ /* 0x000fe20000000016 */
[----:B-1----:R-:W-:-:S05]  /*3080*/  VIADD R10, R10, UR5 ;  /* 0x000000050a0a7c36 */ /* 0x002fca0008000000 */
[----:B---3--:R-:W-:-:S13]  /*3090*/  ISETP.GE.U32.AND P0, PT, R10, UR6, PT ;  /* 0x000000060a007c0c */ /* 0x008fda000bf06070 */
[----:B------:R-:W-:Y:S05]  /*30a0*/  @P0 BRA `(.L_x_5330) ;  /* 0x0000000000800947 */ /* 0x000fea0003800000 */
[----:B------:R-:W3:Y:S01]  /*30b0*/  LDL.64 R24, [R1+0x8] ;  /* 0x0000080001187983 */ /* 0x000ee20000100a00 */
[----:B------:R-:W-:Y:S01]  /*30c0*/  MOV R2, 0x1 ;  /* 0x0000000100027802 */ /* 0x000fe20000000f00 */
[----:B------:R-:W-:Y:S01]  /*30d0*/  DADD R10, -R16, R8 ;  /* 0x00000000100a7229 */ /* 0x000fe20000000108 */
[----:B------:R-:W-:Y:S09]  /*30e0*/  BSSY.RECONVERGENT B3, `(.L_x_5333) ;  /* 0x0000015000037945 */ /* 0x000ff20003800200 */
[----:B------:R-:W-:Y:S01]  /*30f0*/  FSETP.GEU.AND P1, PT, |R11|, 6.5827683646048100446e-37, PT ;  /* 0x036000000b00780b */ /* 0x000fe20003f2e200 */
[----:B---3--:R-:W1:Y:S02]  /*3100*/  MUFU.RCP64H R3, R25 ;  /* 0x0000001900037308 */ /* 0x008e640000001800 */
        /* <DEDUP_REMOVED lines=8> */
[----:B--2---:R-:W-:-:S05]  /*3190*/  FFMA R0, RZ, R25, R13 ;  /* 0x00000019ff007223 */ /* 0x004fca000000000d */
[----:B------:R-:W-:-:S13]  /*31a0*/  FSETP.GT.AND P0, PT, |R0|, 1.469367938527859385e-39, PT ;  /* 0x001000000000780b */ /* 0x000fda0003f04200 */
[----:B------:R-:W-:Y:S05]  /*31b0*/  @P0 BRA P1, `(.L_x_5334) ;  /* 0x00000000001c0947 */ /* 0x000fea0000800000 */
[----:B------:R-:W-:Y:S01]  /*31c0*/  IMAD.MOV.U32 R2, RZ, RZ, R24 ;  /* 0x000000ffff027224 */ /* 0x000fe200078e0018 */
[----:B------:R-:W-:Y:S01]  /*31d0*/  MOV R5, R11 ;  /* 0x0000000b00057202 */ /* 0x000fe20000000f00 */
[----:B------:R-:W-:Y:S01]  /*31e0*/  IMAD.MOV.U32 R4, RZ, RZ, R10 ;  /* 0x000000ffff047224 */ /* 0x000fe200078e000a */
[----:B------:R-:W-:Y:S02]  /*31f0*/  MOV R3, R25 ;  /* 0x0000001900037202 */ /* 0x000fe40000000f00 */
[----:B------:R-:W-:-:S07]  /*3200*/  MOV R24, 0x3220 ;  /* 0x0000322000187802 */ /* 0x000fce0000000f00 */
[----:B0-----:R-:W-:Y:S05]  /*3210*/  CALL.REL.NOINC `($__internal_15_$__cuda_sm20_div_rn_f64_full) ;  /* 0x000000dc00907944 */ /* 0x001fea0003c00000 */
[----:B------:R-:W-:-:S07]  /*3220*/  IMAD.MOV.U32 R13, RZ, RZ, R2 ;  /* 0x000000ffff0d7224 */ /* 0x000fce00078e0002 */
.L_x_5334:
[----:B------:R-:W-:Y:S05]  /*3230*/  BSYNC.RECONVERGENT B3 ;  /* 0x0000000000037941 */ /* 0x000fea0003800200 */
.L_x_5333:
[----:B------:R-:W2:Y:S01]  /*3240*/  LDL.LU.64 R2, [R1] ;  /* 0x0000000001027983 */ /* 0x000ea20000300a00 */
[----:B------:R-:W-:-:S03]  /*3250*/  DADD R16, R16, R12 ;  /* 0x0000000010107229 */ /* 0x000fc6000000000c */
[----:B------:R3:W5:Y:S04]  /*3260*/  LDL R0, [R1+0x20] ;  /* 0x0000200001007983 */ /* 0x0007680000100800 */
[----:B------:R3:W5:Y:S01]  /*3270*/  LDL.64 R18, [R1+0x8] ;  /* 0x0000080001127983 */ /* 0x0007620000100a00 */
[----:B------:R-:W-:-:S08]  /*3280*/  DADD R8, -R16, R8 ;  /* 0x0000000010087229 */ /* 0x000fd00000000108 */
[----:B--2---:R-:W-:-:S07]  /*3290*/  DFMA R2, R10, R8, R2 ;  /* 0x000000080a02722b */ /* 0x004fce0000000002 */
[----:B------:R3:W-:Y:S04]  /*32a0*/  STL.64 [R1], R2 ;  /* 0x0000000201007387 */ /* 0x0007e80000100a00 */
.L_x_5330:
[----:B------:R-:W-:Y:S05]  /*32b0*/  BSYNC.RECONVERGENT B2 ;  /* 0x0000000000027941 */ /* 0x000fea0003800200 */
.L_x_5329:
[----:B-1-3--:R-:W3:Y:S04]  /*32c0*/  LDL.64 R2, [R1+0x8] ;  /* 0x0000080001027983 */ /* 0x00aee80000100a00 */
[----:B-----5:R-:W4:Y:S01]  /*32d0*/  LDL.64 R8, [R1] ;  /* 0x0000000001087983 */ /* 0x020f220000100a00 */
[----:B------:R-:W-:Y:S01]  /*32e0*/  MOV R14, R18 ;  /* 0x00000012000e7202 */ /* 0x000fe20000000f00 */
[----:B------:R-:W-:Y:S01]  /*32f0*/  IMAD.MOV.U32 R15, RZ, RZ, R19 ;  /* 0x000000ffff0f7224 */ /* 0x000fe200078e0013 */
[----:B---3--:R-:W-:Y:S01]  /*3300*/  DSETP.NEU.AND P0, PT, R2, RZ, PT ;  /* 0x000000ff0200722a */ /* 0x008fe20003f0d000 */
[----:B----4-:R-:W-:Y:S01]  /*3310*/  MOV R10, R8 ;  /* 0x00000008000a7202 */ /* 0x010fe20000000f00 */
[----:B------:R-:W-:Y:S01]  /*3320*/  IMAD.MOV.U32 R11, RZ, RZ, R9 ;  /* 0x000000ffff0b7224 */ /* 0x000fe200078e0009 */
[----:B------:R-:W-:Y:S01]  /*3330*/  MOV R8, R16 ;  /* 0x0000001000087202 */ /* 0x000fe20000000f00 */
[----:B------:R-:W-:-:S10]  /*3340*/  IMAD.MOV.U32 R9, RZ, RZ, R17 ;  /* 0x000000ffff097224 */ /* 0x000fd400078e0011 */
[----:B------:R-:W-:Y:S05]  /*3350*/  @!P0 BRA `(.L_x_5298) ;  /* 0x0000006400648947 */ /* 0x000fea0003800000 */
[----:B------:R-:W2:Y:S01]  /*3360*/  LDL.LU R5, [R1+0x20] ;  /* 0x0000200001057983 */ /* 0x000ea20000300800 */
[----:B------:R-:W-:Y:S01]  /*3370*/  DSETP.NEU.AND P0, PT, R18, RZ, PT ;  /* 0x000000ff1200722a */ /* 0x000fe20003f0d000 */
[----:B------:R-:W-:Y:S01]  /*3380*/  IMAD.MOV.U32 R14, RZ, RZ, R2 ;  /* 0x000000ffff0e7224 */ /* 0x000fe200078e0002 */
[----:B------:R-:W-:Y:S01]  /*3390*/  MOV R15, R3 ;  /* 0x00000003000f7202 */ /* 0x000fe20000000f00 */
[----:B------:R-:W-:Y:S01]  /*33a0*/  IMAD.MOV.U32 R10, RZ, RZ, R22 ;  /* 0x000000ffff0a7224 */ /* 0x000fe200078e0016 */
[----:B------:R-:W-:Y:S01]  /*33b0*/  MOV R11, R23 ;  /* 0x00000017000b7202 */ /* 0x000fe20000000f00 */
[----:B------:R-:W-:Y:S01]  /*33c0*/  IMAD.MOV.U32 R8, RZ, RZ, R6 ;  /* 0x000000ffff087224 */ /* 0x000fe200078e0006 */
[----:B------:R-:W-:Y:S02]  /*33d0*/  MOV R9, R7 ;  /* 0x0000000700097202 */ /* 0x000fe40000000f00 */
[----:B--2---:R-:W-:-:S06]  /*33e0*/  MOV R0, R5 ;  /* 0x0000000500007202 */ /* 0x004fcc0000000f00 */
[----:B------:R-:W-:Y:S05]  /*33f0*/  @!P0 BRA `(.L_x_5298) ;  /* 0x00000064003c8947 */ /* 0x000fea0003800000 */
[----:B------:R-:W-:Y:S01]  /*3400*/  DADD R2, R2, R18 ;  /* 0x0000000002027229 */ /* 0x000fe20000000012 */
[----:B------:R-:W-:Y:S01]  /*3410*/  IMAD.MOV.U32 R4, RZ, RZ, 0x1 ;  /* 0x00000001ff047424 */ /* 0x000fe200078e00ff */
[----:B------:R-:W-:Y:S01]  /*3420*/  FSETP.GEU.AND P1, PT, |R19|, 6.5827683646048100446e-37, PT ;  /* 0x036000001300780b */ /* 0x000fe20003f2e200 */
[----:B------:R-:W-:Y:S03]  /*3430*/  BSSY.RECONVERGENT B2, `(.L_x_5335) ;  /* 0x0000015000027945 */ /* 0x000fe60003800200 */
[----:B------:R-:W1:Y:S04]  /*3440*/  MUFU.RCP64H R5, R3 ;  /* 0x0000000300057308 */ /* 0x000e680000001800 */
[----:B------:R-:W-:Y:S01]  /*3450*/  MOV R14, R2 ;  /* 0x00000002000e7202 */ /* 0x000fe20000000f00 */
[----:B------:R-:W-:Y:S01]  /*3460*/  IMAD.MOV.U32 R15, RZ, RZ, R3 ;  /* 0x000000ffff0f7224 */ /* 0x000fe200078e0003 */
[----:B-1----:R-:W-:-:S08]  /*3470*/  DFMA R8, -R2, R4, 1 ;  /* 0x3ff000000208742b */ /* 0x002fd00000000104 */
        /* <DEDUP_REMOVED lines=14> */
[----:B0-----:R-:W-:Y:S05]  /*3560*/  CALL.REL.NOINC `($__internal_15_$__cuda_sm20_div_rn_f64_full) ;  /* 0x000000d800bc7944 */ /* 0x001fea0003c00000 */
[----:B------:R-:W-:-:S07]  /*3570*/  MOV R13, R2 ;  /* 0x00000002000d7202 */ /* 0x000fce0000000f00 */
.L_x_5336:
[----:B------:R-:W-:Y:S05]  /*3580*/  BSYNC.RECONVERGENT B2 ;  /* 0x0000000000027941 */ /* 0x000fea0003800200 */
.L_x_5335:
[----:B------:R-:W2:Y:S04]  /*3590*/  LDL.LU.64 R10, [R1] ;  /* 0x00000000010a7983 */ /* 0x000ea80000300a00 */
[----:B------:R-:W3:Y:S01]  /*35a0*/  LDL.LU.64 R4, [R1+0x8] ;  /* 0x0000080001047983 */ /* 0x000ee20000300a00 */
[C---:B------:R-:W-:Y:S01]  /*35b0*/  DMUL R2, R8.reuse, R8 ;  /* 0x0000000808027228 */ /* 0x040fe20000000000 */
[----:B------:R-:W-:Y:S01]  /*35c0*/  IMAD.MOV.U32 R0, RZ, RZ, -0x1 ;  /* 0xffffffffff007424 */ /* 0x000fe200078e00ff */
[----:B------:R-:W-:Y:S02]  /*35d0*/  DFMA R8, R8, R12, R6 ;  /* 0x0000000c0808722b */ /* 0x000fe40000000006 */
[----:B--2---:R-:W-:-:S04]  /*35e0*/  DADD R10, R22, R10 ;  /* 0x00000000160a7229 */ /* 0x004fc8000000000a */
[----:B---3--:R-:W-:-:S08]  /*35f0*/  DMUL R2, R2, R4 ;  /* 0x0000000402027228 */ /* 0x008fd00000000000 */
[----:B------:R-:W-:Y:S01]  /*3600*/  DFMA R10, R2, R12, R10 ;  /* 0x0000000c020a722b */ /* 0x000fe2000000000a */
[----:B------:R-:W-:Y:S10]  /*3610*/  BRA `(.L_x_5298) ;  /* 0x0000006000b47947 */ /* 0x000ff40003800000 */
.L_x_5319:
[----:B------:R-:W-:-:S13]  /*3620*/  ISETP.NE.AND P0, PT, R4, 0x1, PT ;  /* 0x000000010400780c */ /* 0x000fda0003f05270 */
[----:B------:R-:W-:Y:S05]  /*3630*/  @P0 BRA `(.L_x_5337) ;  /* 0x0000000c00b40947 */ /* 0x000fea0003800000 */
[----:B------:R-:W1:Y:S01]  /*3640*/  LDC.64 R22, c[0x0][0x398] ;  /* 0x0000e600ff167b82 */ /* 0x000e620000000a00 */
[----:B------:R-:W2:Y:S01]  /*3650*/  LDCU UR8, c[0x0][0x3bc] ;  /* 0x00007780ff0877ac */ /* 0x000ea20008000800 */
[----:B------:R-:W-:Y:S01]  /*3660*/  BSSY.RECONVERGENT B2, `(.L_x_5338) ;  /* 0x000005f000027945 */ /* 0x000fe20003800200 */
[----:B------:R-:W3:Y:S05]  /*3670*/  LDCU UR5, c[0x0][0x3a0] ;  /* 0x00007400ff0577ac */ /* 0x000eea0008000800 */
[----:B0-----:R-:W0:Y:S01]  /*3680*/  LDC.64 R6, c[0x0][0x390] ;  /* 0x0000e400ff067b82 */ /* 0x001e220000000a00 */
[----:B------:R-:W4:Y:S01]  /*3690*/  LDCU.64 UR6, c[0x0][0x3a8] ;  /* 0x00007500ff0677ac */ /* 0x000f220008000a00 */
[----:B--2---:R-:W-:-:S02]  /*36a0*/  MOV R3, UR8 ;  /* 0x0000000800037c02 */ /* 0x004fc40008000f00 */
[----:B---3--:R-:W-:-:S03]  /*36b0*/  MOV R0, UR5 ;  /* 0x0000000500007c02 */ /* 0x008fc60008000f00 */
[----:B------:R-:W-:Y:S01]  /*36c0*/  IMAD.IADD R5, R20, 0x1, R3 ;  /* 0x0000000114057824 */ /* 0x000fe200078e0203 */
[----:B-1----:R1:W-:Y:S01]  /*36d0*/  STL.64 [R1], R22 ;  /* 0x0000001601007387 */ /* 0x0023e20000100a00 */
[----:B----4-:R-:W-:Y:S01]  /*36e0*/  IMAD.U32 R18, RZ, RZ, UR6 ;  /* 0x00000006ff127e24 */ /* 0x010fe2000f8e00ff */
[----:B------:R-:W-:Y:S02]  /*36f0*/  MOV R19, UR7 ;  /* 0x0000000700137c02 */ /* 0x000fe40008000f00 */
[----:B------:R-:W-:Y:S01]  /*3700*/  ISETP.GE.U32.AND P0, PT, R5, R2, PT ;  /* 0x000000020500720c */ /* 0x000fe20003f06070 */
[----:B0-----:R-:W-:Y:S01]  /*3710*/  IMAD.MOV.U32 R16, RZ, RZ, R6 ;  /* 0x000000ffff107224 */ /* 0x001fe200078e0006 */
[----:B------:R-:W-:-:S11]  /*3720*/  MOV R17, R7 ;  /* 0x0000000700117202 */ /* 0x000fd60000000f00 */
[----:B-1----:R-:W-:Y:S05]  /*3730*/  @P0 BRA `(.L_x_5339) ;  /* 0x0000000400440947 */ /* 0x002fea0003800000 */
.L_x_5344:
[----:B------:R-:W2:Y:S01]  /*3740*/  LDL R3, [R1+0x8] ;  /* 0x0000080001037983 */ /* 0x000ea20000100800 */
[----:B------:R-:W2:Y:S01]  /*3750*/  LDCU.64 UR6, c[0x0][0x780] ;  /* 0x0000f000ff0677ac */ /* 0x000ea20008000a00 */
[----:B------:R-:W-:Y:S01]  /*3760*/  IMAD R11, R21, R20, RZ ;  /* 0x00000014150b7224 */ /* 0x000fe200078e02ff */
[----:B------:R-:W-:Y:S01]  /*3770*/  IADD3 R0, PT, PT, R0, 0x1, RZ ;  /* 0x0000000100007810 */ /* 0x000fe20007ffe0ff */
[----:B------:R-:W-:Y:S01]  /*3780*/  IMAD.MOV.U32 R2, RZ, RZ, 0x1 ;  /* 0x00000001ff027424 */ /* 0x000fe200078e00ff */
[----:B0-----:R-:W0:Y:S02]  /*3790*/  LDCU UR5, c[0x0][0x3bc] ;  /* 0x00007780ff0577ac */ /* 0x001e240008000800 */
[----:B------:R-:W1:Y:S01]  /*37a0*/  I2F.F64 R4, R0 ;  /* 0x0000000000047312 */ /* 0x000e620000201c00 */
[----:B--2---:R-:W-:-:S05]  /*37b0*/  IADD3 R8, P0, PT, R3, UR6, RZ ;  /* 0x0000000603087c10 */ /* 0x004fca000ff1e0ff */
[----:B------:R-:W-:Y:S02]  /*37c0*/  IMAD.X R9, RZ, RZ, UR7, P0 ;  /* 0x00000007ff097e24 */ /* 0x000fe400080e06ff */
[----:B------:R-:W-:-:S06]  /*37d0*/  IMAD.WIDE.U32 R10, R11, 0x8, R8 ;  /* 0x000000080b0a7825 */ /* 0x000fcc00078e0008 */
[----:B------:R-:W2:Y:S01]  /*37e0*/  LDG.E.64 R10, desc[UR36][R10.64] ;  /* 0x000000240a0a7981 */ /* 0x000ea2000c1e1b00 */
[----:B-1----:R-:W1:Y:S01]  /*37f0*/  MUFU.RCP64H R3, R5 ;  /* 0x0000000500037308 */ /* 0x002e620000001800 */
[----:B0-----:R-:W-:Y:S01]  /*3800*/  IADD3 R20, PT, PT, R20, UR5, RZ ;  /* 0x0000000514147c10 */ /* 0x001fe2000fffe0ff */
[----:B-1----:R-:W-:-:S08]  /*3810*/  DFMA R12, -R4, R2, 1 ;  /* 0x3ff00000040c742b */ /* 0x002fd00000000102 */
[----:B------:R-:W-:-:S08]  /*3820*/  DFMA R12, R12, R12, R12 ;  /* 0x0000000c0c0c722b */ /* 0x000fd0000000000c */
[----:B------:R-:W-:-:S08]  /*3830*/  DFMA R2, R2, R12, R2 ;  /* 0x0000000c0202722b */ /* 0x000fd00000000002 */
[----:B------:R-:W-:-:S08]  /*3840*/  DFMA R12, -R4, R2, 1 ;  /* 0x3ff00000040c742b */ /* 0x000fd00000000102 */
[----:B------:R-:W-:Y:S02]  /*3850*/  DFMA R2, R2, R12, R2 ;  /* 0x0000000c0202722b */ /* 0x000fe40000000002 */
[----:B--2---:R-:W-:-:S08]  /*3860*/  DADD R14, R10, -R6 ;  /* 0x000000000a0e7229 */ /* 0x004fd00000000806 */
[----:B------:R-:W-:-:S08]  /*3870*/  DMUL R12, R14, R2 ;  /* 0x000000020e0c7228 */ /* 0x000fd00000000000 */
[----:B------:R-:W-:-:S08]  /*3880*/  DFMA R18, -R4, R12, R14 ;  /* 0x0000000c0412722b */ /* 0x000fd0000000010e */
[----:B------:R-:W-:Y:S01]  /*3890*/  DFMA R2, R2, R18, R12 ;  /* 0x000000120202722b */ /* 0x000fe2000000000c */
[----:B------:R-:W-:-:S04]  /*38a0*/  IMAD R13, R21, R20, RZ ;  /* 0x00000014150d7224 */ /* 0x000fc800078e02ff */
[----:B------:R-:W-:-:S06]  /*38b0*/  IMAD.WIDE.U32 R8, R13, 0x8, R8 ;  /* 0x000000080d087825 */ /* 0x000fcc00078e0008 */
[----:B------:R-:W5:Y:S01]  /*38c0*/  LDG.E.64 R8, desc[UR36][R8.64] ;  /* 0x0000002408087981 */ /* 0x000f62000c1e1b00 */
[-C--:B------:R-:W-:Y:S01]  /*38d0*/  FFMA R12, RZ, R5.reuse, R3 ;  /* 0x00000005ff0c7223 */ /* 0x080fe20000000003 */
[----:B------:R-:W-:Y:S01]  /*38e0*/  FSETP.GEU.AND P1, PT, |R15|, 6.5827683646048100446e-37, PT ;  /* 0x036000000f00780b */ /* 0x000fe20003f2e200 */
[----:B------:R-:W-:Y:S01]  /*38f0*/  BSSY.RECONVERGENT B3, `(.L_x_5340) ;  /* 0x000000d000037945 */ /* 0x000fe20003800200 */
[----:B------:R-:W-:Y:S01]  /*3900*/  IMAD.MOV.U32 R18, RZ, RZ, R4 ;  /* 0x000000ffff127224 */ /* 0x000fe200078e0004 */
[----:B------:R-:W-:Y:S02]  /*3910*/  MOV R19, R5 ;  /* 0x0000000500137202 */ /* 0x000fe40000000f00 */
[----:B------:R-:W-:-:S13]  /*3920*/  FSETP.GT.AND P0, PT, |R12|, 1.469367938527859385e-39, PT ;  /* 0x001000000c00780b */ /* 0x000fda0003f04200 */
[----:B------:R-:W-:Y:S05]  /*3930*/  @P0 BRA P1, `(.L_x_5341) ;  /* 0x0000000000200947 */ /* 0x000fea0000800000 */
[----:B------:R-:W-:Y:S01]  /*3940*/  IMAD.MOV.U32 R2, RZ, RZ, R4 ;  /* 0x000000ffff027224 */ /* 0x000fe200078e0004 */
[----:B------:R-:W-:Y:S01]  /*3950*/  MOV R3, R5 ;  /* 0x0000000500037202 */ /* 0x000fe20000000f00 */
[----:B------:R-:W-:Y:S01]  /*3960*/  IMAD.MOV.U32 R4, RZ, RZ, R14 ;  /* 0x000000ffff047224 */ /* 0x000fe200078e000e */
[----:B------:R-:W-:Y:S02]  /*3970*/  MOV R5, R15 ;  /* 0x0000000f00057202 */ /* 0x000fe40000000f00 */
[----:B------:R-:W-:-:S07]  /*3980*/  MOV R24, 0x39a0 ;  /* 0x000039a000187802 */ /* 0x000fce0000000f00 */
[----:B-----5:R-:W-:Y:S05]  /*3990*/  CALL.REL.NOINC `($__internal_15_$__cuda_sm20_div_rn_f64_full) ;  /* 0x000000d400b07944 */ /* 0x020fea0003c00000 */
[----:B------:R-:W-:Y:S01]  /*39a0*/  IMAD.MOV.U32 R3, RZ, RZ, R2 ;  /* 0x000000ffff037224 */ /* 0x000fe200078e0002 */
[----:B------:R-:W-:-:S07]  /*39b0*/  MOV R2, R12 ;  /* 0x0000000c00027202 */ /* 0x000fce0000000f00 */
.L_x_5341:
[----:B------:R-:W-:Y:S05]  /*39c0*/  BSYNC.RECONVERGENT B3 ;  /* 0x0000000000037941 */ /* 0x000fea0003800200 */
.L_x_5340:
[----:B------:R-:W-:Y:S01]  /*39d0*/  DADD R6, R2, R6 ;  /* 0x0000000002067229 */ /* 0x000fe20000000006 */
[----:B------:R-:W-:Y:S01]  /*39e0*/  BSSY.RECONVERGENT B3, `(.L_x_5342) ;  /* 0x0000019000037945 */ /* 0x000fe20003800200 */
[----:B------:R-:W0:Y:S01]  /*39f0*/  MUFU.RCP64H R3, R19 ;  /* 0x0000001300037308 */ /* 0x000e220000001800 */
[----:B------:R-:W-:-:S05]  /*3a00*/  IMAD.MOV.U32 R2, RZ, RZ, 0x1 ;  /* 0x00000001ff027424 */ /* 0x000fca00078e00ff */
[----:B------:R-:W-:-:S08]  /*3a10*/  DADD R4, R10, -R6 ;  /* 0x000000000a047229 */ /* 0x000fd00000000806 */
[----:B------:R-:W-:Y:S02]  /*3a20*/  DFMA R22, R14, R4, R22 ;  /* 0x000000040e16722b */ /* 0x000fe40000000016 */
[----:B-----5:R-:W-:Y:S02]  /*3a30*/  DADD R14, R8, -R16 ;  /* 0x00000000080e7229 */ /* 0x020fe40000000810 */
[----:B0-----:R-:W-:-:S08]  /*3a40*/  DFMA R4, -R18, R2, 1 ;  /* 0x3ff000001204742b */ /* 0x001fd00000000102 */
[----:B------:R-:W-:Y:S01]  /*3a50*/  DFMA R4, R4, R4, R4 ;  /* 0x000000040404722b */ /* 0x000fe20000000004 */
[----:B------:R-:W-:-:S07]  /*3a60*/  FSETP.GEU.AND P1, PT, |R15|, 6.5827683646048100446e-37, PT ;  /* 0x036000000f00780b */ /* 0x000fce0003f2e200 */
        /* <DEDUP_REMOVED lines=14> */
[----:B------:R-:W-:Y:S05]  /*3b50*/  CALL.REL.NOINC `($__internal_15_$__cuda_sm20_div_rn_f64_full) ;  /* 0x000000d400407944 */ /* 0x000fea0003c00000 */
[----:B------:R-:W-:-:S07]  /*3b60*/  MOV R13, R2 ;  /* 0x00000002000d7202 */ /* 0x000fce0000000f00 */
.L_x_5343:
[----:B------:R-:W-:Y:S05]  /*3b70*/  BSYNC.RECONVERGENT B3 ;  /* 0x0000000000037941 */ /* 0x000fea0003800200 */
.L_x_5342:
[----:B------:R-:W2:Y:S01]  /*3b80*/  LDL.LU.64 R24, [R1] ;  /* 0x0000000001187983 */ /* 0x000ea20000300a00 */
[----:B------:R-:W0:Y:S01]  /*3b90*/  LDCU UR5, c[0x0][0x3bc] ;  /* 0x00007780ff0577ac */ /* 0x000e220008000800 */
[----:B------:R-:W-:Y:S01]  /*3ba0*/  DADD R16, R12, R16 ;  /* 0x000000000c107229 */ /* 0x000fe20000000010 */
[----:B------:R-:W1:Y:S07]  /*3bb0*/  LDCU UR6, c[0x0][0x3b4] ;  /* 0x00007680ff0677ac */ /* 0x000e6e0008000800 */
[----:B------:R-:W-:Y:S01]  /*3bc0*/  DADD R4, R8, -R16 ;  /* 0x0000000008047229 */ /* 0x000fe20000000810 */
[----:B0-----:R-:W-:-:S02]  /*3bd0*/  IMAD.U32 R3, RZ, RZ, UR5 ;  /* 0x00000005ff037e24 */ /* 0x001fc4000f8e00ff */
[----:B-1----:R-:W-:-:S03]  /*3be0*/  IMAD.U32 R2, RZ, RZ, UR6 ;  /* 0x00000006ff027e24 */ /* 0x002fc6000f8e00ff */
[----:B------:R-:W-:-:S04]  /*3bf0*/  IADD3 R20, PT, PT, R20, R3, RZ ;  /* 0x0000000314147210 */ /* 0x000fc80007ffe0ff */
[----:B------:R-:W-:-:S04]  /*3c00*/  IADD3 R13, PT, PT, R20, R3, RZ ;  /* 0x00000003140d7210 */ /* 0x000fc80007ffe0ff */
[----:B------:R-:W-:Y:S01]  /*3c10*/  ISETP.GE.U32.AND P0, PT, R13, R2, PT ;  /* 0x000000020d00720c */ /* 0x000fe20003f06070 */
[----:B--2---:R-:W-:-:S07]  /*3c20*/  DFMA R24, R14, R4, R24 ;  /* 0x000000040e18722b */ /* 0x004fce0000000018 */
[----:B------:R0:W-:Y:S05]  /*3c30*/  STL.64 [R1], R24 ;  /* 0x0000001801007387 */ /* 0x0001ea0000100a00 */
[----:B------:R-:W-:Y:S05]  /*3c40*/  @!P0 BRA `(.L_x_5344) ;  /* 0xfffffff800bc8947 */ /* 0x000fea000383ffff */
.L_x_5339:
[----:B------:R-:W-:Y:S05]  /*3c50*/  BSYNC.RECONVERGENT B2 ;  /* 0x0000000000027941 */ /* 0x000fea0003800200 */
.L_x_5338:
[----:B------:R-:W-:Y:S01]  /*3c60*/  ISETP.GE.U32.AND P0, PT, R20, R2, PT ;  /* 0x000000021400720c */ /* 0x000fe20003f06070 */
[----:B------:R-:W-:-:S12]  /*3c70*/  BSSY.RECONVERGENT B1, `(.L_x_5345) ;  /* 0x000000e000017945 */ /* 0x000fd80003800200 */
[----:B------:R-:W-:Y:S05]  /*3c80*/  @P0 BRA `(.L_x_5346) ;  /* 0x0000000000300947 */ /* 0x000fea0003800000 */
[----:B------:R-:W2:Y:S01]  /*3c90*/  LDL.LU R4, [R1+0x8] ;  /* 0x0000080001047983 */ /* 0x000ea20000300800 */
[----:B------:R-:W2:Y:S01]  /*3ca0*/  LDCU.64 UR6, c[0x0][0x780] ;  /* 0x0000f000ff0677ac */ /* 0x000ea20008000a00 */
[----:B------:R-:W-:-:S05]  /*3cb0*/  IMAD.IADD R5, R20, 0x1, R3 ;  /* 0x0000000114057824 */ /* 0x000fca00078e0203 */
[----:B------:R-:W-:-:S13]  /*3cc0*/  ISETP.GE.U32.AND P1, PT, R5, R2, PT ;  /* 0x000000020500720c */ /* 0x000fda0003f26070 */
[C---:B------:R-:W-:Y:S02]  /*3cd0*/  @!P1 IMAD R5, R21.reuse, R5, RZ ;  /* 0x0000000515059224 */ /* 0x040fe400078e02ff */
[----:B------:R-:W-:Y:S01]  /*3ce0*/  IMAD R21, R21, R20, RZ ;  /* 0x0000001415157224 */ /* 0x000fe200078e02ff */
[----:B--2---:R-:W-:-:S04]  /*3cf0*/  IADD3 R2, P2, PT, R4, UR6, RZ ;  /* 0x0000000604027c10 */ /* 0x004fc8000ff5e0ff */
[----:B------:R-:W-:-:S03]  /*3d00*/  IADD3.X R3, PT, PT, RZ, UR7, RZ, P2, !PT ;  /* 0x00000007ff037c10 */ /* 0x000fc600097fe4ff */
[----:B------:R-:W-:-:S04]  /*3d10*/  @!P1 IMAD.WIDE.U32 R4, R5, 0x8, R2 ;  /* 0x0000000805049825 */ /* 0x000fc800078e0002 */
[----:B------:R-:W-:Y:S01]  /*3d20*/  IMAD.WIDE.U32 R2, R21, 0x8, R2 ;  /* 0x0000000815027825 */ /* 0x000fe200078e0002 */
[----:B------:R1:W5:Y:S04]  /*3d30*/  @!P1 LDG.E.64 R8, desc[UR36][R4.64] ;  /* 0x0000002404089981 */ /* 0x000368000c1e1b00 */
[----:B------:R1:W5:Y:S02]  /*3d40*/  LDG.E.64 R10, desc[UR36][R2.64] ;  /* 0x00000024020a7981 */ /* 0x000364000c1e1b00 */
.L_x_5346:
[----:B------:R-:W-:Y:S05]  /*3d50*/  BSYNC.RECONVERGENT B1 ;  /* 0x0000000000017941 */ /* 0x000fea0003800200 */
.L_x_5345:
[----:B------:R2:W-:Y:S01]  /*3d60*/  STL.64 [R1+0x8], R18 ;  /* 0x0000081201007387 */ /* 0x0005e20000100a00 */
[----:B------:R-:W-:Y:S01]  /*3d70*/  BSSY.RECONVERGENT B2, `(.L_x_5347) ;  /* 0x0000044000027945 */ /* 0x000fe20003800200 */
[----:B------:R-:W-:-:S03]  /*3d80*/  IMAD.MOV.U32 R21, RZ, RZ, R0 ;  /* 0x000000ffff157224 */ /* 0x000fc600078e0000 */
[----:B------:R-:W-:Y:S05]  /*3d90*/  @P0 BRA `(.L_x_5348) ;  /* 0x0000000400040947 */ /* 0x000fea0003800000 */
[----:B------:R-:W-:Y:S01]  /*3da0*/  IADD3 R21, PT, PT, R0, 0x1, RZ ;  /* 0x0000000100157810 */ /* 0x000fe20007ffe0ff */
[----:B-1----:R-:W-:Y:S01]  /*3db0*/  IMAD.MOV.U32 R4, RZ, RZ, 0x1 ;  /* 0x00000001ff047424 */ /* 0x002fe200078e00ff */
[----:B-----5:R-:W-:Y:S01]  /*3dc0*/  DADD R14, -R6, R10 ;  /* 0x00000000060e7229 */ /* 0x020fe2000000010a */
[----:B------:R-:W-:Y:S01]  /*3dd0*/  BSSY.RECONVERGENT B3, `(.L_x_5349) ;  /* 0x0000015000037945 */ /* 0x000fe20003800200 */
[----:B------:R-:W1:Y:S08]  /*3de0*/  I2F.F64 R2, R21 ;  /* 0x0000001500027312 */ /* 0x000e700000201c00 */
[----:B------:R-:W-:Y:S01]  /*3df0*/  FSETP.GEU.AND P1, PT, |R15|, 6.5827683646048100446e-37, PT ;  /* 0x036000000f00780b */ /* 0x000fe20003f2e200 */
        /* <DEDUP_REMOVED lines=8> */
[----:B0-----:R-:W-:-:S08]  /*3e80*/  DFMA R24, -R2, R12, R14 ;  /* 0x0000000c0218722b */ /* 0x001fd0000000010e */
[----:B------:R-:W-:-:S10]  /*3e90*/  DFMA R12, R4, R24, R12 ;  /* 0x00000018040c722b */ /* 0x000fd4000000000c */
[----:B------:R-:W-:-:S05]  /*3ea0*/  FFMA R4, RZ, R3, R13 ;  /* 0x00000003ff047223 */ /* 0x000fca000000000d */
[----:B------:R-:W-:-:S13]  /*3eb0*/  FSETP.GT.AND P0, PT, |R4|, 1.469367938527859385e-39, PT ;  /* 0x001000000400780b */ /* 0x000fda0003f04200 */
[----:B---3--:R-:W-:Y:S05]  /*3ec0*/  @P0 BRA P1, `(.L_x_5350) ;  /* 0x0000000000140947 */ /* 0x008fea0000800000 */
[----:B------:R-:W-:Y:S01]  /*3ed0*/  MOV R4, R14 ;  /* 0x0000000e00047202 */ /* 0x000fe20000000f00 */
[----:B------:R-:W-:Y:S01]  /*3ee0*/  IMAD.MOV.U32 R5, RZ, RZ, R15 ;  /* 0x000000ffff057224 */ /* 0x000fe200078e000f */
[----:B------:R-:W-:-:S07]  /*3ef0*/  MOV R24, 0x3f10 ;  /* 0x00003f1000187802 */ /* 0x000fce0000000f00 */
[----:B--2---:R-:W-:Y:S05]  /*3f00*/  CALL.REL.NOINC `($__internal_15_$__cuda_sm20_div_rn_f64_full) ;  /* 0x000000d000547944 */ /* 0x004fea0003c00000 */
[----:B------:R-:W-:-:S07]  /*3f10*/  MOV R13, R2 ;  /* 0x00000002000d7202 */ /* 0x000fce0000000f00 */
.L_x_5350:
[----:B------:R-:W-:Y:S05]  /*3f20*/  BSYNC.RECONVERGENT B3 ;  /* 0x0000000000037941 */ /* 0x000fea0003800200 */
.L_x_5349:
[----:B------:R-:W0:Y:S01]  /*3f30*/  LDCU UR5, c[0x0][0x3bc] ;  /* 0x00007780ff0577ac */ /* 0x000e220008000800 */
[----:B------:R-:W-:Y:S01]  /*3f40*/  DADD R6, R6, R12 ;  /* 0x0000000006067229 */ /* 0x000fe2000000000c */
[----:B------:R-:W1:Y:S07]  /*3f50*/  LDCU UR6, c[0x0][0x3b4] ;  /* 0x00007680ff0677ac */ /* 0x000e6e0008000800 */
[----:B------:R-:W-:-:S08]  /*3f60*/  DADD R10, -R6, R10 ;  /* 0x00000000060a7229 */ /* 0x000fd0000000010a */
[----:B------:R-:W-:Y:S01]  /*3f70*/  DFMA R22, R14, R10, R22 ;  /* 0x0000000a0e16722b */ /* 0x000fe20000000016 */
[----:B0-----:R-:W-:-:S05]  /*3f80*/  VIADD R20, R20, UR5 ;  /* 0x0000000514147c36 */ /* 0x001fca0008000000 */
[----:B-1----:R-:W-:-:S13]  /*3f90*/  ISETP.GE.U32.AND P0, PT, R20, UR6, PT ;  /* 0x0000000614007c0c */ /* 0x002fda000bf06070 */
[----:B------:R-:W-:Y:S05]  /*3fa0*/  @P0 BRA `(.L_x_5348) ;  /* 0x0000000000800947 */ /* 0x000fea0003800000 */
[----:B------:R-:W3:Y:S01]  /*3fb0*/  LDL.64 R24, [R1+0x8] ;  /* 0x0000080001187983 */ /* 0x000ee20000100a00 */
[----:B------:R-:W-:Y:S01]  /*3fc0*/  MOV R2, 0x1 ;  /* 0x0000000100027802 */ /* 0x000fe20000000f00 */
[----:B------:R-:W-:Y:S01]  /*3fd0*/  DADD R10, -R16, R8 ;  /* 0x00000000100a7229 */ /* 0x000fe20000000108 */
[----:B------:R-:W-:Y:S09]  /*3fe0*/  BSSY.RECONVERGENT B3, `(.L_x_5351) ;  /* 0x0000015000037945 */ /* 0x000ff20003800200 */
[----:B------:R-:W-:Y:S01]  /*3ff0*/  FSETP.GEU.AND P1, PT, |R11|, 6.5827683646048100446e-37, PT ;  /* 0x036000000b00780b */ /* 0x000fe20003f2e200 */
[----:B---3--:R-:W0:Y:S02]  /*4000*/  MUFU.RCP64H R3, R25 ;  /* 0x0000001900037308 */ /* 0x008e240000001800 */
[----:B0-----:R-:W-:-:S08]  /*4010*/  DFMA R4, -R24, R2, 1 ;  /* 0x3ff000001804742b */ /* 0x001fd00000000102 */
        /* <DEDUP_REMOVED lines=15> */
[----:B--2---:R-:W-:Y:S05]  /*4110*/  CALL.REL.NOINC `($__internal_15_$__cuda_sm20_div_rn_f64_full) ;  /* 0x000000cc00d07944 */ /* 0x004fea0003c00000 */
[----:B------:R-:W-:-:S07]  /*4120*/  IMAD.MOV.U32 R13, RZ, RZ, R2 ;  /* 0x000000ffff0d7224 */ /* 0x000fce00078e0002 */
.L_x_5352:
[----:B------:R-:W-:Y:S05]  /*4130*/  BSYNC.RECONVERGENT B3 ;  /* 0x0000000000037941 */ /* 0x000fea0003800200 */
.L_x_5351:
[----:B------:R-:W3:Y:S01]  /*4140*/  LDL.LU.64 R2, [R1] ;  /* 0x0000000001027983 */ /* 0x000ee20000300a00 */
[----:B------:R-:W-:Y:S01]  /*4150*/  DADD R16, R16, R12 ;  /* 0x0000000010107229 */ /* 0x000fe2000000000c */
[----:B------:R-:W-:Y:S02]  /*4160*/  MOV R0, R21 ;  /* 0x0000001500007202 */ /* 0x000fe40000000f00 */
[----:B--2---:R4:W5:Y:S05]  /*4170*/  LDL.64 R18, [R1+0x8] ;  /* 0x0000080001127983 */ /* 0x00496a0000100a00 */
[----:B------:R-:W-:-:S08]  /*4180*/  DADD R8, -R16, R8 ;  /* 0x0000000010087229 */ /* 0x000fd00000000108 */
[----:B---3--:R-:W-:-:S07]  /*4190*/  DFMA R2, R10, R8, R2 ;  /* 0x000000080a02722b */ /* 0x008fce0000000002 */
[----:B------:R4:W-:Y:S04]  /*41a0*/  STL.64 [R1], R2 ;  /* 0x0000000201007387 */ /* 0x0009e80000100a00 */
.L_x_5348:
[----:B------:R-:W-:Y:S05]  /*41b0*/  BSYNC.RECONVERGENT B2 ;  /* 0x0000000000027941 */ /* 0x000fea0003800200 */
.L_x_5347:
[----:B-1--4-:R-:W3:Y:S04]  /*41c0*/  LDL.64 R2, [R1+0x8] ;  /* 0x0000080001027983 */ /* 0x012ee80000100a00 */
[----:B-----5:R-:W4:Y:S01]  /*41d0*/  LDL.64 R8, [R1] ;  /* 0x0000000001087983 */ /* 0x020f220000100a00 */
[----:B------:R-:W-:Y:S01]  /*41e0*/  IMAD.MOV.U32 R14, RZ, RZ, R18 ;  /* 0x000000ffff0e7224 */ /* 0x000fe200078e0012 */
[----:B------:R-:W-:Y:S01]  /*41f0*/  MOV R15, R19 ;  /* 0x00000013000f7202 */ /* 0x000fe20000000f00 */
[----:B---3--:R-:W-:Y:S01]  /*4200*/  DSETP.NEU.AND P0, PT, R2, RZ, PT ;  /* 0x000000ff0200722a */ /* 0x008fe20003f0d000 */
[----:B----4-:R-:W-:Y:S01]  /*4210*/  IMAD.MOV.U32 R10, RZ, RZ, R8 ;  /* 0x000000ffff0a7224 */ /* 0x010fe200078e0008 */
[----:B------:R-:W-:Y:S01]  /*4220*/  MOV R11, R9 ;  /* 0x00000009000b7202 */ /* 0x000fe20000000f00 */
[----:B------:R-:W-:Y:S01]  /*4230*/  IMAD.MOV.U32 R8, RZ, RZ, R16 ;  /* 0x000000ffff087224 */ /* 0x000fe200078e0010 */
[----:B------:R-:W-:-:S10]  /*4240*/  MOV R9, R17 ;  /* 0x0000001100097202 */ /* 0x000fd40000000f00 */
[----:B------:R-:W-:Y:S05]  /*4250*/  @!P0 BRA `(.L_x_5298) ;  /* 0x0000005400a48947 */ /* 0x000fea0003800000 */
[----:B------:R-:W-:Y:S01]  /*4260*/  DSETP.NEU.AND P0, PT, R18, RZ, PT ;  /* 0x000000ff1200722a */ /* 0x000fe20003f0d000 */
[----:B------:R-:W-:Y:S01]  /*4270*/  IMAD.MOV.U32 R0, RZ, RZ, R21 ;  /* 0x000000ffff007224 */ /* 0x000fe200078e0015 */
[----:B------:R-:W-:Y:S01]  /*4280*/  MOV R14, R2 ;  /* 0x00000002000e7202 */ /* 0x000fe20000000f00 */
[----:B------:R-:W-:Y:S01]  /*4290*/  IMAD.MOV.U32 R15, RZ, RZ, R3 ;  /* 0x000000ffff0f7224 */ /* 0x000fe200078e0003 */
[----:B------:R-:W-:Y:S01]  /*42a0*/  MOV R10, R22 ;  /* 0x00000016000a7202 */ /* 0x000fe20000000f00 */
[----:B------:R-:W-:Y:S01]  /*42b0*/  IMAD.MOV.U32 R11, RZ, RZ, R23 ;  /* 0x000000ffff0b7224 */ /* 0x000fe200078e0017 */
[----:B------:R-:W-:Y:S01]  /*42c0*/  MOV R8, R6 ;  /* 0x0000000600087202 */ /* 0x000fe20000000f00 */
[----:B------:R-:W-:-:S07]  /*42d0*/  IMAD.MOV.U32 R9, RZ, RZ, R7 ;  /* 0x000000ffff097224 */ /* 0x000fce00078e0007 */
[----:B------:R-:W-:Y:S05]  /*42e0*/  @!P0 BRA `(.L_x_5298) ;  /* 0x0000005400808947 */ /* 0x000fea0003800000 */
[----:B------:R-:W-:Y:S01]  /*42f0*/  DADD R2, R2, R18 ;  /* 0x0000000002027229 */ /* 0x000fe20000000012 */
[----:B------:R-:W-:Y:S01]  /*4300*/  MOV R4, 0x1 ;  /* 0x0000000100047802 */ /* 0x000fe20000000f00 */
[----:B------:R-:W-:Y:S01]  /*4310*/  BSSY.RECONVERGENT B2, `(.L_x_5353) ;  /* 0x0000016000027945 */ /* 0x000fe20003800200 */
[----:B------:R-:W-:-:S03]  /*4320*/  FSETP.GEU.AND P1, PT, |R19|, 6.5827683646048100446e-37, PT ;  /* 0x036000001300780b */ /* 0x000fc60003f2e200 */
[----:B------:R-:W1:Y:S04]  /*4330*/  MUFU.RCP64H R5, R3 ;  /* 0x0000000300057308 */ /* 0x000e680000001800 */
[----:B------:R-:W-:Y:S01]  /*4340*/  IMAD.MOV.U32 R14, RZ, RZ, R2 ;  /* 0x000000ffff0e7224 */ /* 0x000fe200078e0002 */
[----:B------:R-:W-:Y:S01]  /*4350*/  MOV R15, R3 ;  /* 0x00000003000f7202 */ /* 0x000fe20000000f00 */
        /* <DEDUP_REMOVED lines=12> */
[----:B------:R-:W-:Y:S01]  /*4420*/  IMAD.MOV.U32 R4, RZ, RZ, R18 ;  /* 0x000000ffff047224 */ /* 0x000fe200078e0012 */
[----:B------:R-:W-:Y:S02]  /*4430*/  MOV R5, R19 ;  /* 0x0000001300057202 */ /* 0x000fe40000000f00 */
[----:B0-----:R-:W-:-:S07]  /*4440*/  MOV R24, 0x4460 ;  /* 0x0000446000187802 */ /* 0x001fce0000000f00 */
[----:B--2---:R-:W-:Y:S05]  /*4450*/  CALL.REL.NOINC `($__internal_15_$__cuda_sm20_div_rn_f64_full) ;  /* 0x000000cc00007944 */ /* 0x004fea0003c00000 */
[----:B------:R-:W-:-:S07]  /*4460*/  IMAD.MOV.U32 R13, RZ, RZ, R2 ;  /* 0x000000ffff0d7224 */ /* 0x000fce00078e0002 */
.L_x_5354:
[----:B------:R-:W-:Y:S05]  /*4470*/  BSYNC.RECONVERGENT B2 ;  /* 0x0000000000027941 */ /* 0x000fea0003800200 */
.L_x_5353:
[----:B------:R-:W3:Y:S04]  /*4480*/  LDL.LU.64 R10, [R1] ;  /* 0x00000000010a7983 */ /* 0x000ee80000300a00 */
[----:B------:R-:W4:Y:S01]  /*4490*/  LDL.LU.64 R4, [R1+0x8] ;  /* 0x0000080001047983 */ /* 0x000f220000300a00 */
[C---:B------:R-:W-:Y:S01]  /*44a0*/  DMUL R2, R8.reuse, R8 ;  /* 0x0000000808027228 */ /* 0x040fe20000000000 */
[----:B------:R-:W-:Y:S01]  /*44b0*/  MOV R0, 0xffffffff ;  /* 0xffffffff00007802 */ /* 0x000fe20000000f00 */
[----:B------:R-:W-:Y:S02]  /*44c0*/  DFMA R8, R8, R12, R6 ;  /* 0x0000000c0808722b */ /* 0x000fe40000000006 */
[----:B---3--:R-:W-:-:S04]  /*44d0*/  DADD R10, R22, R10 ;  /* 0x00000000160a7229 */ /* 0x008fc8000000000a */
[----:B----4-:R-:W-:-:S08]  /*44e0*/  DMUL R2, R2, R4 ;  /* 0x0000000402027228 */ /* 0x010fd00000000000 */
[----:B------:R-:W-:Y:S01]  /*44f0*/  DFMA R10, R2, R12, R10 ;  /* 0x0000000c020a722b */ /* 0x000fe2000000000a */
[----:B------:R-:W-:Y:S10]  /*4500*/  BRA `(.L_x_5298) ;  /* 0x0000005000f87947 */ /* 0x000ff40003800000 */
.L_x_5337:
[----:B------:R-:W1:Y:S01]  /*4510*/  LDC.64 R22, c[0x0][0x398] ;  /* 0x0000e600ff167b82 */ /* 0x000e620000000a00 */
[----:B------:R-:W2:Y:S01]  /*4520*/  LDCU UR5, c[0x0][0x3bc] ;  /* 0x00007780ff0577ac */ /* 0x000ea20008000800 */
[----:B------:R-:W-:Y:S01]  /*4530*/  BSSY.RECONVERGENT B2, `(.L_x_5355) ;  /* 0x0000277000027945 */ /* 0x000fe20003800200 */
[----:B------:R-:W3:Y:S05]  /*4540*/  LDCU.64 UR6, c[0x0][0x3a8] ;  /* 0x00007500ff0677ac */ /* 0x000eea0008000a00 */
[----:B0-----:R-:W0:Y:S08]  /*4550*/  LDC.64 R6, c[0x0][0x390] ;  /* 0x0000e400ff067b82 */ /* 0x001e300000000a00 */
[----:B------:R-:W4:Y:S01]  /*4560*/  LDC R0, c[0x0][0x3a0] ;  /* 0x0000e800ff007b82 */ /* 0x000f220000000800 */
[----:B--2---:R-:W-:-:S02]  /*4570*/  IMAD.U32 R3, RZ, RZ, UR5 ;  /* 0x00000005ff037e24 */ /* 0x004fc4000f8e00ff */
[----:B---3--:R-:W-:Y:S01]  /*4580*/  IMAD.U32 R18, RZ, RZ, UR6 ;  /* 0x00000006ff127e24 */ /* 0x008fe2000f8e00ff */
[----:B-1----:R1:W-:Y:S02]  /*4590*/  STL.64 [R1], R22 ;  /* 0x0000001601007387 */ /* 0x0023e40000100a00 */
[----:B------:R-:W-:Y:S02]  /*45a0*/  IADD3 R5, PT, PT, R20, R3, RZ ;  /* 0x0000000314057210 */ /* 0x000fe40007ffe0ff */
[----:B------:R-:W-:Y:S02]  /*45b0*/  MOV R19, UR7 ;  /* 0x0000000700137c02 */ /* 0x000fe40008000f00 */
[----:B------:R-:W-:Y:S01]  /*45c0*/  ISETP.GE.U32.AND P0, PT, R5, R2, PT ;  /* 0x000000020500720c */ /* 0x000fe20003f06070 */
[----:B0-----:R-:W-:Y:S01]  /*45d0*/  IMAD.MOV.U32 R16, RZ, RZ, R6 ;  /* 0x000000ffff107224 */ /* 0x001fe200078e0006 */
[----:B------:R-:W-:-:S11]  /*45e0*/  MOV R17, R7 ;  /* 0x0000000700117202 */ /* 0x000fd60000000f00 */
[----:B-1--4-:R-:W-:Y:S05]  /*45f0*/  @P0 BRA `(.L_x_5356) ;  /* 0x0000002400a80947 */ /* 0x012fea0003800000 */
[----:B------:R0:W-:Y:S01]  /*4600*/  STL.64 [R1], R22 ;  /* 0x0000001601007387 */ /* 0x0001e20000100a00 */
[----:B------:R-:W-:Y:S01]  /*4610*/  VIADD R2, R4, 0xffffffff ;  /* 0xffffffff04027836 */ /* 0x000fe20000000000 */
[----:B------:R-:W-:Y:S01]  /*4620*/  MOV R16, R6 ;  /* 0x0000000600107202 */ /* 0x000fe20000000f00 */
[----:B------:R-:W-:-:S03]  /*4630*/  IMAD.MOV.U32 R17, RZ, RZ, R7 ;  /* 0x000000ffff117224 */ /* 0x000fc600078e0007 */
[----:B------:R-:W-:-:S04]  /*4640*/  VIMNMX.U32 R2, PT, PT, R2, 0x18, PT ;  /* 0x0000001802027848 */ /* 0x000fc80003fe0000 */
[----:B------:R-:W-:-:S07]  /*4650*/  IADD3 R21, PT, PT, R2, 0x1, RZ ;  /* 0x0000000102157810 */ /* 0x000fce0007ffe0ff */
.L_x_5364:
[----:B------:R-:W2:Y:S01]  /*4660*/  LDL.64 R4, [R1+0x20] ;  /* 0x0000200001047983 */ /* 0x000ea20000100a00 */
[----:B------:R-:W1:Y:S03]  /*4670*/  LDCU UR5, c[0x0][0x3f0] ;  /* 0x00007e00ff0577ac */ /* 0x000e660008000800 */
[----:B------:R-:W3:Y:S01]  /*4680*/  LDL R2, [R1+0x8] ;  /* 0x0000080001027983 */ /* 0x000ee20000100800 */
[----:B------:R-:W3:Y:S01]  /*4690*/  LDCU.64 UR6, c[0x0][0x780] ;  /* 0x0000f000ff0677ac */ /* 0x000ee20008000a00 */
[----:B-1----:R-:W-:-:S13]  /*46a0*/  ISETP.NE.AND P0, PT, RZ, UR5, PT ;  /* 0x00000005ff007c0c */ /* 0x002fda000bf05270 */
[----:B--2---:R-:W2:Y:S01]  /*46b0*/  @!P0 LDG.E.64 R10, desc[UR36][R4.64] ;  /* 0x00000024040a8981 */ /* 0x004ea2000c1e1b00 */
[----:B---3--:R-:W-:-:S05]  /*46c0*/  IADD3 R2, P1, PT, R2, UR6, RZ ;  /* 0x0000000602027c10 */ /* 0x008fca000ff3e0ff */
[----:B------:R-:W-:Y:S01]  /*46d0*/  IMAD.X R3, RZ, RZ, UR7, P1 ;  /* 0x00000007ff037e24 */ /* 0x000fe200088e06ff */
[----:B--2---:R-:W-:Y:S01]  /*46e0*/  @!P0 MOV R8, R10 ;  /* 0x0000000a00088202 */ /* 0x004fe20000000f00 */
[----:B------:R-:W-:Y:S01]  /*46f0*/  @!P0 IMAD.MOV.U32 R9, RZ, RZ, R11 ;  /* 0x000000ffff098224 */ /* 0x000fe200078e000b */
[----:B------:R-:W-:Y:S06]  /*4700*/  @!P0 BRA `(.L_x_5357) ;  /* 0x0000002000588947 */ /* 0x000fec0003800000 */
[----:B------:R-:W1:Y:S01]  /*4710*/  LDCU.64 UR32, c[0x0][0x3f8] ;  /* 0x00007f00ff2077ac */ /* 0x000e620008000a00 */
[----:B------:R-:W-:Y:S02]  /*4720*/  HFMA2 R4, -RZ, RZ, 0, 0 ;  /* 0x00000000ff047431 */ /* 0x000fe400000001ff */
[----:B------:R-:W-:Y:S01]  /*4730*/  IMAD.MOV.U32 R5, RZ, RZ, R20 ;  /* 0x000000ffff057224 */ /* 0x000fe200078e0014 */
[----:B------:R-:W2:Y:S01]  /*4740*/  LDCU UR48, c[0x0][0x3f4] ;  /* 0x00007e80ff3077ac */ /* 0x000ea20008000800 */
[----:B------:R-:W-:Y:S01]  /*4750*/  UISETP.NE.AND UP0, UPT, UR5, 0x1, UPT ;  /* 0x000000010500788c */ /* 0x000fe2000bf05270 */
[----:B------:R-:W3:Y:S01]  /*4760*/  LDCU UR5, c[0x0][0x520] ;  /* 0x0000a400ff0577ac */ /* 0x000ee20008000800 */
[----:B------:R-:W4:Y:S01]  /*4770*/  LDCU UR77, c[0x0][0x40c] ;  /* 0x00008180ff4d77ac */ /* 0x000f220008000800 */
        /* <DEDUP_REMOVED lines=289> */
.L_x_5358:
[----:B------:R-:W-:Y:S01]  /*5990*/  LOP3.LUT R9, R10, 0xfffffff8, RZ, 0xc0, !PT ;  /* 0xfffffff80a097812 */ /* 0x000fe200078ec0ff */
[----:B------:R-:W1:Y:S01]  /*59a0*/  LDCU UR54, c[0x0][0x3bc] ;  /* 0x00007780ff3677ac */ /* 0x000e620008000800 */
[----:B------:R-:W-:Y:S02]  /*59b0*/  IMAD.MOV.U32 R4, RZ, RZ, RZ ;  /* 0x000000ffff047224 */ /* 0x000fe400078e00ff */
[----:B------:R-:W-:Y:S01]  /*59c0*/  IADD3 R8, P0, PT, R9, R2, RZ ;  /* 0x0000000209087210 */ /* 0x000fe20007f1e0ff */
[----:B------:R-:W2:Y:S04]  /*59d0*/  LDCU UR55, c[0x0][0x3f4] ;  /* 0x00007e80ff3777ac */ /* 0x000ea80008000800 */
[----:B------:R-:W-:-:S06]  /*59e0*/  IMAD.X R9, RZ, RZ, R3, P0 ;  /* 0x000000ffff097224 */ /* 0x000fcc00000e0603 */
[----:B------:R-:W5:Y:S01]  /*59f0*/  LDG.E.64 R8, desc[UR36][R8.64] ;  /* 0x0000002408087981 */ /* 0x000f62000c1e1b00 */
[----:B-1----:R-:W-:-:S05]  /*5a00*/  IADD3 R5, PT, PT, R20, UR54, RZ ;  /* 0x0000003614057c10 */ /* 0x002fca000fffe0ff */
[----:B------:R-:W-:-:S05]  /*5a10*/  IMAD.HI.U32 R11, R5, UR32, R4 ;  /* 0x00000020050b7c27 */ /* 0x000fca000f8e0004 */
[----:B------:R-:W-:-:S04]  /*5a20*/  SHF.R.U32.HI R11, RZ, UR33, R11 ;  /* 0x00000021ff0b7c19 */ /* 0x000fc8000801160b */
[----:B------:R-:W-:-:S05]  /*5a30*/  IADD3 R4, PT, PT, -R11, RZ, RZ ;  /* 0x000000ff0b047210 */ /* 0x000fca0007ffe1ff */
[----:B--2---:R-:W-:-:S04]  /*5a40*/  IMAD R4, R4, UR55, R5 ;  /* 0x0000003704047c24 */ /* 0x004fc8000f8e0205 */
[----:B------:R-:W-:Y:S01]  /*5a50*/  IMAD R12, R4, UR5, RZ ;  /* 0x00000005040c7c24 */ /* 0x000fe2000f8e02ff */
[----:B------:R-:W-:Y:S06]  /*5a60*/  BRA.U !UP0, `(.L_x_5359) ;  /* 0x0000000d08707547 */ /* 0x000fec000b800000 */
        /* <DEDUP_REMOVED lines=209> */
[----:B------:R-:W-:-:S05]  /*6780*/  SHF.R.U32.HI R11, RZ, UR24, R10 ;  /* 0x00000018ff0b7c19 */ /* 0x000fca000801160a */
[----:B------:R-:W-:-:S04]  /*6790*/  IMAD.MOV R10, RZ, RZ, -R11 ;  /* 0x000000ffff0a7224 */ /* 0x000fc800078e0a0b */
[----:B------:R-:W-:Y:S01]  /*67a0*/  IMAD R13, R10, UR6, R13 ;  /* 0x000000060a0d7c24 */ /* 0x000fe2000f8e020d */
[----:B------:R-:W-:-:S03]  /*67b0*/  @P0 MOV R10, RZ ;  /* 0x000000ff000a0202 */ /* 0x000fc60000000f00 */
[----:B------:R-:W-:Y:S02]  /*67c0*/  IMAD R12, R13, UR25, R12 ;  /* 0x000000190d0c7c24 */ /* 0x000fe4000f8e020c */
[----:B-1----:R-:W-:Y:S02]  /*67d0*/  @P0 IMAD.HI.U32 R4, R11, R4, R10 ;  /* 0x000000040b040227 */ /* 0x002fe400078e000a */
[----:B------:R-:W1:Y:S03]  /*67e0*/  @P0 LDC R10, c[0x0][0x514] ;  /* 0x00014500ff0a0b82 */ /* 0x000e660000000800 */
[----:B------:R-:W-:-:S05]  /*67f0*/  @P0 SHF.R.U32.HI R4, RZ, R5, R4 ;  /* 0x00000005ff040219 */ /* 0x000fca0000011604 */
[----:B------:R-:W-:-:S04]  /*6800*/  @P0 IMAD.MOV R5, RZ, RZ, -R4 ;  /* 0x000000ffff050224 */ /* 0x000fc800078e0a04 */
[----:B-1----:R-:W-:-:S04]  /*6810*/  @P0 IMAD R10, R10, R5, R11 ;  /* 0x000000050a0a0224 */ /* 0x002fc800078e020b */
[----:B0-----:R-:W-:-:S07]  /*6820*/  @P0 IMAD R12, R10, R15, R12 ;  /* 0x0000000f0a0c0224 */ /* 0x001fce00078e020c */
.L_x_5359:
[----:B------:R-:W-:-:S04]  /*6830*/  LOP3.LUT R5, R12, 0xfffffff8, RZ, 0xc0, !PT ;  /* 0xfffffff80c057812 */ /* 0x000fc800078ec0ff */
[----:B------:R-:W-:-:S04]  /*6840*/  IADD3 R2, P0, PT, R5, R2, RZ ;  /* 0x0000000205027210 */ /* 0x000fc80007f1e0ff */
[----:B------:R-:W-:-:S05]  /*6850*/  IADD3.X R3, PT, PT, RZ, R3, RZ, P0, !PT ;  /* 0x00000003ff037210 */ /* 0x000fca00007fe4ff */
[----:B------:R1:W5:Y:S04]  /*6860*/  LDG.E.64 R10, desc[UR36][R2.64] ;  /* 0x00000024020a7981 */ /* 0x000368000c1e1b00 */
.L_x_5357:
[----:B------:R-:W-:Y:S02]  /*6870*/  VIADD R0, R0, 0x1 ;  /* 0x0000000100007836 */ /* 0x000fe40000000000 */
[----:B------:R-:W-:Y:S01]  /*6880*/  HFMA2 R4, -RZ, RZ, 0, 5.9604644775390625e-08 ;  /* 0x00000001ff047431 */ /* 0x000fe200000001ff */
[----:B-----5:R-:W-:Y:S01]  /*6890*/  DADD R14, R8, -R6 ;  /* 0x00000000080e7229 */ /* 0x020fe20000000806 */
[----:B------:R-:W-:Y:S01]  /*68a0*/  BSSY.RECONVERGENT B3, `(.L_x_5360) ;  /* 0x0000016000037945 */ /* 0x000fe20003800200 */
[----:B-1----:R-:W1:Y:S08]  /*68b0*/  I2F.F64 R2, R0 ;  /* 0x0000000000027312 */ /* 0x002e700000201c00 */
[----:B------:R-:W-:Y:S01]  /*68c0*/  FSETP.GEU.AND P1, PT, |R15|, 6.5827683646048100446e-37, PT ;  /* 0x036000000f00780b */ /* 0x000fe20003f2e200 */
[----:B-1----:R-:W1:Y:S02]  /*68d0*/  MUFU.RCP64H R5, R3 ;  /* 0x0000000300057308 */ /* 0x002e640000001800 */
[----:B-1----:R-:W-:-:S08]  /*68e0*/  DFMA R12, -R2, R4, 1 ;  /* 0x3ff00000020c742b */ /* 0x002fd00000000104 */
[----:B------:R-:W-:-:S08]  /*68f0*/  DFMA R12, R12, R12, R12 ;  /* 0x0000000c0c0c722b */ /* 0x000fd0000000000c */
[----:B------:R-:W-:-:S08]  /*6900*/  DFMA R4, R4, R12, R4 ;  /* 0x0000000c0404722b */ /* 0x000fd00000000004 */
[----:B------:R-:W-:-:S08]  /*6910*/  DFMA R12, -R2, R4, 1 ;  /* 0x3ff00000020c742b */ /* 0x000fd00000000104 */
[----:B------:R-:W-:-:S08]  /*6920*/  DFMA R4, R4, R12, R4 ;  /* 0x0000000c0404722b */ /* 0x000fd00000000004 */
[----:B------:R-:W-:-:S08]  /*6930*/  DMUL R12, R14, R4 ;  /* 0x000000040e0c7228 */ /* 0x000fd00000000000 */
[----:B------:R-:W-:-:S08]  /*6940*/  DFMA R18, -R2, R12, R14 ;  /* 0x0000000c0212722b */ /* 0x000fd0000000010e */
[----:B------:R-:W-:Y:S01]  /*6950*/  DFMA R12, R4, R18, R12 ;  /* 0x00000012040c722b */ /* 0x000fe2000000000c */
[----:B------:R-:W-:Y:S01]  /*6960*/  IMAD.MOV.U32 R18, RZ, RZ, R2 ;  /* 0x000000ffff127224 */ /* 0x000fe200078e0002 */
[----:B------:R-:W-:-:S08]  /*6970*/  MOV R19, R3 ;  /* 0x0000000300137202 */ /* 0x000fd00000000f00 */
[----:B------:R-:W-:-:S05]  /*6980*/  FFMA R4, RZ, R3, R13 ;  /* 0x00000003ff047223 */ /* 0x000fca000000000d */
[----:B------:R-:W-:-:S13]  /*6990*/  FSETP.GT.AND P0, PT, |R4|, 1.469367938527859385e-39, PT ;  /* 0x001000000400780b */ /* 0x000fda0003f04200 */
[----:B------:R-:W-:Y:S05]  /*69a0*/  @P0 BRA P1, `(.L_x_5361) ;  /* 0x0000000000140947 */ /* 0x000fea0000800000 */
[----:B------:R-:W-:Y:S01]  /*69b0*/  IMAD.MOV.U32 R4, RZ, RZ, R14 ;  /* 0x000000ffff047224 */ /* 0x000fe200078e000e */
[----:B------:R-:W-:Y:S02]  /*69c0*/  MOV R5, R15 ;  /* 0x0000000f00057202 */ /* 0x000fe40000000f00 */
[----:B------:R-:W-:-:S07]  /*69d0*/  MOV R24, 0x69f0 ;  /* 0x000069f000187802 */ /* 0x000fce0000000f00 */
[----:B0-----:R-:W-:Y:S05]  /*69e0*/  CALL.REL.NOINC `($__internal_15_$__cuda_sm20_div_rn_f64_full) ;  /* 0x000000a4009c7944 */ /* 0x001fea0003c00000 */
[----:B------:R-:W-:-:S07]  /*69f0*/  IMAD.MOV.U32 R13, RZ, RZ, R2 ;  /* 0x000000ffff0d7224 */ /* 0x000fce00078e0002 */
.L_x_5361:
[----:B0-----:R-:W-:Y:S05]  /*6a00*/  BSYNC.RECONVERGENT B3 ;  /* 0x0000000000037941 */ /* 0x001fea0003800200 */
.L_x_5360:
[----:B------:R-:W-:Y:S01]  /*6a10*/  DADD R6, R12, R6 ;  /* 0x000000000c067229 */ /* 0x000fe20000000006 */
[----:B------:R-:W0:Y:S01]  /*6a20*/  MUFU.RCP64H R3, R19 ;  /* 0x0000001300037308 */ /* 0x000e220000001800 */
[----:B------:R-:W-:Y:S01]  /*6a30*/  MOV R2, 0x1 ;  /* 0x0000000100027802 */ /* 0x000fe20000000f00 */
[----:B------:R-:W-:Y:S05]  /*6a40*/  BSSY.RECONVERGENT B3, `(.L_x_5362) ;  /* 0x0000018000037945 */ /* 0x000fea0003800200 */
[----:B------:R-:W-:-:S08]  /*6a50*/  DADD R4, -R6, R8 ;  /* 0x0000000006047229 */ /* 0x000fd00000000108 */
[----:B------:R-:W-:Y:S02]  /*6a60*/  DFMA R22, R14, R4, R22 ;  /* 0x000000040e16722b */ /* 0x000fe40000000016 */
[----:B0-----:R-:W-:Y:S02]  /*6a70*/  DFMA R4, -R18, R2, 1 ;  /* 0x3ff000001204742b */ /* 0x001fe40000000102 */
[----:B------:R-:W-:-:S06]  /*6a80*/  DADD R14, R10, -R16 ;  /* 0x000000000a0e7229 */ /* 0x000fcc0000000810 */
[----:B------:R-:W-:-:S04]  /*6a90*/  DFMA R4, R4, R4, R4 ;  /* 0x000000040404722b */ /* 0x000fc80000000004 */
[----:B------:R-:W-:-:S04]  /*6aa0*/  FSETP.GEU.AND P1, PT, |R15|, 6.5827683646048100446e-37, PT ;  /* 0x036000000f00780b */ /* 0x000fc80003f2e200 */
        /* <DEDUP_REMOVED lines=15> */
[----:B------:R-:W-:Y:S01]  /*6ba0*/  IMAD.MOV.U32 R3, RZ, RZ, R2 ;  /* 0x000000ffff037224 */ /* 0x000fe200078e0002 */
[----:B------:R-:W-:-:S07]  /*6bb0*/  MOV R2, R12 ;  /* 0x0000000c00027202 */ /* 0x000fce0000000f00 */
.L_x_5363:
[----:B------:R-:W-:Y:S05]  /*6bc0*/  BSYNC.RECONVERGENT B3 ;  /* 0x0000000000037941 */ /* 0x000fea0003800200 */
.L_x_5362:
[----:B------:R-:W2:Y:S01]  /*6bd0*/  LDL.LU.64 R4, [R1] ;  /* 0x0000000001047983 */ /* 0x000ea20000300a00 */
[----:B------:R-:W0:Y:S01]  /*6be0*/  LDCU UR5, c[0x0][0x3bc] ;  /* 0x00007780ff0577ac */ /* 0x000e220008000800 */
[----:B------:R-:W-:Y:S01]  /*6bf0*/  DADD R16, R2, R16 ;  /* 0x0000000002107229 */ /* 0x000fe20000000010 */
[----:B------:R-:W1:Y:S07]  /*6c00*/  LDCU UR6, c[0x0][0x3b4] ;  /* 0x00007680ff0677ac */ /* 0x000e6e0008000800 */
[----:B------:R-:W-:-:S08]  /*6c10*/  DADD R2, -R16, R10 ;  /* 0x0000000010027229 */ /* 0x000fd0000000010a */
[----:B--2---:R-:W-:Y:S01]  /*6c20*/  DFMA R4, R14, R2, R4 ;  /* 0x000000020e04722b */ /* 0x004fe20000000004 */
[----:B0-----:R-:W-:Y:S02]  /*6c30*/  IMAD.U32 R3, RZ, RZ, UR5 ;  /* 0x00000005ff037e24 */ /* 0x001fe4000f8e00ff */
[----:B-1----:R-:W-:-:S03]  /*6c40*/  IMAD.U32 R2, RZ, RZ, UR6 ;  /* 0x00000006ff027e24 */ /* 0x002fc6000f8e00ff */
[----:B------:R-:W-:Y:S01]  /*6c50*/  LEA R20, R3, R20, 0x1 ;  /* 0x0000001403147211 */ /* 0x000fe200078e08ff */
[----:B------:R0:W-:Y:S03]  /*6c60*/  STL.64 [R1], R4 ;  /* 0x0000000401007387 */ /* 0x0001e60000100a00 */
[----:B0-----:R-:W-:-:S04]  /*6c70*/  IADD3 R5, PT, PT, R20, R3, RZ ;  /* 0x0000000314057210 */ /* 0x001fc80007ffe0ff */
[----:B------:R-:W-:-:S13]  /*6c80*/  ISETP.GE.U32.AND P0, PT, R5, R2, PT ;  /* 0x000000020500720c */ /* 0x000fda0003f06070 */
[----:B------:R-:W-:Y:S05]  /*6c90*/  @!P0 BRA `(.L_x_5364) ;  /* 0xffffffd800708947 */ /* 0x000fea000383ffff */
.L_x_5356:
[----:B------:R-:W-:Y:S05]  /*6ca0*/  BSYNC.RECONVERGENT B2 ;  /* 0x0000000000027941 */ /* 0x000fea0003800200 */
.L_x_5355:
[----:B------:R-:W-:Y:S01]  /*6cb0*/  IMAD.MOV.U32 R4, RZ, RZ, R10 ;  /* 0x000000ffff047224 */ /* 0x000fe200078e000a */
[----:B------:R-:W-:Y:S01]  /*6cc0*/  MOV R5, R11 ;  /* 0x0000000b00057202 */ /* 0x000fe20000000f00 */
[----:B------:R-:W-:Y:S01]  /*6cd0*/  BSSY.RECONVERGENT B1, `(.L_x_5365) ;  /* 0x0000245000017945 */ /* 0x000fe20003800200 */
[----:B------:R-:W-:Y:S01]  /*6ce0*/  ISETP.GE.U32.AND P0, PT, R20, R2, PT ;  /* 0x000000021400720c */ /* 0x000fe20003f06070 */
[----:B------:R-:W-:Y:S01]  /*6cf0*/  IMAD.MOV.U32 R14, RZ, RZ, R8 ;  /* 0x000000ffff0e7224 */ /* 0x000fe200078e0008 */
[----:B------:R-:W-:Y:S01]  /*6d00*/  MOV R15, R9 ;  /* 0x00000009000f7202 */ /* 0x000fe20000000f00 */
[----:B------:R0:W-:Y:S10]  /*6d10*/  STL.64 [R1+0x20], R4 ;  /* 0x0000200401007387 */ /* 0x0001f40000100a00 */
[----:B------:R-:W-:Y:S05]  /*6d20*/  @P0 BRA `(.L_x_5366) ;  /* 0x0000002000fc0947 */ /* 0x000fea0003800000 */
[----:B------:R-:W1:Y:S02]  /*6d30*/  LDC R21, c[0x0][0x3f0] ;  /* 0x0000fc00ff157b82 */ /* 0x000e640000000800 */
[----:B-1----:R-:W-:-:S13]  /*6d40*/  ISETP.NE.AND P0, PT, R21, RZ, PT ;  /* 0x000000ff1500720c */ /* 0x002fda0003f05270 */
[----:B------:R-:W-:Y:S05]  /*6d50*/  @P0 BRA `(.L_x_5367) ;  /* 0x0000000000340947 */ /* 0x000fea0003800000 */
[----:B------:R-:W2:Y:S01]  /*6d60*/  LDL.LU R12, [R1+0x8] ;  /* 0x00000800010c7983 */ /* 0x000ea20000300800 */
[----:B------:R-:W2:Y:S02]  /*6d70*/  LDCU.64 UR6, c[0x0][0x780] ;  /* 0x0000f000ff0677ac */ /* 0x000ea40008000a00 */
[----:B--2---:R-:W-:-:S05]  /*6d80*/  IADD3 R14, P0, PT, R12, UR6, RZ ;  /* 0x000000060c0e7c10 */ /* 0x004fca000ff1e0ff */
[----:B------:R-:W-:-:S06]  /*6d90*/  IMAD.X R15, RZ, RZ, UR7, P0 ;  /* 0x00000007ff0f7e24 */ /* 0x000fcc00080e06ff */
[----:B------:R-:W2:Y:S01]  /*6da0*/  LDG.E.64 R14, desc[UR36][R14.64] ;  /* 0x000000240e0e7981 */ /* 0x000ea2000c1e1b00 */
[----:B------:R-:W-:-:S04]  /*6db0*/  IADD3 R3, PT, PT, R20, R3, RZ ;  /* 0x0000000314037210 */ /* 0x000fc80007ffe0ff */
[----:B------:R-:W-:-:S04]  /*6dc0*/  ISETP.GE.U32.AND P0, PT, R3, R2, PT ;  /* 0x000000020300720c */ /* 0x000fc80003f06070 */
[----:B--2---:R-:W-:Y:S02]  /*6dd0*/  FSEL R3, R14, R4, !P0 ;  /* 0x000000040e037208 */ /* 0x004fe40004000000 */
[----:B0-----:R-:W-:-:S05]  /*6de0*/  FSEL R4, R15, R5, !P0 ;  /* 0x000000050f047208 */ /* 0x001fca0004000000 */
[----:B------:R-:W-:Y:S01]  /*6df0*/  IMAD.MOV.U32 R5, RZ, RZ, R4 ;  /* 0x000000ffff057224 */ /* 0x000fe200078e0004 */
[----:B------:R-:W-:-:S05]  /*6e00*/  MOV R4, R3 ;  /* 0x0000000300047202 */ /* 0x000fca0000000f00 */
[----:B------:R2:W-:Y:S01]  /*6e10*/  STL.64 [R1+0x20], R4 ;  /* 0x0000200401007387 */ /* 0x0005e20000100a00 */
[----:B------:R-:W-:Y:S05]  /*6e20*/  BRA `(.L_x_5366) ;  /* 0x0000002000bc7947 */ /* 0x000fea0003800000 */
.L_x_5367:
[----:B------:R-:W1:Y:S01]  /*6e30*/  LDC.64 R12, c[0x0][0x3f8] ;  /* 0x0000fe00ff0c7b82 */ /* 0x000e620000000a00 */
[----:B0-----:R-:W-:Y:S01]  /*6e40*/  MOV R5, R20 ;  /* 0x0000001400057202 */ /* 0x001fe20000000f00 */
[----:B------:R-:W-:-:S06]  /*6e50*/  IMAD.MOV.U32 R4, RZ, RZ, RZ ;  /* 0x000000ffff047224 */ /* 0x000fcc00078e00ff */
[----:B------:R-:W0:Y:S08]  /*6e60*/  LDC R25, c[0x0][0x3f4] ;  /* 0x0000fd00ff197b82 */ /* 0x000e300000000800 */
[----:B------:R-:W2:Y:S01]  /*6e70*/  LDC R24, c[0x0][0x520] ;  /* 0x00014800ff187b82 */ /* 0x000ea20000000800 */
[----:B-1----:R-:W-:-:S04]  /*6e80*/  IMAD.HI.U32 R8, R20, R12, R4 ;  /* 0x0000000c14087227 */ /* 0x002fc800078e0004 */
[----:B------:R-:W-:Y:S01]  /*6e90*/  VIADD R4, R21, 0xffffffff ;  /* 0xffffffff15047836 */ /* 0x000fe20000000000 */
[----:B------:R-:W-:-:S04]  /*6ea0*/  SHF.R.U32.HI R9, RZ, R13, R8 ;  /* 0x0000000dff097219 */ /* 0x000fc80000011608 */
[C---:B------:R-:W-:Y:S02]  /*6eb0*/  ISETP.NE.AND P0, PT, R4.reuse, RZ, PT ;  /* 0x000000ff0400720c */ /* 0x040fe40003f05270 */
[----:B------:R-:W-:Y:S02]  /*6ec0*/  IADD3 R11, PT, PT, -R9, RZ, RZ ;  /* 0x000000ff090b7210 */ /* 0x000fe40007ffe1ff */
[----:B------:R-:W-:-:S03]  /*6ed0*/  VIMNMX.U32 R5, PT, PT, R4, 0x18, PT ;  /* 0x0000001804057848 */ /* 0x000fc60003fe0000 */
[----:B0-----:R-:W-:Y:S02]  /*6ee0*/  IMAD R11, R25, R11, R20 ;  /* 0x0000000b190b7224 */ /* 0x001fe400078e0214 */
[----:B------:R-:W-:Y:S02]  /*6ef0*/  VIADD R5, R5, 0x1 ;  /* 0x0000000105057836 */ /* 0x000fe40000000000 */
[----:B--2---:R-:W-:Y:S02]  /*6f00*/  IMAD R4, R11, R24, RZ ;  /* 0x000000180b047224 */ /* 0x004fe400078e02ff */
[----:B------:R-:W-:Y:S05]  /*6f10*/  @!P0 BRA `(.L_x_5368) ;  /* 0x0000001000148947 */ /* 0x000fea0003800000 */
[----:B------:R-:W0:Y:S01]  /*6f20*/  LDCU.64 UR6, c[0x0][0x400] ;  /* 0x00008000ff0677ac */ /* 0x000e220008000a00 */
[----:B------:R-:W-:Y:S01]  /*6f30*/  HFMA2 R8, -RZ, RZ, 0, 0 ;  /* 0x00000000ff087431 */ /* 0x000fe200000001ff */
[----:B------:R-:W-:Y:S01]  /*6f40*/  ISETP.NE.AND P0, PT, R5, 0x2, PT ;  /* 0x000000020500780c */ /* 0x000fe20003f05270 */
[----:B------:R-:W1:Y:S03]  /*6f50*/  LDCU UR5, c[0x0][0x408] ;  /* 0x00008100ff0577ac */ /* 0x000e660008000800 */
[----:B0-----:R-:W-:Y:S01]  /*6f60*/  IMAD.HI.U32 R10, R9, UR7, R8 ;  /* 0x00000007090a7c27 */ /* 0x001fe2000f8e0008 */
[----:B------:R-:W0:Y:S04]  /*6f70*/  LDCU UR7, c[0x0][0x524] ;  /* 0x0000a480ff0777ac */ /* 0x000e280008000800 */
[----:B-1----:R-:W-:-:S05]  /*6f80*/  SHF.R.U32.HI R11, RZ, UR5, R10 ;  /* 0x00000005ff0b7c19 */ /* 0x002fca000801160a */
[----:B------:R-:W-:-:S04]  /*6f90*/  IMAD.MOV R8, RZ, RZ, -R11 ;  /* 0x000000ffff087224 */ /* 0x000fc800078e0a0b */
[----:B------:R-:W-:-:S04]  /*6fa0*/  IMAD R9, R8, UR6, R9 ;  /* 0x0000000608097c24 */ /* 0x000fc8000f8e0209 */
[----:B0-----:R-:W-:Y:S01]  /*6fb0*/  IMAD R4, R9, UR7, R4 ;  /* 0x0000000709047c24 */ /* 0x001fe2000f8e0204 */
        /* <DEDUP_REMOVED lines=24> */
[----:B------:R-:W-:Y:S01]  /*7140*/  HFMA2 R10, -RZ, RZ, 0, 0 ;  /* 0x00000000ff0a7431 */ /* 0x000fe200000001ff */
[----:B------:R-:W-:Y:S01]  /*7150*/  ISETP.NE.AND P0, PT, R5, 0x5, PT ;  /* 0x000000050500780c */ /* 0x000fe20003f05270 */
[----:B------:R-:W1:Y:S03]  /*7160*/  LDCU UR5, c[0x0][0x424] ;  /* 0x00008480ff0577ac */ /* 0x000e660008000800 */
        /* <DEDUP_REMOVED lines=212> */
[----:B------:R-:W-:Y:S01]  /*7eb0*/  @P0 MOV R10, RZ ;  /* 0x000000ff000a0202 */ /* 0x000fe20000000f00 */
[----:B------:R-:W-:-:S04]  /*7ec0*/  IMAD.MOV R8, RZ, RZ, -R11 ;  /* 0x000000ffff087224 */ /* 0x000fc800078e0a0b */
[----:B------:R-:W-:-:S04]  /*7ed0*/  IMAD R9, R8, UR6, R9 ;  /* 0x0000000608097c24 */ /* 0x000fc8000f8e0209 */
[----:B0-----:R-:W-:Y:S02]  /*7ee0*/  IMAD R4, R9, UR7, R4 ;  /* 0x0000000709047c24 */ /* 0x001fe4000f8e0204 */
        /* <DEDUP_REMOVED lines=8> */
.L_x_5368:
[----:B------:R-:W2:Y:S01]  /*7f70*/  LDL R26, [R1+0x8] ;  /* 0x00000800011a7983 */ /* 0x000ea20000100800 */
[----:B------:R-:W2:Y:S01]  /*7f80*/  LDC.64 R8, c[0x0][0x780] ;  /* 0x0001e000ff087b82 */ /* 0x000ea20000000a00 */
[----:B------:R-:W-:Y:S02]  /*7f90*/  LOP3.LUT R15, R4, 0xfffffff8, RZ, 0xc0, !PT ;  /* 0xfffffff8040f7812 */ /* 0x000fe400078ec0ff */
[----:B------:R-:W-:Y:S02]  /*7fa0*/  IADD3 R11, PT, PT, R20, R3, RZ ;  /* 0x00000003140b7210 */ /* 0x000fe40007ffe0ff */
[----:B--2---:R-:W-:-:S04]  /*7fb0*/  IADD3 R14, P0, P1, R15, R8, R26 ;  /* 0x000000080f0e7210 */ /* 0x004fc8000791e01a */
[----:B------:R-:W-:-:S06]  /*7fc0*/  IADD3.X R15, PT, PT, RZ, R9, RZ, P0, P1 ;  /* 0x00000009ff0f7210 */ /* 0x000fcc00007e24ff */
[----:B------:R-:W5:Y:S01]  /*7fd0*/  LDG.E.64 R14, desc[UR36][R14.64] ;  /* 0x000000240e0e7981 */ /* 0x000f62000c1e1b00 */
[----:B------:R-:W-:-:S13]  /*7fe0*/  ISETP.GE.U32.AND P0, PT, R11, R2, PT ;  /* 0x000000020b00720c */ /* 0x000fda0003f06070 */
[----:B------:R-:W-:Y:S05]  /*7ff0*/  @P0 BRA `(.L_x_5366) ;  /* 0x0000001000480947 */ /* 0x000fea0003800000 */
[----:B------:R-:W-:Y:S01]  /*8000*/  IMAD.MOV.U32 R10, RZ, RZ, RZ ;  /* 0x000000ffff0a7224 */ /* 0x000fe200078e00ff */
[----:B------:R-:W-:-:S03]  /*8010*/  ISETP.NE.AND P0, PT, R21, 0x1, PT ;  /* 0x000000011500780c */ /* 0x000fc60003f05270 */
        /* <DEDUP_REMOVED lines=253> */
[----:B0-----:R-:W-:-:S05]  /*8ff0*/  IMAD.HI.U32 R10, R13, UR7, R12 ;  /* 0x000000070d0a7c27 */ /* 0x001fca000f8e000c */
[----:B-1----:R-:W-:Y:S01]  /*9000*/  SHF.R.U32.HI R11, RZ, UR5, R10 ;  /* 0x00000005ff0b7c19 */ /* 0x002fe2000801160a */
[----:B------:R-:W0:Y:S01]  /*9010*/  LDCU UR5, c[0x0][0x57c] ;  /* 0x0000af80ff0577ac */ /* 0x000e220008000800 */
[----:B------:R-:W-:-:S05]  /*9020*/  @P0 MOV R10, RZ ;  /* 0x000000ff000a0202 */ /* 0x000fca0000000f00 */
[----:B--2---:R-:W-:Y:S02]  /*9030*/  @P0 IMAD.HI.U32 R12, R11, R4, R10 ;  /* 0x000000040b0c0227 */ /* 0x004fe400078e000a */
[----:B------:R-:W1:Y:S03]  /*9040*/  @P0 LDC R10, c[0x0][0x514] ;  /* 0x00014500ff0a0b82 */ /* 0x000e660000000800 */
[----:B------:R-:W-:Y:S01]  /*9050*/  @P0 SHF.R.U32.HI R5, RZ, R5, R12 ;  /* 0x00000005ff050219 */ /* 0x000fe2000001160c */
[----:B------:R-:W-:-:S03]  /*9060*/  IMAD.MOV R12, RZ, RZ, -R11 ;  /* 0x000000ffff0c7224 */ /* 0x000fc600078e0a0b */
[----:B------:R-:W-:Y:S01]  /*9070*/  @P0 IADD3 R5, PT, PT, -R5, RZ, RZ ;  /* 0x000000ff05050210 */ /* 0x000fe20007ffe1ff */
[----:B------:R-:W2:Y:S01]  /*9080*/  @P0 LDC R4, c[0x0][0x580] ;  /* 0x00016000ff040b82 */ /* 0x000ea20000000800 */
[----:B------:R-:W-:-:S04]  /*9090*/  IMAD R12, R12, UR6, R13 ;  /* 0x000000060c0c7c24 */ /* 0x000fc8000f8e020d */
[----:B0-----:R-:W-:Y:S02]  /*90a0*/  IMAD R3, R12, UR5, R3 ;  /* 0x000000050c037c24 */ /* 0x001fe4000f8e0203 */
[----:B-1----:R-:W-:-:S04]  /*90b0*/  @P0 IMAD R10, R10, R5, R11 ;  /* 0x000000050a0a0224 */ /* 0x002fc800078e020b */
[----:B--2---:R-:W-:-:S07]  /*90c0*/  @P0 IMAD R3, R10, R4, R3 ;  /* 0x000000040a030224 */ /* 0x004fce00078e0203 */
.L_x_5369:
[----:B------:R-:W-:-:S04]  /*90d0*/  LOP3.LUT R3, R3, 0xfffffff8, RZ, 0xc0, !PT ;  /* 0xfffffff803037812 */ /* 0x000fc800078ec0ff */
[----:B------:R-:W-:-:S04]  /*90e0*/  IADD3 R8, P0, P1, R3, R8, R26 ;  /* 0x0000000803087210 */ /* 0x000fc8000791e01a */
[----:B------:R-:W-:-:S05]  /*90f0*/  IADD3.X R9, PT, PT, RZ, R9, RZ, P0, P1 ;  /* 0x00000009ff097210 */ /* 0x000fca00007e24ff */
[----:B------:R-:W2:Y:S04]  /*9100*/  LDG.E.64 R4, desc[UR36][R8.64] ;  /* 0x0000002408047981 */ /* 0x000ea8000c1e1b00 */
[----:B--2---:R1:W-:Y:S02]  /*9110*/  STL.64 [R1+0x20], R4 ;  /* 0x0000200401007387 */ /* 0x0043e40000100a00 */
.L_x_5366:
[----:B------:R-:W-:Y:S05]  /*9120*/  BSYNC.RECONVERGENT B1 ;  /* 0x0000000000017941 */ /* 0x000fea0003800200 */
.L_x_5365:
[----:B------:R3:W-:Y:S01]  /*9130*/  STL.64 [R1+0x8], R18 ;  /* 0x0000081201007387 */ /* 0x0007e20000100a00 */
[----:B------:R-:W-:Y:S01]  /*9140*/  ISETP.GE.U32.AND P0, PT, R20, R2, PT ;  /* 0x000000021400720c */ /* 0x000fe20003f06070 */
[----:B------:R-:W-:Y:S01]  /*9150*/  BSSY.RECONVERGENT B2, `(.L_x_5370) ;  /* 0x0000046000027945 */ /* 0x000fe20003800200 */
[----:B------:R-:W-:-:S11]  /*9160*/  IMAD.MOV.U32 R21, RZ, RZ, R0 ;  /* 0x000000ffff157224 */ /* 0x000fd600078e0000 */
[----:B---3--:R-:W-:Y:S05]  /*9170*/  @P0 BRA `(.L_x_5371) ;  /* 0x00000004000c0947 */ /* 0x008fea0003800000 */
[----:B------:R-:W-:Y:S01]  /*9180*/  IADD3 R21, PT, PT, R0, 0x1, RZ ;  /* 0x0000000100157810 */ /* 0x000fe20007ffe0ff */
[----:B012---:R-:W-:Y:S01]  /*9190*/  IMAD.MOV.U32 R4, RZ, RZ, 0x1 ;  /* 0x00000001ff047424 */ /* 0x007fe200078e00ff */
[----:B------:R-:W-:Y:S02]  /*91a0*/  BSSY.RECONVERGENT B3, `(.L_x_5372) ;  /* 0x0000017000037945 */ /* 0x000fe40003800200 */
[----:B------:R-:W0:Y:S08]  /*91b0*/  I2F.F64 R2, R21 ;  /* 0x0000001500027312 */ /* 0x000e300000201c00 */
[----:B0-----:R-:W0:Y:S01]  /*91c0*/  MUFU.RCP64H R5, R3 ;  /* 0x0000000300057308 */ /* 0x001e220000001800 */
[----:B------:R-:W-:Y:S01]  /*91d0*/  MOV R18, R2 ;  /* 0x0000000200127202 */ /* 0x000fe20000000f00 */
[----:B------:R-:W-:Y:S01]  /*91e0*/  IMAD.MOV.U32 R19, RZ, RZ, R3 ;  /* 0x000000ffff137224 */ /* 0x000fe200078e0003 */
[----:B0-----:R-:W-:-:S08]  /*91f0*/  DFMA R8, -R2, R4, 1 ;  /* 0x3ff000000208742b */ /* 0x001fd00000000104 */
[----:B------:R-:W-:-:S08]  /*9200*/  DFMA R8, R8, R8, R8 ;  /* 0x000000080808722b */ /* 0x000fd00000000008 */
[----:B------:R-:W-:-:S08]  /*9210*/  DFMA R4, R4, R8, R4 ;  /* 0x000000080404722b */ /* 0x000fd00000000004 */
[----:B------:R-:W-:-:S08]  /*9220*/  DFMA R8, -R2, R4, 1 ;  /* 0x3ff000000208742b */ /* 0x000fd00000000104 */
[----:B------:R-:W-:Y:S02]  /*9230*/  DFMA R4, R4, R8, R4 ;  /* 0x000000080404722b */ /* 0x000fe40000000004 */
[----:B-----5:R-:W-:-:S08]  /*9240*/  DADD R8, -R6, R14 ;  /* 0x0000000006087229 */ /* 0x020fd0000000010e */
        /* <DEDUP_REMOVED lines=12> */
.L_x_5373:
[----:B------:R-:W-:Y:S05]  /*9310*/  BSYNC.RECONVERGENT B3 ;  /* 0x0000000000037941 */ /* 0x000fea0003800200 */
.L_x_5372:
        /* <DEDUP_REMOVED lines=8> */
[----:B------:R-:W2:Y:S01]  /*93a0*/  LDL.64 R10, [R1+0x20] ;  /* 0x00002000010a7983 */ /* 0x000ea20000100a00 */
[----:B------:R-:W0:Y:S01]  /*93b0*/  MUFU.RCP64H R3, R19 ;  /* 0x0000001300037308 */ /* 0x000e220000001800 */
[----:B------:R-:W-:Y:S01]  /*93c0*/  MOV R2, 0x1 ;  /* 0x0000000100027802 */ /* 0x000fe20000000f00 */
[----:B------:R-:W-:Y:S05]  /*93d0*/  BSSY.RECONVERGENT B3, `(.L_x_5374) ;  /* 0x0000015000037945 */ /* 0x000fea0003800200 */
        /* <DEDUP_REMOVED lines=20> */
.L_x_5375:
[----:B------:R-:W-:Y:S05]  /*9520*/  BSYNC.RECONVERGENT B3 ;  /* 0x0000000000037941 */ /* 0x000fea0003800200 */
.L_x_5374:
[----:B------:R-:W2:Y:S04]  /*9530*/  LDL.LU.64 R2, [R1+0x20] ;  /* 0x0000200001027983 */ /* 0x000ea80000300a00 */
[----:B------:R-:W3:Y:S01]  /*9540*/  LDL.LU.64 R4, [R1] ;  /* 0x0000000001047983 */ /* 0x000ee20000300a00 */
[----:B------:R-:W-:Y:S01]  /*9550*/  DADD R16, R16, R12 ;  /* 0x0000000010107229 */ /* 0x000fe2000000000c */
[----:B------:R-:W-:Y:S02]  /*9560*/  MOV R0, R21 ;  /* 0x0000001500007202 */ /* 0x000fe40000000f00 */
[----:B------:R4:W-:Y:S05]  /*9570*/  STL.64 [R1+0x8], R18 ;  /* 0x0000081201007387 */ /* 0x0009ea0000100a00 */
[----:B--2---:R-:W-:-:S08]  /*9580*/  DADD R2, -R16, R2 ;  /* 0x0000000010027229 */ /* 0x004fd00000000102 */
[----:B---3--:R-:W-:-:S07]  /*9590*/  DFMA R4, R8, R2, R4 ;  /* 0x000000020804722b */ /* 0x008fce0000000004 */
[----:B------:R4:W-:Y:S04]  /*95a0*/  STL.64 [R1], R4 ;  /* 0x0000000401007387 */ /* 0x0009e80000100a00 */
.L_x_5371:
[----:B------:R-:W-:Y:S05]  /*95b0*/  BSYNC.RECONVERGENT B2 ;  /* 0x0000000000027941 */ /* 0x000fea0003800200 */
.L_x_5370:
[----:B------:R-:W3:Y:S04]  /*95c0*/  LDL.64 R2, [R1] ;  /* 0x0000000001027983 */ /* 0x000ee80000100a00 */
[----:B------:R-:W2:Y:S01]  /*95d0*/  LDL.64 R24, [R1+0x8] ;  /* 0x0000080001187983 */ /* 0x000ea20000100a00 */
[----:B------:R-:W-:Y:S01]  /*95e0*/  DSETP.NEU.AND P0, PT, R18, RZ, PT ;  /* 0x000000ff1200722a */ /* 0x000fe20003f0d000 */
[----:B------:R-:W-:Y:S01]  /*95f0*/  IMAD.MOV.U32 R8, RZ, RZ, R16 ;  /* 0x000000ffff087224 */ /* 0x000fe200078e0010 */
[----:B------:R-:W-:Y:S01]  /*9600*/  MOV R9, R17 ;  /* 0x0000001100097202 */ /* 0x000fe20000000f00 */
[----:B---3--:R-:W-:Y:S01]  /*9610*/  IMAD.MOV.U32 R10, RZ, RZ, R2 ;  /* 0x000000ffff0a7224 */ /* 0x008fe200078e0002 */
[----:B------:R-:W-:Y:S01]  /*9620*/  MOV R11, R3 ;  /* 0x00000003000b7202 */ /* 0x000fe20000000f00 */
[----:B--2--5:R-:W-:Y:S01]  /*9630*/  IMAD.MOV.U32 R14, RZ, RZ, R24 ;  /* 0x000000ffff0e7224 */ /* 0x024fe200078e0018 */
[----:B------:R-:W-:-:S08]  /*9640*/  MOV R15, R25 ;  /* 0x00000019000f7202 */ /* 0x000fd00000000f00 */
        /* <DEDUP_REMOVED lines=11> */
[----:B01--4-:R-:W-:Y:S01]  /*9700*/  MOV R4, 0x1 ;  /* 0x0000000100047802 */ /* 0x013fe20000000f00 */
[----:B------:R-:W-:Y:S01]  /*9710*/  BSSY.RECONVERGENT B2, `(.L_x_5376) ;  /* 0x0000016000027945 */ /* 0x000fe20003800200 */
[----:B------:R-:W-:-:S03]  /*9720*/  FSETP.GEU.AND P1, PT, |R25|, 6.5827683646048100446e-37, PT ;  /* 0x036000001900780b */ /* 0x000fc60003f2e200 */
[----:B------:R-:W0:Y:S04]  /*9730*/  MUFU.RCP64H R5, R3 ;  /* 0x0000000300057308 */ /* 0x000e280000001800 */
[----:B------:R-:W-:Y:S01]  /*9740*/  IMAD.MOV.U32 R14, RZ, RZ, R2 ;  /* 0x000000ffff0e7224 */ /* 0x000fe200078e0002 */
[----:B------:R-:W-:Y:S01]  /*9750*/  MOV R15, R3 ;  /* 0x00000003000f7202 */ /* 0x000fe20000000f00 */
        /* <DEDUP_REMOVED lines=14> */
[----:B------:R-:W-:-:S07]  /*9840*/  MOV R24, 0x9860 ;  /* 0x0000986000187802 */ /* 0x000fce0000000f00 */
[----:B------:R-:W-:Y:S05]  /*9850*/  CALL.REL.NOINC `($__internal_15_$__cuda_sm20_div_rn_f64_full) ;  /* 0x0000007800007944 */ /* 0x000fea0003c00000 */
[----:B------:R-:W-:-:S07]  /*9860*/  IMAD.MOV.U32 R13, RZ, RZ, R2 ;  /* 0x000000ffff0d7224 */ /* 0x000fce00078e0002 */
.L_x_5377:
[----:B------:R-:W-:Y:S05]  /*9870*/  BSYNC.RECONVERGENT B2 ;  /* 0x0000000000027941 */ /* 0x000fea0003800200 */
.L_x_5376:
[----:B------:R-:W2:Y:S01]  /*9880*/  LDL.LU.64 R4, [R1] ;  /* 0x0000000001047983 */ /* 0x000ea20000300a00 */
[C---:B------:R-:W-:Y:S01]  /*9890*/  DMUL R2, R8.reuse, R8 ;  /* 0x0000000808027228 */ /* 0x040fe20000000000 */
[----:B------:R-:W-:Y:S01]  /*98a0*/  MOV R0, 0xffffffff ;  /* 0xffffffff00007802 */ /* 0x000fe20000000f00 */
[----:B------:R-:W-:-:S06]  /*98b0*/  DFMA R8, R8, R12, R6 ;  /* 0x0000000c0808722b */ /* 0x000fcc0000000006 */
[----:B------:R-:W-:Y:S02]  /*98c0*/  DMUL R2, R2, R18 ;  /* 0x0000001202027228 */ /* 0x000fe40000000000 */
[----:B--2---:R-:W-:-:S08]  /*98d0*/  DADD R10, R22, R4 ;  /* 0x00000000160a7229 */ /* 0x004fd00000000004 */
[----:B------:R-:W-:-:S11]  /*98e0*/  DFMA R10, R2, R12, R10 ;  /* 0x0000000c020a722b */ /* 0x000fd6000000000a */
.L_x_5298:
[----:B------:R-:W-:Y:S05]  /*98f0*/  BSYNC.RECONVERGENT B0 ;  /* 0x0000000000007941 */ /* 0x000fea0003800200 */
.L_x_5297:
[----:B------:R-:W5:Y:S01]  /*9900*/  LDCU UR4, c[0x0][0x3cc] ;  /* 0x00007980ff0477ac */ /* 0x000f620008000800 */
[----:B------:R-:W1:Y:S01]  /*9910*/  S2R R2, SR_TID.X ;  /* 0x0000000000027919 */ /* 0x000e620000002100 */
[----:B0-----:R-:W0:Y:S01]  /*9920*/  S2R R25, SR_TID.Y ;  /* 0x0000000000197919 */ /* 0x001e220000002200 */
[----:B-----5:R-:W-:-:S09]  /*9930*/  UISETP.NE.AND UP0, UPT, UR4, URZ, UPT ;  /* 0x000000ff0400728c */ /* 0x020fd2000bf05270 */
[----:B------:R-:W-:Y:S05]  /*9940*/  BRA.U !UP0, `(.L_x_5378) ;  /* 0x00000005083c7547 */ /* 0x000fea000b800000 */
[----:B------:R-:W5:Y:S01]  /*9950*/  S2UR UR5, SR_CgaCtaId ;  /* 0x00000000000579c3 */ /* 0x000f620000008800 */
[----:B------:R-:W0:Y:S01]  /*9960*/  LDCU UR8, c[0x0][0x360] ;  /* 0x00006c00ff0877ac */ /* 0x000e220008000800 */
[----:B------:R-:W-:Y:S01]  /*9970*/  UMOV UR4, 0x400 ;  /* 0x0000040000047882 */ /* 0x000fe20000000000 */
[----:B------:R-:W2:Y:S01]  /*9980*/  LDCU UR6, c[0x0][0x364] ;  /* 0x00006c80ff0677ac */ /* 0x000ea20008000800 */
[----:B------:R-:W-:Y:S01]  /*9990*/  UIADD3 UR4, UPT, UPT, UR4, 0x10, URZ ;  /* 0x0000001004047890 */ /* 0x000fe2000fffe0ff */
[----:B01----:R-:W-:-:S03]  /*99a0*/  IMAD R20, R25, UR8, R2 ;  /* 0x0000000819147c24 */ /* 0x003fc6000f8e0202 */
[----:B-----5:R-:W-:Y:S02]  /*99b0*/  ULEA UR4, UR5, UR4, 0x18 ;  /* 0x0000000405047291 */ /* 0x020fe4000f8ec0ff */
[----:B--2---:R-:W-:-:S04]  /*99c0*/  UISETP.GE.U32.AND UP0, UPT, UR6, 0x2, UPT ;  /* 0x000000020600788c */ /* 0x004fc8000bf06070 */
[----:B------:R-:W-:-:S05]  /*99d0*/  LEA R20, R20, UR4, 0x5 ;  /* 0x0000000414147c11 */ /* 0x000fca000f8e28ff */
[----:B------:R0:W-:Y:S04]  /*99e0*/  STS.128 [R20], R8 ;  /* 0x0000000814007388 */ /* 0x0001e80000000c00 */
[----:B------:R0:W-:Y:S04]  /*99f0*/  STS [R20+0x10], R0 ;  /* 0x0000100014007388 */ /* 0x0001e80000000800 */
[----:B------:R0:W-:Y:S01]  /*9a00*/  STS.64 [R20+0x18], R14 ;  /* 0x0000180e14007388 */ /* 0x0001e20000000a00 */
[----:B------:R-:W-:Y:S05]  /*9a10*/  BRA.U !UP0, `(.L_x_5378) ;  /* 0x0000000508087547 */ /* 0x000fea000b800000 */
[----:B------:R-:W-:-:S05]  /*9a20*/  UMOV UR5, UR6 ;  /* 0x0000000600057c82 */ /* 0x000fca0008000000 */
.L_x_5385:
[----:B------:R-:W-:Y:S01]  /*9a30*/  USHF.R.U32.HI UR7, URZ, 0x1, UR5 ;  /* 0x00000001ff077899 */ /* 0x000fe20008011605 */
[----:B------:R-:W-:Y:S05]  /*9a40*/  BAR.SYNC.DEFER_BLOCKING 0x0 ;  /* 0x0000000000007b1d */ /* 0x000fea0000010000 */
[----:B------:R-:W-:Y:S01]  /*9a50*/  VIADD R2, R25, UR7 ;  /* 0x0000000719027c36 */ /* 0x000fe20008000000 */
[----:B------:R-:W-:Y:S04]  /*9a60*/  BSSY.RECONVERGENT B0, `(.L_x_5379) ;  /* 0x000003a000007945 */ /* 0x000fe80003800200 */
[----:B------:R-:W-:-:S04]  /*9a70*/  ISETP.GE.U32.AND P0, PT, R2, UR6, PT ;  /* 0x0000000602007c0c */ /* 0x000fc8000bf06070 */
[----:B------:R-:W-:-:S13]  /*9a80*/  ISETP.GE.U32.OR P0, PT, R25, UR7, P0 ;  /* 0x0000000719007c0c */ /* 0x000fda0008706470 */
[----:B-1----:R-:W-:Y:S05]  /*9a90*/  @P0 BRA `(.L_x_5380) ;  /* 0x0000000000d80947 */ /* 0x002fea0003800000 */
[----:B------:R-:W1:Y:S01]  /*9aa0*/  S2R R3, SR_TID.X ;  /* 0x0000000000037919 */ /* 0x000e620000002100 */
[----:B------:R-:W-:Y:S01]  /*9ab0*/  DSETP.NEU.AND P0, PT, R14, RZ, PT ;  /* 0x000000ff0e00722a */ /* 0x000fe20003f0d000 */
[----:B------:R-:W-:Y:S01]  /*9ac0*/  BSSY.RECONVERGENT B2, `(.L_x_5381) ;  /* 0x0000030000027945 */ /* 0x000fe20003800200 */
[----:B-1----:R-:W-:-:S05]  /*9ad0*/  IMAD R2, R2, UR8, R3 ;  /* 0x0000000802027c24 */ /* 0x002fca000f8e0203 */
[----:B------:R-:W-:-:S05]  /*9ae0*/  LEA R12, R2, UR4, 0x5 ;  /* 0x00000004020c7c11 */ /* 0x000fca000f8e28ff */
[----:B------:R-:W1:Y:S04]  /*9af0*/  LDS.64 R2, [R12+0x18] ;  /* 0x000018000c027984 */ /* 0x000e680000000a00 */
[----:B---34-:R-:W2:Y:S04]  /*9b00*/  LDS.128 R4, [R12] ;  /* 0x000000000c047984 */ /* 0x018ea80000000c00 */
[----:B0-----:R0:W3:Y:S01]  /*9b10*/  @!P0 LDS R0, [R12+0x10] ;  /* 0x000010000c008984 */ /* 0x0010e20000000800 */
[----:B-1----:R-:W-:Y:S01]  /*9b20*/  @!P0 MOV R14, R2 ;  /* 0x00000002000e8202 */ /* 0x002fe20000000f00 */
[----:B------:R-:W-:Y:S01]  /*9b30*/  @!P0 IMAD.MOV.U32 R15, RZ, RZ, R3 ;  /* 0x000000ffff0f8224 */ /* 0x000fe200078e0003 */
[----:B--2---:R-:W-:Y:S01]  /*9b40*/  @!P0 MOV R8, R4 ;  /* 0x0000000400088202 */ /* 0x004fe20000000f00 */
[----:B------:R-:W-:Y:S01]  /*9b50*/  @!P0 IMAD.MOV.U32 R9, RZ, RZ, R5 ;  /* 0x000000ffff098224 */ /* 0x000fe200078e0005 */
[----:B------:R-:W-:Y:S01]  /*9b60*/  @!P0 MOV R10, R6 ;  /* 0x00000006000a8202 */ /* 0x000fe20000000f00 */
[----:B------:R-:W-:Y:S01]  /*9b70*/  @!P0 IMAD.MOV.U32 R11, RZ, RZ, R7 ;  /* 0x000000ffff0b8224 */ /* 0x000fe200078e0007 */
[----:B0--3--:R-:W-:Y:S06]  /*9b80*/  @!P0 BRA `(.L_x_5382) ;  /* 0x00000000008c8947 */ /* 0x009fec0003800000 */
[----:B------:R-:W-:-:S14]  /*9b90*/  DSETP.NEU.AND P0, PT, R2, RZ, PT ;  /* 0x000000ff0200722a */ /* 0x000fdc0003f0d000 */
[----:B------:R-:W-:Y:S05]  /*9ba0*/  @!P0 BRA `(.L_x_5382) ;  /* 0x0000000000848947 */ /* 0x000fea0003800000 */
[----:B------:R-:W-:Y:S01]  /*9bb0*/  DADD R16, R14, R2 ;  /* 0x000000000e107229 */ /* 0x000fe20000000002 */
[----:B------:R-:W-:Y:S01]  /*9bc0*/  MOV R12, 0x1 ;  /* 0x00000001000c7802 */ /* 0x000fe20000000f00 */
[----:B------:R-:W-:Y:S01]  /*9bd0*/  BSSY.RECONVERGENT B3, `(.L_x_5383) ;  /* 0x0000016000037945 */ /* 0x000fe20003800200 */
[----:B------:R-:W-:-:S03]  /*9be0*/  FSETP.GEU.AND P1, PT, |R3|, 6.5827683646048100446e-37, PT ;  /* 0x036000000300780b */ /* 0x000fc60003f2e200 */
[----:B------:R-:W0:Y:S02]  /*9bf0*/  MUFU.RCP64H R13, R17 ;  /* 0x00000011000d7308 */ /* 0x000e240000001800 */
        /* <DEDUP_REMOVED lines=19> */
.L_x_5384:
[----:B------:R-:W-:Y:S05]  /*9d30*/  BSYNC.RECONVERGENT B3 ;  /* 0x0000000000037941 */ /* 0x000fea0003800200 */
.L_x_5383:
[----:B------:R-:W-:Y:S01]  /*9d40*/  DMUL R2, R18, R18 ;  /* 0x0000001212027228 */ /* 0x000fe20000000000 */
[----:B------:R-:W-:Y:S01]  /*9d50*/  MOV R0, 0xffffffff ;  /* 0xffffffff00007802 */ /* 0x000fe20000000f00 */
[----:B------:R-:W-:Y:S02]  /*9d60*/  DADD R10, R10, R6 ;  /* 0x000000000a0a7229 */ /* 0x000fe40000000006 */
[----:B------:R-:W-:-:S04]  /*9d70*/  DFMA R8, R18, R12, R8 ;  /* 0x0000000c1208722b */ /* 0x000fc80000000008 */
[----:B------:R-:W-:Y:S01]  /*9d80*/  DMUL R2, R14, R2 ;  /* 0x000000020e027228 */ /* 0x000fe20000000000 */
[----:B------:R-:W-:Y:S01]  /*9d90*/  IMAD.MOV.U32 R14, RZ, RZ, R16 ;  /* 0x000000ffff0e7224 */ /* 0x000fe200078e0010 */
[----:B------:R-:W-:-:S06]  /*9da0*/  MOV R15, R17 ;  /* 0x00000011000f7202 */ /* 0x000fcc0000000f00 */
[----:B------:R-:W-:-:S11]  /*9db0*/  DFMA R10, R2, R12, R10 ;  /* 0x0000000c020a722b */ /* 0x000fd6000000000a */
.L_x_5382:
[----:B------:R-:W-:Y:S05]  /*9dc0*/  BSYNC.RECONVERGENT B2 ;  /* 0x0000000000027941 */ /* 0x000fea0003800200 */
.L_x_5381:
[----:B------:R1:W-:Y:S04]  /*9dd0*/  STS.128 [R20], R8 ;  /* 0x0000000814007388 */ /* 0x0003e80000000c00 */
[----:B------:R1:W-:Y:S04]  /*9de0*/  STS [R20+0x10], R0 ;  /* 0x0000100014007388 */ /* 0x0003e80000000800 */
[----:B------:R1:W-:Y:S02]  /*9df0*/  STS.64 [R20+0x18], R14 ;  /* 0x0000180e14007388 */ /* 0x0003e40000000a00 */
.L_x_5380:
[----:B------:R-:W-:Y:S05]  /*9e00*/  BSYNC.RECONVERGENT B0 ;  /* 0x0000000000007941 */ /* 0x000fea0003800200 */
.L_x_5379:
[----:B------:R-:W-:-:S03]  /*9e10*/  UISETP.GT.U32.AND UP0, UPT, UR5, 0x3, UPT ;  /* 0x000000030500788c */ /* 0x000fc6000bf04070 */
[----:B------:R-:W-:-:S06]  /*9e20*/  UMOV UR5, UR7 ;  /* 0x0000000700057c82 */ /* 0x000fcc0008000000 */
[----:B------:R-:W-:Y:S05]  /*9e30*/  BRA.U UP0, `(.L_x_5385) ;  /* 0xfffffff900fc7547 */ /* 0x000fea000b83ffff */
.L_x_5378:
[----:B------:R-:W5:Y:S02]  /*9e40*/  LDCU UR4, c[0x0][0x3c8] ;  /* 0x00007900ff0477ac */ /* 0x000f640008000800 */
[----:B-----5:R-:W-:-:S09]  /*9e50*/  UISETP.NE.AND UP0, UPT, UR4, URZ, UPT ;  /* 0x000000ff0400728c */ /* 0x020fd2000bf05270 */
[----:B------:R-:W-:Y:S05]  /*9e60*/  BRA.U !UP0, `(.L_x_5386) ;  /* 0x00000009085c7547 */ /* 0x000fea000b800000 */
[----:B------:R-:W5:Y:S02]  /*9e70*/  LDCU UR5, c[0x0][0x360] ;  /* 0x00006c00ff0577ac */ /* 0x000f640008000800 */
[----:B-----5:R-:W-:Y:S02]  /*9e80*/  UISETP.GE.U32.AND UP0, UPT, UR5, 0x21, UPT ;  /* 0x000000210500788c */ /* 0x020fe4000bf06070 */
[----:B------:R-:W-:-:S07]  /*9e90*/  UMOV UR4, UR5 ;  /* 0x0000000500047c82 */ /* 0x000fce0008000000 */
[----:B------:R-:W-:Y:S05]  /*9ea0*/  BRA.U !UP0, `(.L_x_5387) ;  /* 0x0000000508387547 */ /* 0x000fea000b800000 */
[----:B-1----:R-:W0:Y:S01]  /*9eb0*/  S2R R2, SR_TID.X ;  /* 0x0000000000027919 */ /* 0x002e220000002100 */
[----:B------:R-:W1:Y:S01]  /*9ec0*/  S2UR UR6, SR_CgaCtaId ;  /* 0x00000000000679c3 */ /* 0x000e620000008800 */
[----:B------:R-:W-:Y:S01]  /*9ed0*/  UMOV UR4, 0x400 ;  /* 0x0000040000047882 */ /* 0x000fe20000000000 */
[----:B------:R-:W-:Y:S02]  /*9ee0*/  UISETP.GE.U32.AND UP0, UPT, UR5, 0x40, UPT ;  /* 0x000000400500788c */ /* 0x000fe4000bf06070 */
[----:B------:R-:W-:-:S04]  /*9ef0*/  UIADD3 UR4, UPT, UPT, UR4, 0x10, URZ ;  /* 0x0000001004047890 */ /* 0x000fc8000fffe0ff */
[----:B-1----:R-:W-:Y:S01]  /*9f00*/  ULEA UR4, UR6, UR4, 0x18 ;  /* 0x0000000406047291 */ /* 0x002fe2000f8ec0ff */
[----:B0-----:R-:W-:-:S05]  /*9f10*/  IMAD R20, R25, UR5, R2 ;  /* 0x0000000519147c24 */ /* 0x001fca000f8e0202 */
[----:B------:R-:W-:Y:S01]  /*9f20*/  LEA R20, R20, UR4, 0x5 ;  /* 0x0000000414147c11 */ /* 0x000fe2000f8e28ff */
[----:B------:R-:W-:-:S04]  /*9f30*/  UMOV UR4, 0x20 ;  /* 0x0000002000047882 */ /* 0x000fc80000000000 */
[----:B------:R0:W-:Y:S04]  /*9f40*/  STS.128 [R20], R8 ;  /* 0x0000000814007388 */ /* 0x0001e80000000c00 */
[----:B------:R0:W-:Y:S04]  /*9f50*/  STS [R20+0x10], R0 ;  /* 0x0000100014007388 */ /* 0x0001e80000000800 */
[----:B------:R0:W-:Y:S01]  /*9f60*/  STS.64 [R20+0x18], R14 ;  /* 0x0000180e14007388 */ /* 0x0001e20000000a00 */
[----:B------:R-:W-:Y:S05]  /*9f70*/  BRA.U !UP0, `(.L_x_5387) ;  /* 0x0000000508047547 */ /* 0x000fea000b800000 */
[----:B------:R-:W-:-:S07]  /*9f80*/  IMAD.U32 R22, RZ, RZ, UR5 ;  /* 0x00000005ff167e24 */ /* 0x000fce000f8e00ff */
.L_x_5394:
[----:B-1----:R-:W1:Y:S01]  /*9f90*/  S2R R3, SR_TID.X ;  /* 0x0000000000037919 */ /* 0x002e620000002100 */
[----:B------:R-:W-:Y:S01]  /*9fa0*/  SHF.R.U32.HI R21, RZ, 0x1, R22 ;  /* 0x00000001ff157819 */ /* 0x000fe20000011616 */
[----:B------:R-:W-:Y:S01]  /*9fb0*/  BSSY.RECONVERGENT B0, `(.L_x_5388) ;  /* 0x000003a000007945 */ /* 0x000fe20003800200 */
[----:B------:R-:W-:Y:S02]  /*9fc0*/  BAR.SYNC.DEFER_BLOCKING 0x0 ;  /* 0x0000000000007b1d */ /* 0x000fe40000010000 */
[----:B-1----:R-:W-:-:S04]  /*9fd0*/  IADD3 R2, PT, PT, R21, R3, RZ ;  /* 0x0000000315027210 */ /* 0x002fc80007ffe0ff */
[----:B------:R-:W-:-:S04]  /*9fe0*/  ISETP.GE.U32.AND P0, PT, R2, UR5, PT ;  /* 0x0000000502007c0c */ /* 0x000fc8000bf06070 */
[----:B------:R-:W-:-:S13]  /*9ff0*/  ISETP.GE.U32.OR P0, PT, R3, R21, P0 ;  /* 0x000000150300720c */ /* 0x000fda0000706470 */
[----:B------:R-:W-:Y:S05]  /*a000*/  @P0 BRA `(.L_x_5389) ;  /* 0x0000000000d00947 */ /* 0x000fea0003800000 */
[----:B------:R-:W-:Y:S01]  /*a010*/  DSETP.NEU.AND P0, PT, R14, RZ, PT ;  /* 0x000000ff0e00722a */ /* 0x000fe20003f0d000 */
[----:B------:R-:W-:Y:S01]  /*a020*/  IMAD R12, R21, 0x20, R20 ;  /* 0x00000020150c7824 */ /* 0x000fe200078e0214 */
[----:B------:R-:W-:Y:S04]  /*a030*/  BSSY.RECONVERGENT B2, `(.L_x_5390) ;  /* 0x000002e000027945 */ /* 0x000fe80003800200 */
[----:B------:R-:W1:Y:S04]  /*a040*/  LDS.64 R2, [R12+0x18] ;  /* 0x000018000c027984 */ /* 0x000e680000000a00 */
[----:B---34-:R-:W3:Y:S04]  /*a050*/  LDS.128 R4, [R12] ;  /* 0x000000000c047984 */ /* 0x018ee80000000c00 */
[----:B0-2---:R0:W2:Y:S01]  /*a060*/  @!P0 LDS R0, [R12+0x10] ;  /* 0x000010000c008984 */ /* 0x0050a20000000800 */
[----:B-1----:R-:W-:Y:S01]  /*a070*/  @!P0 MOV R14, R2 ;  /* 0x00000002000e8202 */ /* 0x002fe20000000f00 */
[----:B------:R-:W-:Y:S01]  /*a080*/  @!P0 IMAD.MOV.U32 R15, RZ, RZ, R3 ;  /* 0x000000ffff0f8224 */ /* 0x000fe200078e0003 */
[----:B---3--:R-:W-:Y:S01]  /*a090*/  @!P0 MOV R8, R4 ;  /* 0x0000000400088202 */ /* 0x008fe20000000f00 */
[----:B------:R-:W-:Y:S01]  /*a0a0*/  @!P0 IMAD.MOV.U32 R9, RZ, RZ, R5 ;  /* 0x000000ffff098224 */ /* 0x000fe200078e0005 */
[----:B------:R-:W-:Y:S01]  /*a0b0*/  @!P0 MOV R10, R6 ;  /* 0x00000006000a8202 */ /* 0x000fe20000000f00 */
[----:B------:R-:W-:Y:S01]  /*a0c0*/  @!P0 IMAD.MOV.U32 R11, RZ, RZ, R7 ;  /* 0x000000ffff0b8224 */ /* 0x000fe200078e0007 */
[----:B0-2---:R-:W-:Y:S06]  /*a0d0*/  @!P0 BRA `(.L_x_5391) ;  /* 0x00000000008c8947 */ /* 0x005fec0003800000 */
        /* <DEDUP_REMOVED lines=26> */
.L_x_5393:
[----:B------:R-:W-:Y:S05]  /*a280*/  BSYNC.RECONVERGENT B3 ;  /* 0x0000000000037941 */ /* 0x000fea0003800200 */
.L_x_5392:
        /* <DEDUP_REMOVED lines=8> */
.L_x_5391:
[----:B------:R-:W-:Y:S05]  /*a310*/  BSYNC.RECONVERGENT B2 ;  /* 0x0000000000027941 */ /* 0x000fea0003800200 */
.L_x_5390:
[----:B------:R1:W-:Y:S04]  /*a320*/  STS.128 [R20], R8 ;  /* 0x0000000814007388 */ /* 0x0003e80000000c00 */
[----:B------:R1:W-:Y:S04]  /*a330*/  STS [R20+0x10], R0 ;  /* 0x0000100014007388 */ /* 0x0003e80000000800 */
[----:B------:R1:W-:Y:S02]  /*a340*/  STS.64 [R20+0x18], R14 ;  /* 0x0000180e14007388 */ /* 0x0003e40000000a00 */
.L_x_5389:
[----:B------:R-:W-:Y:S05]  /*a350*/  BSYNC.RECONVERGENT B0 ;  /* 0x0000000000007941 */ /* 0x000fea0003800200 */
.L_x_5388:
[----:B------:R-:W-:Y:S01]  /*a360*/  ISETP.GT.U32.AND P0, PT, R22, 0x7f, PT ;  /* 0x0000007f1600780c */ /* 0x000fe20003f04070 */
[----:B------:R-:W-:-:S12]  /*a370*/  IMAD.MOV.U32 R22, RZ, RZ, R21 ;  /* 0x000000ffff167224 */ /* 0x000fd800078e0015 */
[----:B------:R-:W-:Y:S05]  /*a380*/  @P0 BRA `(.L_x_5394) ;  /* 0xfffffffc00000947 */ /* 0x000fea000383ffff */
.L_x_5387:
[----:B------:R-:W-:Y:S01]  /*a390*/  BAR.SYNC.DEFER_BLOCKING 0x0 ;  /* 0x0000000000007b1d */ /* 0x000fe20000010000 */
[----:B------:R-:W-:-:S09]  /*a3a0*/  UISETP.GE.U32.AND UP0, UPT, UR4, 0x2, UPT ;  /* 0x000000020400788c */ /* 0x000fd2000bf06070 */
[----:B------:R-:W-:Y:S05]  /*a3b0*/  BRA.U !UP0, `(.L_x_5386) ;  /* 0x0000000508087547 */ /* 0x000fea000b800000 */
[----:B01----:R-:W-:-:S07]  /*a3c0*/  HFMA2 R20, -RZ, RZ, 0, 5.9604644775390625e-08 ;  /* 0x00000001ff147431 */ /* 0x003fce00000001ff */
.L_x_5399:
[----:B------:R-:W0:Y:S01]  /*a3d0*/  SHFL.DOWN PT, R2, R8, R20, 0x1f ;  /* 0x08001f1408027589 */ /* 0x000e2200000e0000 */
[----:B------:R-:W-:Y:S01]  /*a3e0*/  DSETP.NEU.AND P0, PT, R14, RZ, PT ;  /* 0x000000ff0e00722a */ /* 0x000fe20003f0d000 */
[----:B------:R-:W-:Y:S01]  /*a3f0*/  IMAD.MOV.U32 R12, RZ, RZ, R0 ;  /* 0x000000ffff0c7224 */ /* 0x000fe200078e0000 */
[----:B------:R-:W-:Y:S01]  /*a400*/  BSSY.RECONVERGENT B0, `(.L_x_5395) ;  /* 0x000003a000007945 */ /* 0x000fe20003800200 */
[----:B------:R-:W1:Y:S01]  /*a410*/  SHFL.DOWN PT, R3, R9, R20, 0x1f ;  /* 0x08001f1409037589 */ /* 0x000e6200000e0000 */
[----:B------:R-:W-:Y:S01]  /*a420*/  MOV R16, R8 ;  /* 0x0000000800107202 */ /* 0x000fe20000000f00 */
[----:B------:R-:W-:Y:S01]  /*a430*/  IMAD.MOV.U32 R17, RZ, RZ, R9 ;  /* 0x000000ffff117224 */ /* 0x000fe200078e0009 */
[----:B------:R-:W-:Y:S01]  /*a440*/  MOV R22, R10 ;  /* 0x0000000a00167202 */ /* 0x000fe20000000f00 */
[----:B---3--:R-:W3:Y:S01]  /*a450*/  SHFL.DOWN PT, R6, R10, R20, 0x1f ;  /* 0x08001f140a067589 */ /* 0x008ee200000e0000 */
[----:B------:R-:W-:Y:S01]  /*a460*/  IMAD.MOV.U32 R23, RZ, RZ, R11 ;  /* 0x000000ffff177224 */ /* 0x000fe200078e000b */
[----:B--2-4-:R-:W-:Y:S01]  /*a470*/  MOV R18, R14 ;  /* 0x0000000e00127202 */ /* 0x014fe20000000f00 */
[----:B------:R-:W-:Y:S01]  /*a480*/  IMAD.MOV.U32 R19, RZ, RZ, R15 ;  /* 0x000000ffff137224 */ /* 0x000fe200078e000f */
[----:B------:R-:W2:Y:S04]  /*a490*/  SHFL.DOWN PT, R7, R11, R20, 0x1f ;  /* 0x08001f140b077589 */ /* 0x000ea800000e0000 */
[----:B------:R-:W4:Y:S04]  /*a4a0*/  SHFL.DOWN PT, R5, R15, R20, 0x1f ;  /* 0x08001f140f057589 */ /* 0x000f2800000e0000 */
[----:B------:R-:W5:Y:S04]  /*a4b0*/  SHFL.DOWN PT, R4, R14, R20, 0x1f ;  /* 0x08001f140e047589 */ /* 0x000f6800000e0000 */
[----:B------:R2:W5:Y:S01]  /*a4c0*/  SHFL.DOWN PT, R0, R0, R20, 0x1f ;  /* 0x08001f1400007589 */ /* 0x00056200000e0000 */
[----:B0-----:R-:W-:Y:S01]  /*a4d0*/  MOV R8, R2 ;  /* 0x0000000200087202 */ /* 0x001fe20000000f00 */
[----:B-1----:R-:W-:Y:S01]  /*a4e0*/  IMAD.MOV.U32 R9, RZ, RZ, R3 ;  /* 0x000000ffff097224 */ /* 0x002fe200078e0003 */
[----:B---3--:R-:W-:Y:S01]  /*a4f0*/  MOV R10, R6 ;  /* 0x00000006000a7202 */ /* 0x008fe20000000f00 */
[----:B--2---:R-:W-:-:S02]  /*a500*/  IMAD.MOV.U32 R11, RZ, RZ, R7 ;  /* 0x000000ffff0b7224 */ /* 0x004fc400078e0007 */
[----:B----4-:R-:W-:Y:S01]  /*a510*/  IMAD.MOV.U32 R15, RZ, RZ, R5 ;  /* 0x000000ffff0f7224 */ /* 0x010fe200078e0005 */
[----:B-----5:R-:W-:Y:S01]  /*a520*/  MOV R14, R4 ;  /* 0x00000004000e7202 */ /* 0x020fe20000000f00 */
[----:B------:R-:W-:Y:S06]  /*a530*/  @!P0 BRA `(.L_x_5396) ;  /* 0x0000000000988947 */ /* 0x000fec0003800000 */
        /* <DEDUP_REMOVED lines=22> */
[----:B------:R-:W-:-:S08]  /*a6a0*/  DADD R8, R2, -R16 ;  /* 0x0000000002087229 */ /* 0x000fd00000000810 */
        /* <DEDUP_REMOVED lines=8> */
.L_x_5398:
[----:B------:R-:W-:Y:S05]  /*a730*/  BSYNC.RECONVERGENT B2 ;  /* 0x0000000000027941 */ /* 0x000fea0003800200 */
.L_x_5397:
[----:B------:R-:W-:Y:S01]  /*a740*/  DMUL R2, R8, R8 ;  /* 0x0000000808027228 */ /* 0x000fe20000000000 */
[----:B------:R-:W-:Y:S01]  /*a750*/  IMAD.MOV.U32 R0, RZ, RZ, -0x1 ;  /* 0xffffffffff007424 */ /* 0x000fe200078e00ff */
[----:B------:R-:W-:Y:S02]  /*a760*/  DADD R6, R6, R22 ;  /* 0x0000000006067229 */ /* 0x000fe40000000016 */
[----:B------:R-:W-:-:S04]  /*a770*/  DFMA R8, R8, R12, R16 ;  /* 0x0000000c0808722b */ /* 0x000fc80000000010 */
[----:B------:R-:W-:-:S08]  /*a780*/  DMUL R2, R2, R18 ;  /* 0x0000001202027228 */ /* 0x000fd00000000000 */
[----:B------:R-:W-:-:S11]  /*a790*/  DFMA R10, R2, R12, R6 ;  /* 0x0000000c020a722b */ /* 0x000fd60000000006 */
.L_x_5396:
[----:B------:R-:W-:Y:S05]  /*a7a0*/  BSYNC.RECONVERGENT B0 ;  /* 0x0000000000007941 */ /* 0x000fea0003800200 */
.L_x_5395:
[----:B------:R-:W-:-:S04]  /*a7b0*/  SHF.L.U32 R20, R20, 0x1, RZ ;  /* 0x0000000114147819 */ /* 0x000fc800000006ff */
[----:B------:R-:W-:-:S13]  /*a7c0*/  ISETP.GE.AND P0, PT, R20, UR4, PT ;  /* 0x0000000414007c0c */ /* 0x000fda000bf06270 */
[----:B------:R-:W-:Y:S05]  /*a7d0*/  @!P0 BRA `(.L_x_5399) ;  /* 0xfffffff800fc8947 */ /* 0x000fea000383ffff */
.L_x_5386:
[----:B------:R-:W5:Y:S01]  /*a7e0*/  LDCU UR4, c[0x0][0x584] ;  /* 0x0000b080ff0477ac */ /* 0x000f620008000800 */
[----:B------:R-:W-:Y:S01]  /*a7f0*/  IMAD.MOV.U32 R16, RZ, RZ, RZ ;  /* 0x000000ffff107224 */ /* 0x000fe200078e00ff */
[----:B-----5:R-:W-:-:S09]  /*a800*/  UISETP.NE.AND UP0, UPT, UR4, URZ, UPT ;  /* 0x000000ff0400728c */ /* 0x020fd2000bf05270 */
[----:B------:R-:W-:Y:S05]  /*a810*/  BRA.U !UP0, `(.L_x_5400) ;  /* 0x00000011085c7547 */ /* 0x000fea000b800000 */
[----:B---3--:R-:W3:Y:S01]  /*a820*/  LDL.64 R6, [R1+0x30] ;  /* 0x0000300001067983 */ /* 0x008ee20000100a00 */
[----:B------:R-:W5:Y:S01]  /*a830*/  LDCU.64 UR8, c[0x0][0x588] ;  /* 0x0000b100ff0877ac */ /* 0x000f620008000a00 */
[----:B-1----:R-:W-:Y:S01]  /*a840*/  MOV R2, RZ ;  /* 0x000000ff00027202 */ /* 0x002fe20000000f00 */
[----:B------:R-:W4:Y:S01]  /*a850*/  LDCU UR6, c[0x0][0x590] ;  /* 0x0000b200ff0677ac */ /* 0x000f220008000800 */
[----:B------:R-:W1:Y:S01]  /*a860*/  LDCU UR5, c[0x0][0x6b4] ;  /* 0x0000d680ff0577ac */ /* 0x000e620008000800 */
[----:B------:R-:W-:-:S04]  /*a870*/  UIADD3 UR4, UPT, UPT, UR4, -0x1, URZ ;  /* 0xffffffff04047890 */ /* 0x000fc8000fffe0ff */
[----:B------:R-:W-:Y:S01]  /*a880*/  UISETP.NE.AND UP0, UPT, UR4, URZ, UPT ;  /* 0x000000ff0400728c */ /* 0x000fe2000bf05270 */
[----:B---3--:R-:W-:Y:S02]  /*a890*/  IMAD.MOV.U32 R3, RZ, RZ, R7 ;  /* 0x000000ffff037224 */ /* 0x008fe400078e0007 */
[----:B-----5:R-:W-:-:S05]  /*a8a0*/  IMAD.HI.U32 R2, R7, UR9, R2 ;  /* 0x0000000907027c27 */ /* 0x020fca000f8e0002 */
[----:B----4-:R-:W-:-:S04]  /*a8b0*/  SHF.R.U32.HI R5, RZ, UR6, R2 ;  /* 0x00000006ff057c19 */ /* 0x010fc80008011602 */
[----:B------:R-:W-:-:S05]  /*a8c0*/  IADD3 R2, PT, PT, -R5, RZ, RZ ;  /* 0x000000ff05027210 */ /* 0x000fca0007ffe1ff */
[----:B------:R-:W-:-:S04]  /*a8d0*/  IMAD R2, R2, UR8, R7 ;  /* 0x0000000802027c24 */ /* 0x000fc8000f8e0207 */
[----:B-1----:R-:W-:Y:S01]  /*a8e0*/  IMAD R16, R2, UR5, RZ ;  /* 0x0000000502107c24 */ /* 0x002fe2000f8e02ff */
[----:B------:R-:W-:Y:S06]  /*a8f0*/  BRA.U !UP0, `(.L_x_5400) ;  /* 0x0000001108247547 */ /* 0x000fec000b800000 */
[----:B------:R-:W1:Y:S01]  /*a900*/  LDCU.64 UR6, c[0x0][0x598] ;  /* 0x0000b300ff0677ac */ /* 0x000e620008000a00 */
[----:B------:R-:W-:Y:S01]  /*a910*/  IMAD.MOV.U32 R4, RZ, RZ, RZ ;  /* 0x000000ffff047224 */ /* 0x000fe200078e00ff */
[----:B------:R-:W-:Y:S01]  /*a920*/  UISETP.LT.U32.AND UP0, UPT, UR4, 0x18, UPT ;  /* 0x000000180400788c */ /* 0x000fe2000bf01070 */
[----:B------:R-:W3:Y:S03]  /*a930*/  LDCU UR8, c[0x0][0x594] ;  /* 0x0000b280ff0877ac */ /* 0x000ee60008000800 */
[----:B------:R-:W-:Y:S01]  /*a940*/  USEL UR4, UR4, 0x18, UP0 ;  /* 0x0000001804047887 */ /* 0x000fe20008000000 */
[----:B------:R-:W4:Y:S03]  /*a950*/  LDCU UR5, c[0x0][0x6bc] ;  /* 0x0000d780ff0577ac */ /* 0x000f260008000800 */
[----:B------:R-:W-:Y:S01]  /*a960*/  UIADD3 UR4, UPT, UPT, UR4, 0x1, URZ ;  /* 0x0000000104047890 */ /* 0x000fe2000fffe0ff */
[----:B-1----:R-:W-:-:S03]  /*a970*/  IMAD.HI.U32 R2, R5, UR6, R4 ;  /* 0x0000000605027c27 */ /* 0x002fc6000f8e0004 */
[----:B------:R-:W-:Y:S02]  /*a980*/  UISETP.NE.AND UP0, UPT, UR4, 0x2, UPT ;  /* 0x000000020400788c */ /* 0x000fe4000bf05270 */
[----:B------:R-:W-:-:S04]  /*a990*/  SHF.R.U32.HI R3, RZ, UR7, R2 ;  /* 0x00000007ff037c19 */ /* 0x000fc80008011602 */
[----:B------:R-:W-:-:S05]  /*a9a0*/  IADD3 R4, PT, PT, -R3, RZ, RZ ;  /* 0x000000ff03047210 */ /* 0x000fca0007ffe1ff */
[----:B---3--:R-:W-:-:S04]  /*a9b0*/  IMAD R5, R4, UR8, R5 ;  /* 0x0000000804057c24 */ /* 0x008fc8000f8e0205 */
        /* <DEDUP_REMOVED lines=247> */
[----:B------:R-:W4:Y:S02]  /*b930*/  LDCU UR4, c[0x0][0x774] ;  /* 0x0000ee80ff0477ac */ /* 0x000f240008000800 */
[----:B-1----:R-:W-:-:S05]  /*b940*/  IMAD.HI.U32 R2, R3, UR7, R2 ;  /* 0x0000000703027c27 */ /* 0x002fca000f8e0002 */
[----:B---3--:R-:W-:-:S04]  /*b950*/  SHF.R.U32.HI R2, RZ, UR5, R2 ;  /* 0x00000005ff027c19 */ /* 0x008fc80008011602 */
[----:B------:R-:W-:-:S05]  /*b960*/  IADD3 R2, PT, PT, -R2, RZ, RZ ;  /* 0x000000ff02027210 */ /* 0x000fca0007ffe1ff */
[----:B------:R-:W-:-:S04]  /*b970*/  IMAD R3, R2, UR6, R3 ;  /* 0x0000000602037c24 */ /* 0x000fc8000f8e0203 */
[----:B----4-:R-:W-:-:S07]  /*b980*/  IMAD R16, R3, UR4, R16 ;  /* 0x0000000403107c24 */ /* 0x010fce000f8e0210 */
.L_x_5400:
[----:B------:R-:W5:Y:S01]  /*b990*/  LDCU.64 UR4, c[0x0][0x798] ;  /* 0x0000f300ff0477ac */ /* 0x000f620008000a00 */
[----:B-1----:R-:W-:Y:S01]  /*b9a0*/  CS2R R2, SRZ ;  /* 0x0000000000027805 */ /* 0x002fe2000001ff00 */
[----:B------:R-:W-:Y:S02]  /*b9b0*/  UPLOP3.LUT UP0, UPT, UPT, UPT, UPT, 0x80, 0x8 ;  /* 0x000000000008789c */ /* 0x000fe40003f0f070 */
[----:B-----5:R-:W-:-:S04]  /*b9c0*/  UISETP.NE.U32.AND UP1, UPT, UR4, URZ, UPT ;  /* 0x000000ff0400728c */ /* 0x020fc8000bf25070 */
[----:B------:R-:W-:-:S09]  /*b9d0*/  UISETP.NE.AND.EX UP1, UPT, UR5, URZ, UPT, UP1 ;  /* 0x000000ff0500728c */ /* 0x000fd2000bf25310 */
[----:B------:R-:W-:Y:S05]  /*b9e0*/  BRA.U !UP1, `(.L_x_5401) ;  /* 0x0000000509307547 */ /* 0x000fea000b800000 */
[----:B---34-:R-:W-:Y:S02]  /*b9f0*/  HFMA2 R4, -RZ, RZ, 0, 1.9073486328125e-06 ;  /* 0x00000020ff047431 */ /* 0x018fe400000001ff */
[----:B------:R-:W-:-:S07]  /*ba00*/  IMAD.MOV.U32 R7, RZ, RZ, 0x8 ;  /* 0x00000008ff077424 */ /* 0x000fce00078e00ff */
.L_x_5402:
[----:B------:R-:W1:Y:S01]  /*ba10*/  I2F.U32.RP R5, R4 ;  /* 0x0000000400057306 */ /* 0x000e620000209000 */
[----:B------:R-:W-:-:S07]  /*ba20*/  IMAD.MOV.U32 R12, RZ, RZ, R4 ;  /* 0x000000ffff0c7224 */ /* 0x000fce00078e0004 */
[----:B-1----:R-:W1:Y:S02]  /*ba30*/  MUFU.RCP R5, R5 ;  /* 0x0000000500057308 */ /* 0x002e640000001000 */
[----:B-1----:R-:W-:-:S06]  /*ba40*/  VIADD R2, R5, 0xffffffe ;  /* 0x0ffffffe05027836 */ /* 0x002fcc0000000000 */
[----:B------:R1:W3:Y:S02]  /*ba50*/  F2I.FTZ.U32.TRUNC.NTZ R3, R2 ;  /* 0x0000000200037305 */ /* 0x0002e4000021f000 */
[----:B-1----:R-:W-:Y:S01]  /*ba60*/  IMAD.MOV.U32 R2, RZ, RZ, RZ ;  /* 0x000000ffff027224 */ /* 0x002fe200078e00ff */
[----:B---3--:R-:W-:-:S05]  /*ba70*/  IADD3 R13, PT, PT, RZ, -R3, RZ ;  /* 0x80000003ff0d7210 */ /* 0x008fca0007ffe0ff */
[----:B------:R-:W-:-:S04]  /*ba80*/  IMAD R13, R13, R4, RZ ;  /* 0x000000040d0d7224 */ /* 0x000fc800078e02ff */
        /* <DEDUP_REMOVED lines=10> */
[----:B------:R-:W-:Y:S02]  /*bb30*/  SEL R4, R6, R7, !P0 ;  /* 0x0000000706047207 */ /* 0x000fe40004000000 */
[----:B------:R-:W-:Y:S02]  /*bb40*/  MOV R7, R12 ;  /* 0x0000000c00077202 */ /* 0x000fe40000000f00 */
        /* <DEDUP_REMOVED lines=11> */
[----:B------:R-:W-:Y:S01]  /*bc00*/  @P1 IMAD.IADD R2, R2, 0x1, -R12 ;  /* 0x0000000102021824 */ /* 0x000fe200078e0a0c */
[----:B------:R-:W-:-:S04]  /*bc10*/  @P1 IADD3 R5, PT, PT, R5, 0x1, RZ ;  /* 0x0000000105051810 */ /* 0x000fc80007ffe0ff */
[----:B------:R-:W-:Y:S01]  /*bc20*/  ISETP.GE.U32.AND P2, PT, R2, R12, PT ;  /* 0x0000000c0200720c */ /* 0x000fe20003f46070 */
[----:B------:R-:W-:Y:S02]  /*bc30*/  @P3 IMAD.IADD R3, R3, 0x1, -R12 ;  /* 0x0000000103033824 */ /* 0x000fe400078e0a0c */
        /* <DEDUP_REMOVED lines=13> */
[----:B-1----:R-:W-:Y:S02]  /*bd10*/  VIADD R4, R3, 0xffffffe ;  /* 0x0ffffffe03047836 */ /* 0x002fe40000000000 */
[----:B------:R-:W-:-:S04]  /*bd20*/  IMAD.MOV.U32 R3, RZ, RZ, RZ ;  /* 0x000000ffff037224 */ /* 0x000fc800078e00ff */
[----:B------:R1:W3:Y:S02]  /*bd30*/  F2I.FTZ.U32.TRUNC.NTZ R5, R4 ;  /* 0x0000000400057305 */ /* 0x0002e4000021f000 */
[----:B-1----:R-:W-:Y:S02]  /*bd40*/  IMAD.MOV.U32 R4, RZ, RZ, RZ ;  /* 0x000000ffff047224 */ /* 0x002fe400078e00ff */
[----:B---3--:R-:W-:-:S04]  /*bd50*/  IMAD R13, R13, R5, RZ ;  /* 0x000000050d0d7224 */ /* 0x008fc800078e02ff */
        /* <DEDUP_REMOVED lines=8> */
[----:B------:R-:W-:Y:S01]  /*bde0*/  @P1 VIADD R5, R5, 0x1 ;  /* 0x0000000105051836 */ /* 0x000fe20000000000 */
[----:B------:R-:W-:-:S04]  /*bdf0*/  @!P2 LOP3.LUT R5, RZ, R7, RZ, 0x33, !PT ;  /* 0x00000007ff05a212 */ /* 0x000fc800078e33ff */
[----:B------:R-:W-:Y:S01]  /*be00*/  MOV R2, R5 ;  /* 0x0000000500027202 */ /* 0x000fe20000000f00 */
[----:B------:R-:W-:Y:S06]  /*be10*/  BRA `(.L_x_5405) ;  /* 0x0000000000087947 */ /* 0x000fec0003800000 */
.L_x_5404:
[----:B------:R-:W-:-:S07]  /*be20*/  MOV R6, 0xbe40 ;  /* 0x0000be4000067802 */ /* 0x000fce0000000f00 */
[----:B0-2---:R-:W-:Y:S05]  /*be30*/  CALL.REL.NOINC `($__internal_16_$__cuda_sm20_div_u64) ;  /* 0x0000005800887944 */ /* 0x005fea0003c00000 */
.L_x_5405:
[----:B------:R-:W-:Y:S05]  /*be40*/  BSYNC.RECONVERGENT B0 ;  /* 0x0000000000007941 */ /* 0x000fea0003800200 */
.L_x_5403:
[----:B------:R-:W1:Y:S02]  /*be50*/  LDCU.64 UR4, c[0x0][0x798] ;  /* 0x0000f300ff0477ac */ /* 0x000e640008000a00 */
[----:B-1----:R-:W-:Y:S02]  /*be60*/  UISETP.NE.U32.AND UP0, UPT, UR4, URZ, UPT ;  /* 0x000000ff0400728c */ /* 0x002fe4000bf05070 */
[----:B------:R-:W-:Y:S02]  /*be70*/  IADD3 R2, P0, PT, R2, UR4, RZ ;  /* 0x0000000402027c10 */ /* 0x000fe4000ff1e0ff */
[----:B------:R-:W-:Y:S02]  /*be80*/  UISETP.NE.AND.EX UP0, UPT, UR5, URZ, UPT, UP0 ;  /* 0x000000ff0500728c */ /* 0x000fe4000bf05300 */
[----:B------:R-:W-:Y:S02]  /*be90*/  IADD3.X R3, PT, PT, R3, UR5, RZ, P0, !PT ;  /* 0x0000000503037c10 */ /* 0x000fe400087fe4ff */
[----:B------:R-:W-:-:S11]  /*bea0*/  UPLOP3.LUT UP0, UPT, UPT, UPT, UP0, 0x40, 0x4 ;  /* 0x000000000004789c */ /* 0x000fd60003f0e800 */
.L_x_5401:
[----:B------:R-:W1:Y:S01]  /*beb0*/  LDCU UR4, c[0x0][0x3d0] ;  /* 0x00007a00ff0477ac */ /* 0x000e620008000800 */
[----:B------:R0:W-:Y:S01]  /*bec0*/  STL.64 [R1], R2 ;  /* 0x0000000201007387 */ /* 0x0001e20000100a00 */
[----:B-1----:R-:W-:-:S09]  /*bed0*/  UISETP.NE.AND UP1, UPT, UR4, URZ, UPT ;  /* 0x000000ff0400728c */ /* 0x002fd2000bf25270 */
[----:B0-----:R-:W-:Y:S05]  /*bee0*/  BRA.U !UP1, `(.L_x_5406) ;  /* 0x0000003d09e07547 */ /* 0x001fea000b800000 */
[----:B------:R-:W0:Y:S01]  /*bef0*/  S2R R12, SR_TID.X ;  /* 0x00000000000c7919 */ /* 0x000e220000002100 */
[----:B------:R-:W1:Y:S01]  /*bf00*/  LDCU UR4, c[0x0][0x584] ;  /* 0x0000b080ff0477ac */ /* 0x000e620008000800 */
[----:B------:R-:W-:Y:S01]  /*bf10*/  HFMA2 R22, -RZ, RZ, 0, 0 ;  /* 0x00000000ff167431 */ /* 0x000fe200000001ff */
[----:B------:R-:W5:Y:S01]  /*bf20*/  S2R R21, SR_CTAID.X ;  /* 0x0000000000157919 */ /* 0x000f620000002500 */
[----:B------:R-:W0:Y:S01]  /*bf30*/  LDCU UR5, c[0x0][0x3d4] ;  /* 0x00007a80ff0577ac */ /* 0x000e220008000800 */
[----:B------:R-:W2:Y:S01]  /*bf40*/  LDCU UR6, c[0x0][0x3d8] ;  /* 0x00007b00ff0677ac */ /* 0x000ea20008000800 */
[----:B------:R-:W5:Y:S01]  /*bf50*/  LDCU UR7, c[0x0][0x3c0] ;  /* 0x00007800ff0777ac */ /* 0x000f620008000800 */
[----:B-1----:R-:W-:Y:S01]  /*bf60*/  UISETP.NE.AND UP1, UPT, UR4, URZ, UPT ;  /* 0x000000ff0400728c */ /* 0x002fe2000bf25270 */
[----:B0-----:R-:W-:-:S04]  /*bf70*/  IMAD R2, R12, UR5, RZ ;  /* 0x000000050c027c24 */ /* 0x001fc8000f8e02ff */
[----:B--2---:R-:W-:-:S04]  /*bf80*/  IMAD R2, R25, UR6, R2 ;  /* 0x0000000619027c24 */ /* 0x004fc8000f8e0202 */
[----:B-----5:R-:W-:Y:S01]  /*bf90*/  IMAD R3, R21, UR7, R2 ;  /* 0x0000000715037c24 */ /* 0x020fe2000f8e0202 */
[----:B------:R-:W-:Y:S06]  /*bfa0*/  BRA.U !UP1, `(.L_x_5407) ;  /* 0x0000001109547547 */ /* 0x000fec000b800000 */
[----:B------:R-:W3:Y:S01]  /*bfb0*/  LDCU.64 UR6, c[0x0][0x588] ;  /* 0x0000b100ff0677ac */ /* 0x000ee20008000a00 */
[----:B------:R-:W-:Y:S01]  /*bfc0*/  IMAD.MOV.U32 R2, RZ, RZ, RZ ;  /* 0x000000ffff027224 */ /* 0x000fe200078e00ff */
[----:B------:R-:W0:Y:S01]  /*bfd0*/  LDCU UR5, c[0x0][0x590] ;  /* 0x0000b200ff0577ac */ /* 0x000e220008000800 */
[----:B------:R-:W1:Y:S01]  /*bfe0*/  LDCU UR8, c[0x0][0x6b4] ;  /* 0x0000d680ff0877ac */ /* 0x000e620008000800 */
[----:B------:R-:W-:-:S04]  /*bff0*/  UIADD3 UR4, UPT, UPT, UR4, -0x1, URZ ;  /* 0xffffffff04047890 */ /* 0x000fc8000fffe0ff */
[----:B------:R-:W-:Y:S01]  /*c000*/  UISETP.NE.AND UP1, UPT, UR4, URZ, UPT ;  /* 0x000000ff0400728c */ /* 0x000fe2000bf25270 */
[----:B---3--:R-:W-:-:S05]  /*c010*/  IMAD.HI.U32 R6, R3, UR7, R2 ;  /* 0x0000000703067c27 */ /* 0x008fca000f8e0002 */
[----:B0-----:R-:W-:-:S04]  /*c020*/  SHF.R.U32.HI R7, RZ, UR5, R6 ;  /* 0x00000005ff077c19 */ /* 0x001fc80008011606 */
[----:B----4-:R-:W-:-:S05]  /*c030*/  IADD3 R5, PT, PT, -R7, RZ, RZ ;  /* 0x000000ff07057210 */ /* 0x010fca0007ffe1ff */
[----:B------:R-:W-:-:S04]  /*c040*/  IMAD R22, R5, UR6, R3 ;  /* 0x0000000605167c24 */ /* 0x000fc8000f8e0203 */
[----:B-1----:R-:W-:Y:S01]  /*c050*/  IMAD R22, R22, UR8, RZ ;  /* 0x0000000816167c24 */ /* 0x002fe2000f8e02ff */
        /* <DEDUP_REMOVED lines=266> */
.L_x_5407:
        /* <DEDUP_REMOVED lines=13> */
[----:B----4-:R-:W0:Y:S01]  /*d1d0*/  S2R R4, SR_CTAID.Y ;  /* 0x0000000000047919 */ /* 0x010e220000002600 */
        /* <DEDUP_REMOVED lines=8> */
[----:B------:R0:W-:Y:S04]  /*d260*/  STG.E.64 desc[UR36][R2.64], R8 ;  /* 0x0000000802007986 */ /* 0x0001e8000c101b24 */
[----:B------:R0:W-:Y:S04]  /*d270*/  STG.E.64 desc[UR36][R2.64+0x8], R10 ;  /* 0x0000080a02007986 */ /* 0x0001e8000c101b24 */
[----:B------:R0:W-:Y:S04]  /*d280*/  STG.E.64 desc[UR36][R2.64+0x18], R14 ;  /* 0x0000180e02007986 */ /* 0x0001e8000c101b24 */
[----:B------:R0:W-:Y:S02]  /*d290*/  STG.E desc[UR36][R2.64+0x10], R0 ;  /* 0x0000100002007986 */ /* 0x0001e4000c101924 */
.L_x_5409:
[----:B------:R-:W-:Y:S05]  /*d2a0*/  BSYNC.RECONVERGENT B0 ;  /* 0x0000000000007941 */ /* 0x000fea0003800200 */
.L_x_5408:
        /* <DEDUP_REMOVED lines=13> */
[----:B---3--:R-:W1:Y:S01]  /*d380*/  S2R R7, SR_LANEID ;  /* 0x0000000000077919 */ /* 0x008e620000000000 */
[----:B------:R-:W-:Y:S01]  /*d390*/  VOTEU.ANY UR5, UPT, PT ;  /* 0x0000000000057886 */ /* 0x000fe200038e0100 */
[----:B0-----:R-:W0:Y:S01]  /*d3a0*/  LDC.64 R2, c[0x0][0x7a8] ;  /* 0x0001ea00ff027b82 */ /* 0x001e220000000a00 */
[----:B----4-:R-:W1:Y:S08]  /*d3b0*/  FLO.U32 R4, UR5 ;  /* 0x0000000500047d00 */ /* 0x010e7000080e0000 */
        /* <DEDUP_REMOVED lines=13> */
[----:B0-----:R-:W-:-:S05]  /*d490*/  IMAD.IADD R0, R0, 0x1, R7 ;  /* 0x0000000100007824 */ /* 0x001fca00078e0207 */
[----:B------:R-:W-:-:S04]  /*d4a0*/  ISETP.NE.AND P1, PT, R0, UR4, PT ;  /* 0x0000000400007c0c */ /* 0x000fc8000bf25270 */
[----:B------:R-:W-:-:S05]  /*d4b0*/  SEL R0, RZ, 0x1, P1 ;  /* 0x00000001ff007807 */ /* 0x000fca0000800000 */
[----:B------:R1:W-:Y:S04]  /*d4c0*/  STS.U8 [UR5], R0 ;  /* 0x00000000ff007988 */ /* 0x0003e80008000005 */
.L_x_5411:
[----:B------:R-:W-:Y:S05]  /*d4d0*/  BSYNC.RECONVERGENT B0 ;  /* 0x0000000000007941 */ /* 0x000fea0003800200 */
.L_x_5410:
        /* <DEDUP_REMOVED lines=19> */
[----:B------:R-:W2:Y:S01]  /*d610*/  LDCU UR5, c[0x0][0x3a0] ;  /* 0x00007400ff0577ac */ /* 0x000ea20008000800 */
[----:B------:R-:W5:Y:S01]  /*d620*/  LDCU.64 UR10, c[0x0][0x3a8] ;  /* 0x00007500ff0a77ac */ /* 0x000f620008000a00 */
[----:B------:R-:W3:Y:S01]  /*d630*/  LDCU.64 UR8, c[0x0][0x398] ;  /* 0x00007300ff0877ac */ /* 0x000ee20008000a00 */
[----:B0-----:R-:W-:Y:S01]  /*d640*/  UISETP.NE.AND UP1, UPT, UR4, URZ, UPT ;  /* 0x000000ff0400728c */ /* 0x001fe2000bf25270 */
[----:B-1----:R-:W-:Y:S01]  /*d650*/  IMAD.U32 R8, RZ, RZ, UR6 ;  /* 0x00000006ff087e24 */ /* 0x002fe2000f8e00ff */
[----:B------:R-:W-:-:S02]  /*d660*/  MOV R9, UR7 ;  /* 0x0000000700097c02 */ /* 0x000fc40008000f00 */
[----:B--2---:R-:W-:Y:S01]  /*d670*/  MOV R2, UR5 ;  /* 0x0000000500027c02 */ /* 0x004fe20008000f00 */
[----:B-----5:R-:W-:Y:S01]  /*d680*/  IMAD.U32 R14, RZ, RZ, UR10 ;  /* 0x0000000aff0e7e24 */ /* 0x020fe2000f8e00ff */
[----:B------:R-:W-:Y:S01]  /*d690*/  MOV R15, UR11 ;  /* 0x0000000b000f7c02 */ /* 0x000fe20008000f00 */
[----:B---3--:R-:W-:Y:S01]  /*d6a0*/  IMAD.U32 R10, RZ, RZ, UR8 ;  /* 0x00000008ff0a7e24 */ /* 0x008fe2000f8e00ff */
[----:B------:R-:W-:Y:S01]  /*d6b0*/  MOV R11, UR9 ;  /* 0x00000009000b7c02 */ /* 0x000fe20008000f00 */
[----:B------:R-:W-:Y:S06]  /*d6c0*/  BRA.U !UP1, `(.L_x_5413) ;  /* 0x00000005090c7547 */ /* 0x000fec000b800000 */
[----:B------:R-:W0:Y:S01]  /*d6d0*/  LDCU UR4, c[0x0][0x360] ;  /* 0x00006c00ff0477ac */ /* 0x000e220008000800 */
[----:B------:R-:W1:Y:S01]  /*d6e0*/  LDCU UR5, c[0x0][0x3c4] ;  /* 0x00007880ff0577ac */ /* 0x000e620008000800 */
[----:B------:R-:W2:Y:S01]  /*d6f0*/  LDCU UR6, c[0x0][0x3c4] ;  /* 0x00007880ff0677ac */ /* 0x000ea20008000800 */
        /* <DEDUP_REMOVED lines=8> */
.L_x_5420:
[----:B----4-:R-:W0:Y:S01]  /*d780*/  LDC.64 R4, c[0x0][0x7a0] ;  /* 0x0001e800ff047b82 */ /* 0x010e220000000a00 */
[----:B------:R-:W-:Y:S01]  /*d790*/  DSETP.NEU.AND P1, PT, R14, RZ, PT ;  /* 0x000000ff0e00722a */ /* 0x000fe20003f2d000 */
[----:B------:R-:W-:-:S04]  /*d7a0*/  IMAD.IADD R6, R21, 0x1, R0 ;  /* 0x0000000115067824 */ /* 0x000fc800078e0200 */
[----:B0-----:R-:W-:-:S05]  /*d7b0*/  IMAD.WIDE.U32 R6, R6, 0x20, R4 ;  /* 0x0000002006067825 */ /* 0x001fca00078e0004 */
[----:B------:R-:W2:Y:S04]  /*d7c0*/  LDG.E.64 R4, desc[UR36][R6.64+0x18] ;  /* 0x0000182406047981 */ /* 0x000ea8000c1e1b00 */
[----:B------:R-:W3:Y:S04]  /*d7d0*/  LDG.E.64 R18, desc[UR36][R6.64] ;  /* 0x0000002406127981 */ /* 0x000ee8000c1e1b00 */
[----:B------:R-:W4:Y:S04]  /*d7e0*/  LDG.E.64 R16, desc[UR36][R6.64+0x8] ;  /* 0x0000082406107981 */ /* 0x000f28000c1e1b00 */
[----:B-----5:R0:W5:Y:S01]  /*d7f0*/  @!P1 LDG.E R2, desc[UR36][R6.64+0x10] ;  /* 0x0000102406029981 */ /* 0x020162000c1e1900 */
[----:B------:R-:W-:Y:S01]  /*d800*/  IADD3 R0, PT, PT, R20, R0, RZ ;  /* 0x0000000014007210 */ /* 0x000fe20007ffe0ff */
[----:B------:R-:W-:Y:S03]  /*d810*/  BSSY.RECONVERGENT B3, `(.L_x_5416) ;  /* 0x000002b000037945 */ /* 0x000fe60003800200 */
[----:B------:R-:W-:Y:S01]  /*d820*/  ISETP.GE.U32.AND P2, PT, R0, UR6, PT ;  /* 0x0000000600007c0c */ /* 0x000fe2000bf46070 */
[----:B--2---:R-:W-:Y:S01]  /*d830*/  @!P1 IMAD.MOV.U32 R14, RZ, RZ, R4 ;  /* 0x000000ffff0e9224 */ /* 0x004fe200078e0004 */
[----:B------:R-:W-:Y:S01]  /*d840*/  @!P1 MOV R15, R5 ;  /* 0x00000005000f9202 */ /* 0x000fe20000000f00 */
[----:B---3--:R-:W-:Y:S01]  /*d850*/  @!P1 IMAD.MOV.U32 R8, RZ, RZ, R18 ;  /* 0x000000ffff089224 */ /* 0x008fe200078e0012 */
[----:B------:R-:W-:Y:S01]  /*d860*/  @!P1 MOV R9, R19 ;  /* 0x0000001300099202 */ /* 0x000fe20000000f00 */
[----:B----4-:R-:W-:Y:S01]  /*d870*/  @!P1 IMAD.MOV.U32 R10, RZ, RZ, R16 ;  /* 0x000000ffff0a9224 */ /* 0x010fe200078e0010 */
[----:B------:R-:W-:Y:S01]  /*d880*/  @!P1 MOV R11, R17 ;  /* 0x00000011000b9202 */ /* 0x000fe20000000f00 */
[----:B0-----:R-:W-:Y:S06]  /*d890*/  @!P1 BRA `(.L_x_5417) ;  /* 0x0000000000889947 */ /* 0x001fec0003800000 */
[----:B------:R-:W-:-:S14]  /*d8a0*/  DSETP.NEU.AND P1, PT, R4, RZ, PT ;  /* 0x000000ff0400722a */ /* 0x000fdc0003f2d000 */
[----:B------:R-:W-:Y:S05]  /*d8b0*/  @!P1 BRA `(.L_x_5417) ;  /* 0x0000000000809947 */ /* 0x000fea0003800000 */
[----:B------:R-:W-:Y:S01]  /*d8c0*/  DADD R6, R14, R4 ;  /* 0x000000000e067229 */ /* 0x000fe20000000004 */
[----:B-----5:R-:W-:Y:S01]  /*d8d0*/  IMAD.MOV.U32 R2, RZ, RZ, 0x1 ;  /* 0x00000001ff027424 */ /* 0x020fe200078e00ff */
[----:B------:R-:W-:Y:S01]  /*d8e0*/  FSETP.GEU.AND P3, PT, |R5|, 6.5827683646048100446e-37, PT ;  /* 0x036000000500780b */ /* 0x000fe20003f6e200 */
[----:B------:R-:W-:Y:S01]  /*d8f0*/  BSSY.RECONVERGENT B4, `(.L_x_5418) ;  /* 0x0000014000047945 */ /* 0x000fe20003800200 */
[----:B------:R-:W-:Y:S02]  /*d900*/  DADD R18, -R8, R18 ;  /* 0x0000000008127229 */ /* 0x000fe40000000112 */
        /* <DEDUP_REMOVED lines=16> */
[----:B------:R-:W-:Y:S01]  /*da10*/  MOV R3, R2 ;  /* 0x0000000200037202 */ /* 0x000fe20000000f00 */
[----:B------:R-:W-:-:S07]  /*da20*/  IMAD.MOV.U32 R2, RZ, RZ, R12 ;  /* 0x000000ffff027224 */ /* 0x000fce00078e000c */
.L_x_5419:
[----:B------:R-:W-:Y:S05]  /*da30*/  BSYNC.RECONVERGENT B4 ;  /* 0x0000000000047941 */ /* 0x000fea0003800200 */
.L_x_5418:
[----:B------:R-:W-:Y:S02]  /*da40*/  DMUL R4, R18, R18 ;  /* 0x0000001212047228 */ /* 0x000fe40000000000 */
[----:B------:R-:W-:Y:S02]  /*da50*/  DADD R10, R10, R16 ;  /* 0x000000000a0a7229 */ /* 0x000fe40000000010 */
[----:B------:R-:W-:-:S04]  /*da60*/  DFMA R8, R18, R2, R8 ;  /* 0x000000021208722b */ /* 0x000fc80000000008 */
[----:B------:R-:W-:Y:S01]  /*da70*/  DMUL R4, R14, R4 ;  /* 0x000000040e047228 */ /* 0x000fe20000000000 */
[----:B------:R-:W-:Y:S01]  /*da80*/  IMAD.MOV.U32 R14, RZ, RZ, R6 ;  /* 0x000000ffff0e7224 */ /* 0x000fe200078e0006 */
[----:B------:R-:W-:-:S06]  /*da90*/  MOV R15, R7 ;  /* 0x00000007000f7202 */ /* 0x000fcc0000000f00 */
[----:B------:R-:W-:Y:S01]  /*daa0*/  DFMA R10, R4, R2, R10 ;  /* 0x00000002040a722b */ /* 0x000fe2000000000a */
[----:B------:R-:W-:-:S10]  /*dab0*/  MOV R2, 0xffffffff ;  /* 0xffffffff00027802 */ /* 0x000fd40000000f00 */
.L_x_5417:
[----:B------:R-:W-:Y:S05]  /*dac0*/  BSYNC.RECONVERGENT B3 ;  /* 0x0000000000037941 */ /* 0x000fea0003800200 */
.L_x_5416:
[----:B------:R-:W-:Y:S05]  /*dad0*/  @!P2 BRA `(.L_x_5420) ;  /* 0xfffffffc0028a947 */ /* 0x000fea000383ffff */
[----:B------:R-:W-:Y:S05]  /*dae0*/  BSYNC.RECONVERGENT B2 ;  /* 0x0000000000027941 */ /* 0x000fea0003800200 */
.L_x_5415:
[----:B------:R-:W-:Y:S05]  /*daf0*/  BRA `(.L_x_5414) ;  /* 0x0000000400007947 */ /* 0x000fea0003800000 */
.L_x_5413:
[----:B------:R-:W0:Y:S01]  /*db00*/  LDCU UR4, c[0x0][0x3c4] ;  /* 0x00007880ff0477ac */ /* 0x000e220008000800 */
[----:B------:R-:W1:Y:S01]  /*db10*/  LDCU UR5, c[0x0][0x3c4] ;  /* 0x00007880ff0577ac */ /* 0x000e620008000800 */
[----:B0-----:R-:W-:-:S13]  /*db20*/  ISETP.GE.U32.AND P1, PT, R25, UR4, PT ;  /* 0x0000000419007c0c */ /* 0x001fda000bf26070 */
[----:B-1----:R-:W-:Y:S05]  /*db30*/  @P1 BRA `(.L_x_5414) ;  /* 0x0000000000f01947 */ /* 0x002fea0003800000 */
[----:B------:R-:W0:Y:S01]  /*db40*/  LDCU UR4, c[0x0][0x374] ;  /* 0x00006e80ff0477ac */ /* 0x000e220008000800 */
[----:B------:R-:W1:Y:S08]  /*db50*/  LDC R20, c[0x0][0x360] ;  /* 0x0000d800ff147b82 */ /* 0x000e700000000800 */
[----:B------:R-:W2:Y:S01]  /*db60*/  LDC R0, c[0x0][0x364] ;  /* 0x0000d900ff007b82 */ /* 0x000ea20000000800 */
[----:B0-----:R-:W-:-:S07]  /*db70*/  IMAD R21, R21, UR4, RZ ;  /* 0x0000000415157c24 */ /* 0x001fce000f8e02ff */
.L_x_5425:
[----:B----4-:R-:W1:Y:S01]  /*db80*/  S2R R4, SR_TID.X ;  /* 0x0000000000047919 */ /* 0x010e620000002100 */
[----:B------:R-:W0:Y:S01]  /*db90*/  LDC.64 R6, c[0x0][0x7a0] ;  /* 0x0001e800ff067b82 */ /* 0x000e220000000a00 */
[----:B------:R-:W-:Y:S01]  /*dba0*/  IMAD.IADD R3, R21, 0x1, R25 ;  /* 0x0000000115037824 */ /* 0x000fe200078e0219 */
[----:B------:R-:W-:-:S03]  /*dbb0*/  DSETP.NEU.AND P1, PT, R14, RZ, PT ;  /* 0x000000ff0e00722a */ /* 0x000fc60003f2d000 */
[----:B-1----:R-:W-:-:S04]  /*dbc0*/  IMAD R3, R3, R20, R4 ;  /* 0x0000001403037224 */ /* 0x002fc800078e0204 */
[----:B0-----:R-:W-:-:S05]  /*dbd0*/  IMAD.WIDE.U32 R6, R3, 0x20, R6 ;  /* 0x0000002003067825 */ /* 0x001fca00078e0006 */
[----:B------:R-:W3:Y:S04]  /*dbe0*/  LDG.E.64 R4, desc[UR36][R6.64+0x18] ;  /* 0x0000182406047981 */ /* 0x000ee8000c1e1b00 */
[----:B------:R-:W4:Y:S04]  /*dbf0*/  LDG.E.64 R18, desc[UR36][R6.64] ;  /* 0x0000002406127981 */ /* 0x000f28000c1e1b00 */
[----:B------:R-:W2:Y:S04]  /*dc00*/  LDG.E.64 R16, desc[UR36][R6.64+0x8] ;  /* 0x0000082406107981 */ /* 0x000ea8000c1e1b00 */
[----:B-----5:R0:W5:Y:S01]  /*dc10*/  @!P1 LDG.E R2, desc[UR36][R6.64+0x10] ;  /* 0x0000102406029981 */ /* 0x020162000c1e1900 */
[----:B------:R-:W-:Y:S01]  /*dc20*/  BSSY.RECONVERGENT B2, `(.L_x_5421) ;  /* 0x000002a000027945 */ /* 0x000fe20003800200 */
[----:B---3--:R-:W-:Y:S01]  /*dc30*/  @!P1 MOV R14, R4 ;  /* 0x00000004000e9202 */ /* 0x008fe20000000f00 */
[----:B------:R-:W-:Y:S01]  /*dc40*/  @!P1 IMAD.MOV.U32 R15, RZ, RZ, R5 ;  /* 0x000000ffff0f9224 */ /* 0x000fe200078e0005 */
[----:B----4-:R-:W-:Y:S01]  /*dc50*/  @!P1 MOV R8, R18 ;  /* 0x0000001200089202 */ /* 0x010fe20000000f00 */
[----:B------:R-:W-:Y:S01]  /*dc60*/  @!P1 IMAD.MOV.U32 R9, RZ, RZ, R19 ;  /* 0x000000ffff099224 */ /* 0x000fe200078e0013 */
[----:B--2---:R-:W-:Y:S01]  /*dc70*/  @!P1 MOV R10, R16 ;  /* 0x00000010000a9202 */ /* 0x004fe20000000f00 */
[----:B------:R-:W-:Y:S01]  /*dc80*/  @!P1 IMAD.MOV.U32 R11, RZ, RZ, R17 ;  /* 0x000000ffff0b9224 */ /* 0x000fe200078e0011 */
[----:B0-----:R-:W-:Y:S06]  /*dc90*/  @!P1 BRA `(.L_x_5422) ;  /* 0x0000000000889947 */ /* 0x001fec0003800000 */
[----:B------:R-:W-:-:S14]  /*dca0*/  DSETP.NEU.AND P1, PT, R4, RZ, PT ;  /* 0x000000ff0400722a */ /* 0x000fdc0003f2d000 */
[----:B------:R-:W-:Y:S05]  /*dcb0*/  @!P1 BRA `(.L_x_5422) ;  /* 0x0000000000809947 */ /* 0x000fea0003800000 */
[----:B------:R-:W-:Y:S01]  /*dcc0*/  DADD R6, R14, R4 ;  /* 0x000000000e067229 */ /* 0x000fe20000000004 */
[----:B-----5:R-:W-:Y:S01]  /*dcd0*/  MOV R2, 0x1 ;  /* 0x0000000100027802 */ /* 0x020fe20000000f00 */
[----:B------:R-:W-:Y:S01]  /*dce0*/  BSSY.RECONVERGENT B3, `(.L_x_5423) ;  /* 0x0000015000037945 */ /* 0x000fe20003800200 */
[----:B------:R-:W-:Y:S01]  /*dcf0*/  FSETP.GEU.AND P2, PT, |R5|, 6.5827683646048100446e-37, PT ;  /* 0x036000000500780b */ /* 0x000fe20003f4e200 */
        /* <DEDUP_REMOVED lines=14> */
[----:B------:R-:W-:Y:S02]  /*dde0*/  MOV R3, R7 ;  /* 0x0000000700037202 */ /* 0x000fe40000000f00 */
[----:B------:R-:W-:-:S07]  /*ddf0*/  MOV R24, 0xde10 ;  /* 0x0000de1000187802 */ /* 0x000fce0000000f00 */
[----:B------:R-:W-:Y:S05]  /*de00*/  CALL.REL.NOINC `($__internal_15_$__cuda_sm20_div_rn_f64_full) ;  /* 0x0000003000947944 */ /* 0x000fea0003c00000 */
[----:B------:R-:W-:Y:S01]  /*de10*/  IMAD.MOV.U32 R3, RZ, RZ, R2 ;  /* 0x000000ffff037224 */ /* 0x000fe200078e0002 */
[----:B------:R-:W-:-:S07]  /*de20*/  MOV R2, R12 ;  /* 0x0000000c00027202 */ /* 0x000fce0000000f00 */
.L_x_5424:
[----:B------:R-:W-:Y:S05]  /*de30*/  BSYNC.RECONVERGENT B3 ;  /* 0x0000000000037941 */ /* 0x000fea0003800200 */
.L_x_5423:
[----:B------:R-:W-:Y:S02]  /*de40*/  DMUL R4, R18, R18 ;  /* 0x0000001212047228 */ /* 0x000fe40000000000 */
[----:B------:R-:W-:Y:S02]  /*de50*/  DADD R10, R10, R16 ;  /* 0x000000000a0a7229 */ /* 0x000fe40000000010 */
[----:B------:R-:W-:-:S04]  /*de60*/  DFMA R8, R18, R2, R8 ;  /* 0x000000021208722b */ /* 0x000fc80000000008 */
[----:B------:R-:W-:Y:S01]  /*de70*/  DMUL R4, R14, R4 ;  /* 0x000000040e047228 */ /* 0x000fe20000000000 */
[----:B------:R-:W-:Y:S01]  /*de80*/  MOV R14, R6 ;  /* 0x00000006000e7202 */ /* 0x000fe20000000f00 */
[----:B------:R-:W-:-:S06]  /*de90*/  IMAD.MOV.U32 R15, RZ, RZ, R7 ;  /* 0x000000ffff0f7224 */ /* 0x000fcc00078e0007 */
[----:B------:R-:W-:Y:S01]  /*dea0*/  DFMA R10, R4, R2, R10 ;  /* 0x00000002040a722b */ /* 0x000fe2000000000a */
[----:B------:R-:W-:-:S10]  /*deb0*/  IMAD.MOV.U32 R2, RZ, RZ, -0x1 ;  /* 0xffffffffff027424 */ /* 0x000fd400078e00ff */
.L_x_5422:
[----:B------:R-:W-:Y:S05]  /*dec0*/  BSYNC.RECONVERGENT B2 ;  /* 0x0000000000027941 */ /* 0x000fea0003800200 */
.L_x_5421:
[----:B------:R-:W-:-:S04]  /*ded0*/  IADD3 R25, PT, PT, R0, R25, RZ ;  /* 0x0000001900197210 */ /* 0x000fc80007ffe0ff */
[----:B------:R-:W-:-:S13]  /*dee0*/  ISETP.GE.U32.AND P1, PT, R25, UR5, PT ;  /* 0x0000000519007c0c */ /* 0x000fda000bf26070 */
[----:B------:R-:W-:Y:S05]  /*def0*/  @!P1 BRA `(.L_x_5425) ;  /* 0xfffffffc00209947 */ /* 0x000fea000383ffff */
.L_x_5414:
[----:B------:R-:W-:Y:S05]  /*df00*/  BSYNC.RECONVERGENT B0 ;  /* 0x0000000000007941 */ /* 0x000fea0003800200 */
.L_x_5412:
[----:B------:R-:W0:Y:S01]  /*df10*/  S2R R25, SR_TID.Y ;  /* 0x0000000000197919 */ /* 0x000e220000002200 */
[----:B------:R-:W1:Y:S01]  /*df20*/  S2UR UR6, SR_CgaCtaId ;  /* 0x00000000000679c3 */ /* 0x000e620000008800 */
[----:B------:R-:W0:Y:S01]  /*df30*/  LDCU UR5, c[0x0][0x360] ;  /* 0x00006c00ff0577ac */ /* 0x000e220008000800 */
[----:B------:R-:W0:Y:S01]  /*df40*/  S2R R23, SR_TID.X ;  /* 0x0000000000177919 */ /* 0x000e220000002100 */
[----:B------:R-:W-:Y:S02]  /*df50*/  UMOV UR4, 0x400 ;  /* 0x0000040000047882 */ /* 0x000fe40000000000 */
[----:B------:R-:W-:-:S04]  /*df60*/  UIADD3 UR4, UPT, UPT, UR4, 0x10, URZ ;  /* 0x0000001004047890 */ /* 0x000fc8000fffe0ff */
[----:B-1----:R-:W-:Y:S01]  /*df70*/  ULEA UR8, UR6, UR4, 0x18 ;  /* 0x0000000406087291 */ /* 0x002fe2000f8ec0ff */
[----:B------:R-:W1:Y:S01]  /*df80*/  LDCU UR6, c[0x0][0x364] ;  /* 0x00006c80ff0677ac */ /* 0x000e620008000800 */
[----:B0-----:R-:W-:-:S05]  /*df90*/  IMAD R0, R25, UR5, R23 ;  /* 0x0000000519007c24 */ /* 0x001fca000f8e0217 */
[----:B------:R-:W-:Y:S01]  /*dfa0*/  LEA R0, R0, UR8, 0x5 ;  /* 0x0000000800007c11 */ /* 0x000fe2000f8e28ff */
[----:B-1----:R-:W-:-:S04]  /*dfb0*/  UISETP.GE.U32.AND UP1, UPT, UR6, 0x2, UPT ;  /* 0x000000020600788c */ /* 0x002fc8000bf26070 */
[----:B------:R0:W-:Y:S04]  /*dfc0*/  STS.128 [R0], R8 ;  /* 0x0000000800007388 */ /* 0x0001e80000000c00 */
[----:B-----5:R0:W-:Y:S04]  /*dfd0*/  STS [R0+0x10], R2 ;  /* 0x0000100200007388 */ /* 0x0201e80000000800 */
[----:B------:R0:W-:Y:S01]  /*dfe0*/  STS.64 [R0+0x18], R14 ;  /* 0x0000180e00007388 */ /* 0x0001e20000000a00 */
[----:B------:R-:W-:Y:S05]  /*dff0*/  BRA.U !UP1, `(.L_x_5426) ;  /* 0x0000000509087547 */ /* 0x000fea000b800000 */
[----:B------:R-:W-:-:S05]  /*e000*/  UMOV UR4, UR6 ;  /* 0x0000000600047c82 */ /* 0x000fca0008000000 */
.L_x_5433:
[----:B------:R-:W-:Y:S01]  /*e010*/  USHF.R.U32.HI UR7, URZ, 0x1, UR4 ;  /* 0x00000001ff077899 */ /* 0x000fe20008011604 */
[----:B------:R-:W-:Y:S05]  /*e020*/  BAR.SYNC.DEFER_BLOCKING 0x0 ;  /* 0x0000000000007b1d */ /* 0x000fea0000010000 */
[----:B----4-:R-:W-:Y:S01]  /*e030*/  VIADD R4, R25, UR7 ;  /* 0x0000000719047c36 */ /* 0x010fe20008000000 */
[----:B------:R-:W-:Y:S04]  /*e040*/  BSSY.RECONVERGENT B0, `(.L_x_5427) ;  /* 0x000003a000007945 */ /* 0x000fe80003800200 */
[----:B------:R-:W-:-:S04]  /*e050*/  ISETP.GE.U32.AND P1, PT, R4, UR6, PT ;  /* 0x0000000604007c0c */ /* 0x000fc8000bf26070 */
[----:B------:R-:W-:-:S13]  /*e060*/  ISETP.GE.U32.OR P1, PT, R25, UR7, P1 ;  /* 0x0000000719007c0c */ /* 0x000fda0008f26470 */
[----:B-1----:R-:W-:Y:S05]  /*e070*/  @P1 BRA `(.L_x_5428) ;  /* 0x0000000000d81947 */ /* 0x002fea0003800000 */
[----:B------:R-:W-:Y:S01]  /*e080*/  IMAD R3, R4, UR5, R23 ;  /* 0x0000000504037c24 */ /* 0x000fe2000f8e0217 */
[----:B------:R-:W-:Y:S01]  /*e090*/  DSETP.NEU.AND P1, PT, R14, RZ, PT ;  /* 0x000000ff0e00722a */ /* 0x000fe20003f2d000 */
[----:B------:R-:W-:Y:S03]  /*e0a0*/  BSSY.RECONVERGENT B2, `(.L_x_5429) ;  /* 0x0000030000027945 */ /* 0x000fe60003800200 */
[----:B------:R-:W-:-:S05]  /*e0b0*/  LEA R3, R3, UR8, 0x5 ;  /* 0x0000000803037c11 */ /* 0x000fca000f8e28ff */
[----:B------:R-:W1:Y:S04]  /*e0c0*/  LDS.64 R12, [R3+0x18] ;  /* 0x00001800030c7984 */ /* 0x000e680000000a00 */
[----:B------:R-:W2:Y:S04]  /*e0d0*/  LDS.128 R4, [R3] ;  /* 0x0000000003047984 */ /* 0x000ea80000000c00 */
        /* <DEDUP_REMOVED lines=24> */
[----:B------:R-:W-:Y:S01]  /*e260*/  FSETP.GT.AND P1, PT, |R18|, 1.469367938527859385e-39, PT ;  /* 0x001000001200780b */ /* 0x000fe20003f24200 */
[----:B------:R-:W-:-:S12]  /*e270*/  DADD R18, -R8, R4 ;  /* 0x0000000008127229 */ /* 0x000fd80000000104 */
        /* <DEDUP_REMOVED lines=9> */
.L_x_5432:
[----:B------:R-:W-:Y:S05]  /*e310*/  BSYNC.RECONVERGENT B3 ;  /* 0x0000000000037941 */ /* 0x000fea0003800200 */
.L_x_5431:
        /* <DEDUP_REMOVED lines=8> */
.L_x_5430:
[----:B------:R-:W-:Y:S05]  /*e3a0*/  BSYNC.RECONVERGENT B2 ;  /* 0x0000000000027941 */ /* 0x000fea0003800200 */
.L_x_5429:
[----:B------:R1:W-:Y:S04]  /*e3b0*/  STS.128 [R0], R8 ;  /* 0x0000000800007388 */ /* 0x0003e80000000c00 */
[----:B------:R1:W-:Y:S04]  /*e3c0*/  STS [R0+0x10], R2 ;  /* 0x0000100200007388 */ /* 0x0003e80000000800 */
[----:B------:R1:W-:Y:S02]  /*e3d0*/  STS.64 [R0+0x18], R14 ;  /* 0x0000180e00007388 */ /* 0x0003e40000000a00 */
.L_x_5428:
[----:B------:R-:W-:Y:S05]  /*e3e0*/  BSYNC.RECONVERGENT B0 ;  /* 0x0000000000007941 */ /* 0x000fea0003800200 */
.L_x_5427:
[----:B------:R-:W-:-:S03]  /*e3f0*/  UISETP.GT.U32.AND UP1, UPT, UR4, 0x3, UPT ;  /* 0x000000030400788c */ /* 0x000fc6000bf24070 */
[----:B------:R-:W-:-:S06]  /*e400*/  UMOV UR4, UR7 ;  /* 0x0000000700047c82 */ /* 0x000fcc0008000000 */
[----:B------:R-:W-:Y:S05]  /*e410*/  BRA.U UP1, `(.L_x_5433) ;  /* 0xfffffff901fc7547 */ /* 0x000fea000b83ffff */
.L_x_5426:
        /* <DEDUP_REMOVED lines=9> */
[----:B------:R2:W-:Y:S04]  /*e4b0*/  STS [R0+0x10], R2 ;  /* 0x0000100200007388 */ /* 0x0005e80000000800 */
[----:B------:R2:W-:Y:S02]  /*e4c0*/  STS.64 [R0+0x18], R14 ;  /* 0x0000180e00007388 */ /* 0x0005e40000000a00 */
[----:B------:R-:W-:Y:S05]  /*e4d0*/  BRA.U !UP1, `(.L_x_5435) ;  /* 0x0000000509047547 */ /* 0x000fea000b800000 */
[----:B------:R-:W-:-:S07]  /*e4e0*/  MOV R21, UR5 ;  /* 0x0000000500157c02 */ /* 0x000fce0008000f00 */
.L_x_5442:
[----:B------:R-:W-:Y:S01]  /*e4f0*/  SHF.R.U32.HI R20, RZ, 0x1, R21 ;  /* 0x00000001ff147819 */ /* 0x000fe20000011615 */
[----:B------:R-:W-:Y:S04]  /*e500*/  BAR.SYNC.DEFER_BLOCKING 0x0 ;  /* 0x0000000000007b1d */ /* 0x000fe80000010000 */
[----:B------:R-:W-:Y:S02]  /*e510*/  IMAD.IADD R3, R20, 0x1, R23 ;  /* 0x0000000114037824 */ /* 0x000fe400078e0217 */
[----:B------:R-:W-:Y:S03]  /*e520*/  BSSY.RECONVERGENT B0, `(.L_x_5436) ;  /* 0x0000039000007945 */ /* 0x000fe60003800200 */
[----:B------:R-:W-:-:S04]  /*e530*/  ISETP.GE.U32.AND P1, PT, R3, UR5, PT ;  /* 0x0000000503007c0c */ /* 0x000fc8000bf26070 */
[----:B------:R-:W-:-:S13]  /*e540*/  ISETP.GE.U32.OR P1, PT, R23, R20, P1 ;  /* 0x000000141700720c */ /* 0x000fda0000f26470 */
[----:B---3--:R-:W-:Y:S05]  /*e550*/  @P1 BRA `(.L_x_5437) ;  /* 0x0000000000d41947 */ /* 0x008fea0003800000 */
[----:B------:R-:W-:Y:S01]  /*e560*/  DSETP.NEU.AND P1, PT, R14, RZ, PT ;  /* 0x000000ff0e00722a */ /* 0x000fe20003f2d000 */
[----:B------:R-:W-:Y:S01]  /*e570*/  LEA R3, R20, R0, 0x5 ;  /* 0x0000000014037211 */ /* 0x000fe200078e28ff */
[----:B------:R-:W-:Y:S04]  /*e580*/  BSSY.RECONVERGENT B2, `(.L_x_5438) ;  /* 0x000002f000027945 */ /* 0x000fe80003800200 */
[----:B------:R-:W3:Y:S04]  /*e590*/  LDS.64 R12, [R3+0x18] ;  /* 0x00001800030c7984 */ /* 0x000ee80000000a00 */
[----:B----4-:R-:W4:Y:S04]  /*e5a0*/  LDS.128 R4, [R3] ;  /* 0x0000000003047984 */ /* 0x010f280000000c00 */
[----:B012---:R0:W1:Y:S01]  /*e5b0*/  @!P1 LDS R2, [R3+0x10] ;  /* 0x0000100003029984 */ /* 0x0070620000000800 */
[----:B---3--:R-:W-:Y:S01]  /*e5c0*/  @!P1 IMAD.MOV.U32 R14, RZ, RZ, R12 ;  /* 0x000000ffff0e9224 */ /* 0x008fe200078e000c */
[----:B------:R-:W-:Y:S01]  /*e5d0*/  @!P1 MOV R15, R13 ;  /* 0x0000000d000f9202 */ /* 0x000fe20000000f00 */
[----:B----4-:R-:W-:Y:S01]  /*e5e0*/  @!P1 IMAD.MOV.U32 R8, RZ, RZ, R4 ;  /* 0x000000ffff089224 */ /* 0x010fe200078e0004 */
[----:B------:R-:W-:Y:S01]  /*e5f0*/  @!P1 MOV R9, R5 ;  /* 0x0000000500099202 */ /* 0x000fe20000000f00 */
[----:B------:R-:W-:Y:S01]  /*e600*/  @!P1 IMAD.MOV.U32 R10, RZ, RZ, R6 ;  /* 0x000000ffff0a9224 */ /* 0x000fe200078e0006 */
[----:B------:R-:W-:Y:S01]  /*e610*/  @!P1 MOV R11, R7 ;  /* 0x00000007000b9202 */ /* 0x000fe20000000f00 */
[----:B01----:R-:W-:Y:S06]  /*e620*/  @!P1 BRA `(.L_x_5439) ;  /* 0x0000000000909947 */ /* 0x003fec0003800000 */
[----:B------:R-:W-:-:S14]  /*e630*/  DSETP.NEU.AND P1, PT, R12, RZ, PT ;  /* 0x000000ff0c00722a */ /* 0x000fdc0003f2d000 */
        /* <DEDUP_REMOVED lines=26> */
.L_x_5441:
[----:B------:R-:W-:Y:S05]  /*e7e0*/  BSYNC.RECONVERGENT B3 ;  /* 0x0000000000037941 */ /* 0x000fea0003800200 */
.L_x_5440:
        /* <DEDUP_REMOVED lines=8> */
.L_x_5439:
[----:B------:R-:W-:Y:S05]  /*e870*/  BSYNC.RECONVERGENT B2 ;  /* 0x0000000000027941 */ /* 0x000fea0003800200 */
.L_x_5438:
[----:B------:R3:W-:Y:S04]  /*e880*/  STS.128 [R0], R8 ;  /* 0x0000000800007388 */ /* 0x0007e80000000c00 */
[----:B------:R3:W-:Y:S04]  /*e890*/  STS [R0+0x10], R2 ;  /* 0x0000100200007388 */ /* 0x0007e80000000800 */
[----:B------:R3:W-:Y:S02]  /*e8a0*/  STS.64 [R0+0x18], R14 ;  /* 0x0000180e00007388 */ /* 0x0007e40000000a00 */
.L_x_5437:
[----:B------:R-:W-:Y:S05]  /*e8b0*/  BSYNC.RECONVERGENT B0 ;  /* 0x0000000000007941 */ /* 0x000fea0003800200 */
.L_x_5436:
[----:B------:R-:W-:Y:S01]  /*e8c0*/  ISETP.GT.U32.AND P1, PT, R21, 0x7f, PT ;  /* 0x0000007f1500780c */ /* 0x000fe20003f24070 */
[----:B------:R-:W-:-:S12]  /*e8d0*/  IMAD.MOV.U32 R21, RZ, RZ, R20 ;  /* 0x000000ffff157224 */ /* 0x000fd800078e0014 */
[----:B------:R-:W-:Y:S05]  /*e8e0*/  @P1 BRA `(.L_x_5442) ;  /* 0xfffffffc00001947 */ /* 0x000fea000383ffff */
.L_x_5435:
[----:B------:R-:W-:Y:S01]  /*e8f0*/  BAR.SYNC.DEFER_BLOCKING 0x0 ;  /* 0x0000000000007b1d */ /* 0x000fe20000010000 */
[----:B------:R-:W-:-:S09]  /*e900*/  UISETP.GE.U32.AND UP1, UPT, UR4, 0x2, UPT ;  /* 0x000000020400788c */ /* 0x000fd2000bf26070 */
[----:B------:R-:W-:Y:S05]  /*e910*/  BRA.U !UP1, `(.L_x_5434) ;  /* 0x0000000509087547 */ /* 0x000fea000b800000 */
[----:B0123--:R-:W-:-:S07]  /*e920*/  HFMA2 R0, -RZ, RZ, 0, 5.9604644775390625e-08 ;  /* 0x00000001ff007431 */ /* 0x00ffce00000001ff */
.L_x_5447:
[----:B------:R-:W0:Y:S01]  /*e930*/  SHFL.DOWN PT, R24, R8, R0, 0x1f ;  /* 0x08001f0008187589 */ /* 0x000e2200000e0000 */
[----:B------:R-:W-:Y:S01]  /*e940*/  DSETP.NEU.AND P1, PT, R14, RZ, PT ;  /* 0x000000ff0e00722a */ /* 0x000fe20003f2d000 */
[----:B------:R-:W-:Y:S01]  /*e950*/  IMAD.MOV.U32 R3, RZ, RZ, R2 ;  /* 0x000000ffff037224 */ /* 0x000fe200078e0002 */
[----:B------:R-:W-:Y:S01]  /*e960*/  BSSY.RECONVERGENT B0, `(.L_x_5443) ;  /* 0x000003a000007945 */ /* 0x000fe20003800200 */
[----:B------:R-:W1:Y:S01]  /*e970*/  SHFL.DOWN PT, R25, R9, R0, 0x1f ;  /* 0x08001f0009197589 */ /* 0x000e6200000e0000 */
[----:B------:R-:W-:Y:S01]  /*e980*/  MOV R16, R8 ;  /* 0x0000000800107202 */ /* 0x000fe20000000f00 */
[----:B------:R-:W-:Y:S01]  /*e990*/  IMAD.MOV.U32 R17, RZ, RZ, R9 ;  /* 0x000000ffff117224 */ /* 0x000fe200078e0009 */
[----:B----4-:R-:W-:Y:S01]  /*e9a0*/  MOV R18, R10 ;  /* 0x0000000a00127202 */ /* 0x010fe20000000f00 */
[----:B------:R-:W2:Y:S01]  /*e9b0*/  SHFL.DOWN PT, R6, R10, R0, 0x1f ;  /* 0x08001f000a067589 */ /* 0x000ea200000e0000 */
[----:B------:R-:W-:Y:S01]  /*e9c0*/  IMAD.MOV.U32 R19, RZ, RZ, R11 ;  /* 0x000000ffff137224 */ /* 0x000fe200078e000b */
[----:B------:R-:W-:Y:S01]  /*e9d0*/  MOV R20, R14 ;  /* 0x0000000e00147202 */ /* 0x000fe20000000f00 */
[----:B------:R-:W-:Y:S01]  /*e9e0*/  IMAD.MOV.U32 R21, RZ, RZ, R15 ;  /* 0x000000ffff157224 */ /* 0x000fe200078e000f */
[----:B------:R-:W3:Y:S04]  /*e9f0*/  SHFL.DOWN PT, R7, R11, R0, 0x1f ;  /* 0x08001f000b077589 */ /* 0x000ee800000e0000 */
[----:B------:R-:W4:Y:S04]  /*ea00*/  SHFL.DOWN PT, R5, R15, R0, 0x1f ;  /* 0x08001f000f057589 */ /* 0x000f2800000e0000 */
[----:B------:R-:W5:Y:S04]  /*ea10*/  SHFL.DOWN PT, R4, R14, R0, 0x1f ;  /* 0x08001f000e047589 */ /* 0x000f6800000e0000 */
[----:B------:R3:W5:Y:S01]  /*ea20*/  SHFL.DOWN PT, R2, R2, R0, 0x1f ;  /* 0x08001f0002027589 */ /* 0x00076200000e0000 */
[----:B0-----:R-:W-:Y:S01]  /*ea30*/  MOV R8, R24 ;  /* 0x0000001800087202 */ /* 0x001fe20000000f00 */
[----:B-1----:R-:W-:Y:S01]  /*ea40*/  IMAD.MOV.U32 R9, RZ, RZ, R25 ;  /* 0x000000ffff097224 */ /* 0x002fe200078e0019 */
[----:B--2---:R-:W-:Y:S01]  /*ea50*/  MOV R10, R6 ;  /* 0x00000006000a7202 */ /* 0x004fe20000000f00 */
[----:B---3--:R-:W-:-:S02]  /*ea60*/  IMAD.MOV.U32 R11, RZ, RZ, R7 ;  /* 0x000000ffff0b7224 */ /* 0x008fc400078e0007 */
        /* <DEDUP_REMOVED lines=29> */
[----:B------:R-:W-:-:S12]  /*ec40*/  DADD R8, R24, -R16 ;  /* 0x0000000018087229 */ /* 0x000fd80000000810 */
[----:B------:R-:W-:Y:S05]  /*ec50*/  @P1 BRA P2, `(.L_x_5446) ;  /* 0x00000000000c1947 */ /* 0x000fea0001000000 */
[----:B------:R-:W-:-:S07]  /*ec60*/  MOV R24, 0xec80 ;  /* 0x0000ec8000187802 */ /* 0x000fce0000000f00 */
[----:B------:R-:W-:Y:S05]  /*ec70*/  CALL.REL.NOINC `($__internal_15_$__cuda_sm20_div_rn_f64_full) ;  /* 0x0000002000f87944 */ /* 0x000fea0003c00000 */
[----:B------:R-:W-:-:S07]  /*ec80*/  MOV R13, R2 ;  /* 0x00000002000d7202 */ /* 0x000fce0000000f00 */
.L_x_5446:
[----:B------:R-:W-:Y:S05]  /*ec90*/  BSYNC.RECONVERGENT B2 ;  /* 0x0000000000027941 */ /* 0x000fea0003800200 */
.L_x_5445:
[----:B------:R-:W-:Y:S02]  /*eca0*/  DMUL R2, R8, R8 ;  /* 0x0000000808027228 */ /* 0x000fe40000000000 */
[----:B------:R-:W-:Y:S02]  /*ecb0*/  DADD R6, R6, R18 ;  /* 0x0000000006067229 */ /* 0x000fe40000000012 */
[----:B------:R-:W-:-:S04]  /*ecc0*/  DFMA R8, R8, R12, R16 ;  /* 0x0000000c0808722b */ /* 0x000fc80000000010 */
[----:B------:R-:W-:-:S08]  /*ecd0*/  DMUL R2, R2, R20 ;  /* 0x0000001402027228 */ /* 0x000fd00000000000 */
[----:B------:R-:W-:Y:S01]  /*ece0*/  DFMA R10, R2, R12, R6 ;  /* 0x0000000c020a722b */ /* 0x000fe20000000006 */
[----:B------:R-:W-:-:S10]  /*ecf0*/  IMAD.MOV.U32 R2, RZ, RZ, -0x1 ;  /* 0xffffffffff027424 */ /* 0x000fd400078e00ff */
.L_x_5444:
[----:B------:R-:W-:Y:S05]  /*ed00*/  BSYNC.RECONVERGENT B0 ;  /* 0x0000000000007941 */ /* 0x000fea0003800200 */
.L_x_5443:
[----:B------:R-:W-:-:S04]  /*ed10*/  SHF.L.U32 R0, R0, 0x1, RZ ;  /* 0x0000000100007819 */ /* 0x000fc800000006ff */
[----:B------:R-:W-:-:S13]  /*ed20*/  ISETP.GE.AND P1, PT, R0, UR4, PT ;  /* 0x0000000400007c0c */ /* 0x000fda000bf26270 */
[----:B------:R-:W-:Y:S05]  /*ed30*/  @!P1 BRA `(.L_x_5447) ;  /* 0xfffffff800fc9947 */ /* 0x000fea000383ffff */
.L_x_5434:
[----:B------:R-:W-:Y:S05]  /*ed40*/  @!P0 EXIT ;  /* 0x000000000000894d */ /* 0x000fea0003800000 */
[----:B------:R-:W-:Y:S05]  /*ed50*/  BRA.U !UP0, `(.L_x_5448) ;  /* 0x0000000508f87547 */ /* 0x000fea000b800000 */
[----:B------:R-:W5:Y:S02]  /*ed60*/  LDCU.U8 UR4, c[0x0][0x7b8] ;  /* 0x0000f700ff0477ac */ /* 0x000f640008000000 */
[----:B-----5:R-:W-:-:S09]  /*ed70*/  UISETP.NE.AND UP0, UPT, UR4, URZ, UPT ;  /* 0x000000ff0400728c */ /* 0x020fd2000bf05270 */
[----:B------:R-:W-:Y:S05]  /*ed80*/  BRA.U !UP0, `(.L_x_5449) ;  /* 0x0000000108647547 */ /* 0x000fea000b800000 */
[----:B0123--:R-:W-:Y:S01]  /*ed90*/  MOV R0, 0x0 ;  /* 0x0000000000007802 */ /* 0x00ffe20000000f00 */
[----:B------:R-:W4:Y:S01]  /*eda0*/  LDCU.64 UR4, c[0x4][0x580] ;  /* 0x0100b000ff0477ac */ /* 0x000f220008000a00 */
[----:B------:R-:W-:Y:S02]  /*edb0*/  HFMA2 R12, -RZ, RZ, 0, 5.9604644775390625e-08 ;  /* 0x00000001ff0c7431 */ /* 0x000fe400000001ff */
[----:B------:R-:W-:Y:S01]  /*edc0*/  IMAD.MOV.U32 R8, RZ, RZ, 0x2dd ;  /* 0x000002ddff087424 */ /* 0x000fe200078e00ff */
[----:B------:R0:W1:Y:S01]  /*edd0*/  LDC.64 R2, c[0x4][R0] ;  /* 0x0100000000027b82 */ /* 0x0000620000000a00 */
[----:B------:R-:W2:Y:S01]  /*ede0*/  LDCU.64 UR6, c[0x4][0x578] ;  /* 0x0100af00ff0677ac */ /* 0x000ea20008000a00 */
[----:B------:R-:W-:Y:S01]  /*edf0*/  IMAD.MOV.U32 R13, RZ, RZ, RZ ;  /* 0x000000ffff0d7224 */ /* 0x000fe200078e00ff */
[----:B------:R-:W3:Y:S01]  /*ee00*/  LDCU.64 UR8, c[0x4][0xd0] ;  /* 0x01001a00ff0877ac */ /* 0x000ee20008000a00 */
[----:B----4-:R-:W-:Y:S01]  /*ee10*/  IMAD.U32 R4, RZ, RZ, UR4 ;  /* 0x00000004ff047e24 */ /* 0x010fe2000f8e00ff */
[----:B------:R-:W-:Y:S01]  /*ee20*/  MOV R5, UR5 ;  /* 0x0000000500057c02 */ /* 0x000fe20008000f00 */
[----:B--2---:R-:W-:Y:S01]  /*ee30*/  IMAD.U32 R6, RZ, RZ, UR6 ;  /* 0x00000006ff067e24 */ /* 0x004fe2000f8e00ff */
[----:B------:R-:W-:Y:S01]  /*ee40*/  MOV R7, UR7 ;  /* 0x0000000700077c02 */ /* 0x000fe20008000f00 */
[----:B---3--:R-:W-:Y:S01]  /*ee50*/  IMAD.U32 R10, RZ, RZ, UR8 ;  /* 0x00000008ff0a7e24 */ /* 0x008fe2000f8e00ff */
[----:B0-----:R-:W-:-:S07]  /*ee60*/  MOV R11, UR9 ;  /* 0x00000009000b7c02 */ /* 0x001fce0008000f00 */
[----:B------:R-:W-:-:S07]  /*ee70*/  LEPC R20, `(.L_x_5450) ;  /* 0x000000001014794e */ /* 0x000fce0000000000 */
[----:B-1----:R-:W-:Y:S05]  /*ee80*/  CALL.ABS.NOINC R2 ;  /* 0x0000000002007343 */ /* 0x002fea0003c00000 */
.L_x_5450:
[----:B------:R-:W-:Y:S01]  /*ee90*/  UMOV UR4, URZ ;  /* 0x000000ff00047c82 */ /* 0x000fe20008000000 */
[----:B------:R-:W-:Y:S01]  /*eea0*/  UMOV UR5, URZ ;  /* 0x000000ff00057c82 */ /* 0x000fe20008000000 */
[----:B------:R-:W-:Y:S01]  /*eeb0*/  UMOV UR6, URZ ;  /* 0x000000ff00067c82 */ /* 0x000fe20008000000 */
[----:B------:R-:W-:Y:S01]  /*eec0*/  UMOV UR7, URZ ;  /* 0x000000ff00077c82 */ /* 0x000fe20008000000 */
[----:B------:R-:W-:Y:S02]  /*eed0*/  CS2R R14, SRZ ;  /* 0x00000000000e7805 */ /* 0x000fe4000001ff00 */
[----:B------:R-:W-:Y:S01]  /*eee0*/  MOV R8, UR4 ;  /* 0x0000000400087c02 */ /* 0x000fe20008000f00 */
[----:B------:R-:W-:Y:S01]  /*eef0*/  IMAD.U32 R9, RZ, RZ, UR5 ;  /* 0x00000005ff097e24 */ /* 0x000fe2000f8e00ff */
[----:B------:R-:W-:Y:S01]  /*ef00*/  MOV R10, UR6 ;  /* 0x00000006000a7c02 */ /* 0x000fe20008000f00 */
[----:B------:R-:W-:-:S07]  /*ef10*/  IMAD.U32 R11, RZ, RZ, UR7 ;  /* 0x00000007ff0b7e24 */ /* 0x000fce000f8e00ff */
.L_x_5449:
[----:B------:R-:W5:Y:S02]  /*ef20*/  LDCU.U8 UR4, c[0x0][0x7b9] ;  /* 0x0000f720ff0477ac */ /* 0x000f640008000000 */
[----:B-----5:R-:W-:-:S09]  /*ef30*/  UISETP.NE.AND UP0, UPT, UR4, URZ, UPT ;  /* 0x000000ff0400728c */ /* 0x020fd2000bf05270 */
[----:B------:R-:W-:Y:S05]  /*ef40*/  BRA.U !UP0, `(.L_x_5451) ;  /* 0x0000000508387547 */ /* 0x000fea000b800000 */
[----:B------:R-:W0:Y:S01]  /*ef50*/  LDCU.64 UR4, c[0x0][0x380] ;  /* 0x00007000ff0477ac */ /* 0x000e220008000a00 */
[----:B------:R-:W-:Y:S01]  /*ef60*/  FSETP.GEU.AND P1, PT, |R11|, 6.5827683646048100446e-37, PT ;  /* 0x036000000b00780b */ /* 0x000fe20003f2e200 */
[----:B------:R-:W-:Y:S01]  /*ef70*/  BSSY.RECONVERGENT B0, `(.L_x_5452) ;  /* 0x000001a000007945 */ /* 0x000fe20003800200 */
[C---:B0123--:R-:W-:Y:S02]  /*ef80*/  DADD R2, R14.reuse, -UR4 ;  /* 0x800000040e027e29 */ /* 0x04ffe40008000000 */
[----:B------:R-:W-:-:S08]  /*ef90*/  DSETP.GT.AND P0, PT, R14, UR4, PT ;  /* 0x000000040e007e2a */ /* 0x000fd0000bf04000 */
[----:B------:R-:W-:Y:S02]  /*efa0*/  FSEL R7, R3, RZ, P0 ;  /* 0x000000ff03077208 */ /* 0x000fe40000000000 */
[----:B------:R-:W-:Y:S02]  /*efb0*/  FSEL R6, R2, RZ, P0 ;  /* 0x000000ff02067208 */ /* 0x000fe40000000000 */
[----:B------:R-:W4:Y:S01]  /*efc0*/  MUFU.RCP64H R3, R7 ;  /* 0x0000000700037308 */ /* 0x000f220000001800 */
[----:B------:R-:W-:-:S06]  /*efd0*/  MOV R2, 0x1 ;  /* 0x0000000100027802 */ /* 0x000fcc0000000f00 */
[----:B----4-:R-:W-:-:S08]  /*efe0*/  DFMA R4, -R6, R2, 1 ;  /* 0x3ff000000604742b */ /* 0x010fd00000000102 */
        /* <DEDUP_REMOVED lines=18> */
.L_x_5453:
[----:B------:R-:W-:Y:S05]  /*f110*/  BSYNC.RECONVERGENT B0 ;  /* 0x0000000000007941 */ /* 0x000fea0003800200 */
.L_x_5452:
[----:B------:R-:W0:Y:S02]  /*f120*/  LDCU UR4, c[0x0][0x7bc] ;  /* 0x0000f780ff0477ac */ /* 0x000e240008000800 */
[----:B0-----:R-:W-:-:S09]  /*f130*/  UISETP.GE.AND UP0, UPT, UR4, 0x1, UPT ;  /* 0x000000010400788c */ /* 0x001fd2000bf06270 */
[----:B------:R-:W-:Y:S05]  /*f140*/  BRA.U !UP0, `(.L_x_5454) ;  /* 0x0000000108947547 */ /* 0x000fea000b800000 */
[----:B------:R-:W0:Y:S01]  /*f150*/  MUFU.RSQ64H R7, R3 ;  /* 0x0000000300077308 */ /* 0x000e220000001c00 */
[----:B------:R-:W-:Y:S01]  /*f160*/  VIADD R6, R3, 0xfcb00000 ;  /* 0xfcb0000003067836 */ /* 0x000fe20000000000 */
[----:B------:R-:W-:Y:S01]  /*f170*/  MOV R10, 0x0 ;  /* 0x00000000000a7802 */ /* 0x000fe20000000f00 */
[----:B------:R-:W-:Y:S01]  /*f180*/  IMAD.MOV.U32 R11, RZ, RZ, 0x3fd80000 ;  /* 0x3fd80000ff0b7424 */ /* 0x000fe200078e00ff */
[----:B------:R-:W1:Y:S01]  /*f190*/  LDCU.64 UR4, c[0x0][0x788] ;  /* 0x0000f100ff0477ac */ /* 0x000e620008000a00 */
[----:B------:R-:W2:Y:S01]  /*f1a0*/  LDC.U8 R16, c[0x0][0x388] ;  /* 0x0000e200ff107b82 */ /* 0x000ea20000000000 */
[----:B------:R-:W-:Y:S01]  /*f1b0*/  ISETP.GE.U32.AND P0, PT, R6, 0x7ca00000, PT ;  /* 0x7ca000000600780c */ /* 0x000fe20003f06070 */
[----:B------:R-:W-:Y:S01]  /*f1c0*/  BSSY.RECONVERGENT B0, `(.L_x_5455) ;  /* 0x0000019000007945 */ /* 0x000fe20003800200 */
[----:B0-----:R-:W-:Y:S01]  /*f1d0*/  DMUL R4, R6, R6 ;  /* 0x0000000606047228 */ /* 0x001fe20000000000 */
[----:B-1----:R-:W-:-:S07]  /*f1e0*/  IADD3 R14, P1, PT, R22, UR4, RZ ;  /* 0x00000004160e7c10 */ /* 0x002fce000ff3e0ff */
[----:B------:R-:W-:Y:S01]  /*f1f0*/  DFMA R4, -R4, R2, 1 ;  /* 0x3ff000000404742b */ /* 0x000fe20000000102 */
[----:B------:R-:W-:-:S07]  /*f200*/  IADD3.X R15, PT, PT, RZ, UR5, RZ, P1, !PT ;  /* 0x00000005ff0f7c10 */ /* 0x000fce0008ffe4ff */
[----:B------:R-:W-:Y:S02]  /*f210*/  DFMA R10, R4, R10, 0.5 ;  /* 0x3fe00000040a742b */ /* 0x000fe4000000000a */
[----:B------:R-:W-:-:S08]  /*f220*/  DMUL R4, R6, R4 ;  /* 0x0000000406047228 */ /* 0x000fd00000000000 */
[----:B------:R-:W-:-:S08]  /*f230*/  DFMA R18, R10, R4, R6 ;  /* 0x000000040a12722b */ /* 0x000fd00000000006 */
[----:B------:R-:W-:Y:S02]  /*f240*/  DMUL R4, R18, R2 ;  /* 0x0000000212047228 */ /* 0x000fe40000000000 */
[----:B------:R-:W-:Y:S01]  /*f250*/  IADD3 R13, PT, PT, R19, -0x100000, RZ ;  /* 0xfff00000130d7810 */ /* 0x000fe20007ffe0ff */
[----:B------:R-:W-:-:S05]  /*f260*/  IMAD.MOV.U32 R12, RZ, RZ, R18 ;  /* 0x000000ffff0c7224 */ /* 0x000fca00078e0012 */
[----:B------:R-:W-:-:S08]  /*f270*/  DFMA R20, R4, -R4, R2 ;  /* 0x800000040414722b */ /* 0x000fd00000000002 */
[----:B------:R-:W-:Y:S01]  /*f280*/  DFMA R10, R20, R12, R4 ;  /* 0x0000000c140a722b */ /* 0x000fe20000000004 */
[----:B--2---:R-:W-:Y:S10]  /*f290*/  @!P0 BRA `(.L_x_5456) ;  /* 0x00000000002c8947 */ /* 0x004ff40003800000 */
[----:B------:R-:W-:Y:S01]  /*f2a0*/  MOV R0, R5 ;  /* 0x0000000500007202 */ /* 0x000fe20000000f00 */
[----:B------:R-:W-:Y:S01]  /*f2b0*/  IMAD.MOV.U32 R5, RZ, RZ, R6 ;  /* 0x000000ffff057224 */ /* 0x000fe200078e0006 */
[----:B------:R-:W-:Y:S01]  /*f2c0*/  MOV R11, R20 ;  /* 0x00000014000b7202 */ /* 0x000fe20000000f00 */
[----:B------:R-:W-:Y:S01]  /*f2d0*/  IMAD.MOV.U32 R12, RZ, RZ, R18 ;  /* 0x000000ffff0c7224 */ /* 0x000fe200078e0012 */
[----:B------:R-:W-:Y:S01]  /*f2e0*/  MOV R6, R2 ;  /* 0x0000000200067202 */ /* 0x000fe20000000f00 */
[----:B------:R-:W-:Y:S01]  /*f2f0*/  IMAD.MOV.U32 R10, RZ, RZ, R21 ;  /* 0x000000ffff0a7224 */ /* 0x000fe200078e0015 */
[----:B------:R-:W-:Y:S01]  /*f300*/  MOV R17, 0xf330 ;  /* 0x0000f33000117802 */ /* 0x000fe20000000f00 */
[----:B------:R-:W-:-:S07]  /*f310*/  IMAD.MOV.U32 R7, RZ, RZ, R3 ;  /* 0x000000ffff077224 */ /* 0x000fce00078e0003 */
[----:B------:R-:W-:Y:S05]  /*f320*/  CALL.REL.NOINC `($__internal_17_$__cuda_sm20_dsqrt_rn_f64_mediumpath_v1) ;  /* 0x0000002800547944 */ /* 0x000fea0003c00000 */
[----:B------:R-:W-:Y:S01]  /*f330*/  MOV R10, R0 ;  /* 0x00000000000a7202 */ /* 0x000fe20000000f00 */
[----:B------:R-:W-:-:S07]  /*f340*/  IMAD.MOV.U32 R11, RZ, RZ, R6 ;  /* 0x000000ffff0b7224 */ /* 0x000fce00078e0006 */
.L_x_5456:
[----:B------:R-:W-:Y:S05]  /*f350*/  BSYNC.RECONVERGENT B0 ;  /* 0x0000000000007941 */ /* 0x000fea0003800200 */
.L_x_5455:
[----:B------:R-:W-:-:S04]  /*f360*/  ISETP.NE.AND P0, PT, R16, RZ, PT ;  /* 0x000000ff1000720c */ /* 0x000fc80003f05270 */
[----:B------:R-:W-:Y:S02]  /*f370*/  FSEL R2, R2, R10, !P0 ;  /* 0x0000000a02027208 */ /* 0x000fe40004000000 */
[----:B------:R-:W-:-:S05]  /*f380*/  FSEL R3, R3, R11, !P0 ;  /* 0x0000000b03037208 */ /* 0x000fca0004000000 */
[----:B------:R0:W-:Y:S02]  /*f390*/  STG.E.64 desc[UR36][R14.64], R2 ;  /* 0x000000020e007986 */ /* 0x0001e4000c101b24 */
.L_x_5454:
[----:B------:R-:W1:Y:S02]  /*f3a0*/  LDC R0, c[0x0][0x7bc] ;  /* 0x0001ef00ff007b82 */ /* 0x000e640000000800 */
[----:B-1----:R-:W-:-:S13]  /*f3b0*/  ISETP.GE.AND P0, PT, R0, 0x2, PT ;  /* 0x000000020000780c */ /* 0x002fda0003f06270 */
[----:B------:R-:W-:Y:S05]  /*f3c0*/  @!P0 EXIT ;  /* 0x000000000000894d */ /* 0x000fea0003800000 */
[----:B------:R-:W1:Y:S01]  /*f3d0*/  LDCU.64 UR4, c[0x0][0x790] ;  /* 0x0000f200ff0477ac */ /* 0x000e620008000a00 */
[----:B0-----:R-:W-:-:S04]  /*f3e0*/  LOP3.LUT R2, R22, 0xfffffff8, RZ, 0xc0, !PT ;  /* 0xfffffff816027812 */ /* 0x001fc800078ec0ff */
[----:B-1----:R-:W-:-:S04]  /*f3f0*/  IADD3 R2, P0, PT, R2, UR4, RZ ;  /* 0x0000000402027c10 */ /* 0x002fc8000ff1e0ff */
[----:B------:R-:W-:-:S05]  /*f400*/  IADD3.X R3, PT, PT, RZ, UR5, RZ, P0, !PT ;  /* 0x00000005ff037c10 */ /* 0x000fca00087fe4ff */
[----:B------:R-:W-:Y:S01]  /*f410*/  STG.E.64 desc[UR36][R2.64], R8 ;  /* 0x0000000802007986 */ /* 0x000fe2000c101b24 */
[----:B------:R-:W-:Y:S05]  /*f420*/  EXIT ;  /* 0x000000000000794d */ /* 0x000fea0003800000 */
.L_x_5451:
        /* <DEDUP_REMOVED lines=16> */
.L_x_5457:
[----:B------:R-:W-:Y:S05]  /*f530*/  EXIT ;  /* 0x000000000000794d */ /* 0x000fea0003800000 */
.L_x_5448:
[----:B------:R-:W5:Y:S01]  /*f540*/  LDCU.U8 UR4, c[0x0][0x7b8] ;  /* 0x0000f700ff0477ac */ /* 0x000f620008000000 */
[----:B----4-:R-:W-:Y:S01]  /*f550*/  MOV R18, R8 ;  /* 0x0000000800127202 */ /* 0x010fe20000000f00 */
[----:B------:R-:W-:Y:S01]  /*f560*/  IMAD.MOV.U32 R19, RZ, RZ, R9 ;  /* 0x000000ffff137224 */ /* 0x000fe200078e0009 */
[----:B------:R-:W-:Y:S01]  /*f570*/  MOV R20, R10 ;  /* 0x0000000a00147202 */ /* 0x000fe20000000f00 */
[----:B------:R-:W-:Y:S01]  /*f580*/  IMAD.MOV.U32 R21, RZ, RZ, R11 ;  /* 0x000000ffff157224 */ /* 0x000fe200078e000b */
[----:B------:R-:W-:Y:S01]  /*f590*/  MOV R6, R14 ;  /* 0x0000000e00067202 */ /* 0x000fe20000000f00 */
[----:B------:R-:W-:Y:S01]  /*f5a0*/  IMAD.MOV.U32 R7, RZ, RZ, R15 ;  /* 0x000000ffff077224 */ /* 0x000fe200078e000f */
[----:B-----5:R-:W-:-:S09]  /*f5b0*/  UISETP.NE.AND UP0, UPT, UR4, URZ, UPT ;  /* 0x000000ff0400728c */ /* 0x020fd2000bf05270 */
[----:B------:R-:W-:Y:S05]  /*f5c0*/  BRA.U !UP0, `(.L_x_5458) ;  /* 0x0000000108c87547 */ /* 0x000fea000b800000 */
[----:B------:R-:W4:Y:S04]  /*f5d0*/  LDL.64 R12, [R1] ;  /* 0x00000000010c7983 */ /* 0x000f280000100a00 */
[----:B----4-:R-:W4:Y:S01]  /*f5e0*/  LDG.E.64 R16, desc[UR36][R12.64+0x18] ;  /* 0x000018240c107981 */ /* 0x010f22000c1e1b00 */
[----:B------:R-:W-:Y:S01]  /*f5f0*/  BSSY.RECONVERGENT B0, `(.L_x_5458) ;  /* 0x000002f000007945 */ /* 0x000fe20003800200 */
[----:B------:R-:W-:Y:S01]  /*f600*/  MOV R18, R8 ;  /* 0x0000000800127202 */ /* 0x000fe20000000f00 */
[----:B------:R-:W-:Y:S01]  /*f610*/  IMAD.MOV.U32 R19, RZ, RZ, R9 ;  /* 0x000000ffff137224 */ /* 0x000fe200078e0009 */
[----:B------:R-:W-:Y:S01]  /*f620*/  MOV R20, R10 ;  /* 0x0000000a00147202 */ /* 0x000fe20000000f00 */
[----:B------:R-:W-:Y:S01]  /*f630*/  IMAD.MOV.U32 R21, RZ, RZ, R11 ;  /* 0x000000ffff157224 */ /* 0x000fe200078e000b */
[----:B------:R-:W-:Y:S01]  /*f640*/  MOV R6, R14 ;  /* 0x0000000e00067202 */ /* 0x000fe20000000f00 */
[----:B------:R-:W-:Y:S01]  /*f650*/  IMAD.MOV.U32 R7, RZ, RZ, R15 ;  /* 0x000000ffff077224 */ /* 0x000fe200078e000f */
[----:B----4-:R-:W-:-:S14]  /*f660*/  DSETP.NEU.AND P0, PT, R16, RZ, PT ;  /* 0x000000ff1000722a */ /* 0x010fdc0003f0d000 */
[----:B------:R-:W-:Y:S05]  /*f670*/  @!P0 BRA `(.L_x_5459) ;  /* 0x0000000000988947 */ /* 0x000fea0003800000 */
[----:B------:R4:W5:Y:S04]  /*f680*/  LDG.E.64 R18, desc[UR36][R12.64] ;  /* 0x000000240c127981 */ /* 0x000968000c1e1b00 */
[----:B------:R4:W5:Y:S04]  /*f690*/  LDG.E.64 R20, desc[UR36][R12.64+0x8] ;  /* 0x000008240c147981 */ /* 0x000968000c1e1b00 */
[----:B0123--:R4:W5:Y:S01]  /*f6a0*/  LDG.E R2, desc[UR36][R12.64+0x10] ;  /* 0x000010240c027981 */ /* 0x00f962000c1e1900 */
[----:B------:R-:W-:Y:S01]  /*f6b0*/  DSETP.NEU.AND P0, PT, R14, RZ, PT ;  /* 0x000000ff0e00722a */ /* 0x000fe20003f0d000 */
[----:B------:R-:W-:Y:S01]  /*f6c0*/  MOV R6, R16 ;  /* 0x0000001000067202 */ /* 0x000fe20000000f00 */
[----:B------:R-:W-:-:S12]  /*f6d0*/  IMAD.MOV.U32 R7, RZ, RZ, R17 ;  /* 0x000000ffff077224 */ /* 0x000fd800078e0011 */
[----:B----4-:R-:W-:Y:S05]  /*f6e0*/  @!P0 BRA `(.L_x_5459) ;  /* 0x00000000007c8947 */ /* 0x010fea0003800000 */
[----:B-----5:R-:W-:Y:S01]  /*f6f0*/  DADD R2, R14, R16 ;  /* 0x000000000e027229 */ /* 0x020fe20000000010 */
[----:B------:R-:W-:Y:S01]  /*f700*/  MOV R4, 0x1 ;  /* 0x0000000100047802 */ /* 0x000fe20000000f00 */
[----:B------:R-:W-:Y:S01]  /*f710*/  BSSY.RECONVERGENT B2, `(.L_x_5460) ;  /* 0x0000016000027945 */ /* 0x000fe20003800200 */
[----:B------:R-:W-:Y:S01]  /*f720*/  FSETP.GEU.AND P1, PT, |R15|, 6.5827683646048100446e-37, PT ;  /* 0x036000000f00780b */ /* 0x000fe20003f2e200 */
[----:B------:R-:W-:Y:S02]  /*f730*/  DADD R8, R8, -R18 ;  /* 0x0000000008087229 */ /* 0x000fe40000000812 */
        /* <DEDUP_REMOVED lines=19> */
.L_x_5461:
[----:B------:R-:W-:Y:S05]  /*f870*/  BSYNC.RECONVERGENT B2 ;  /* 0x0000000000027941 */ /* 0x000fea0003800200 */
.L_x_5460:
[----:B------:R-:W-:Y:S02]  /*f880*/  DMUL R2, R8, R8 ;  /* 0x0000000808027228 */ /* 0x000fe40000000000 */
[----:B------:R-:W-:Y:S02]  /*f890*/  DADD R20, R10, R20 ;  /* 0x000000000a147229 */ /* 0x000fe40000000014 */
[----:B------:R-:W-:-:S04]  /*f8a0*/  DFMA R18, R8, R12, R18 ;  /* 0x0000000c0812722b */ /* 0x000fc80000000012 */
[----:B------:R-:W-:-:S08]  /*f8b0*/  DMUL R2, R16, R2 ;  /* 0x0000000210027228 */ /* 0x000fd00000000000 */
[----:B------:R-:W-:Y:S01]  /*f8c0*/  DFMA R20, R2, R12, R20 ;  /* 0x0000000c0214722b */ /* 0x000fe20000000014 */
[----:B------:R-:W-:-:S10]  /*f8d0*/  MOV R2, 0xffffffff ;  /* 0xffffffff00027802 */ /* 0x000fd40000000f00 */
.L_x_5459:
[----:B------:R-:W-:Y:S05]  /*f8e0*/  BSYNC.RECONVERGENT B0 ;  /* 0x0000000000007941 */ /* 0x000fea0003800200 */
.L_x_5458:
[----:B------:R-:W4:Y:S02]  /*f8f0*/  LDCU.U8 UR4, c[0x0][0x7b9] ;  /* 0x0000f720ff0477ac */ /* 0x000f240008000000 */
[----:B----4-:R-:W-:-:S09]  /*f900*/  UISETP.NE.AND UP0, UPT, UR4, URZ, UPT ;  /* 0x000000ff0400728c */ /* 0x010fd2000bf05270 */
[----:B------:R-:W-:Y:S05]  /*f910*/  BRA.U !UP0, `(.L_x_5462) ;  /* 0x00000005083c7547 */ /* 0x000fea000b800000 */
[----:B------:R-:W0:Y:S01]  /*f920*/  LDCU.64 UR4, c[0x0][0x380] ;  /* 0x00007000ff0477ac */ /* 0x000e220008000a00 */
[----:B-----5:R-:W-:Y:S01]  /*f930*/  FSETP.GEU.AND P1, PT, |R21|, 6.5827683646048100446e-37, PT ;  /* 0x036000001500780b */ /* 0x020fe20003f2e200 */
[----:B------:R-:W-:Y:S01]  /*f940*/  BSSY.RECONVERGENT B0, `(.L_x_5463) ;  /* 0x000001a000007945 */ /* 0x000fe20003800200 */
[C---:B0123--:R-:W-:Y:S02]  /*f950*/  DADD R2, R6.reuse, -UR4 ;  /* 0x8000000406027e29 */ /* 0x04ffe40008000000 */
[----:B------:R-:W-:-:S08]  /*f960*/  DSETP.GT.AND P0, PT, R6, UR4, PT ;  /* 0x0000000406007e2a */ /* 0x000fd0000bf04000 */
[----:B------:R-:W-:Y:S02]  /*f970*/  FSEL R7, R3, RZ, P0 ;  /* 0x000000ff03077208 */ /* 0x000fe40000000000 */
[----:B------:R-:W-:Y:S01]  /*f980*/  FSEL R6, R2, RZ, P0 ;  /* 0x000000ff02067208 */ /* 0x000fe20000000000 */
[----:B------:R-:W-:Y:S01]  /*f990*/  IMAD.MOV.U32 R2, RZ, RZ, 0x1 ;  /* 0x00000001ff027424 */ /* 0x000fe200078e00ff */
[----:B------:R-:W0:Y:S05]  /*f9a0*/  MUFU.RCP64H R3, R7 ;  /* 0x0000000700037308 */ /* 0x000e2a0000001800 */
        /* <DEDUP_REMOVED lines=19> */
.L_x_5464:
[----:B------:R-:W-:Y:S05]  /*fae0*/  BSYNC.RECONVERGENT B0 ;  /* 0x0000000000007941 */ /* 0x000fea0003800200 */
.L_x_5463:
[----:B------:R-:W0:Y:S02]  /*faf0*/  LDCU UR4, c[0x0][0x7bc] ;  /* 0x0000f780ff0477ac */ /* 0x000e240008000800 */
[----:B0-----:R-:W-:-:S09]  /*fb00*/  UISETP.GE.AND UP0, UPT, UR4, 0x1, UPT ;  /* 0x000000010400788c */ /* 0x001fd2000bf06270 */
[----:B------:R-:W-:Y:S05]  /*fb10*/  BRA.U !UP0, `(.L_x_5465) ;  /* 0x0000000108987547 */ /* 0x000fea000b800000 */
[----:B------:R-:W0:Y:S01]  /*fb20*/  MUFU.RSQ64H R7, R3 ;  /* 0x0000000300077308 */ /* 0x000e220000001c00 */
[----:B------:R-:W-:Y:S01]  /*fb30*/  IADD3 R6, PT, PT, R3, -0x3500000, RZ ;  /* 0xfcb0000003067810 */ /* 0x000fe20007ffe0ff */
[----:B------:R-:W-:Y:S01]  /*fb40*/  IMAD.MOV.U32 R8, RZ, RZ, 0x0 ;  /* 0x00000000ff087424 */ /* 0x000fe200078e00ff */
[----:B------:R-:W-:Y:S01]  /*fb50*/  MOV R9, 0x3fd80000 ;  /* 0x3fd8000000097802 */ /* 0x000fe20000000f00 */
[----:B------:R-:W1:Y:S01]  /*fb60*/  LDCU.64 UR6, c[0x0][0x788] ;  /* 0x0000f100ff0677ac */ /* 0x000e620008000a00 */
[----:B------:R-:W-:Y:S01]  /*fb70*/  ISETP.GE.U32.AND P0, PT, R6, 0x7ca00000, PT ;  /* 0x7ca000000600780c */ /* 0x000fe20003f06070 */
[----:B------:R-:W-:Y:S01]  /*fb80*/  BSSY.RECONVERGENT B0, `(.L_x_5466) ;  /* 0x000001b000007945 */ /* 0x000fe20003800200 */
[----:B------:R-:W2:Y:S01]  /*fb90*/  LDCU.U8 UR4, c[0x0][0x388] ;  /* 0x00007100ff0477ac */ /* 0x000ea20008000000 */
[----:B0-----:R-:W-:-:S08]  /*fba0*/  DMUL R4, R6, R6 ;  /* 0x0000000606047228 */ /* 0x001fd00000000000 */
[----:B------:R-:W-:-:S08]  /*fbb0*/  DFMA R4, -R4, R2, 1 ;  /* 0x3ff000000404742b */ /* 0x000fd00000000102 */
[----:B------:R-:W-:Y:S02]  /*fbc0*/  DFMA R8, R4, R8, 0.5 ;  /* 0x3fe000000408742b */ /* 0x000fe40000000008 */
[----:B------:R-:W-:-:S08]  /*fbd0*/  DMUL R4, R6, R4 ;  /* 0x0000000406047228 */ /* 0x000fd00000000000 */
[----:B------:R-:W-:Y:S01]  /*fbe0*/  DFMA R10, R8, R4, R6 ;  /* 0x00000004080a722b */ /* 0x000fe20000000006 */
[----:B-1----:R-:W-:-:S05]  /*fbf0*/  IADD3 R8, P1, PT, R22, UR6, RZ ;  /* 0x0000000616087c10 */ /* 0x002fca000ff3e0ff */
[----:B------:R-:W-:Y:S02]  /*fc00*/  IMAD.X R9, RZ, RZ, UR7, P1 ;  /* 0x00000007ff097e24 */ /* 0x000fe400088e06ff */
[----:B------:R-:W-:Y:S02]  /*fc10*/  DMUL R14, R10, R2 ;  /* 0x000000020a0e7228 */ /* 0x000fe40000000000 */
[----:B------:R-:W-:Y:S01]  /*fc20*/  VIADD R13, R11, 0xfff00000 ;  /* 0xfff000000b0d7836 */ /* 0x000fe20000000000 */
[----:B------:R-:W-:-:S05]  /*fc30*/  MOV R12, R10 ;  /* 0x0000000a000c7202 */ /* 0x000fca0000000f00 */
        /* <DEDUP_REMOVED lines=11> */
[----:B------:R-:W-:-:S07]  /*fcf0*/  MOV R17, 0xfd10 ;  /* 0x0000fd1000117802 */ /* 0x000fce0000000f00 */
[----:B------:R-:W-:Y:S05]  /*fd00*/  CALL.REL.NOINC `($__internal_17_$__cuda_sm20_dsqrt_rn_f64_mediumpath_v1) ;  /* 0x0000001c00dc7944 */ /* 0x000fea0003c00000 */
[----:B------:R-:W-:Y:S01]  /*fd10*/  MOV R4, R0 ;  /* 0x0000000000047202 */ /* 0x000fe20000000f00 */
[----:B------:R-:W-:-:S07]  /*fd20*/  IMAD.MOV.U32 R5, RZ, RZ, R6 ;  /* 0x000000ffff057224 */ /* 0x000fce00078e0006 */
.L_x_5467:
[----:B------:R-:W-:Y:S05]  /*fd30*/  BSYNC.RECONVERGENT B0 ;  /* 0x0000000000007941 */ /* 0x000fea0003800200 */
.L_x_5466:
[----:B------:R-:W-:-:S04]  /*fd40*/  ISETP.NE.AND P0, PT, RZ, UR4, PT ;  /* 0x00000004ff007c0c */ /* 0x000fc8000bf05270 */
[----:B------:R-:W-:Y:S02]  /*fd50*/  FSEL R2, R2, R4, !P0 ;  /* 0x0000000402027208 */ /* 0x000fe40004000000 */
[----:B------:R-:W-:-:S05]  /*fd60*/  FSEL R3, R3, R5, !P0 ;  /* 0x0000000503037208 */ /* 0x000fca0004000000 */
[----:B------:R0:W-:Y:S02]  /*fd70*/  STG.E.64 desc[UR36][R8.64], R2 ;  /* 0x0000000208007986 */ /* 0x0001e4000c101b24 */
.L_x_5465:
        /* <DEDUP_REMOVED lines=9> */
.L_x_5462:
[----:B------:R-:W4:Y:S04]  /*fe10*/  LDL.LU.64 R4, [R1] ;  /* 0x0000000001047983 */ /* 0x000f280000300a00 */
[----:B----45:R-:W-:Y:S04]  /*fe20*/  STG.E.64 desc[UR36][R4.64], R18 ;  /* 0x0000001204007986 */ /* 0x030fe8000c101b24 */
[----:B------:R-:W-:Y:S04]  /*fe30*/  STG.E.64 desc[UR36][R4.64+0x8], R20 ;  /* 0x0000081404007986 */ /* 0x000fe8000c101b24 */
[----:B------:R-:W-:Y:S04]  /*fe40*/  STG.E.64 desc[UR36][R4.64+0x18], R6 ;  /* 0x0000180604007986 */ /* 0x000fe8000c101b24 */
[----:B------:R-:W-:Y:S01]  /*fe50*/  STG.E desc[UR36][R4.64+0x10], R2 ;  /* 0x0000100204007986 */ /* 0x000fe2000c101924 */
[----:B------:R-:W-:Y:S05]  /*fe60*/  EXIT ;  /* 0x000000000000794d */ /* 0x000fea0003800000 */
.L_x_5406:
[----:B------:R-:W5:Y:S01]  /*fe70*/  LDL.LU.64 R2, [R1+0x30] ;  /* 0x0000300001027983 */ /* 0x000f620000300a00 */
[----:B------:R-:W5:Y:S02]  /*fe80*/  LDCU UR4, c[0x0][0x3b8] ;  /* 0x00007700ff0477ac */ /* 0x000f640008000800 */
[----:B-----5:R-:W-:-:S13]  /*fe90*/  ISETP.GE.AND P0, PT, R3, UR4, PT ;  /* 0x0000000403007c0c */ /* 0x020fda000bf06270 */
[----:B------:R-:W-:Y:S05]  /*fea0*/  @P0 EXIT ;  /* 0x000000000000094d */ /* 0x000fea0003800000 */
[----:B------:R-:W0:Y:S01]  /*feb0*/  S2R R2, SR_TID.X ;  /* 0x0000000000027919 */ /* 0x000e220000002100 */
[----:B------:R-:W1:Y:S02]  /*fec0*/  LDCU UR4, c[0x0][0x3c8] ;  /* 0x00007900ff0477ac */ /* 0x000e640008000800 */
[----:B-1----:R-:W-:Y:S02]  /*fed0*/  ISETP.NE.AND P0, PT, RZ, UR4, PT ;  /* 0x00000004ff007c0c */ /* 0x002fe4000bf05270 */
[----:B0-----:R-:W-:-:S13]  /*fee0*/  ISETP.NE.AND P1, PT, R2, RZ, PT ;  /* 0x000000ff0200720c */ /* 0x001fda0003f25270 */
        /* <DEDUP_REMOVED lines=9> */
[----:B--2---:R-:W-:Y:S01]  /*ff80*/  MOV R0, 0x0 ;  /* 0x0000000000007802 */ /* 0x004fe20000000f00 */
[----:B------:R-:W3:Y:S01]  /*ff90*/  LDCU.64 UR4, c[0x4][0x580] ;  /* 0x0100b000ff0477ac */ /* 0x000ee20008000a00 */
[----:B------:R-:W-:Y:S02]  /*ffa0*/  HFMA2 R12, -RZ, RZ, 0, 5.9604644775390625e-08 ;  /* 0x00000001ff0c7431 */ /* 0x000fe400000001ff */
[----:B------:R-:W-:Y:S01]  /*ffb0*/  IMAD.MOV.U32 R8, RZ, RZ, 0x2dd ;  /* 0x000002ddff087424 */ /* 0x000fe200078e00ff */
[----:B------:R0:W1:Y:S01]  /*ffc0*/  LDC.64 R2, c[0x4][R0] ;  /* 0x0100000000027b82 */ /* 0x0000620000000a00 */
[----:B------:R-:W2:Y:S01]  /*ffd0*/  LDCU.64 UR6, c[0x4][0x578] ;  /* 0x0100af00ff0677ac */ /* 0x000ea20008000a00 */
[----:B------:R-:W-:Y:S01]  /*ffe0*/  IMAD.MOV.U32 R13, RZ, RZ, RZ ;  /* 0x000000ffff0d7224 */ /* 0x000fe200078e00ff */
[----:B------:R-:W5:Y:S01]  /*fff0*/  LDCU.64 UR8, c[0x4][0xd0] ;  /* 0x01001a00ff0877ac */ /* 0x000f620008000a00 */
[----:B---34-:R-:W-:Y:S01]  /*10000*/  IMAD.U32 R4, RZ, RZ, UR4 ;  /* 0x00000004ff047e24 */ /* 0x018fe2000f8e00ff */
[----:B------:R-:W-:Y:S01]  /*10010*/  MOV R5, UR5 ;  /* 0x0000000500057c02 */ /* 0x000fe20008000f00 */
[----:B--2---:R-:W-:Y:S01]  /*10020*/  IMAD.U32 R6, RZ, RZ, UR6 ;  /* 0x00000006ff067e24 */ /* 0x004fe2000f8e00ff */
[----:B------:R-:W-:Y:S01]  /*10030*/  MOV R7, UR7 ;  /* 0x0000000700077c02 */ /* 0x000fe20008000f00 */
[----:B-----5:R-:W-:Y:S01]  /*10040*/  IMAD.U32 R10, RZ, RZ, UR8 ;  /* 0x00000008ff0a7e24 */ /* 0x020fe2000f8e00ff */
[----:B0-----:R-:W-:-:S07]  /*10050*/  MOV R11, UR9 ;  /* 0x00000009000b7c02 */ /* 0x001fce0008000f00 */
[----:B------:R-:W-:-:S07]  /*10060*/  LEPC R20, `(.L_x_5470) ;  /* 0x000000001014794e */ /* 0x000fce0000000000 */
[----:B-1----:R-:W-:Y:S05]  /*10070*/  CALL.ABS.NOINC R2 ;  /* 0x0000000002007343 */ /* 0x002fea0003c00000 */
.L_x_5470:
        /* <DEDUP_REMOVED lines=9> */
.L_x_5469:
[----:B------:R-:W0:Y:S02]  /*10110*/  LDCU.U8 UR4, c[0x0][0x7b9] ;  /* 0x0000f720ff0477ac */ /* 0x000e240008000000 */
[----:B0-----:R-:W-:-:S09]  /*10120*/  UISETP.NE.AND UP0, UPT, UR4, URZ, UPT ;  /* 0x000000ff0400728c */ /* 0x001fd2000bf05270 */
[----:B------:R-:W-:Y:S05]  /*10130*/  BRA.U !UP0, `(.L_x_5471) ;  /* 0x0000000508387547 */ /* 0x000fea000b800000 */
[----:B------:R-:W0:Y:S01]  /*10140*/  LDCU.64 UR4, c[0x0][0x380] ;  /* 0x00007000ff0477ac */ /* 0x000e220008000a00 */
[----:B------:R-:W-:Y:S01]  /*10150*/  FSETP.GEU.AND P1, PT, |R11|, 6.5827683646048100446e-37, PT ;  /* 0x036000000b00780b */ /* 0x000fe20003f2e200 */
[----:B------:R-:W-:Y:S01]  /*10160*/  BSSY.RECONVERGENT B0, `(.L_x_5472) ;  /* 0x000001a000007945 */ /* 0x000fe20003800200 */
[C---:B0-----:R-:W-:Y:S02]  /*10170*/  DADD R2, R14.reuse, -UR4 ;  /* 0x800000040e027e29 */ /* 0x041fe40008000000 */
[----:B------:R-:W-:-:S08]  /*10180*/  DSETP.GT.AND P0, PT, R14, UR4, PT ;  /* 0x000000040e007e2a */ /* 0x000fd0000bf04000 */
[----:B---3--:R-:W-:Y:S02]  /*10190*/  FSEL R7, R3, RZ, P0 ;  /* 0x000000ff03077208 */ /* 0x008fe40000000000 */
        /* <DEDUP_REMOVED lines=22> */
.L_x_5473:
[----:B------:R-:W-:Y:S05]  /*10300*/  BSYNC.RECONVERGENT B0 ;  /* 0x0000000000007941 */ /* 0x000fea0003800200 */
.L_x_5472:
        /* <DEDUP_REMOVED lines=35> */
.L_x_5476:
[----:B------:R-:W-:Y:S05]  /*10540*/  BSYNC.RECONVERGENT B0 ;  /* 0x0000000000007941 */ /* 0x000fea0003800200 */
.L_x_5475:
[----:B------:R-:W-:-:S04]  /*10550*/  ISETP.NE.AND P0, PT, R18, RZ, PT ;  /* 0x000000ff1200720c */ /* 0x000fc80003f05270 */
[----:B------:R-:W-:Y:S02]  /*10560*/  FSEL R2, R2, R10, !P0 ;  /* 0x0000000a02027208 */ /* 0x000fe40004000000 */
[----:B------:R-:W-:-:S05]  /*10570*/  FSEL R3, R3, R11, !P0 ;  /* 0x0000000b03037208 */ /* 0x000fca0004000000 */
[----:B------:R0:W-:Y:S02]  /*10580*/  STG.E.64 desc[UR36][R14.64], R2 ;  /* 0x000000020e007986 */ /* 0x0001e4000c101b24 */
.L_x_5474:
        /* <DEDUP_REMOVED lines=9> */
.L_x_5471:
        /* <DEDUP_REMOVED lines=16> */
.L_x_5477:
[----:B------:R-:W-:Y:S05]  /*10720*/  EXIT ;  /* 0x000000000000794d */ /* 0x000fea0003800000 */
.L_x_5468:
[----:B------:R-:W0:Y:S01]  /*10730*/  LDCU.U8 UR4, c[0x0][0x7b8] ;  /* 0x0000f700ff0477ac */ /* 0x000e220008000000 */
[----:B---3--:R-:W-:Y:S01]  /*10740*/  MOV R6, R14 ;  /* 0x0000000e00067202 */ /* 0x008fe20000000f00 */
[----:B------:R-:W-:Y:S01]  /*10750*/  IMAD.MOV.U32 R7, RZ, RZ, R15 ;  /* 0x000000ffff077224 */ /* 0x000fe200078e000f */
[----:B------:R-:W-:Y:S01]  /*10760*/  MOV R22, R10 ;  /* 0x0000000a00167202 */ /* 0x000fe20000000f00 */
[----:B------:R-:W-:Y:S01]  /*10770*/  IMAD.MOV.U32 R23, RZ, RZ, R11 ;  /* 0x000000ffff177224 */ /* 0x000fe200078e000b */
[----:B------:R-:W-:Y:S01]  /*10780*/  MOV R20, R8 ;  /* 0x0000000800147202 */ /* 0x000fe20000000f00 */
[----:B------:R-:W-:Y:S01]  /*10790*/  IMAD.MOV.U32 R21, RZ, RZ, R9 ;  /* 0x000000ffff157224 */ /* 0x000fe200078e0009 */
[----:B0-----:R-:W-:-:S09]  /*107a0*/  UISETP.NE.AND UP0, UPT, UR4, URZ, UPT ;  /* 0x000000ff0400728c */ /* 0x001fd2000bf05270 */
[----:B------:R-:W-:Y:S05]  /*107b0*/  BRA.U !UP0, `(.L_x_5478) ;  /* 0x0000000108c87547 */ /* 0x000fea000b800000 */
[----:B------:R-:W2:Y:S04]  /*107c0*/  LDL.64 R2, [R1] ;  /* 0x0000000001027983 */ /* 0x000ea80000100a00 */
[----:B--2-4-:R-:W2:Y:S01]  /*107d0*/  LDG.E.64 R18, desc[UR36][R2.64+0x18] ;  /* 0x0000182402127981 */ /* 0x014ea2000c1e1b00 */
[----:B------:R-:W-:Y:S01]  /*107e0*/  BSSY.RECONVERGENT B0, `(.L_x_5478) ;  /* 0x000002f000007945 */ /* 0x000fe20003800200 */
[----:B------:R-:W-:Y:S01]  /*107f0*/  MOV R6, R14 ;  /* 0x0000000e00067202 */ /* 0x000fe20000000f00 */
[----:B------:R-:W-:Y:S01]  /*10800*/  IMAD.MOV.U32 R7, RZ, RZ, R15 ;  /* 0x000000ffff077224 */ /* 0x000fe200078e000f */
[----:B------:R-:W-:Y:S01]  /*10810*/  MOV R22, R10 ;  /* 0x0000000a00167202 */ /* 0x000fe20000000f00 */
[----:B------:R-:W-:Y:S01]  /*10820*/  IMAD.MOV.U32 R23, RZ, RZ, R11 ;  /* 0x000000ffff177224 */ /* 0x000fe200078e000b */
[----:B------:R-:W-:Y:S01]  /*10830*/  MOV R20, R8 ;  /* 0x0000000800147202 */ /* 0x000fe20000000f00 */
[----:B------:R-:W-:Y:S01]  /*10840*/  IMAD.MOV.U32 R21, RZ, RZ, R9 ;  /* 0x000000ffff157224 */ /* 0x000fe200078e0009 */
[----:B--2---:R-:W-:-:S14]  /*10850*/  DSETP.NEU.AND P0, PT, R18, RZ, PT ;  /* 0x000000ff1200722a */ /* 0x004fdc0003f0d000 */
[----:B------:R-:W-:Y:S05]  /*10860*/  @!P0 BRA `(.L_x_5479) ;  /* 0x0000000000988947 */ /* 0x000fea0003800000 */
[----:B------:R0:W5:Y:S04]  /*10870*/  LDG.E.64 R20, desc[UR36][R2.64] ;  /* 0x0000002402147981 */ /* 0x000168000c1e1b00 */
[----:B------:R0:W5:Y:S04]  /*10880*/  LDG.E.64 R22, desc[UR36][R2.64+0x8] ;  /* 0x0000082402167981 */ /* 0x000168000c1e1b00 */
[----:B------:R0:W5:Y:S01]  /*10890*/  LDG.E R0, desc[UR36][R2.64+0x10] ;  /* 0x0000102402007981 */ /* 0x000162000c1e1900 */
[----:B------:R-:W-:Y:S01]  /*108a0*/  DSETP.NEU.AND P0, PT, R14, RZ, PT ;  /* 0x000000ff0e00722a */ /* 0x000fe20003f0d000 */
[----:B------:R-:W-:Y:S01]  /*108b0*/  MOV R6, R18 ;  /* 0x0000001200067202 */ /* 0x000fe20000000f00 */
[----:B------:R-:W-:-:S12]  /*108c0*/  IMAD.MOV.U32 R7, RZ, RZ, R19 ;  /* 0x000000ffff077224 */ /* 0x000fd800078e0013 */
[----:B0-----:R-:W-:Y:S05]  /*108d0*/  @!P0 BRA `(.L_x_5479) ;  /* 0x00000000007c8947 */ /* 0x001fea0003800000 */
[----:B------:R-:W-:Y:S01]  /*108e0*/  DADD R2, R14, R18 ;  /* 0x000000000e027229 */ /* 0x000fe20000000012 */
[----:B------:R-:W-:Y:S01]  /*108f0*/  MOV R4, 0x1 ;  /* 0x0000000100047802 */ /* 0x000fe20000000f00 */
[----:B------:R-:W-:Y:S01]  /*10900*/  BSSY.RECONVERGENT B2, `(.L_x_5480) ;  /* 0x0000016000027945 */ /* 0x000fe20003800200 */
[----:B------:R-:W-:Y:S01]  /*10910*/  FSETP.GEU.AND P1, PT, |R15|, 6.5827683646048100446e-37, PT ;  /* 0x036000000f00780b */ /* 0x000fe20003f2e200 */
[----:B-----5:R-:W-:Y:S02]  /*10920*/  DADD R8, R8, -R20 ;  /* 0x0000000008087229 */ /* 0x020fe40000000814 */
        /* <DEDUP_REMOVED lines=19> */
.L_x_5481:
[----:B------:R-:W-:Y:S05]  /*10a60*/  BSYNC.RECONVERGENT B2 ;  /* 0x0000000000027941 */ /* 0x000fea0003800200 */
.L_x_5480:
[----:B------:R-:W-:Y:S01]  /*10a70*/  DMUL R2, R8, R8 ;  /* 0x0000000808027228 */ /* 0x000fe20000000000 */
[----:B------:R-:W-:Y:S01]  /*10a80*/  MOV R0, 0xffffffff ;  /* 0xffffffff00007802 */ /* 0x000fe20000000f00 */
[----:B------:R-:W-:Y:S02]  /*10a90*/  DADD R22, R10, R22 ;  /* 0x000000000a167229 */ /* 0x000fe40000000016 */
[----:B------:R-:W-:-:S04]  /*10aa0*/  DFMA R20, R8, R12, R20 ;  /* 0x0000000c0814722b */ /* 0x000fc80000000014 */
[----:B------:R-:W-:-:S08]  /*10ab0*/  DMUL R2, R18, R2 ;  /* 0x0000000212027228 */ /* 0x000fd00000000000 */
[----:B------:R-:W-:-:S11]  /*10ac0*/  DFMA R22, R2, R12, R22 ;  /* 0x0000000c0216722b */ /* 0x000fd60000000016 */
.L_x_5479:
[----:B------:R-:W-:Y:S05]  /*10ad0*/  BSYNC.RECONVERGENT B0 ;  /* 0x0000000000007941 */ /* 0x000fea0003800200 */
.L_x_5478:
[----:B------:R-:W0:Y:S02]  /*10ae0*/  LDCU.U8 UR4, c[0x0][0x7b9] ;  /* 0x0000f720ff0477ac */ /* 0x000e240008000000 */
[----:B0-----:R-:W-:-:S09]  /*10af0*/  UISETP.NE.AND UP0, UPT, UR4, URZ, UPT ;  /* 0x000000ff0400728c */ /* 0x001fd2000bf05270 */
[----:B------:R-:W-:Y:S05]  /*10b00*/  BRA.U !UP0, `(.L_x_5482) ;  /* 0x00000005083c7547 */ /* 0x000fea000b800000 */
[----:B------:R-:W0:Y:S01]  /*10b10*/  LDCU.64 UR4, c[0x0][0x380] ;  /* 0x00007000ff0477ac */ /* 0x000e220008000a00 */
[----:B-----5:R-:W-:Y:S01]  /*10b20*/  FSETP.GEU.AND P1, PT, |R23|, 6.5827683646048100446e-37, PT ;  /* 0x036000001700780b */ /* 0x020fe20003f2e200 */
[----:B------:R-:W-:Y:S01]  /*10b30*/  BSSY.RECONVERGENT B0, `(.L_x_5483) ;  /* 0x000001a000007945 */ /* 0x000fe20003800200 */
[C---:B0-----:R-:W-:Y:S02]  /*10b40*/  DADD R2, R6.reuse, -UR4 ;  /* 0x8000000406027e29 */ /* 0x041fe40008000000 */
[----:B------:R-:W-:-:S08]  /*10b50*/  DSETP.GT.AND P0, PT, R6, UR4, PT ;  /* 0x0000000406007e2a */ /* 0x000fd0000bf04000 */
[----:B------:R-:W-:Y:S02]  /*10b60*/  FSEL R7, R3, RZ, P0 ;  /* 0x000000ff03077208 */ /* 0x000fe40000000000 */
[----:B------:R-:W-:Y:S01]  /*10b70*/  FSEL R6, R2, RZ, P0 ;  /* 0x000000ff02067208 */ /* 0x000fe20000000000 */
[----:B------:R-:W-:Y:S01]  /*10b80*/  IMAD.MOV.U32 R2, RZ, RZ, 0x1 ;  /* 0x00000001ff027424 */ /* 0x000fe200078e00ff */
[----:B------:R-:W4:Y:S05]  /*10b90*/  MUFU.RCP64H R3, R7 ;  /* 0x0000000700037308 */ /* 0x000f2a0000001800 */
        /* <DEDUP_REMOVED lines=19> */
.L_x_5484:
[----:B------:R-:W-:Y:S05]  /*10cd0*/  BSYNC.RECONVERGENT B0 ;  /* 0x0000000000007941 */ /* 0x000fea0003800200 */
.L_x_5483:
        /* <DEDUP_REMOVED lines=36> */
.L_x_5487:
[----:B------:R-:W-:Y:S05]  /*10f20*/  BSYNC.RECONVERGENT B0 ;  /* 0x0000000000007941 */ /* 0x000fea0003800200 */
.L_x_5486:
[----:B------:R-:W-:-:S04]  /*10f30*/  ISETP.NE.AND P0, PT, RZ, UR4, PT ;  /* 0x00000004ff007c0c */ /* 0x000fc8000bf05270 */
[----:B------:R-:W-:Y:S02]  /*10f40*/  FSEL R2, R2, R4, !P0 ;  /* 0x0000000402027208 */ /* 0x000fe40004000000 */
[----:B------:R-:W-:-:S05]  /*10f50*/  FSEL R3, R3, R5, !P0 ;  /* 0x0000000503037208 */ /* 0x000fca0004000000 */
[----:B------:R0:W-:Y:S02]  /*10f60*/  STG.E.64 desc[UR36][R8.64], R2 ;  /* 0x0000000208007986 */ /* 0x0001e4000c101b24 */
.L_x_5485:
        /* <DEDUP_REMOVED lines=9> */
.L_x_5482:
[----:B------:R-:W3:Y:S04]  /*11000*/  LDL.LU.64 R2, [R1] ;  /* 0x0000000001027983 */ /* 0x000ee80000300a00 */
[----:B---3-5:R-:W-:Y:S04]  /*11010*/  STG.E.64 desc[UR36][R2.64], R20 ;  /* 0x0000001402007986 */ /* 0x028fe8000c101b24 */
[----:B------:R-:W-:Y:S04]  /*11020*/  STG.E.64 desc[UR36][R2.64+0x8], R22 ;  /* 0x0000081602007986 */ /* 0x000fe8000c101b24 */
[----:B------:R-:W-:Y:S04]  /*11030*/  STG.E.64 desc[UR36][R2.64+0x18], R6 ;  /* 0x0000180602007986 */ /* 0x000fe8000c101b24 */
[----:B------:R-:W-:Y:S01]  /*11040*/  STG.E desc[UR36][R2.64+0x10], R0 ;  /* 0x0000100002007986 */ /* 0x000fe2000c101924 */
[----:B------:R-:W-:Y:S05]  /*11050*/  EXIT ;  /* 0x000000000000794d */ /* 0x000fea0003800000 */
        .weak           $__internal_15_$__cuda_sm20_div_rn_f64_full
        .type           $__internal_15_$__cuda_sm20_div_rn_f64_full,@function
        .size           $__internal_15_$__cuda_sm20_div_rn_f64_full,($__internal_16_$__cuda_sm20_div_u64 - $__internal_15_$__cuda_sm20_div_rn_f64_full)
$__internal_15_$__cuda_sm20_div_rn_f64_full:
[----:B------:R-:W-:Y:S01]  /*11060*/  FSETP.GEU.AND P4, PT, |R5|, 1.469367938527859385e-39, PT ;  /* 0x001000000500780b */ /* 0x000fe20003f8e200 */
[--C-:B------:R-:W-:Y:S01]  /*11070*/  IMAD.MOV.U32 R28, RZ, RZ, R2.reuse ;  /* 0x000000ffff1c7224 */ /* 0x100fe200078e0002 */
[C---:B------:R-:W-:Y:S01]  /*11080*/  FSETP.GEU.AND P1, PT, |R3|.reuse, 1.469367938527859385e-39, PT ;  /* 0x001000000300780b */ /* 0x040fe20003f2e200 */
[----:B------:R-:W-:Y:S01]  /*11090*/  STL.64 [R1+0x48], R10 ;  /* 0x0000480a01007387 */ /* 0x000fe20000100a00 */
[----:B------:R-:W-:Y:S02]  /*110a0*/  LOP3.LUT R12, R3, 0x800fffff, RZ, 0xc0, !PT ;  /* 0x800fffff030c7812 */ /* 0x000fe400078ec0ff */
[----:B------:R-:W-:Y:S01]  /*110b0*/  MOV R29, R3 ;  /* 0x00000003001d7202 */ /* 0x000fe20000000f00 */
[----:B------:R0:W-:Y:S01]  /*110c0*/  STL.64 [R1+0x40], R8 ;  /* 0x0000400801007387 */ /* 0x0001e20000100a00 */
[----:B------:R-:W-:Y:S01]  /*110d0*/  LOP3.LUT R13, R12, 0x3ff00000, RZ, 0xfc, !PT ;  /* 0x3ff000000c0d7812 */ /* 0x000fe200078efcff */
[----:B------:R-:W-:Y:S01]  /*110e0*/  IMAD.MOV.U32 R12, RZ, RZ, R2 ;  /* 0x000000ffff0c7224 */ /* 0x000fe200078e0002 */
[----:B------:R-:W-:Y:S01]  /*110f0*/  MOV R27, 0x1ca00000 ;  /* 0x1ca00000001b7802 */ /* 0x000fe20000000f00 */
[----:B------:R1:W-:Y:S02]  /*11100*/  STL [R1+0x3c], R6 ;  /* 0x00003c0601007387 */ /* 0x0003e40000100800 */
[----:B------:R-:W-:-:S02]  /*11110*/  @!P4 LOP3.LUT R26, R29, 0x7ff00000, RZ, 0xc0, !PT ;  /* 0x7ff000001d1ac812 */ /* 0x000fc400078ec0ff */
[----:B------:R-:W-:Y:S01]  /*11120*/  @!P1 DMUL R12, R28, 8.98846567431157953865e+307 ;  /* 0x7fe000001c0c9828 */ /* 0x000fe20000000000 */
[----:B------:R2:W-:Y:S01]  /*11130*/  STL [R1+0x38], R0 ;  /* 0x0000380001007387 */ /* 0x0005e20000100800 */
[----:B0-----:R-:W-:Y:S02]  /*11140*/  @!P4 MOV R8, RZ ;  /* 0x000000ff0008c202 */ /* 0x001fe40000000f00 */
[----:B-1----:R-:W-:-:S04]  /*11150*/  LOP3.LUT R6, R5, 0x7ff00000, RZ, 0xc0, !PT ;  /* 0x7ff0000005067812 */ /* 0x002fc800078ec0ff */
[C---:B------:R-:W-:Y:S01]  /*11160*/  @!P4 ISETP.GE.U32.AND P5, PT, R6.reuse, R26, PT ;  /* 0x0000001a0600c20c */ /* 0x040fe20003fa6070 */
[----:B------:R-:W-:Y:S01]  /*11170*/  STL [R1+0x28], R6 ;  /* 0x0000280601007387 */ /* 0x000fe20000100800 */
[----:B--2---:R-:W-:Y:S02]  /*11180*/  LOP3.LUT R0, R3, 0x7ff00000, RZ, 0xc0, !PT ;  /* 0x7ff0000003007812 */ /* 0x004fe400078ec0ff */
[----:B------:R-:W0:Y:S01]  /*11190*/  MUFU.RCP64H R3, R13 ;  /* 0x0000000d00037308 */ /* 0x000e220000001800 */
[C---:B------:R-:W-:Y:S02]  /*111a0*/  @!P4 SEL R2, R27.reuse, 0x63400000, !P5 ;  /* 0x634000001b02c807 */ /* 0x040fe40006800000 */
[----:B------:R-:W-:Y:S02]  /*111b0*/  ISETP.GE.U32.AND P3, PT, R6, R0, PT ;  /* 0x000000000600720c */ /* 0x000fe40003f66070 */
[----:B------:R-:W-:Y:S02]  /*111c0*/  @!P4 LOP3.LUT R2, R2, 0x80000000, R5, 0xf8, !PT ;  /* 0x800000000202c812 */ /* 0x000fe400078ef805 */
[----:B------:R-:W-:-:S02]  /*111d0*/  SEL R26, R27, 0x63400000, !P3 ;  /* 0x634000001b1a7807 */ /* 0x000fc40005800000 */
[----:B------:R-:W-:Y:S01]  /*111e0*/  @!P4 LOP3.LUT R9, R2, 0x100000, RZ, 0xfc, !PT ;  /* 0x001000000209c812 */ /* 0x000fe200078efcff */
[----:B------:R-:W-:Y:S01]  /*111f0*/  IMAD.MOV.U32 R2, RZ, RZ, 0x1 ;  /* 0x00000001ff027424 */ /* 0x000fe200078e00ff */
[----:B------:R-:W-:Y:S01]  /*11200*/  LOP3.LUT R27, R26, 0x800fffff, R5, 0xf8, !PT ;  /* 0x800fffff1a1b7812 */ /* 0x000fe200078ef805 */
[----:B------:R-:W-:-:S06]  /*11210*/  IMAD.MOV.U32 R26, RZ, RZ, R4 ;  /* 0x000000ffff1a7224 */ /* 0x000fcc00078e0004 */
[----:B------:R-:W-:Y:S02]  /*11220*/  @!P4 DFMA R26, R26, 2, -R8 ;  /* 0x400000001a1ac82b */ /* 0x000fe40000000808 */
[----:B0-----:R-:W-:-:S08]  /*11230*/  DFMA R8, R2, -R12, 1 ;  /* 0x3ff000000208742b */ /* 0x001fd0000000080c */
[----:B------:R-:W-:-:S08]  /*11240*/  DFMA R8, R8, R8, R8 ;  /* 0x000000080808722b */ /* 0x000fd00000000008 */
[----:B------:R-:W-:-:S08]  /*11250*/  DFMA R2, R2, R8, R2 ;  /* 0x000000080202722b */ /* 0x000fd00000000002 */
[----:B------:R-:W-:-:S08]  /*11260*/  DFMA R8, R2, -R12, 1 ;  /* 0x3ff000000208742b */ /* 0x000fd0000000080c */
[----:B------:R-:W-:-:S08]  /*11270*/  DFMA R8, R2, R8, R2 ;  /* 0x000000080208722b */ /* 0x000fd00000000002 */
[----:B------:R-:W-:-:S08]  /*11280*/  DMUL R2, R8, R26 ;  /* 0x0000001a08027228 */ /* 0x000fd00000000000 */
[----:B------:R-:W-:-:S08]  /*11290*/  DFMA R10, R2, -R12, R26 ;  /* 0x8000000c020a722b */ /* 0x000fd0000000001a */
[----:B------:R-:W-:Y:S02]  /*112a0*/  DFMA R2, R8, R10, R2 ;  /* 0x0000000a0802722b */ /* 0x000fe40000000002 */
[----:B------:R0:W5:Y:S04]  /*112b0*/  LDL.LU.64 R10, [R1+0x48] ;  /* 0x00004800010a7983 */ /* 0x0001680000300a00 */
[----:B------:R0:W5:Y:S04]  /*112c0*/  LDL.LU.64 R8, [R1+0x40] ;  /* 0x0000400001087983 */ /* 0x0001680000300a00 */
[----:B------:R1:W-:Y:S02]  /*112d0*/  STL.64 [R1+0x10], R2 ;  /* 0x0000100201007387 */ /* 0x0003e40000100a00 */
[----:B-1----:R-:W-:-:S02]  /*112e0*/  MOV R2, R6 ;  /* 0x0000000600027202 */ /* 0x002fc40000000f00 */
[----:B------:R-:W-:Y:S01]  /*112f0*/  @!P4 LOP3.LUT R2, R27, 0x7ff00000, RZ, 0xc0, !PT ;  /* 0x7ff000001b02c812 */ /* 0x000fe200078ec0ff */
[----:B------:R0:W5:Y:S01]  /*11300*/  LDL.LU R6, [R1+0x3c] ;  /* 0x00003c0001067983 */ /* 0x0001620000300800 */
[----:B------:R-:W-:Y:S01]  /*11310*/  IMAD.MOV.U32 R3, RZ, RZ, R0 ;  /* 0x000000ffff037224 */ /* 0x000fe200078e0000 */
[----:B------:R-:W-:Y:S02]  /*11320*/  @!P1 LOP3.LUT R3, R13, 0x7ff00000, RZ, 0xc0, !PT ;  /* 0x7ff000000d039812 */ /* 0x000fe400078ec0ff */
[----:B------:R0:W5:Y:S01]  /*11330*/  LDL.LU R0, [R1+0x38] ;  /* 0x0000380001007983 */ /* 0x0001620000300800 */
[----:B------:R-:W-:Y:S03]  /*11340*/  BSSY.RECONVERGENT B1, `(.L_x_5488) ;  /* 0x000004c000017945 */ /* 0x000fe60003800200 */
[----:B------:R1:W-:Y:S04]  /*11350*/  STL [R1+0x18], R2 ;  /* 0x0000180201007387 */ /* 0x0003e80000100800 */
[----:B------:R0:W-:Y:S01]  /*11360*/  STL [R1+0x1c], R3 ;  /* 0x00001c0301007387 */ /* 0x0001e20000100800 */
[----:B-1----:R-:W-:-:S04]  /*11370*/  IADD3 R2, PT, PT, R2, -0x1, RZ ;  /* 0xffffffff02027810 */ /* 0x002fc80007ffe0ff */
[----:B------:R-:W-:Y:S01]  /*11380*/  ISETP.GT.U32.AND P1, PT, R2, 0x7feffffe, PT ;  /* 0x7feffffe0200780c */ /* 0x000fe20003f24070 */
[----:B------:R-:W-:-:S05]  /*11390*/  VIADD R2, R3, 0xffffffff ;  /* 0xffffffff03027836 */ /* 0x000fca0000000000 */
[----:B------:R-:W-:-:S13]  /*113a0*/  ISETP.GT.U32.OR P1, PT, R2, 0x7feffffe, P1 ;  /* 0x7feffffe0200780c */ /* 0x000fda0000f24470 */
[----:B0-----:R-:W-:Y:S05]  /*113b0*/  @P1 BRA `(.L_x_5489) ;  /* 0x0000000000a81947 */ /* 0x001fea0003800000 */
[----:B-----5:R0:W-:Y:S04]  /*113c0*/  STL [R1+0x38], R0 ;  /* 0x0000380001007387 */ /* 0x0201e80000100800 */
[----:B0-----:R-:W2:Y:S01]  /*113d0*/  LDL.LU R0, [R1+0x28] ;  /* 0x0000280001007983 */ /* 0x001ea20000300800 */
[----:B------:R-:W-:Y:S02]  /*113e0*/  LOP3.LUT R2, R29, 0x7ff00000, RZ, 0xc0, !PT ;  /* 0x7ff000001d027812 */ /* 0x000fe400078ec0ff */
[----:B------:R-:W-:Y:S02]  /*113f0*/  MOV R5, 0x1ca00000 ;  /* 0x1ca0000000057802 */ /* 0x000fe40000000f00 */
[CC--:B--2---:R-:W-:Y:S02]  /*11400*/  VIADDMNMX R3, R0.reuse, -R2.reuse, 0xb9600000, !PT ;  /* 0xb960000000037446 */ /* 0x0c4fe40007800902 */
[----:B------:R-:W-:-:S02]  /*11410*/  ISETP.GE.U32.AND P1, PT, R0, R2, PT ;  /* 0x000000020000720c */ /* 0x000fc40003f26070 */
[----:B------:R-:W-:Y:S01]  /*11420*/  VIMNMX R3, PT, PT, R3, 0x46a00000, PT ;  /* 0x46a0000003037848 */ /* 0x000fe20003fe0100 */
[----:B------:R0:W5:Y:S01]  /*11430*/  LDL.LU R0, [R1+0x38] ;  /* 0x0000380001007983 */ /* 0x0001620000300800 */
[----:B------:R-:W-:-:S05]  /*11440*/  SEL R2, R5, 0x63400000, !P1 ;  /* 0x6340000005027807 */ /* 0x000fca0004800000 */
[----:B------:R-:W-:Y:S02]  /*11450*/  IMAD.IADD R5, R3, 0x1, -R2 ;  /* 0x0000000103057824 */ /* 0x000fe400078e0a02 */
[----:B------:R-:W2:Y:S01]  /*11460*/  LDL.64 R2, [R1+0x10] ;  /* 0x0000100001027983 */ /* 0x000ea20000100a00 */
[----:B------:R-:W-:-:S03]  /*11470*/  IMAD.MOV.U32 R4, RZ, RZ, RZ ;  /* 0x000000ffff047224 */ /* 0x000fc600078e00ff */
[----:B------:R1:W-:Y:S02]  /*11480*/  STL [R1+0x18], R5 ;  /* 0x0000180501007387 */ /* 0x0003e40000100800 */
[----:B-1----:R-:W-:-:S06]  /*11490*/  IADD3 R5, PT, PT, R5, 0x7fe00000, RZ ;  /* 0x7fe0000005057810 */ /* 0x002fcc0007ffe0ff */
[----:B--2---:R-:W-:-:S10]  /*114a0*/  DMUL R2, R2, R4 ;  /* 0x0000000402027228 */ /* 0x004fd40000000000 */
[----:B------:R-:W-:-:S13]  /*114b0*/  FSETP.GTU.AND P1, PT, |R3|, 1.469367938527859385e-39, PT ;  /* 0x001000000300780b */ /* 0x000fda0003f2c200 */
[----:B0-----:R-:W-:Y:S05]  /*114c0*/  @P1 BRA `(.L_x_5490) ;  /* 0x0000000000cc1947 */ /* 0x001fea0003800000 */
[----:B------:R0:W-:Y:S04]  /*114d0*/  STL.64 [R1+0x38], R2 ;  /* 0x0000380201007387 */ /* 0x0001e80000100a00 */
[----:B0-----:R-:W2:Y:S02]  /*114e0*/  LDL.64 R2, [R1+0x10] ;  /* 0x0000100001027983 */ /* 0x001ea40000100a00 */
[----:B--2---:R-:W-:Y:S02]  /*114f0*/  DFMA R12, R2, -R12, R26 ;  /* 0x8000000c020c722b */ /* 0x004fe4000000001a */
[----:B------:R0:W5:Y:S04]  /*11500*/  LDL.LU.64 R2, [R1+0x38] ;  /* 0x0000380001027983 */ /* 0x0001680000300a00 */
[----:B------:R-:W-:-:S04]  /*11510*/  MOV R12, RZ ;  /* 0x000000ff000c7202 */ /* 0x000fc80000000f00 */
[C---:B------:R-:W-:Y:S02]  /*11520*/  FSETP.NEU.AND P1, PT, R13.reuse, RZ, PT ;  /* 0x000000ff0d00720b */ /* 0x040fe40003f2d000 */
[----:B------:R-:W-:-:S04]  /*11530*/  LOP3.LUT R28, R13, 0x80000000, R29, 0x48, !PT ;  /* 0x800000000d1c7812 */ /* 0x000fc800078e481d */
[----:B------:R-:W-:-:S07]  /*11540*/  LOP3.LUT R13, R28, R5, RZ, 0xfc, !PT ;  /* 0x000000051c0d7212 */ /* 0x000fce00078efcff */
[----:B0-----:R-:W-:Y:S05]  /*11550*/  @!P1 BRA `(.L_x_5490) ;  /* 0x0000000000a89947 */ /* 0x001fea0003800000 */
[----:B------:R0:W-:Y:S04]  /*11560*/  STL.64 [R1+0x38], R6 ;  /* 0x0000380601007387 */ /* 0x0001e80000100a00 */
[----:B0-----:R-:W2:Y:S04]  /*11570*/  LDL.LU.64 R6, [R1+0x10] ;  /* 0x0000100001067983 */ /* 0x001ea80000300a00 */
[----:B------:R-:W3:Y:S01]  /*11580*/  LDL.LU R27, [R1+0x18] ;  /* 0x00001800011b7983 */ /* 0x000ee20000300800 */
[----:B------:R-:W-:Y:S01]  /*11590*/  MOV R4, RZ ;  /* 0x000000ff00047202 */ /* 0x000fe20000000f00 */
[----:B--2---:R-:W-:Y:S01]  /*115a0*/  DMUL.RP R12, R6, R12 ;  /* 0x0000000c060c7228 */ /* 0x004fe20000008000 */
[----:B---3--:R-:W-:-:S06]  /*115b0*/  IMAD.MOV R5, RZ, RZ, -R27 ;  /* 0x000000ffff057224 */ /* 0x008fcc00078e0a1b */
[----:B-----5:R-:W-:Y:S01]  /*115c0*/  DFMA R4, R2, -R4, R6 ;  /* 0x800000040204722b */ /* 0x020fe20000000006 */
[----:B------:R0:W5:Y:S02]  /*115d0*/  LDL.LU.64 R6, [R1+0x38] ;  /* 0x0000380001067983 */ /* 0x0001640000300a00 */
[----:B------:R-:W-:-:S03]  /*115e0*/  LOP3.LUT R28, R13, R28, RZ, 0x3c, !PT ;  /* 0x0000001c0d1c7212 */ /* 0x000fc600078e3cff */
[----:B------:R-:W-:-:S04]  /*115f0*/  IADD3 R4, PT, PT, -R27, -0x43300000, RZ ;  /* 0xbcd000001b047810 */ /* 0x000fc80007ffe1ff */
[----:B------:R-:W-:-:S04]  /*11600*/  FSETP.NEU.AND P1, PT, |R5|, R4, PT ;  /* 0x000000040500720b */ /* 0x000fc80003f2d200 */
[----:B------:R-:W-:Y:S02]  /*11610*/  FSEL R12, R12, R2, !P1 ;  /* 0x000000020c0c7208 */ /* 0x000fe40004800000 */
[----:B------:R-:W-:-:S05]  /*11620*/  FSEL R2, R28, R3, !P1 ;  /* 0x000000031c027208 */ /* 0x000fca0004800000 */
[----:B------:R-:W-:Y:S01]  /*11630*/  IMAD.MOV.U32 R3, RZ, RZ, R2 ;  /* 0x000000ffff037224 */ /* 0x000fe200078e0002 */
[----:B------:R-:W-:Y:S01]  /*11640*/  MOV R2, R12 ;  /* 0x0000000c00027202 */ /* 0x000fe20000000f00 */
[----:B0-----:R-:W-:Y:S06]  /*11650*/  BRA `(.L_x_5490) ;  /* 0x0000000000687947 */ /* 0x001fec0003800000 */
.L_x_5489:
[----:B------:R-:W-:-:S14]  /*11660*/  DSETP.NAN.AND P1, PT, R4, R4, PT ;  /* 0x000000040400722a */ /* 0x000fdc0003f28000 */
[----:B------:R-:W-:Y:S05]  /*11670*/  @P1 BRA `(.L_x_5491) ;  /* 0x0000000000541947 */ /* 0x000fea0003800000 */
[----:B------:R-:W-:-:S14]  /*11680*/  DSETP.NAN.AND P1, PT, R28, R28, PT ;  /* 0x0000001c1c00722a */ /* 0x000fdc0003f28000 */
[----:B------:R-:W-:Y:S05]  /*11690*/  @P1 BRA `(.L_x_5492) ;  /* 0x00000000003c1947 */ /* 0x000fea0003800000 */
[----:B------:R-:W2:Y:S04]  /*116a0*/  LDL R13, [R1+0x18] ;  /* 0x00001800010d7983 */ /* 0x000ea80000100800 */
[----:B------:R-:W2:Y:S01]  /*116b0*/  LDL R12, [R1+0x1c] ;  /* 0x00001c00010c7983 */ /* 0x000ea20000100800 */
[----:B------:R-:W-:Y:S01]  /*116c0*/  IMAD.MOV.U32 R2, RZ, RZ, 0x0 ;  /* 0x00000000ff027424 */ /* 0x000fe200078e00ff */
[----:B------:R-:W-:Y:S02]  /*116d0*/  MOV R3, 0xfff80000 ;  /* 0xfff8000000037802 */ /* 0x000fe40000000f00 */
[----:B--2---:R-:W-:-:S13]  /*116e0*/  ISETP.NE.AND P1, PT, R13, R12, PT ;  /* 0x0000000c0d00720c */ /* 0x004fda0003f25270 */
[----:B------:R-:W-:Y:S05]  /*116f0*/  @!P1 BRA `(.L_x_5490) ;  /* 0x0000000000409947 */ /* 0x000fea0003800000 */
[----:B------:R-:W-:Y:S02]  /*11700*/  ISETP.NE.AND P1, PT, R13, 0x7ff00000, PT ;  /* 0x7ff000000d00780c */ /* 0x000fe40003f25270 */
[----:B------:R-:W-:Y:S02]  /*11710*/  LOP3.LUT R2, R5, 0x80000000, R29, 0x48, !PT ;  /* 0x8000000005027812 */ /* 0x000fe400078e481d */
[----:B------:R-:W-:-:S13]  /*11720*/  ISETP.EQ.OR P1, PT, R12, RZ, !P1 ;  /* 0x000000ff0c00720c */ /* 0x000fda0004f22670 */
[----:B------:R-:W-:Y:S01]  /*11730*/  @P1 LOP3.LUT R4, R2, 0x7ff00000, RZ, 0xfc, !PT ;  /* 0x7ff0000002041812 */ /* 0x000fe200078efcff */
[----:B------:R-:W-:Y:S01]  /*11740*/  @!P1 IMAD.MOV.U32 R3, RZ, RZ, R2 ;  /* 0x000000ffff039224 */ /* 0x000fe200078e0002 */
[----:B------:R-:W-:Y:S01]  /*11750*/  @!P1 MOV R2, RZ ;  /* 0x000000ff00029202 */ /* 0x000fe20000000f00 */
[----:B------:R-:W-:Y:S01]  /*11760*/  @P1 IMAD.MOV.U32 R2, RZ, RZ, RZ ;  /* 0x000000ffff021224 */ /* 0x000fe200078e00ff */
[----:B------:R-:W-:Y:S01]  /*11770*/  @P1 MOV R3, R4 ;  /* 0x0000000400031202 */ /* 0x000fe20000000f00 */
[----:B------:R-:W-:Y:S06]  /*11780*/  BRA `(.L_x_5490) ;  /* 0x00000000001c7947 */ /* 0x000fec0003800000 */
.L_x_5492:
[----:B------:R-:W-:-:S05]  /*11790*/  LOP3.LUT R2, R29, 0x80000, RZ, 0xfc, !PT ;  /* 0x000800001d027812 */ /* 0x000fca00078efcff */
[----:B------:R-:W-:Y:S01]  /*117a0*/  IMAD.MOV.U32 R3, RZ, RZ, R2 ;  /* 0x000000ffff037224 */ /* 0x000fe200078e0002 */
[----:B------:R-:W-:Y:S01]  /*117b0*/  MOV R2, R28 ;  /* 0x0000001c00027202 */ /* 0x000fe20000000f00 */
[----:B------:R-:W-:Y:S06]  /*117c0*/  BRA `(.L_x_5490) ;  /* 0x00000000000c7947 */ /* 0x000fec0003800000 */
.L_x_5491:
[----:B------:R-:W-:-:S05]  /*117d0*/  LOP3.LUT R2, R5, 0x80000, RZ, 0xfc, !PT ;  /* 0x0008000005027812 */ /* 0x000fca00078efcff */
[----:B------:R-:W-:Y:S01]  /*117e0*/  IMAD.MOV.U32 R3, RZ, RZ, R2 ;  /* 0x000000ffff037224 */ /* 0x000fe200078e0002 */
[----:B------:R-:W-:-:S07]  /*117f0*/  MOV R2, R4 ;  /* 0x0000000400027202 */ /* 0x000fce0000000f00 */
.L_x_5490:
[----:B------:R-:W-:Y:S05]  /*11800*/  BSYNC.RECONVERGENT B1 ;  /* 0x0000000000017941 */ /* 0x000fea0003800200 */
.L_x_5488:
[----:B------:R-:W-:Y:S02]  /*11810*/  HFMA2 R5, -RZ, RZ, 0, 0 ;  /* 0x00000000ff057431 */ /* 0x000fe400000001ff */
[----:B------:R-:W-:Y:S02]  /*11820*/  IMAD.MOV.U32 R4, RZ, RZ, R24 ;  /* 0x000000ffff047224 */ /* 0x000fe400078e0018 */
[----:B-----5:R-:W-:Y:S01]  /*11830*/  IMAD.MOV.U32 R12, RZ, RZ, R2 ;  /* 0x000000ffff0c7224 */ /* 0x020fe200078e0002 */
[----:B------:R-:W-:Y:S01]  /*11840*/  MOV R2, R3 ;  /* 0x0000000300027202 */ /* 0x000fe20000000f00 */
[----:B------:R-:W-:Y:S06]  /*11850*/  RET.REL.NODEC R4 `(_ZN2at6native13reduce_kernelILi512ELi1ENS0_8ReduceOpIdNS0_10WelfordOpsIddiN4cuda3std3__44pairIddEEEEjdLi2ELi2EEEEEvT1_) ;  /* 0xfffffee404e87950 */ /* 0x000fec0003c3ffff */
        .weak           $__internal_16_$__cuda_sm20_div_u64
        .type           $__internal_16_$__cuda_sm20_div_u64,@function
        .size           $__internal_16_$__cuda_sm20_div_u64,($__internal_17_$__cuda_sm20_dsqrt_rn_f64_mediumpath_v1 - $__internal_16_$__cuda_sm20_div_u64)
$__internal_16_$__cuda_sm20_div_u64:
[----:B------:R-:W-:Y:S01]  /*11860*/  IMAD.MOV.U32 R18, RZ, RZ, R7 ;  /* 0x000000ffff127224 */ /* 0x000fe200078e0007 */
[----:B------:R-:W-:-:S04]  /*11870*/  MOV R19, RZ ;  /* 0x000000ff00137202 */ /* 0x000fc80000000f00 */
        /* <DEDUP_REMOVED lines=37> */
[----:B------:R-:W-:-:S04]  /*11ad0*/  IMAD.WIDE.U32 R4, R18, R7, RZ ;  /* 0x0000000712047225 */ /* 0x000fc800078e00ff */
[----:B------:R-:W-:Y:S01]  /*11ae0*/  IMAD.X R12, RZ, RZ, R12, P1 ;  /* 0x000000ffff0c7224 */ /* 0x000fe200008e060c */
        /* <DEDUP_REMOVED lines=15> */
[----:B------:R-:W-:Y:S01]  /*11be0*/  ISETP.NE.U32.AND P1, PT, R7, RZ, PT ;  /* 0x000000ff0700720c */ /* 0x000fe20003f25070 */
[----:B------:R-:W-:Y:S01]  /*11bf0*/  IMAD.MOV.U32 R7, RZ, RZ, 0x0 ;  /* 0x00000000ff077424 */ /* 0x000fe200078e00ff */
[----:B------:R-:W-:-:S02]  /*11c00*/  ISETP.GE.U32.AND.EX P0, PT, R4, RZ, PT, P0 ;  /* 0x000000ff0400720c */ /* 0x000fc40003f06100 */
[-C--:B------:R-:W-:Y:S02]  /*11c10*/  IADD3.X R3, PT, PT, RZ, R12.reuse, RZ, P2, !PT ;  /* 0x0000000cff037210 */ /* 0x080fe400017fe4ff */
[----:B------:R-:W-:Y:S02]  /*11c20*/  ISETP.NE.AND.EX P1, PT, RZ, RZ, PT, P1 ;  /* 0x000000ffff00720c */ /* 0x000fe40003f25310 */
[----:B------:R-:W-:Y:S02]  /*11c30*/  SEL R2, R2, R5, P0 ;  /* 0x0000000502027207 */ /* 0x000fe40000000000 */
[----:B------:R-:W-:Y:S02]  /*11c40*/  SEL R3, R3, R12, P0 ;  /* 0x0000000c03037207 */ /* 0x000fe40000000000 */
[----:B------:R-:W-:Y:S02]  /*11c50*/  SEL R2, R2, 0xffffffff, P1 ;  /* 0xffffffff02027807 */ /* 0x000fe40000800000 */
[----:B------:R-:W-:Y:S01]  /*11c60*/  SEL R3, R3, 0xffffffff, P1 ;  /* 0xffffffff03037807 */ /* 0x000fe20000800000 */
[----:B------:R-:W-:Y:S06]  /*11c70*/  RET.REL.NODEC R6 `(_ZN2at6native13reduce_kernelILi512ELi1ENS0_8ReduceOpIdNS0_10WelfordOpsIddiN4cuda3std3__44pairIddEEEEjdLi2ELi2EEEEEvT1_) ;  /* 0xfffffee006e07950 */ /* 0x000fec0003c3ffff */
        .weak           $__internal_17_$__cuda_sm20_dsqrt_rn_f64_mediumpath_v1
        .type           $__internal_17_$__cuda_sm20_dsqrt_rn_f64_mediumpath_v1,@function
        .size           $__internal_17_$__cuda_sm20_dsqrt_rn_f64_mediumpath_v1,(.L_x_7249 - $__internal_17_$__cuda_sm20_dsqrt_rn_f64_mediumpath_v1)
$__internal_17_$__cuda_sm20_dsqrt_rn_f64_mediumpath_v1:
[----:B------:R-:W-:Y:S01]  /*11c80*/  ISETP.GE.U32.AND P0, PT, R5, -0x3400000, PT ;  /* 0xfcc000000500780c */ /* 0x000fe20003f06070 */
[----:B------:R-:W-:Y:S01]  /*11c90*/  BSSY.RECONVERGENT B1, `(.L_x_5493) ;  /* 0x0000027000017945 */ /* 0x000fe20003800200 */
[----:B------:R-:W-:Y:S02]  /*11ca0*/  LOP3.LUT R11, R11, R10, RZ, 0x3c, !PT ;  /* 0x0000000a0b0b7212 */ /* 0x000fe400078e3cff */
[----:B------:R-:W-:Y:S02]  /*11cb0*/  MOV R5, R0 ;  /* 0x0000000000057202 */ /* 0x000fe40000000f00 */
[----:B------:R-:W-:-:S04]  /*11cc0*/  LOP3.LUT R10, R11, R10, RZ, 0x3c, !PT ;  /* 0x0000000a0b0a7212 */ /* 0x000fc800078e3cff */
[----:B------:R-:W-:-:S03]  /*11cd0*/  LOP3.LUT R11, R11, R10, RZ, 0x3c, !PT ;  /* 0x0000000a0b0b7212 */ /* 0x000fc600078e3cff */
[----:B------:R-:W-:Y:S05]  /*11ce0*/  @!P0 BRA `(.L_x_5494) ;  /* 0x0000000000208947 */ /* 0x000fea0003800000 */
[----:B------:R-:W-:-:S10]  /*11cf0*/  DFMA.RM R4, R10, R12, R4 ;  /* 0x0000000c0a04722b */ /* 0x000fd40000004004 */
[----:B------:R-:W-:-:S05]  /*11d00*/  IADD3 R10, P0, PT, R4, 0x1, RZ ;  /* 0x00000001040a7810 */ /* 0x000fca0007f1e0ff */
[----:B------:R-:W-:-:S06]  /*11d10*/  IMAD.X R11, RZ, RZ, R5, P0 ;  /* 0x000000ffff0b7224 */ /* 0x000fcc00000e0605 */
[----:B------:R-:W-:-:S08]  /*11d20*/  DFMA.RP R6, -R4, R10, R6 ;  /* 0x0000000a0406722b */ /* 0x000fd00000008106 */
[----:B------:R-:W-:-:S06]  /*11d30*/  DSETP.GT.AND P0, PT, R6, RZ, PT ;  /* 0x000000ff0600722a */ /* 0x000fcc0003f04000 */
[----:B------:R-:W-:Y:S02]  /*11d40*/  FSEL R4, R10, R4, P0 ;  /* 0x000000040a047208 */ /* 0x000fe40000000000 */
[----:B------:R-:W-:Y:S01]  /*11d50*/  FSEL R5, R11, R5, P0 ;  /* 0x000000050b057208 */ /* 0x000fe20000000000 */
[----:B------:R-:W-:Y:S06]  /*11d60*/  BRA `(.L_x_5495) ;  /* 0x0000000000647947 */ /* 0x000fec0003800000 */
.L_x_5494:
[----:B------:R-:W-:-:S14]  /*11d70*/  DSETP.NE.AND P0, PT, R6, RZ, PT ;  /* 0x000000ff0600722a */ /* 0x000fdc0003f05000 */
[----:B------:R-:W-:Y:S05]  /*11d80*/  @!P0 BRA `(.L_x_5496) ;  /* 0x0000000000588947 */ /* 0x000fea0003800000 */
[----:B------:R-:W-:-:S13]  /*11d90*/  ISETP.GE.AND P0, PT, R7, RZ, PT ;  /* 0x000000ff0700720c */ /* 0x000fda0003f06270 */
[----:B------:R-:W-:Y:S02]  /*11da0*/  @!P0 MOV R4, 0x0 ;  /* 0x0000000000048802 */ /* 0x000fe40000000f00 */
[----:B------:R-:W-:Y:S01]  /*11db0*/  @!P0 MOV R5, 0xfff80000 ;  /* 0xfff8000000058802 */ /* 0x000fe20000000f00 */
[----:B------:R-:W-:Y:S06]  /*11dc0*/  @!P0 BRA `(.L_x_5495) ;  /* 0x00000000004c8947 */ /* 0x000fec0003800000 */
[----:B------:R-:W-:-:S13]  /*11dd0*/  ISETP.GT.AND P0, PT, R7, 0x7fefffff, PT ;  /* 0x7fefffff0700780c */ /* 0x000fda0003f04270 */
[----:B------:R-:W-:Y:S05]  /*11de0*/  @P0 BRA `(.L_x_5496) ;  /* 0x0000000000400947 */ /* 0x000fea0003800000 */
[----:B------:R-:W-:Y:S01]  /*11df0*/  DMUL R6, R6, 8.11296384146066816958e+31 ;  /* 0x4690000006067828 */ /* 0x000fe20000000000 */
[----:B------:R-:W-:Y:S02]  /*11e00*/  IMAD.MOV.U32 R4, RZ, RZ, RZ ;  /* 0x000000ffff047224 */ /* 0x000fe400078e00ff */
[----:B------:R-:W-:Y:S01]  /*11e10*/  HFMA2 R11, -RZ, RZ, 1.9609375, 0 ;  /* 0x3fd80000ff0b7431 */ /* 0x000fe200000001ff */
[----:B------:R-:W-:Y:S02]  /*11e20*/  MOV R10, 0x0 ;  /* 0x00000000000a7802 */ /* 0x000fe40000000f00 */
[----:B------:R-:W0:Y:S02]  /*11e30*/  MUFU.RSQ64H R5, R7 ;  /* 0x0000000700057308 */ /* 0x000e240000001c00 */
[----:B0-----:R-:W-:-:S08]  /*11e40*/  DMUL R12, R4, R4 ;  /* 0x00000004040c7228 */ /* 0x001fd00000000000 */
[----:B------:R-:W-:-:S08]  /*11e50*/  DFMA R12, R6, -R12, 1 ;  /* 0x3ff00000060c742b */ /* 0x000fd0000000080c */
[----:B------:R-:W-:Y:S02]  /*11e60*/  DFMA R10, R12, R10, 0.5 ;  /* 0x3fe000000c0a742b */ /* 0x000fe4000000000a */
[----:B------:R-:W-:-:S08]  /*11e70*/  DMUL R12, R4, R12 ;  /* 0x0000000c040c7228 */ /* 0x000fd00000000000 */
[----:B------:R-:W-:-:S08]  /*11e80*/  DFMA R10, R10, R12, R4 ;  /* 0x0000000c0a0a722b */ /* 0x000fd00000000004 */
[----:B------:R-:W-:Y:S02]  /*11e90*/  DMUL R4, R6, R10 ;  /* 0x0000000a06047228 */ /* 0x000fe40000000000 */
[----:B------:R-:W-:-:S06]  /*11ea0*/  VIADD R11, R11, 0xfff00000 ;  /* 0xfff000000b0b7836 */ /* 0x000fcc0000000000 */
[----:B------:R-:W-:-:S08]  /*11eb0*/  DFMA R6, R4, -R4, R6 ;  /* 0x800000040406722b */ /* 0x000fd00000000006 */
[----:B------:R-:W-:-:S10]  /*11ec0*/  DFMA R4, R10, R6, R4 ;  /* 0x000000060a04722b */ /* 0x000fd40000000004 */
[----:B------:R-:W-:Y:S01]  /*11ed0*/  IADD3 R5, PT, PT, R5, -0x3500000, RZ ;  /* 0xfcb0000005057810 */ /* 0x000fe20007ffe0ff */
[----:B------:R-:W-:Y:S06]  /*11ee0*/  BRA `(.L_x_5495) ;  /* 0x0000000000047947 */ /* 0x000fec0003800000 */
.L_x_5496:
[----:B------:R-:W-:-:S11]  /*11ef0*/  DADD R4, R6, R6 ;  /* 0x0000000006047229 */ /* 0x000fd60000000006 */
.L_x_5495:
[----:B------:R-:W-:Y:S05]  /*11f00*/  BSYNC.RECONVERGENT B1 ;  /* 0x0000000000017941 */ /* 0x000fea0003800200 */
.L_x_5493:
[----:B------:R-:W-:Y:S02]  /*11f10*/  IMAD.MOV.U32 R6, RZ, RZ, R5 ;  /* 0x000000ffff067224 */ /* 0x000fe400078e0005 */
[----:B------:R-:W-:Y:S01]  /*11f20*/  HFMA2 R5, -RZ, RZ, 0, 0 ;  /* 0x00000000ff057431 */ /* 0x000fe200000001ff */
[----:B------:R-:W-:Y:S02]  /*11f30*/  MOV R0, R4 ;  /* 0x0000000400007202 */ /* 0x000fe40000000f00 */
[----:B------:R-:W-:-:S04]  /*11f40*/  MOV R4, R17 ;  /* 0x0000001100047202 */ /* 0x000fc80000000f00 */
[----:B------:R-:W-:Y:S05]  /*11f50*/  RET.REL.NODEC R4 `(_ZN2at6native13reduce_kernelILi512ELi1ENS0_8ReduceOpIdNS0_10WelfordOpsIddiN4cuda3std3__44pairIddEEEEjdLi2ELi2EEEEEvT1_) ;  /* 0xfffffee004287950 */ /* 0x000fea0003c3ffff */
.L_x_5497:
        /* <DEDUP_REMOVED lines=10> */
.L_x_7249:


//--------------------- .text._ZN2at6native13reduce_kernelILi256ELi2ENS0_8ReduceOpIdNS0_10WelfordOpsIddiN4cuda3std3__44pairIddEEEEjdLi2ELi2EEEEEvT1_ --------------------------
	.section	.text._ZN2at6native13reduce_kernelILi256ELi2ENS0_8ReduceOpIdNS0_10WelfordOpsIddiN4cuda3std3__44pairIddEEEEjdLi2ELi2EEEEEvT1_,"ax",@progbits
	.align	128
        .global         _ZN2at6native13reduce_kernelILi256ELi2ENS0_8ReduceOpIdNS0_10WelfordOpsIddiN4cuda3std3__44pairIddEEEEjdLi2ELi2EEEEEvT1_
        .type           _ZN2at6native13reduce_kernelILi256ELi2ENS0_8ReduceOpIdNS0_10WelfordOpsIddiN4cuda3std3__44pairIddEEEEjdLi2ELi2EEEEEvT1_,@function
        .size           _ZN2at6native13reduce_kernelILi256ELi2ENS0_8ReduceOpIdNS0_10WelfordOpsIddiN4cuda3std3__44pairIddEEEEjdLi2ELi2EEEEEvT1_,(.L_x_7252 - _ZN2at6native13reduce_kernelILi256ELi2ENS0_8ReduceOpIdNS0_10WelfordOpsIddiN4cuda3std3__44pairIddEEEEjdLi2ELi2EEEEEvT1_)
        .other          _ZN2at6native13reduce_kernelILi256ELi2ENS0_8ReduceOpIdNS0_10WelfordOpsIddiN4cuda3std3__44pairIddEEEEjdLi2ELi2EEEEEvT1_,@"STO_CUDA_ENTRY STV_DEFAULT"
_ZN2at6native13reduce_kernelILi256ELi2ENS0_8ReduceOpIdNS0_10WelfordOpsIddiN4cuda3std3__44pairIddEEEEjdLi2ELi2EEEEEvT1_:
.text._ZN2at6native13reduce_kernelILi256ELi2ENS0_8ReduceOpIdNS0_10WelfordOpsIddiN4cuda3std3__44pairIddEEEEjdLi2ELi2EEEEEvT1_:
[----:B------:R-:W0:Y:S01]  /*0000*/  LDC R1, c[0x0][0x37c] ;  /* 0x0000df00ff017b82 */ /* 0x000e220000000800 */
[----:B------:R-:W1:Y:S01]  /*0010*/  S2R R19, SR_TID.X ;  /* 0x0000000000137919 */ /* 0x000e620000002100 */
[----:B------:R-:W1:Y:S06]  /*0020*/  LDCU.64 UR10, c[0x0][0x3d0] ;  /* 0x00007a00ff0a77ac */ /* 0x000e6c0008000a00 */
[----:B------:R-:W2:Y:S01]  /*0030*/  S2UR UR5, SR_CTAID.X ;  /* 0x00000000000579c3 */ /* 0x000ea20000002500 */
[----:B------:R-:W-:Y:S01]  /*0040*/  IMAD.MOV.U32 R33, RZ, RZ, RZ ;  /* 0x000000ffff217224 */ /* 0x000fe200078e00ff */
        /* <DEDUP_REMOVED lines=292> */
.L_x_5498:
[----:B------:R-:W0:Y:S01]  /*1290*/  LDCU UR5, c[0x0][0x3b4] ;  /* 0x00007680ff0577ac */ /* 0x000e220008000800 */
[----:B------:R-:W-:Y:S01]  /*12a0*/  BSSY.RECONVERGENT B6, `(.L_x_5499) ;  /* 0x0000a1c000067945 */ /* 0x000fe20003800200 */
[----:B------:R-:W-:Y:S01]  /*12b0*/  MOV R2, RZ ;  /* 0x000000ff00027202 */ /* 0x000fe20000000f00 */
[----:B------:R-:W-:Y:S01]  /*12c0*/  IMAD.MOV.U32 R32, RZ, RZ, RZ ;  /* 0x000000ffff207224 */ /* 0x000fe200078e00ff */
[----:B------:R-:W1:Y:S01]  /*12d0*/  LDCU UR4, c[0x0][0x3b8] ;  /* 0x00007700ff0477ac */ /* 0x000e620008000800 */
[----:B------:R-:W-:Y:S02]  /*12e0*/  CS2R R16, SRZ ;  /* 0x0000000000107805 */ /* 0x000fe4000001ff00 */
[----:B------:R-:W-:Y:S02]  /*12f0*/  CS2R R34, SRZ ;  /* 0x0000000000227805 */ /* 0x000fe4000001ff00 */
[----:B------:R-:W-:Y:S01]  /*1300*/  CS2R R14, SRZ ;  /* 0x00000000000e7805 */ /* 0x000fe2000001ff00 */
[----:B------:R-:W2:Y:S01]  /*1310*/  LDCU.64 UR36, c[0x0][0x358] ;  /* 0x00006b00ff2477ac */ /* 0x000ea20008000a00 */
[----:B------:R-:W-:-:S02]  /*1320*/  CS2R R12, SRZ ;  /* 0x00000000000c7805 */ /* 0x000fc4000001ff00 */
[----:B------:R-:W-:Y:S02]  /*1330*/  CS2R R10, SRZ ;  /* 0x00000000000a7805 */ /* 0x000fe4000001ff00 */
[----:B------:R-:W-:Y:S01]  /*1340*/  CS2R R8, SRZ ;  /* 0x0000000000087805 */ /* 0x000fe2000001ff00 */
[----:B------:R-:W3:Y:S01]  /*1350*/  LDCU UR39, c[0x0][0x3bc] ;  /* 0x00007780ff2777ac */ /* 0x000ee20008000800 */
[----:B------:R-:W4:Y:S01]  /*1360*/  LDCU UR38, c[0x0][0x3b4] ;  /* 0x00007680ff2677ac */ /* 0x000f220008000800 */
[----:B0-----:R-:W-:-:S05]  /*1370*/  IMAD.U32 R0, RZ, RZ, UR5 ;  /* 0x00000005ff007e24 */ /* 0x001fca000f8e00ff */
[----:B------:R-:W-:-:S04]  /*1380*/  ISETP.GE.U32.AND P0, PT, R4, R0, PT ;  /* 0x000000000400720c */ /* 0x000fc80003f06070 */
[----:B-1----:R-:W-:-:S13]  /*1390*/  ISETP.GE.U32.OR P0, PT, R61, UR4, P0 ;  /* 0x000000043d007c0c */ /* 0x002fda0008706470 */
[----:B--234-:R-:W-:Y:S05]  /*13a0*/  @P0 BRA `(.L_x_5500) ;  /* 0x000000a0002c0947 */ /* 0x01cfea0003800000 */
[----:B------:R-:W0:Y:S01]  /*13b0*/  LDCU.U8 UR6, c[0x0][0x3e8] ;  /* 0x00007d00ff0677ac */ /* 0x000e220008000000 */
[----:B------:R-:W1:Y:S01]  /*13c0*/  LDCU.64 UR4, c[0x0][0x780] ;  /* 0x0000f000ff0477ac */ /* 0x000e620008000a00 */
[----:B0-----:R-:W-:Y:S01]  /*13d0*/  UISETP.NE.AND UP0, UPT, UR6, URZ, UPT ;  /* 0x000000ff0600728c */ /* 0x001fe2000bf05270 */
[----:B-1----:R-:W-:-:S04]  /*13e0*/  IADD3 R50, P0, PT, R33, UR4, RZ ;  /* 0x0000000421327c10 */ /* 0x002fc8000ff1e0ff */
[----:B------:R-:W-:Y:S01]  /*13f0*/  MOV R22, R50 ;  /* 0x0000003200167202 */ /* 0x000fe20000000f00 */
[----:B------:R-:W-:-:S04]  /*1400*/  IMAD.X R51, RZ, RZ, UR5, P0 ;  /* 0x00000005ff337e24 */ /* 0x000fc800080e06ff */
[----:B------:R-:W-:Y:S01]  /*1410*/  IMAD.MOV.U32 R23, RZ, RZ, R51 ;  /* 0x000000ffff177224 */ /* 0x000fe200078e0033 */
[----:B------:R-:W-:Y:S06]  /*1420*/  BRA.U !UP0, `(.L_x_5501) ;  /* 0x0000001108147547 */ /* 0x000fec000b800000 */
[----:B------:R-:W-:Y:S01]  /*1430*/  MOV R0, 0x0 ;  /* 0x0000000000007802 */ /* 0x000fe20000000f00 */
[----:B------:R-:W0:Y:S01]  /*1440*/  LDCU.64 UR6, c[0x4][0x570] ;  /* 0x0100ae00ff0677ac */ /* 0x000e220008000a00 */
[----:B------:R-:W-:Y:S02]  /*1450*/  HFMA2 R12, -RZ, RZ, 0, 5.9604644775390625e-08 ;  /* 0x00000001ff0c7431 */ /* 0x000fe400000001ff */
[----:B------:R-:W-:Y:S01]  /*1460*/  IMAD.MOV.U32 R8, RZ, RZ, 0x1e3 ;  /* 0x000001e3ff087424 */ /* 0x000fe200078e00ff */
[----:B------:R1:W2:Y:S01]  /*1470*/  LDC.64 R14, c[0x4][R0] ;  /* 0x01000000000e7b82 */ /* 0x0002a20000000a00 */
[----:B------:R-:W3:Y:S01]  /*1480*/  LDCU.64 UR8, c[0x4][0x578] ;  /* 0x0100af00ff0877ac */ /* 0x000ee20008000a00 */
[----:B------:R-:W-:Y:S01]  /*1490*/  IMAD.MOV.U32 R13, RZ, RZ, RZ ;  /* 0x000000ffff0d7224 */ /* 0x000fe200078e00ff */
[----:B------:R-:W4:Y:S01]  /*14a0*/  LDCU.64 UR10, c[0x4][0xb8] ;  /* 0x01001700ff0a77ac */ /* 0x000f220008000a00 */
[----:B------:R-:W5:Y:S01]  /*14b0*/  LDCU UR4, c[0x0][0x3b4] ;  /* 0x00007680ff0477ac */ /* 0x000f620008000800 */
[----:B0-----:R-:W-:Y:S01]  /*14c0*/  IMAD.U32 R4, RZ, RZ, UR6 ;  /* 0x00000006ff047e24 */ /* 0x001fe2000f8e00ff */
[----:B------:R-:W-:Y:S01]  /*14d0*/  MOV R5, UR7 ;  /* 0x0000000700057c02 */ /* 0x000fe20008000f00 */
[----:B---3--:R-:W-:-:S02]  /*14e0*/  IMAD.U32 R6, RZ, RZ, UR8 ;  /* 0x00000008ff067e24 */ /* 0x008fc4000f8e00ff */
[----:B------:R-:W-:Y:S01]  /*14f0*/  IMAD.U32 R7, RZ, RZ, UR9 ;  /* 0x00000009ff077e24 */ /* 0x000fe2000f8e00ff */
[----:B----4-:R-:W-:Y:S01]  /*1500*/  MOV R10, UR10 ;  /* 0x0000000a000a7c02 */ /* 0x010fe20008000f00 */
[----:B------:R-:W-:Y:S02]  /*1510*/  IMAD.U32 R11, RZ, RZ, UR11 ;  /* 0x0000000bff0b7e24 */ /* 0x000fe4000f8e00ff */
[----:B-1---5:R-:W-:-:S07]  /*1520*/  IMAD.U32 R35, RZ, RZ, UR4 ;  /* 0x00000004ff237e24 */ /* 0x022fce000f8e00ff */
[----:B------:R-:W-:-:S07]  /*1530*/  LEPC R20, `(.L_x_5502) ;  /* 0x000000001014794e */ /* 0x000fce0000000000 */
[----:B--2---:R-:W-:Y:S05]  /*1540*/  CALL.ABS.NOINC R14 ;  /* 0x000000000e007343 */ /* 0x004fea0003c00000 */
.L_x_5502:
[----:B------:R-:W0:Y:S01]  /*1550*/  LDC.64 R26, c[0x0][0x390] ;  /* 0x0000e400ff1a7b82 */ /* 0x000e220000000a00 */
[----:B------:R-:W-:Y:S01]  /*1560*/  LOP3.LUT P0, RZ, R50, 0x8, RZ, 0xc0, !PT ;  /* 0x0000000832ff7812 */ /* 0x000fe2000780c0ff */
[----:B------:R-:W-:Y:S06]  /*1570*/  BSSY.RECONVERGENT B1, `(.L_x_5503) ;  /* 0x000003f000017945 */ /* 0x000fec0003800200 */
[----:B------:R-:W1:Y:S08]  /*1580*/  LDC.64 R20, c[0x0][0x398] ;  /* 0x0000e600ff147b82 */ /* 0x000e700000000a00 */
[----:B------:R-:W2:Y:S08]  /*1590*/  LDC R33, c[0x0][0x3a0] ;  /* 0x0000e800ff217b82 */ /* 0x000eb00000000800 */
[----:B------:R-:W3:Y:S01]  /*15a0*/  LDC.64 R40, c[0x0][0x3a8] ;  /* 0x0000ea00ff287b82 */ /* 0x000ee20000000a00 */
[----:B0-----:R-:W-:Y:S01]  /*15b0*/  MOV R36, R26 ;  /* 0x0000001a00247202 */ /* 0x001fe20000000f00 */
[----:B------:R-:W-:-:S02]  /*15c0*/  IMAD.MOV.U32 R37, RZ, RZ, R27 ;  /* 0x000000ffff257224 */ /* 0x000fc400078e001b */
[----:B-1----:R-:W-:Y:S01]  /*15d0*/  IMAD.MOV.U32 R24, RZ, RZ, R20 ;  /* 0x000000ffff187224 */ /* 0x002fe200078e0014 */
[----:B------:R-:W-:Y:S01]  /*15e0*/  MOV R25, R21 ;  /* 0x0000001500197202 */ /* 0x000fe20000000f00 */
[----:B--2---:R-:W-:Y:S02]  /*15f0*/  IMAD.MOV.U32 R32, RZ, RZ, R33 ;  /* 0x000000ffff207224 */ /* 0x004fe400078e0021 */
[----:B---3--:R-:W-:Y:S01]  /*1600*/  IMAD.MOV.U32 R38, RZ, RZ, R40 ;  /* 0x000000ffff267224 */ /* 0x008fe200078e0028 */
[----:B------:R-:W-:Y:S01]  /*1610*/  MOV R39, R41 ;  /* 0x0000002900277202 */ /* 0x000fe20000000f00 */
[----:B------:R-:W-:Y:S06]  /*1620*/  @!P0 BRA `(.L_x_5504) ;  /* 0x0000000000cc8947 */ /* 0x000fec0003800000 */
[----:B------:R-:W-:Y:S01]  /*1630*/  ISETP.NE.AND P0, PT, R19, 0x1, PT ;  /* 0x000000011300780c */ /* 0x000fe20003f05270 */
[----:B------:R-:W-:-:S12]  /*1640*/  BSSY.RECONVERGENT B2, `(.L_x_5505) ;  /* 0x000002c000027945 */ /* 0x000fd80003800200 */
[----:B------:R-:W-:Y:S05]  /*1650*/  @P0 BRA `(.L_x_5506) ;  /* 0x0000000000a80947 */ /* 0x000fea0003800000 */
[----:B------:R-:W0:Y:S01]  /*1660*/  LDCU UR4, c[0x0][0x3cc] ;  /* 0x00007980ff0477ac */ /* 0x000e220008000800 */
[----:B------:R-:W-:Y:S02]  /*1670*/  ISETP.NE.AND P1, PT, R18, RZ, PT ;  /* 0x000000ff1200720c */ /* 0x000fe40003f25270 */
[----:B0-----:R-:W-:-:S13]  /*1680*/  ISETP.NE.AND P0, PT, RZ, UR4, PT ;  /* 0x00000004ff007c0c */ /* 0x001fda000bf05270 */
[----:B------:R-:W-:Y:S05]  /*1690*/  @P0 BRA P1, `(.L_x_5506) ;  /* 0x0000000000980947 */ /* 0x000fea0000800000 */
[----:B------:R-:W0:Y:S01]  /*16a0*/  LDCU UR4, c[0x0][0x3d0] ;  /* 0x00007a00ff0477ac */ /* 0x000e220008000800 */
[----:B------:R-:W-:Y:S02]  /*16b0*/  ISETP.NE.AND P1, PT, R42, RZ, PT ;  /* 0x000000ff2a00720c */ /* 0x000fe40003f25270 */
[----:B0-----:R-:W-:-:S13]  /*16c0*/  ISETP.NE.AND P0, PT, RZ, UR4, PT ;  /* 0x00000004ff007c0c */ /* 0x001fda000bf05270 */
[----:B------:R-:W-:Y:S05]  /*16d0*/  @P0 BRA P1, `(.L_x_5506) ;  /* 0x0000000000880947 */ /* 0x000fea0000800000 */
[----:B------:R-:W2:Y:S01]  /*16e0*/  LDG.E.64 R8, desc[UR36][R22.64] ;  /* 0x0000002416087981 */ /* 0x000ea2000c1e1b00 */
[----:B------:R-:W0:Y:S01]  /*16f0*/  LDCU UR4, c[0x0][0x3a0] ;  /* 0x00007400ff0477ac */ /* 0x000e220008000800 */
[----:B------:R-:W-:Y:S01]  /*1700*/  IMAD.MOV.U32 R4, RZ, RZ, 0x1 ;  /* 0x00000001ff047424 */ /* 0x000fe200078e00ff */
[----:B------:R-:W-:Y:S01]  /*1710*/  BSSY.RECONVERGENT B3, `(.L_x_5507) ;  /* 0x000001a000037945 */ /* 0x000fe20003800200 */
[----:B------:R-:W2:Y:S01]  /*1720*/  LDCU.64 UR6, c[0x0][0x390] ;  /* 0x00007200ff0677ac */ /* 0x000ea20008000a00 */
[----:B0-----:R-:W-:-:S06]  /*1730*/  UIADD3 UR4, UPT, UPT, UR4, 0x1, URZ ;  /* 0x0000000104047890 */ /* 0x001fcc000fffe0ff */
[----:B------:R-:W-:-:S03]  /*1740*/  IMAD.U32 R33, RZ, RZ, UR4 ;  /* 0x00000004ff217e24 */ /* 0x000fc6000f8e00ff */
[----:B------:R-:W0:Y:S08]  /*1750*/  I2F.F64 R6, UR4 ;  /* 0x0000000400067d12 */ /* 0x000e300008201c00 */
        /* <DEDUP_REMOVED lines=19> */
[----:B------:R-:W-:-:S07]  /*1890*/  MOV R0, 0x18b0 ;  /* 0x000018b000007802 */ /* 0x000fce0000000f00 */
[----:B------:R-:W-:Y:S05]  /*18a0*/  CALL.REL.NOINC `($__internal_18_$__cuda_sm20_div_rn_f64_full) ;  /* 0x0000017000507944 */ /* 0x000fea0003c00000 */
.L_x_5508:
[----:B------:R-:W-:Y:S05]  /*18b0*/  BSYNC.RECONVERGENT B3 ;  /* 0x0000000000037941 */ /* 0x000fea0003800200 */
.L_x_5507:
[----:B------:R-:W0:Y:S02]  /*18c0*/  LDCU.128 UR4, c[0x0][0x390] ;  /* 0x00007200ff0477ac */ /* 0x000e240008000c00 */
[----:B0-----:R-:W-:-:S08]  /*18d0*/  DADD R26, R4, UR4 ;  /* 0x00000004041a7e29 */ /* 0x001fd00008000000 */
[----:B------:R-:W-:-:S08]  /*18e0*/  DADD R8, R8, -R26 ;  /* 0x0000000008087229 */ /* 0x000fd0000000081a */
[----:B------:R-:W-:-:S11]  /*18f0*/  DFMA R20, R20, R8, UR6 ;  /* 0x0000000614147e2b */ /* 0x000fd60008000008 */
.L_x_5506:
[----:B------:R-:W-:Y:S05]  /*1900*/  BSYNC.RECONVERGENT B2 ;  /* 0x0000000000027941 */ /* 0x000fea0003800200 */
.L_x_5505:
[----:B------:R-:W0:Y:S01]  /*1910*/  LDCU UR4, c[0x0][0x3b4] ;  /* 0x00007680ff0477ac */ /* 0x000e220008000800 */
[----:B------:R-:W-:-:S05]  /*1920*/  IADD3 R22, P0, PT, R22, 0x8, RZ ;  /* 0x0000000816167810 */ /* 0x000fca0007f1e0ff */
[----:B------:R-:W-:Y:S01]  /*1930*/  IMAD.X R23, RZ, RZ, R23, P0 ;  /* 0x000000ffff177224 */ /* 0x000fe200000e0617 */
[----:B0-----:R-:W-:-:S06]  /*1940*/  UIADD3 UR4, UPT, UPT, UR4, -0x1, URZ ;  /* 0xffffffff04047890 */ /* 0x001fcc000fffe0ff */
[----:B------:R-:W-:-:S07]  /*1950*/  MOV R35, UR4 ;  /* 0x0000000400237c02 */ /* 0x000fce0008000f00 */
.L_x_5504:
[----:B------:R-:W-:Y:S05]  /*1960*/  BSYNC.RECONVERGENT B1 ;  /* 0x0000000000017941 */ /* 0x000fea0003800200 */
.L_x_5503:
[----:B------:R-:W0:Y:S01]  /*1970*/  S2R R0, SR_TID.X ;  /* 0x0000000000007919 */ /* 0x000e220000002100 */
[----:B------:R-:W0:Y:S01]  /*1980*/  LDCU.64 UR4, c[0x0][0x3c8] ;  /* 0x00007900ff0477ac */ /* 0x000e220008000a00 */
[----:B------:R-:W-:Y:S01]  /*1990*/  BSSY.RECONVERGENT B1, `(.L_x_5509) ;  /* 0x000004a000017945 */ /* 0x000fe20003800200 */
[----:B------:R-:W1:Y:S01]  /*19a0*/  S2R R3, SR_TID.Y ;  /* 0x0000000000037919 */ /* 0x000e620000002200 */
[----:B------:R-:W2:Y:S01]  /*19b0*/  LDCU UR6, c[0x0][0x3d0] ;  /* 0x00007a00ff0677ac */ /* 0x000ea20008000800 */
[----:B0-----:R-:W-:-:S04]  /*19c0*/  IMAD R0, R0, UR4, RZ ;  /* 0x0000000400007c24 */ /* 0x001fc8000f8e02ff */
[----:B-1----:R-:W-:-:S04]  /*19d0*/  IMAD R3, R3, UR5, R0 ;  /* 0x0000000503037c24 */ /* 0x002fc8000f8e0200 */
[----:B--2---:R-:W-:-:S05]  /*19e0*/  IMAD R34, R42, UR6, R3 ;  /* 0x000000062a227c24 */ /* 0x004fca000f8e0203 */
[----:B------:R-:W-:-:S04]  /*19f0*/  LEA R0, R34, 0x1, 0x1 ;  /* 0x0000000122007811 */ /* 0x000fc800078e08ff */
[----:B------:R-:W-:-:S13]  /*1a00*/  ISETP.GE.U32.AND P0, PT, R0, R35, PT ;  /* 0x000000230000720c */ /* 0x000fda0003f06070 */
[----:B------:R-:W-:Y:S05]  /*1a10*/  @P0 BRA `(.L_x_5510) ;  /* 0x0000000400040947 */ /* 0x000fea0003800000 */
.L_x_5515:
[----:B------:R-:W-:-:S06]  /*1a20*/  IMAD.WIDE.U32 R8, R34, 0x10, R22 ;  /* 0x0000001022087825 */ /* 0x000fcc00078e0016 */
[----:B------:R-:W2:Y:S01]  /*1a30*/  LDG.E.128 R8, desc[UR36][R8.64] ;  /* 0x0000002408087981 */ /* 0x000ea2000c1e1d00 */
[----:B------:R-:W-:Y:S01]  /*1a40*/  VIADD R33, R33, 0x1 ;  /* 0x0000000121217836 */ /* 0x000fe20000000000 */
[----:B------:R-:W-:Y:S01]  /*1a50*/  BSSY.RECONVERGENT B2, `(.L_x_5511) ;  /* 0x0000017000027945 */ /* 0x000fe20003800200 */
[----:B------:R-:W-:Y:S02]  /*1a60*/  IMAD.MOV.U32 R4, RZ, RZ, 0x1 ;  /* 0x00000001ff047424 */ /* 0x000fe400078e00ff */
[----:B------:R-:W0:Y:S08]  /*1a70*/  I2F.F64 R40, R33 ;  /* 0x0000002100287312 */ /* 0x000e300000201c00 */
[----:B0-----:R-:W0:Y:S02]  /*1a80*/  MUFU.RCP64H R5, R41 ;  /* 0x0000002900057308 */ /* 0x001e240000001800 */
        /* <DEDUP_REMOVED lines=18> */
[----:B------:R-:W-:Y:S05]  /*1bb0*/  CALL.REL.NOINC `($__internal_18_$__cuda_sm20_div_rn_f64_full) ;  /* 0x0000016c008c7944 */ /* 0x000fea0003c00000 */
.L_x_5512:
[----:B------:R-:W-:Y:S05]  /*1bc0*/  BSYNC.RECONVERGENT B2 ;  /* 0x0000000000027941 */ /* 0x000fea0003800200 */
.L_x_5511:
[----:B------:R-:W-:Y:S01]  /*1bd0*/  VIADD R32, R32, 0x1 ;  /* 0x0000000120207836 */ /* 0x000fe20000000000 */
[----:B------:R-:W-:Y:S01]  /*1be0*/  DADD R26, R4, R26 ;  /* 0x00000000041a7229 */ /* 0x000fe2000000001a */
[----:B------:R-:W-:Y:S01]  /*1bf0*/  IMAD.MOV.U32 R6, RZ, RZ, 0x1 ;  /* 0x00000001ff067424 */ /* 0x000fe200078e00ff */
[----:B------:R-:W-:Y:S01]  /*1c00*/  BSSY.RECONVERGENT B2, `(.L_x_5513) ;  /* 0x000001a000027945 */ /* 0x000fe20003800200 */
[----:B------:R-:W0:Y:S05]  /*1c10*/  I2F.F64 R38, R32 ;  /* 0x0000002000267312 */ /* 0x000e2a0000201c00 */
[----:B------:R-:W-:-:S08]  /*1c20*/  DADD R8, R8, -R26 ;  /* 0x0000000008087229 */ /* 0x000fd0000000081a */
[----:B------:R-:W-:Y:S01]  /*1c30*/  DFMA R20, R14, R8, R20 ;  /* 0x000000080e14722b */ /* 0x000fe20000000014 */
[----:B0-----:R-:W0:Y:S02]  /*1c40*/  MUFU.RCP64H R7, R39 ;  /* 0x0000002700077308 */ /* 0x001e240000001800 */
[----:B0-----:R-:W-:-:S08]  /*1c50*/  DFMA R12, -R38, R6, 1 ;  /* 0x3ff00000260c742b */ /* 0x001fd00000000106 */
[----:B------:R-:W-:-:S08]  /*1c60*/  DFMA R12, R12, R12, R12 ;  /* 0x0000000c0c0c722b */ /* 0x000fd0000000000c */
[----:B------:R-:W-:Y:S02]  /*1c70*/  DFMA R6, R6, R12, R6 ;  /* 0x0000000c0606722b */ /* 0x000fe40000000006 */
[----:B------:R-:W-:-:S06]  /*1c80*/  DADD R12, R10, -R36 ;  /* 0x000000000a0c7229 */ /* 0x000fcc0000000824 */
[----:B------:R-:W-:-:S04]  /*1c90*/  DFMA R18, -R38, R6, 1 ;  /* 0x3ff000002612742b */ /* 0x000fc80000000106 */
[----:B------:R-:W-:-:S04]  /*1ca0*/  FSETP.GEU.AND P1, PT, |R13|, 6.5827683646048100446e-37, PT ;  /* 0x036000000d00780b */ /* 0x000fc80003f2e200 */
        /* <DEDUP_REMOVED lines=13> */
[----:B------:R-:W-:Y:S02]  /*1d80*/  IMAD.MOV.U32 R6, RZ, RZ, R4 ;  /* 0x000000ffff067224 */ /* 0x000fe400078e0004 */
[----:B------:R-:W-:-:S07]  /*1d90*/  IMAD.MOV.U32 R7, RZ, RZ, R5 ;  /* 0x000000ffff077224 */ /* 0x000fce00078e0005 */
.L_x_5514:
[----:B------:R-:W-:Y:S05]  /*1da0*/  BSYNC.RECONVERGENT B2 ;  /* 0x0000000000027941 */ /* 0x000fea0003800200 */
.L_x_5513:
[----:B------:R-:W0:Y:S01]  /*1db0*/  LDCU UR4, c[0x0][0x3bc] ;  /* 0x00007780ff0477ac */ /* 0x000e220008000800 */
[----:B------:R-:W-:-:S08]  /*1dc0*/  DADD R36, R6, R36 ;  /* 0x0000000006247229 */ /* 0x000fd00000000024 */
[----:B------:R-:W-:-:S08]  /*1dd0*/  DADD R10, R10, -R36 ;  /* 0x000000000a0a7229 */ /* 0x000fd00000000824 */
[----:B------:R-:W-:Y:S01]  /*1de0*/  DFMA R24, R12, R10, R24 ;  /* 0x0000000a0c18722b */ /* 0x000fe20000000018 */
[----:B0-----:R-:W-:-:S04]  /*1df0*/  IADD3 R34, PT, PT, R34, UR4, RZ ;  /* 0x0000000422227c10 */ /* 0x001fc8000fffe0ff */
[----:B------:R-:W-:-:S04]  /*1e00*/  LEA R0, R34, 0x1, 0x1 ;  /* 0x0000000122007811 */ /* 0x000fc800078e08ff */
[----:B------:R-:W-:-:S13]  /*1e10*/  ISETP.GE.U32.AND P0, PT, R0, R35, PT ;  /* 0x000000230000720c */ /* 0x000fda0003f06070 */
[----:B------:R-:W-:Y:S05]  /*1e20*/  @!P0 BRA `(.L_x_5515) ;  /* 0xfffffff800fc8947 */ /* 0x000fea000383ffff */
.L_x_5510:
[----:B------:R-:W-:Y:S05]  /*1e30*/  BSYNC.RECONVERGENT B1 ;  /* 0x0000000000017941 */ /* 0x000fea0003800200 */
.L_x_5509:
[----:B------:R-:W0:Y:S01]  /*1e40*/  S2R R0, SR_TID.Y ;  /* 0x0000000000007919 */ /* 0x000e220000002200 */
[----:B------:R-:W1:Y:S01]  /*1e50*/  LDCU UR5, c[0x0][0x3d0] ;  /* 0x00007a00ff0577ac */ /* 0x000e620008000800 */
[----:B------:R-:W-:Y:S01]  /*1e60*/  BSSY.RECONVERGENT B1, `(.L_x_5516) ;  /* 0x000002b000017945 */ /* 0x000fe20003800200 */
[----:B------:R-:W2:Y:S01]  /*1e70*/  LDCU UR4, c[0x0][0x3cc] ;  /* 0x00007980ff0477ac */ /* 0x000ea20008000800 */
[----:B-1----:R-:W-:Y:S02]  /*1e80*/  ISETP.NE.AND P1, PT, RZ, UR5, PT ;  /* 0x00000005ff007c0c */ /* 0x002fe4000bf25270 */
[----:B--2---:R-:W-:Y:S02]  /*1e90*/  ISETP.NE.AND P0, PT, RZ, UR4, PT ;  /* 0x00000004ff007c0c */ /* 0x004fe4000bf05270 */
[----:B------:R-:W-:Y:S02]  /*1ea0*/  ISETP.NE.AND P1, PT, R42, RZ, P1 ;  /* 0x000000ff2a00720c */ /* 0x000fe40000f25270 */
[----:B0-----:R-:W-:-:S04]  /*1eb0*/  ISETP.NE.AND P0, PT, R0, RZ, P0 ;  /* 0x000000ff0000720c */ /* 0x001fc80000705270 */
[----:B------:R-:W-:-:S13]  /*1ec0*/  PLOP3.LUT P0, PT, P0, P1, PT, 0xf8, 0x8f ;  /* 0x00000000008f781c */ /* 0x000fda0000703f70 */
[----:B------:R-:W-:Y:S05]  /*1ed0*/  @P0 BRA `(.L_x_5517) ;  /* 0x00000000008c0947 */ /* 0x000fea0003800000 */
[----:B------:R-:W0:Y:S01]  /*1ee0*/  S2R R3, SR_TID.X ;  /* 0x0000000000037919 */ /* 0x000e220000002100 */
[----:B------:R-:W-:-:S05]  /*1ef0*/  LOP3.LUT R0, R35, 0xfffffffe, RZ, 0xc0, !PT ;  /* 0xfffffffe23007812 */ /* 0x000fca00078ec0ff */
[----:B0-----:R-:W-:-:S05]  /*1f00*/  IMAD.IADD R0, R0, 0x1, R3 ;  /* 0x0000000100007824 */ /* 0x001fca00078e0203 */
[----:B------:R-:W-:-:S13]  /*1f10*/  ISETP.GE.U32.AND P0, PT, R0, R35, PT ;  /* 0x000000230000720c */ /* 0x000fda0003f06070 */
[----:B------:R-:W-:Y:S05]  /*1f20*/  @P0 BRA `(.L_x_5517) ;  /* 0x0000000000780947 */ /* 0x000fea0003800000 */
[----:B------:R-:W-:-:S06]  /*1f30*/  IMAD.WIDE R10, R0, 0x8, R22 ;  /* 0x00000008000a7825 */ /* 0x000fcc00078e0216 */
[----:B------:R-:W2:Y:S01]  /*1f40*/  LDG.E.64 R10, desc[UR36][R10.64] ;  /* 0x000000240a0a7981 */ /* 0x000ea2000c1e1b00 */
[----:B------:R-:W-:Y:S01]  /*1f50*/  VIADD R33, R33, 0x1 ;  /* 0x0000000121217836 */ /* 0x000fe20000000000 */
[----:B------:R-:W-:Y:S01]  /*1f60*/  MOV R4, 0x1 ;  /* 0x0000000100047802 */ /* 0x000fe20000000f00 */
[----:B------:R-:W-:Y:S02]  /*1f70*/  BSSY.RECONVERGENT B2, `(.L_x_5518) ;  /* 0x0000016000027945 */ /* 0x000fe40003800200 */
[----:B------:R-:W0:Y:S08]  /*1f80*/  I2F.F64 R40, R33 ;  /* 0x0000002100287312 */ /* 0x000e300000201c00 */
[----:B0-----:R-:W0:Y:S02]  /*1f90*/  MUFU.RCP64H R5, R41 ;  /* 0x0000002900057308 */ /* 0x001e240000001800 */
        /* <DEDUP_REMOVED lines=16> */
[----:B------:R-:W-:Y:S01]  /*20a0*/  MOV R0, 0x20d0 ;  /* 0x000020d000007802 */ /* 0x000fe20000000f00 */
[----:B------:R-:W-:-:S07]  /*20b0*/  IMAD.MOV.U32 R5, RZ, RZ, R9 ;  /* 0x000000ffff057224 */ /* 0x000fce00078e0009 */
[----:B------:R-:W-:Y:S05]  /*20c0*/  CALL.REL.NOINC `($__internal_18_$__cuda_sm20_div_rn_f64_full) ;  /* 0x0000016800487944 */ /* 0x000fea0003c00000 */
.L_x_5519:
[----:B------:R-:W-:Y:S05]  /*20d0*/  BSYNC.RECONVERGENT B2 ;  /* 0x0000000000027941 */ /* 0x000fea0003800200 */
.L_x_5518:
[----:B------:R-:W-:-:S08]  /*20e0*/  DADD R26, R26, R4 ;  /* 0x000000001a1a7229 */ /* 0x000fd00000000004 */
[----:B------:R-:W-:-:S08]  /*20f0*/  DADD R10, R10, -R26 ;  /* 0x000000000a0a7229 */ /* 0x000fd0000000081a */
[----:B------:R-:W-:-:S11]  /*2100*/  DFMA R20, R8, R10, R20 ;  /* 0x0000000a0814722b */ /* 0x000fd60000000014 */
.L_x_5517:
[----:B------:R-:W-:Y:S05]  /*2110*/  BSYNC.RECONVERGENT B1 ;  /* 0x0000000000017941 */ /* 0x000fea0003800200 */
.L_x_5516:
[----:B------:R-:W-:Y:S01]  /*2120*/  DSETP.NEU.AND P0, PT, R40, RZ, PT ;  /* 0x000000ff2800722a */ /* 0x000fe20003f0d000 */
[----:B------:R-:W-:Y:S01]  /*2130*/  IMAD.MOV.U32 R34, RZ, RZ, R38 ;  /* 0x000000ffff227224 */ /* 0x000fe200078e0026 */
[----:B------:R-:W-:Y:S02]  /*2140*/  MOV R35, R39 ;  /* 0x0000002700237202 */ /* 0x000fe40000000f00 */
[----:B------:R-:W-:Y:S02]  /*2150*/  CS2R R14, SRZ ;  /* 0x00000000000e7805 */ /* 0x000fe4000001ff00 */
[----:B------:R-:W-:Y:S01]  /*2160*/  CS2R R12, SRZ ;  /* 0x00000000000c7805 */ /* 0x000fe2000001ff00 */
[----:B------:R-:W-:Y:S01]  /*2170*/  IMAD.MOV.U32 R10, RZ, RZ, R24 ;  /* 0x000000ffff0a7224 */ /* 0x000fe200078e0018 */
[----:B------:R-:W-:Y:S01]  /*2180*/  MOV R8, R36 ;  /* 0x0000002400087202 */ /* 0x000fe20000000f00 */
[----:B------:R-:W-:Y:S02]  /*2190*/  IMAD.MOV.U32 R11, RZ, RZ, R25 ;  /* 0x000000ffff0b7224 */ /* 0x000fe400078e0019 */
[----:B------:R-:W-:-:S03]  /*21a0*/  IMAD.MOV.U32 R9, RZ, RZ, R37 ;  /* 0x000000ffff097224 */ /* 0x000fc600078e0025 */
[----:B------:R-:W-:Y:S05]  /*21b0*/  @!P0 BRA `(.L_x_5500) ;  /* 0x0000009000a88947 */ /* 0x000fea0003800000 */
[----:B------:R-:W-:Y:S01]  /*21c0*/  DSETP.NEU.AND P0, PT, R38, RZ, PT ;  /* 0x000000ff2600722a */ /* 0x000fe20003f0d000 */
[----:B------:R-:W-:Y:S01]  /*21d0*/  IMAD.MOV.U32 R32, RZ, RZ, R33 ;  /* 0x000000ffff207224 */ /* 0x000fe200078e0021 */
[----:B------:R-:W-:Y:S01]  /*21e0*/  MOV R34, R40 ;  /* 0x0000002800227202 */ /* 0x000fe20000000f00 */
[----:B------:R-:W-:Y:S01]  /*21f0*/  IMAD.MOV.U32 R35, RZ, RZ, R41 ;  /* 0x000000ffff237224 */ /* 0x000fe200078e0029 */
[----:B------:R-:W-:Y:S02]  /*2200*/  CS2R R14, SRZ ;  /* 0x00000000000e7805 */ /* 0x000fe4000001ff00 */
[----:B------:R-:W-:Y:S01]  /*2210*/  CS2R R12, SRZ ;  /* 0x00000000000c7805 */ /* 0x000fe2000001ff00 */
[----:B------:R-:W-:Y:S01]  /*2220*/  IMAD.MOV.U32 R10, RZ, RZ, R20 ;  /* 0x000000ffff0a7224 */ /* 0x000fe200078e0014 */
[----:B------:R-:W-:Y:S01]  /*2230*/  MOV R11, R21 ;  /* 0x00000015000b7202 */ /* 0x000fe20000000f00 */
[----:B------:R-:W-:Y:S02]  /*2240*/  IMAD.MOV.U32 R8, RZ, RZ, R26 ;  /* 0x000000ffff087224 */ /* 0x000fe400078e001a */
[----:B------:R-:W-:-:S03]  /*2250*/  IMAD.MOV.U32 R9, RZ, RZ, R27 ;  /* 0x000000ffff097224 */ /* 0x000fc600078e001b */
        /* <DEDUP_REMOVED lines=24> */
.L_x_5521:
[----:B------:R-:W-:Y:S05]  /*23e0*/  BSYNC.RECONVERGENT B1 ;  /* 0x0000000000017941 */ /* 0x000fea0003800200 */
.L_x_5520:
[----:B------:R-:W-:Y:S01]  /*23f0*/  DMUL R6, R8, R8 ;  /* 0x0000000808067228 */ /* 0x000fe20000000000 */
[----:B------:R-:W-:Y:S01]  /*2400*/  IMAD.MOV.U32 R32, RZ, RZ, -0x1 ;  /* 0xffffffffff207424 */ /* 0x000fe200078e00ff */
[----:B------:R-:W-:Y:S01]  /*2410*/  DADD R10, R20, R24 ;  /* 0x00000000140a7229 */ /* 0x000fe20000000018 */
[----:B------:R-:W-:Y:S01]  /*2420*/  CS2R R14, SRZ ;  /* 0x00000000000e7805 */ /* 0x000fe2000001ff00 */
[----:B------:R-:W-:Y:S01]  /*2430*/  DFMA R8, R8, R4, R26 ;  /* 0x000000040808722b */ /* 0x000fe2000000001a */
[----:B------:R-:W-:-:S03]  /*2440*/  CS2R R12, SRZ ;  /* 0x00000000000c7805 */ /* 0x000fc6000001ff00 */
[----:B------:R-:W-:-:S08]  /*2450*/  DMUL R6, R6, R40 ;  /* 0x0000002806067228 */ /* 0x000fd00000000000 */
[----:B------:R-:W-:Y:S01]  /*2460*/  DFMA R10, R6, R4, R10 ;  /* 0x00000004060a722b */ /* 0x000fe2000000000a */
[----:B------:R-:W-:Y:S10]  /*2470*/  BRA `(.L_x_5500) ;  /* 0x0000008c00f87947 */ /* 0x000ff40003800000 */
.L_x_5501:
[----:B------:R-:W0:Y:S08]  /*2480*/  LDC R47, c[0x0][0x520] ;  /* 0x00014800ff2f7b82 */ /* 0x000e300000000800 */
[----:B------:R-:W1:Y:S01]  /*2490*/  LDC R45, c[0x0][0x3f0] ;  /* 0x0000fc00ff2d7b82 */ /* 0x000e620000000800 */
[----:B0-----:R-:W-:-:S04]  /*24a0*/  SHF.R.U32.HI R47, RZ, 0x3, R47 ;  /* 0x00000003ff2f7819 */ /* 0x001fc8000001162f */
[----:B------:R-:W-:-:S04]  /*24b0*/  ISETP.NE.AND P0, PT, R47, 0x1, PT ;  /* 0x000000012f00780c */ /* 0x000fc80003f05270 */
[----:B-1----:R-:W-:-:S13]  /*24c0*/  ISETP.NE.OR P0, PT, R45, 0x1, P0 ;  /* 0x000000012d00780c */ /* 0x002fda0000705670 */
[----:B------:R-:W-:Y:S05]  /*24d0*/  @P0 BRA `(.L_x_5522) ;  /* 0x0000001800280947 */ /* 0x000fea0003800000 */
[----:B------:R-:W0:Y:S01]  /*24e0*/  LDCU UR5, c[0x0][0x3bc] ;  /* 0x00007780ff0577ac */ /* 0x000e220008000800 */
[----:B------:R-:W1:Y:S01]  /*24f0*/  LDC.64 R16, c[0x0][0x390] ;  /* 0x0000e400ff107b82 */ /* 0x000e620000000a00 */
[----:B------:R-:W-:Y:S01]  /*2500*/  BSSY.RECONVERGENT B1, `(.L_x_5523) ;  /* 0x000009c000017945 */ /* 0x000fe20003800200 */
[----:B------:R-:W-:Y:S01]  /*2510*/  IMAD.MOV.U32 R46, RZ, RZ, R4 ;  /* 0x000000ffff2e7224 */ /* 0x000fe200078e0004 */
[----:B------:R-:W2:Y:S01]  /*2520*/  LDCU UR4, c[0x0][0x3a0] ;  /* 0x00007400ff0477ac */ /* 0x000ea20008000800 */
[----:B------:R-:W3:Y:S04]  /*2530*/  LDCU.64 UR6, c[0x0][0x3a8] ;  /* 0x00007500ff0677ac */ /* 0x000ee80008000a00 */
[----:B------:R-:W4:Y:S01]  /*2540*/  LDC.64 R38, c[0x0][0x398] ;  /* 0x0000e600ff267b82 */ /* 0x000f220000000a00 */
[----:B0-----:R-:W-:-:S02]  /*2550*/  MOV R7, UR5 ;  /* 0x0000000500077c02 */ /* 0x001fc40008000f00 */
[----:B--2---:R-:W-:-:S03]  /*2560*/  MOV R2, UR4 ;  /* 0x0000000400027c02 */ /* 0x004fc60008000f00 */
[----:B------:R-:W-:Y:S01]  /*2570*/  IMAD.IADD R3, R4, 0x1, R7 ;  /* 0x0000000104037824 */ /* 0x000fe200078e0207 */
[----:B-1----:R-:W-:Y:S01]  /*2580*/  MOV R24, R16 ;  /* 0x0000001000187202 */ /* 0x002fe20000000f00 */
[----:B---3--:R-:W-:Y:S01]  /*2590*/  IMAD.U32 R20, RZ, RZ, UR6 ;  /* 0x00000006ff147e24 */ /* 0x008fe2000f8e00ff */
[----:B------:R-:W-:Y:S01]  /*25a0*/  MOV R27, R17 ;  /* 0x00000011001b7202 */ /* 0x000fe20000000f00 */
[----:B------:R-:W-:Y:S01]  /*25b0*/  IMAD.U32 R21, RZ, RZ, UR7 ;  /* 0x00000007ff157e24 */ /* 0x000fe2000f8e00ff */
[----:B------:R-:W-:Y:S01]  /*25c0*/  ISETP.GE.U32.AND P0, PT, R3, R0, PT ;  /* 0x000000000300720c */ /* 0x000fe20003f06070 */
[--C-:B------:R-:W-:Y:S02]  /*25d0*/  IMAD.MOV.U32 R25, RZ, RZ, R17.reuse ;  /* 0x000000ffff197224 */ /* 0x100fe400078e0011 */
[--C-:B------:R-:W-:Y:S01]  /*25e0*/  IMAD.MOV.U32 R26, RZ, RZ, R16.reuse ;  /* 0x000000ffff1a7224 */ /* 0x100fe200078e0010 */
[----:B----4-:R-:W-:Y:S01]  /*25f0*/  MOV R44, R38 ;  /* 0x00000026002c7202 */ /* 0x010fe20000000f00 */
[----:B------:R-:W-:Y:S01]  /*2600*/  IMAD.MOV.U32 R36, RZ, RZ, R16 ;  /* 0x000000ffff247224 */ /* 0x000fe200078e0010 */
[----:B------:R-:W-:Y:S01]  /*2610*/  MOV R41, R39 ;  /* 0x0000002700297202 */ /* 0x000fe20000000f00 */
[----:B------:R-:W-:-:S02]  /*2620*/  IMAD.MOV.U32 R37, RZ, RZ, R17 ;  /* 0x000000ffff257224 */ /* 0x000fc400078e0011 */
[--C-:B------:R-:W-:Y:S02]  /*2630*/  IMAD.MOV.U32 R45, RZ, RZ, R39.reuse ;  /* 0x000000ffff2d7224 */ /* 0x100fe400078e0027 */
[--C-:B------:R-:W-:Y:S02]  /*2640*/  IMAD.MOV.U32 R40, RZ, RZ, R38.reuse ;  /* 0x000000ffff287224 */ /* 0x100fe400078e0026 */
[----:B------:R-:W-:Y:S02]  /*2650*/  IMAD.MOV.U32 R42, RZ, RZ, R38 ;  /* 0x000000ffff2a7224 */ /* 0x000fe400078e0026 */
[----:B------:R-:W-:Y:S01]  /*2660*/  IMAD.MOV.U32 R43, RZ, RZ, R39 ;  /* 0x000000ffff2b7224 */ /* 0x000fe200078e0027 */
[----:B------:R-:W-:Y:S06]  /*2670*/  @P0 BRA `(.L_x_5524) ;  /* 0x0000000800100947 */ /* 0x000fec0003800000 */
[----:B------:R-:W-:Y:S01]  /*2680*/  MOV R40, R38 ;  /* 0x0000002600287202 */ /* 0x000fe20000000f00 */
[----:B------:R-:W-:Y:S01]  /*2690*/  IMAD.MOV.U32 R41, RZ, RZ, R39 ;  /* 0x000000ffff297224 */ /* 0x000fe200078e0027 */
[----:B------:R-:W-:Y:S01]  /*26a0*/  MOV R43, R39 ;  /* 0x00000027002b7202 */ /* 0x000fe20000000f00 */
[----:B------:R-:W-:Y:S01]  /*26b0*/  IMAD.MOV.U32 R42, RZ, RZ, R38 ;  /* 0x000000ffff2a7224 */ /* 0x000fe200078e0026 */
[----:B------:R-:W-:Y:S01]  /*26c0*/  MOV R36, R16 ;  /* 0x0000001000247202 */ /* 0x000fe20000000f00 */
[----:B------:R-:W-:Y:S02]  /*26d0*/  IMAD.MOV.U32 R26, RZ, RZ, R16 ;  /* 0x000000ffff1a7224 */ /* 0x000fe400078e0010 */
[--C-:B------:R-:W-:Y:S02]  /*26e0*/  IMAD.MOV.U32 R27, RZ, RZ, R17.reuse ;  /* 0x000000ffff1b7224 */ /* 0x100fe400078e0011 */
[----:B------:R-:W-:-:S07]  /*26f0*/  IMAD.MOV.U32 R37, RZ, RZ, R17 ;  /* 0x000000ffff257224 */ /* 0x000fce00078e0011 */
.L_x_5533:
[----:B------:R-:W-:-:S05]  /*2700*/  SHF.R.U32.HI R13, RZ, 0x1, R46 ;  /* 0x00000001ff0d7819 */ /* 0x000fca000001162e */
[----:B------:R-:W-:-:S06]  /*2710*/  IMAD.WIDE.U32 R12, R13, 0x10, R22 ;  /* 0x000000100d0c7825 */ /* 0x000fcc00078e0016 */
[----:B------:R-:W2:Y:S01]  /*2720*/  LDG.E.128 R12, desc[UR36][R12.64] ;  /* 0x000000240c0c7981 */ /* 0x000ea2000c1e1d00 */
[----:B------:R-:W-:-:S05]  /*2730*/  VIADD R46, R46, UR39 ;  /* 0x000000272e2e7c36 */ /* 0x000fca0008000000 */
[----:B------:R-:W-:-:S05]  /*2740*/  SHF.R.U32.HI R9, RZ, 0x1, R46 ;  /* 0x00000001ff097819 */ /* 0x000fca000001162e */
[----:B------:R-:W-:-:S06]  /*2750*/  IMAD.WIDE.U32 R8, R9, 0x10, R22 ;  /* 0x0000001009087825 */ /* 0x000fcc00078e0016 */
[----:B------:R-:W5:Y:S01]  /*2760*/  LDG.E.128 R8, desc[UR36][R8.64] ;  /* 0x0000002408087981 */ /* 0x000f62000c1e1d00 */
[----:B------:R-:W-:Y:S01]  /*2770*/  IADD3 R2, PT, PT, R2, 0x1, RZ ;  /* 0x0000000102027810 */ /* 0x000fe20007ffe0ff */
[----:B------:R-:W-:Y:S01]  /*2780*/  IMAD.MOV.U32 R4, RZ, RZ, 0x1 ;  /* 0x00000001ff047424 */ /* 0x000fe200078e00ff */
        /* <DEDUP_REMOVED lines=19> */
[----:B------:R-:W-:Y:S01]  /*28c0*/  MOV R5, R35 ;  /* 0x0000002300057202 */ /* 0x000fe20000000f00 */
[----:B------:R-:W-:Y:S01]  /*28d0*/  IMAD.MOV.U32 R4, RZ, RZ, R34 ;  /* 0x000000ffff047224 */ /* 0x000fe200078e0022 */
[----:B------:R-:W-:-:S07]  /*28e0*/  MOV R0, 0x2900 ;  /* 0x0000290000007802 */ /* 0x000fce0000000f00 */
[----:B-----5:R-:W-:Y:S05]  /*28f0*/  CALL.REL.NOINC `($__internal_18_$__cuda_sm20_div_rn_f64_full) ;  /* 0x00000160003c7944 */ /* 0x020fea0003c00000 */
.L_x_5526:
[----:B------:R-:W-:Y:S05]  /*2900*/  BSYNC.RECONVERGENT B2 ;  /* 0x0000000000027941 */ /* 0x000fea0003800200 */
.L_x_5525:
[----:B------:R-:W0:Y:S01]  /*2910*/  MUFU.RCP64H R7, R21 ;  /* 0x0000001500077308 */ /* 0x000e220000001800 */
[----:B------:R-:W-:Y:S01]  /*2920*/  IMAD.MOV.U32 R6, RZ, RZ, 0x1 ;  /* 0x00000001ff067424 */ /* 0x000fe200078e00ff */
[----:B------:R-:W-:Y:S01]  /*2930*/  DADD R32, R14, -R26 ;  /* 0x000000000e207229 */ /* 0x000fe2000000081a */
[----:B------:R-:W-:Y:S01]  /*2940*/  BSSY.RECONVERGENT B2, `(.L_x_5527) ;  /* 0x0000018000027945 */ /* 0x000fe20003800200 */
[----:B------:R-:W-:-:S08]  /*2950*/  DADD R36, R4, R36 ;  /* 0x0000000004247229 */ /* 0x000fd00000000024 */
[----:B------:R-:W-:Y:S01]  /*2960*/  FSETP.GEU.AND P1, PT, |R33|, 6.5827683646048100446e-37, PT ;  /* 0x036000002100780b */ /* 0x000fe20003f2e200 */
[----:B------:R-:W-:Y:S02]  /*2970*/  DADD R4, R12, -R36 ;  /* 0x000000000c047229 */ /* 0x000fe40000000824 */
[----:B0-----:R-:W-:-:S06]  /*2980*/  DFMA R18, -R20, R6, 1 ;  /* 0x3ff000001412742b */ /* 0x001fcc0000000106 */
[----:B------:R-:W-:Y:S02]  /*2990*/  DFMA R38, R34, R4, R38 ;  /* 0x000000042226722b */ /* 0x000fe40000000026 */
        /* <DEDUP_REMOVED lines=15> */
[----:B-----5:R-:W-:Y:S05]  /*2a90*/  CALL.REL.NOINC `($__internal_18_$__cuda_sm20_div_rn_f64_full) ;  /* 0x0000015c00d47944 */ /* 0x020fea0003c00000 */
[----:B------:R-:W-:Y:S01]  /*2aa0*/  MOV R6, R4 ;  /* 0x0000000400067202 */ /* 0x000fe20000000f00 */
[----:B------:R-:W-:-:S07]  /*2ab0*/  IMAD.MOV.U32 R7, RZ, RZ, R5 ;  /* 0x000000ffff077224 */ /* 0x000fce00078e0005 */
.L_x_5528:
[----:B------:R-:W-:Y:S05]  /*2ac0*/  BSYNC.RECONVERGENT B2 ;  /* 0x0000000000027941 */ /* 0x000fea0003800200 */
.L_x_5527:
[----:B------:R-:W0:Y:S01]  /*2ad0*/  MUFU.RCP64H R5, R21 ;  /* 0x0000001500057308 */ /* 0x000e220000001800 */
[----:B------:R-:W-:Y:S01]  /*2ae0*/  IMAD.MOV.U32 R4, RZ, RZ, 0x1 ;  /* 0x00000001ff047424 */ /* 0x000fe200078e00ff */
[----:B-----5:R-:W-:Y:S01]  /*2af0*/  DADD R34, R8, -R16 ;  /* 0x0000000008227229 */ /* 0x020fe20000000810 */
        /* <DEDUP_REMOVED lines=22> */
.L_x_5530:
[----:B------:R-:W-:Y:S05]  /*2c60*/  BSYNC.RECONVERGENT B2 ;  /* 0x0000000000027941 */ /* 0x000fea0003800200 */
.L_x_5529:
        /* <DEDUP_REMOVED lines=25> */
[----:B------:R-:W-:Y:S01]  /*2e00*/  MOV R6, R4 ;  /* 0x0000000400067202 */ /* 0x000fe20000000f00 */
[----:B------:R-:W-:-:S07]  /*2e10*/  IMAD.MOV.U32 R7, RZ, RZ, R5 ;  /* 0x000000ffff077224 */ /* 0x000fce00078e0005 */
.L_x_5532:
[----:B------:R-:W-:Y:S05]  /*2e20*/  BSYNC.RECONVERGENT B2 ;  /* 0x0000000000027941 */ /* 0x000fea0003800200 */
.L_x_5531:
[----:B------:R-:W-:Y:S01]  /*2e30*/  DADD R24, R6, R24 ;  /* 0x0000000006187229 */ /* 0x000fe20000000018 */
[----:B------:R-:W-:Y:S02]  /*2e40*/  IMAD.U32 R0, RZ, RZ, UR38 ;  /* 0x00000026ff007e24 */ /* 0x000fe4000f8e00ff */
[----:B------:R-:W-:-:S05]  /*2e50*/  IMAD.U32 R7, RZ, RZ, UR39 ;  /* 0x00000027ff077e24 */ /* 0x000fca000f8e00ff */
[----:B------:R-:W-:Y:S01]  /*2e60*/  IADD3 R46, PT, PT, R46, R7, RZ ;  /* 0x000000072e2e7210 */ /* 0x000fe20007ffe0ff */
[----:B------:R-:W-:-:S04]  /*2e70*/  DADD R4, R10, -R24 ;  /* 0x000000000a047229 */ /* 0x000fc80000000818 */
[----:B------:R-:W-:-:S04]  /*2e80*/  IMAD.IADD R3, R46, 0x1, R7 ;  /* 0x000000012e037824 */ /* 0x000fc800078e0207 */
[----:B------:R-:W-:Y:S01]  /*2e90*/  DFMA R44, R32, R4, R44 ;  /* 0x00000004202c722b */ /* 0x000fe2000000002c */
[----:B------:R-:W-:-:S13]  /*2ea0*/  ISETP.GE.U32.AND P0, PT, R3, R0, PT ;  /* 0x000000000300720c */ /* 0x000fda0003f06070 */
[----:B------:R-:W-:Y:S05]  /*2eb0*/  @!P0 BRA `(.L_x_5533) ;  /* 0xfffffff800108947 */ /* 0x000fea000383ffff */
.L_x_5524:
[----:B------:R-:W-:Y:S05]  /*2ec0*/  BSYNC.RECONVERGENT B1 ;  /* 0x0000000000017941 */ /* 0x000fea0003800200 */
.L_x_5523:
[----:B------:R-:W-:Y:S01]  /*2ed0*/  ISETP.GE.U32.AND P0, PT, R46, R0, PT ;  /* 0x000000002e00720c */ /* 0x000fe20003f06070 */
[----:B------:R-:W-:-:S12]  /*2ee0*/  BSSY.RECONVERGENT B0, `(.L_x_5534) ;  /* 0x000000a000007945 */ /* 0x000fd80003800200 */
[----:B------:R-:W-:Y:S05]  /*2ef0*/  @P0 BRA `(.L_x_5535) ;  /* 0x0000000000200947 */ /* 0x000fea0003800000 */
[----:B------:R-:W-:Y:S02]  /*2f00*/  IADD3 R3, PT, PT, R46, R7, RZ ;  /* 0x000000072e037210 */ /* 0x000fe40007ffe0ff */
[----:B------:R-:W-:Y:S02]  /*2f10*/  SHF.R.U32.HI R13, RZ, 0x1, R46 ;  /* 0x00000001ff0d7819 */ /* 0x000fe4000001162e */
[----:B------:R-:W-:-:S03]  /*2f20*/  ISETP.GE.U32.AND P1, PT, R3, R0, PT ;  /* 0x000000000300720c */ /* 0x000fc60003f26070 */
[----:B------:R-:W-:-:S06]  /*2f30*/  IMAD.WIDE.U32 R12, R13, 0x10, R22 ;  /* 0x000000100d0c7825 */ /* 0x000fcc00078e0016 */
[----:B------:R-:W5:Y:S04]  /*2f40*/  LDG.E.128 R12, desc[UR36][R12.64] ;  /* 0x000000240c0c7981 */ /* 0x000f68000c1e1d00 */
[----:B------:R-:W-:-:S05]  /*2f50*/  @!P1 SHF.R.U32.HI R3, RZ, 0x1, R3 ;  /* 0x00000001ff039819 */ /* 0x000fca0000011603 */
[----:B------:R-:W-:-:S05]  /*2f60*/  @!P1 IMAD.WIDE.U32 R22, R3, 0x10, R22 ;  /* 0x0000001003169825 */ /* 0x000fca00078e0016 */
[----:B------:R0:W5:Y:S02]  /*2f70*/  @!P1 LDG.E.128 R8, desc[UR36][R22.64] ;  /* 0x0000002416089981 */ /* 0x000164000c1e1d00 */
.L_x_5535:
[----:B------:R-:W-:Y:S05]  /*2f80*/  BSYNC.RECONVERGENT B0 ;  /* 0x0000000000007941 */ /* 0x000fea0003800200 */
.L_x_5534:
[----:B------:R-:W-:Y:S01]  /*2f90*/  BSSY.RECONVERGENT B1, `(.L_x_5536) ;  /* 0x000007c000017945 */ /* 0x000fe20003800200 */
[----:B------:R-:W-:Y:S01]  /*2fa0*/  IMAD.MOV.U32 R47, RZ, RZ, R2 ;  /* 0x000000ffff2f7224 */ /* 0x000fe200078e0002 */
[----:B0-----:R-:W-:Y:S01]  /*2fb0*/  MOV R23, R21 ;  /* 0x0000001500177202 */ /* 0x001fe20000000f00 */
[----:B------:R-:W-:Y:S01]  /*2fc0*/  IMAD.MOV.U32 R22, RZ, RZ, R20 ;  /* 0x000000ffff167224 */ /* 0x000fe200078e0014 */
[----:B------:R-:W-:Y:S06]  /*2fd0*/  @P0 BRA `(.L_x_5537) ;  /* 0x0000000400dc0947 */ /* 0x000fec0003800000 */
[----:B------:R-:W-:Y:S01]  /*2fe0*/  VIADD R47, R2, 0x1 ;  /* 0x00000001022f7836 */ /* 0x000fe20000000000 */
[----:B-----5:R-:W-:Y:S01]  /*2ff0*/  DADD R34, -R36, R12 ;  /* 0x0000000024227229 */ /* 0x020fe2000000010c */
[----:B------:R-:W-:Y:S01]  /*3000*/  IMAD.MOV.U32 R4, RZ, RZ, 0x1 ;  /* 0x00000001ff047424 */ /* 0x000fe200078e00ff */
[----:B------:R-:W-:Y:S01]  /*3010*/  BSSY.RECONVERGENT B2, `(.L_x_5538) ;  /* 0x0000016000027945 */ /* 0x000fe20003800200 */
[----:B------:R-:W0:Y:S07]  /*3020*/  I2F.F64 R6, R47 ;  /* 0x0000002f00067312 */ /* 0x000e2e0000201c00 */
[----:B------:R-:W-:Y:S01]  /*3030*/  FSETP.GEU.AND P1, PT, |R35|, 6.5827683646048100446e-37, PT ;  /* 0x036000002300780b */ /* 0x000fe20003f2e200 */
[----:B0-----:R-:W0:Y:S02]  /*3040*/  MUFU.RCP64H R5, R7 ;  /* 0x0000000700057308 */ /* 0x001e240000001800 */
        /* <DEDUP_REMOVED lines=8> */
[----:B------:R-:W-:Y:S01]  /*30d0*/  MOV R22, R6 ;  /* 0x0000000600167202 */ /* 0x000fe20000000f00 */
[----:B------:R-:W-:-:S08]  /*30e0*/  IMAD.MOV.U32 R23, RZ, RZ, R7 ;  /* 0x000000ffff177224 */ /* 0x000fd000078e0007 */
        /* <DEDUP_REMOVED lines=8> */
.L_x_5539:
[----:B------:R-:W-:Y:S05]  /*3170*/  BSYNC.RECONVERGENT B2 ;  /* 0x0000000000027941 */ /* 0x000fea0003800200 */
.L_x_5538:
[----:B------:R-:W0:Y:S01]  /*3180*/  MUFU.RCP64H R7, R23 ;  /* 0x0000001700077308 */ /* 0x000e220000001800 */
[----:B------:R-:W-:Y:S01]  /*3190*/  IMAD.MOV.U32 R6, RZ, RZ, 0x1 ;  /* 0x00000001ff067424 */ /* 0x000fe200078e00ff */
[----:B------:R-:W-:Y:S01]  /*31a0*/  DADD R32, -R26, R14 ;  /* 0x000000001a207229 */ /* 0x000fe2000000010e */
[----:B------:R-:W-:Y:S01]  /*31b0*/  BSSY.RECONVERGENT B2, `(.L_x_5540) ;  /* 0x0000018000027945 */ /* 0x000fe20003800200 */
[----:B------:R-:W-:-:S08]  /*31c0*/  DADD R36, R36, R4 ;  /* 0x0000000024247229 */ /* 0x000fd00000000004 */
[----:B------:R-:W-:Y:S01]  /*31d0*/  FSETP.GEU.AND P1, PT, |R33|, 6.5827683646048100446e-37, PT ;  /* 0x036000002100780b */ /* 0x000fe20003f2e200 */
[----:B------:R-:W-:Y:S02]  /*31e0*/  DADD R12, -R36, R12 ;  /* 0x00000000240c7229 */ /* 0x000fe4000000010c */
        /* <DEDUP_REMOVED lines=20> */
.L_x_5541:
[----:B------:R-:W-:Y:S05]  /*3330*/  BSYNC.RECONVERGENT B2 ;  /* 0x0000000000027941 */ /* 0x000fea0003800200 */
.L_x_5540:
[----:B------:R-:W0:Y:S01]  /*3340*/  LDCU UR4, c[0x0][0x3bc] ;  /* 0x00007780ff0477ac */ /* 0x000e220008000800 */
[----:B------:R-:W-:Y:S01]  /*3350*/  DADD R26, R26, R6 ;  /* 0x000000001a1a7229 */ /* 0x000fe20000000006 */
[----:B------:R-:W1:Y:S07]  /*3360*/  LDCU UR5, c[0x0][0x3b4] ;  /* 0x00007680ff0577ac */ /* 0x000e6e0008000800 */
[----:B------:R-:W-:-:S08]  /*3370*/  DADD R14, -R26, R14 ;  /* 0x000000001a0e7229 */ /* 0x000fd0000000010e */
[----:B------:R-:W-:Y:S01]  /*3380*/  DFMA R42, R32, R14, R42 ;  /* 0x0000000e202a722b */ /* 0x000fe2000000002a */
[----:B0-----:R-:W-:-:S04]  /*3390*/  IADD3 R46, PT, PT, R46, UR4, RZ ;  /* 0x000000042e2e7c10 */ /* 0x001fc8000fffe0ff */
[----:B-1----:R-:W-:-:S13]  /*33a0*/  ISETP.GE.U32.AND P0, PT, R46, UR5, PT ;  /* 0x000000052e007c0c */ /* 0x002fda000bf06070 */
[----:B------:R-:W-:Y:S05]  /*33b0*/  @P0 BRA `(.L_x_5537) ;  /* 0x0000000000e40947 */ /* 0x000fea0003800000 */
[----:B------:R-:W0:Y:S01]  /*33c0*/  MUFU.RCP64H R3, R23 ;  /* 0x0000001700037308 */ /* 0x000e220000001800 */
[----:B------:R-:W-:Y:S01]  /*33d0*/  IMAD.MOV.U32 R2, RZ, RZ, 0x1 ;  /* 0x00000001ff027424 */ /* 0x000fe200078e00ff */
[----:B------:R-:W-:Y:S01]  /*33e0*/  DADD R14, -R16, R8 ;  /* 0x00000000100e7229 */ /* 0x000fe20000000108 */
[----:B------:R-:W-:Y:S09]  /*33f0*/  BSSY.RECONVERGENT B2, `(.L_x_5542) ;  /* 0x0000013000027945 */ /* 0x000ff20003800200 */
[----:B------:R-:W-:Y:S01]  /*3400*/  FSETP.GEU.AND P1, PT, |R15|, 6.5827683646048100446e-37, PT ;  /* 0x036000000f00780b */ /* 0x000fe20003f2e200 */
        /* <DEDUP_REMOVED lines=17> */
.L_x_5543:
[----:B------:R-:W-:Y:S05]  /*3520*/  BSYNC.RECONVERGENT B2 ;  /* 0x0000000000027941 */ /* 0x000fea0003800200 */
.L_x_5542:
[----:B------:R-:W0:Y:S01]  /*3530*/  MUFU.RCP64H R3, R23 ;  /* 0x0000001700037308 */ /* 0x000e220000001800 */
[----:B------:R-:W-:Y:S01]  /*3540*/  MOV R2, 0x1 ;  /* 0x0000000100027802 */ /* 0x000fe20000000f00 */
        /* <DEDUP_REMOVED lines=23> */
[----:B------:R-:W-:Y:S01]  /*36c0*/  IMAD.MOV.U32 R2, RZ, RZ, R4 ;  /* 0x000000ffff027224 */ /* 0x000fe200078e0004 */
[----:B------:R-:W-:-:S07]  /*36d0*/  MOV R3, R5 ;  /* 0x0000000500037202 */ /* 0x000fce0000000f00 */
.L_x_5545:
[----:B------:R-:W-:Y:S05]  /*36e0*/  BSYNC.RECONVERGENT B2 ;  /* 0x0000000000027941 */ /* 0x000fea0003800200 */
.L_x_5544:
[----:B------:R-:W-:Y:S01]  /*36f0*/  DADD R24, R24, R2 ;  /* 0x0000000018187229 */ /* 0x000fe20000000002 */
[----:B------:R-:W-:Y:S01]  /*3700*/  IMAD.MOV.U32 R20, RZ, RZ, R22 ;  /* 0x000000ffff147224 */ /* 0x000fe200078e0016 */
[----:B------:R-:W-:Y:S01]  /*3710*/  MOV R21, R23 ;  /* 0x0000001700157202 */ /* 0x000fe20000000f00 */
[----:B------:R-:W-:-:S05]  /*3720*/  IMAD.MOV.U32 R2, RZ, RZ, R47 ;  /* 0x000000ffff027224 */ /* 0x000fca00078e002f */
[----:B------:R-:W-:-:S08]  /*3730*/  DADD R10, -R24, R10 ;  /* 0x00000000180a7229 */ /* 0x000fd0000000010a */
[----:B------:R-:W-:-:S11]  /*3740*/  DFMA R44, R12, R10, R44 ;  /* 0x0000000a0c2c722b */ /* 0x000fd6000000002c */
.L_x_5537:
[----:B------:R-:W-:Y:S05]  /*3750*/  BSYNC.RECONVERGENT B1 ;  /* 0x0000000000017941 */ /* 0x000fea0003800200 */
.L_x_5536:
[----:B------:R-:W-:Y:S01]  /*3760*/  DSETP.NEU.AND P0, PT, R22, RZ, PT ;  /* 0x000000ff1600722a */ /* 0x000fe20003f0d000 */
[----:B------:R-:W-:Y:S01]  /*3770*/  BSSY.RECONVERGENT B1, `(.L_x_5546) ;  /* 0x0000030000017945 */ /* 0x000fe20003800200 */
[----:B------:R-:W-:Y:S01]  /*3780*/  IMAD.MOV.U32 R32, RZ, RZ, R2 ;  /* 0x000000ffff207224 */ /* 0x000fe200078e0002 */
[----:B------:R-:W-:Y:S01]  /*3790*/  MOV R35, R21 ;  /* 0x0000001500237202 */ /* 0x000fe20000000f00 */
[----:B------:R-:W-:Y:S01]  /*37a0*/  IMAD.MOV.U32 R34, RZ, RZ, R20 ;  /* 0x000000ffff227224 */ /* 0x000fe200078e0014 */
[----:B-----5:R-:W-:Y:S01]  /*37b0*/  MOV R10, R40 ;  /* 0x00000028000a7202 */ /* 0x020fe20000000f00 */
[----:B------:R-:W-:Y:S02]  /*37c0*/  IMAD.MOV.U32 R8, RZ, RZ, R16 ;  /* 0x000000ffff087224 */ /* 0x000fe400078e0010 */
[----:B------:R-:W-:Y:S02]  /*37d0*/  IMAD.MOV.U32 R9, RZ, RZ, R17 ;  /* 0x000000ffff097224 */ /* 0x000fe400078e0011 */
[----:B------:R-:W-:-:S04]  /*37e0*/  IMAD.MOV.U32 R11, RZ, RZ, R41 ;  /* 0x000000ffff0b7224 */ /* 0x000fc800078e0029 */
[----:B------:R-:W-:Y:S05]  /*37f0*/  @!P0 BRA `(.L_x_5547) ;  /* 0x00000000009c8947 */ /* 0x000fea0003800000 */
[----:B------:R-:W-:Y:S01]  /*3800*/  DSETP.NEU.AND P0, PT, R20, RZ, PT ;  /* 0x000000ff1400722a */ /* 0x000fe20003f0d000 */
[----:B------:R-:W-:Y:S01]  /*3810*/  IMAD.MOV.U32 R32, RZ, RZ, R47 ;  /* 0x000000ffff207224 */ /* 0x000fe200078e002f */
[----:B------:R-:W-:Y:S01]  /*3820*/  MOV R34, R22 ;  /* 0x0000001600227202 */ /* 0x000fe20000000f00 */
[----:B------:R-:W-:Y:S01]  /*3830*/  IMAD.MOV.U32 R35, RZ, RZ, R23 ;  /* 0x000000ffff237224 */ /* 0x000fe200078e0017 */
[----:B------:R-:W-:Y:S01]  /*3840*/  MOV R9, R37 ;  /* 0x0000002500097202 */ /* 0x000fe20000000f00 */
[----:B------:R-:W-:Y:S02]  /*3850*/  IMAD.MOV.U32 R8, RZ, RZ, R36 ;  /* 0x000000ffff087224 */ /* 0x000fe400078e0024 */
[----:B------:R-:W-:Y:S02]  /*3860*/  IMAD.MOV.U32 R10, RZ, RZ, R38 ;  /* 0x000000ffff0a7224 */ /* 0x000fe400078e0026 */
[----:B------:R-:W-:-:S05]  /*3870*/  IMAD.MOV.U32 R11, RZ, RZ, R39 ;  /* 0x000000ffff0b7224 */ /* 0x000fca00078e0027 */
        /* <DEDUP_REMOVED lines=24> */
.L_x_5549:
[----:B------:R-:W-:Y:S05]  /*3a00*/  BSYNC.RECONVERGENT B2 ;  /* 0x0000000000027941 */ /* 0x000fea0003800200 */
.L_x_5548:
[----:B------:R-:W-:Y:S01]  /*3a10*/  DMUL R6, R8, R8 ;  /* 0x0000000808067228 */ /* 0x000fe20000000000 */
[----:B------:R-:W-:Y:S01]  /*3a20*/  IMAD.MOV.U32 R32, RZ, RZ, -0x1 ;  /* 0xffffffffff207424 */ /* 0x000fe200078e00ff */
[----:B------:R-:W-:Y:S02]  /*3a30*/  DADD R10, R38, R40 ;  /* 0x00000000260a7229 */ /* 0x000fe40000000028 */
[----:B------:R-:W-:-:S04]  /*3a40*/  DFMA R8, R8, R4, R36 ;  /* 0x000000040808722b */ /* 0x000fc80000000024 */
[----:B------:R-:W-:-:S08]  /*3a50*/  DMUL R6, R6, R22 ;  /* 0x0000001606067228 */ /* 0x000fd00000000000 */
[----:B------:R-:W-:-:S11]  /*3a60*/  DFMA R10, R6, R4, R10 ;  /* 0x00000004060a722b */ /* 0x000fd6000000000a */
.L_x_5547:
[----:B------:R-:W-:Y:S05]  /*3a70*/  BSYNC.RECONVERGENT B1 ;  /* 0x0000000000017941 */ /* 0x000fea0003800200 */
.L_x_5546:
[----:B------:R-:W-:Y:S01]  /*3a80*/  DSETP.NEU.AND P0, PT, R22, RZ, PT ;  /* 0x000000ff1600722a */ /* 0x000fe20003f0d000 */
[----:B------:R-:W-:Y:S01]  /*3a90*/  MOV R16, R20 ;  /* 0x0000001400107202 */ /* 0x000fe20000000f00 */
[----:B------:R-:W-:Y:S01]  /*3aa0*/  IMAD.MOV.U32 R17, RZ, RZ, R21 ;  /* 0x000000ffff117224 */ /* 0x000fe200078e0015 */
[----:B------:R-:W-:Y:S01]  /*3ab0*/  MOV R15, R45 ;  /* 0x0000002d000f7202 */ /* 0x000fe20000000f00 */
[----:B------:R-:W-:Y:S02]  /*3ac0*/  IMAD.MOV.U32 R14, RZ, RZ, R44 ;  /* 0x000000ffff0e7224 */ /* 0x000fe400078e002c */
[----:B------:R-:W-:Y:S02]  /*3ad0*/  IMAD.MOV.U32 R12, RZ, RZ, R24 ;  /* 0x000000ffff0c7224 */ /* 0x000fe400078e0018 */
[----:B------:R-:W-:-:S06]  /*3ae0*/  IMAD.MOV.U32 R13, RZ, RZ, R25 ;  /* 0x000000ffff0d7224 */ /* 0x000fcc00078e0019 */
[----:B------:R-:W-:Y:S05]  /*3af0*/  @!P0 BRA `(.L_x_5500) ;  /* 0x0000007800588947 */ /* 0x000fea0003800000 */
[----:B------:R-:W-:Y:S01]  /*3b00*/  DSETP.NEU.AND P0, PT, R20, RZ, PT ;  /* 0x000000ff1400722a */ /* 0x000fe20003f0d000 */
[----:B------:R-:W-:Y:S01]  /*3b10*/  MOV R2, R47 ;  /* 0x0000002f00027202 */ /* 0x000fe20000000f00 */
[----:B------:R-:W-:Y:S01]  /*3b20*/  IMAD.MOV.U32 R16, RZ, RZ, R22 ;  /* 0x000000ffff107224 */ /* 0x000fe200078e0016 */
[----:B------:R-:W-:Y:S01]  /*3b30*/  MOV R14, R42 ;  /* 0x0000002a000e7202 */ /* 0x000fe20000000f00 */
[----:B------:R-:W-:Y:S01]  /*3b40*/  IMAD.MOV.U32 R17, RZ, RZ, R23 ;  /* 0x000000ffff117224 */ /* 0x000fe200078e0017 */
[----:B------:R-:W-:Y:S01]  /*3b50*/  MOV R13, R27 ;  /* 0x0000001b000d7202 */ /* 0x000fe20000000f00 */
[----:B------:R-:W-:Y:S02]  /*3b60*/  IMAD.MOV.U32 R15, RZ, RZ, R43 ;  /* 0x000000ffff0f7224 */ /* 0x000fe400078e002b */
[----:B------:R-:W-:-:S06]  /*3b70*/  IMAD.MOV.U32 R12, RZ, RZ, R26 ;  /* 0x000000ffff0c7224 */ /* 0x000fcc00078e001a */
[----:B------:R-:W-:Y:S05]  /*3b80*/  @!P0 BRA `(.L_x_5500) ;  /* 0x0000007800348947 */ /* 0x000fea0003800000 */
[----:B------:R-:W-:Y:S01]  /*3b90*/  DADD R16, R22, R20 ;  /* 0x0000000016107229 */ /* 0x000fe20000000014 */
[----:B------:R-:W-:Y:S01]  /*3ba0*/  IMAD.MOV.U32 R2, RZ, RZ, 0x1 ;  /* 0x00000001ff027424 */ /* 0x000fe200078e00ff */
        /* <DEDUP_REMOVED lines=21> */
.L_x_5551:
[----:B------:R-:W-:Y:S05]  /*3d00*/  BSYNC.RECONVERGENT B1 ;  /* 0x0000000000017941 */ /* 0x000fea0003800200 */
.L_x_5550:
[----:B------:R-:W-:Y:S02]  /*3d10*/  DMUL R2, R12, R12 ;  /* 0x0000000c0c027228 */ /* 0x000fe40000000000 */
[----:B------:R-:W-:Y:S02]  /*3d20*/  DADD R14, R42, R44 ;  /* 0x000000002a0e7229 */ /* 0x000fe4000000002c */
[----:B------:R-:W-:-:S04]  /*3d30*/  DFMA R12, R12, R4, R26 ;  /* 0x000000040c0c722b */ /* 0x000fc8000000001a */
[----:B------:R-:W-:-:S08]  /*3d40*/  DMUL R2, R2, R22 ;  /* 0x0000001602027228 */ /* 0x000fd00000000000 */
[----:B------:R-:W-:Y:S01]  /*3d50*/  DFMA R14, R2, R4, R14 ;  /* 0x00000004020e722b */ /* 0x000fe2000000000e */
[----:B------:R-:W-:Y:S01]  /*3d60*/  MOV R2, 0xffffffff ;  /* 0xffffffff00027802 */ /* 0x000fe20000000f00 */
[----:B------:R-:W-:Y:S09]  /*3d70*/  BRA `(.L_x_5500) ;  /* 0x0000007400b87947 */ /* 0x000ff20003800000 */
.L_x_5522:
[----:B------:R-:W-:-:S13]  /*3d80*/  ISETP.NE.AND P0, PT, R45, 0x1, PT ;  /* 0x000000012d00780c */ /* 0x000fda0003f05270 */
[----:B------:R-:W-:Y:S05]  /*3d90*/  @P0 BRA `(.L_x_5552) ;  /* 0x0000001800440947 */ /* 0x000fea0003800000 */
[----:B------:R-:W0:Y:S01]  /*3da0*/  LDCU UR5, c[0x0][0x3bc] ;  /* 0x00007780ff0577ac */ /* 0x000e220008000800 */
[----:B------:R-:W1:Y:S01]  /*3db0*/  LDC.64 R16, c[0x0][0x390] ;  /* 0x0000e400ff107b82 */ /* 0x000e620000000a00 */
[----:B------:R-:W-:Y:S01]  /*3dc0*/  BSSY.RECONVERGENT B1, `(.L_x_5553) ;  /* 0x00000a1000017945 */ /* 0x000fe20003800200 */
[----:B------:R-:W-:Y:S01]  /*3dd0*/  MOV R46, R4 ;  /* 0x00000004002e7202 */ /* 0x000fe20000000f00 */
[----:B------:R-:W2:Y:S01]  /*3de0*/  LDCU UR4, c[0x0][0x3a0] ;  /* 0x00007400ff0477ac */ /* 0x000ea20008000800 */
[----:B------:R-:W3:Y:S04]  /*3df0*/  LDCU.64 UR6, c[0x0][0x3a8] ;  /* 0x00007500ff0677ac */ /* 0x000ee80008000a00 */
[----:B------:R-:W4:Y:S01]  /*3e00*/  LDC.64 R38, c[0x0][0x398] ;  /* 0x0000e600ff267b82 */ /* 0x000f220000000a00 */
[----:B0-----:R-:W-:-:S04]  /*3e10*/  IMAD.U32 R7, RZ, RZ, UR5 ;  /* 0x00000005ff077e24 */ /* 0x001fc8000f8e00ff */
[----:B------:R-:W-:Y:S02]  /*3e20*/  IMAD.IADD R3, R4, 0x1, R7 ;  /* 0x0000000104037824 */ /* 0x000fe400078e0207 */
[----:B--2---:R-:W-:Y:S01]  /*3e30*/  IMAD.U32 R2, RZ, RZ, UR4 ;  /* 0x00000004ff027e24 */ /* 0x004fe2000f8e00ff */
[----:B-1----:R-:W-:Y:S01]  /*3e40*/  MOV R26, R16 ;  /* 0x00000010001a7202 */ /* 0x002fe20000000f00 */
[----:B---3--:R-:W-:Y:S01]  /*3e50*/  IMAD.U32 R20, RZ, RZ, UR6 ;  /* 0x00000006ff147e24 */ /* 0x008fe2000f8e00ff */
[----:B------:R-:W-:Y:S01]  /*3e60*/  ISETP.GE.U32.AND P0, PT, R3, R0, PT ;  /* 0x000000000300720c */ /* 0x000fe20003f06070 */
[--C-:B------:R-:W-:Y:S01]  /*3e70*/  IMAD.MOV.U32 R24, RZ, RZ, R16.reuse ;  /* 0x000000ffff187224 */ /* 0x100fe200078e0010 */
[----:B------:R-:W-:Y:S01]  /*3e80*/  MOV R21, UR7 ;  /* 0x0000000700157c02 */ /* 0x000fe20008000f00 */
[--C-:B------:R-:W-:Y:S01]  /*3e90*/  IMAD.MOV.U32 R25, RZ, RZ, R17.reuse ;  /* 0x000000ffff197224 */ /* 0x100fe200078e0011 */
[----:B------:R-:W-:Y:S01]  /*3ea0*/  MOV R37, R17 ;  /* 0x0000001100257202 */ /* 0x000fe20000000f00 */
[----:B------:R-:W-:Y:S01]  /*3eb0*/  IMAD.MOV.U32 R27, RZ, RZ, R17 ;  /* 0x000000ffff1b7224 */ /* 0x000fe200078e0011 */
[----:B----4-:R-:W-:Y:S01]  /*3ec0*/  MOV R40, R38 ;  /* 0x0000002600287202 */ /* 0x010fe20000000f00 */
[----:B------:R-:W-:Y:S01]  /*3ed0*/  IMAD.MOV.U32 R36, RZ, RZ, R16 ;  /* 0x000000ffff247224 */ /* 0x000fe200078e0010 */
[----:B------:R-:W-:Y:S01]  /*3ee0*/  MOV R43, R39 ;  /* 0x00000027002b7202 */ /* 0x000fe20000000f00 */
[----:B------:R-:W-:-:S02]  /*3ef0*/  IMAD.MOV.U32 R44, RZ, RZ, R38 ;  /* 0x000000ffff2c7224 */ /* 0x000fc400078e0026 */
[--C-:B------:R-:W-:Y:S02]  /*3f00*/  IMAD.MOV.U32 R45, RZ, RZ, R39.reuse ;  /* 0x000000ffff2d7224 */ /* 0x100fe400078e0027 */
[----:B------:R-:W-:Y:S02]  /*3f10*/  IMAD.MOV.U32 R41, RZ, RZ, R39 ;  /* 0x000000ffff297224 */ /* 0x000fe400078e0027 */
[----:B------:R-:W-:Y:S01]  /*3f20*/  IMAD.MOV.U32 R42, RZ, RZ, R38 ;  /* 0x000000ffff2a7224 */ /* 0x000fe200078e0026 */
[----:B------:R-:W-:Y:S06]  /*3f30*/  @P0 BRA `(.L_x_5554) ;  /* 0x0000000800240947 */ /* 0x000fec0003800000 */
[----:B------:R-:W-:Y:S01]  /*3f40*/  IMAD.MOV.U32 R40, RZ, RZ, R38 ;  /* 0x000000ffff287224 */ /* 0x000fe200078e0026 */
[----:B------:R-:W-:Y:S01]  /*3f50*/  MOV R42, R38 ;  /* 0x00000026002a7202 */ /* 0x000fe20000000f00 */
[--C-:B------:R-:W-:Y:S01]  /*3f60*/  IMAD.MOV.U32 R41, RZ, RZ, R39.reuse ;  /* 0x000000ffff297224 */ /* 0x100fe200078e0027 */
[----:B------:R-:W-:Y:S01]  /*3f70*/  MOV R27, R17 ;  /* 0x00000011001b7202 */ /* 0x000fe20000000f00 */
[----:B------:R-:W-:Y:S02]  /*3f80*/  IMAD.MOV.U32 R43, RZ, RZ, R39 ;  /* 0x000000ffff2b7224 */ /* 0x000fe400078e0027 */
[--C-:B------:R-:W-:Y:S02]  /*3f90*/  IMAD.MOV.U32 R26, RZ, RZ, R16.reuse ;  /* 0x000000ffff1a7224 */ /* 0x100fe400078e0010 */
[----:B------:R-:W-:Y:S02]  /*3fa0*/  IMAD.MOV.U32 R36, RZ, RZ, R16 ;  /* 0x000000ffff247224 */ /* 0x000fe400078e0010 */
[----:B------:R-:W-:-:S07]  /*3fb0*/  IMAD.MOV.U32 R37, RZ, RZ, R17 ;  /* 0x000000ffff257224 */ /* 0x000fce00078e0011 */
.L_x_5563:
[----:B------:R-:W-:Y:S01]  /*3fc0*/  IMAD R0, R47, R46, RZ ;  /* 0x0000002e2f007224 */ /* 0x000fe200078e02ff */
[----:B------:R-:W0:Y:S04]  /*3fd0*/  LDCU UR4, c[0x0][0x3bc] ;  /* 0x00007780ff0477ac */ /* 0x000e280008000800 */
[----:B------:R-:W-:-:S05]  /*3fe0*/  SHF.R.U32.HI R13, RZ, 0x1, R0 ;  /* 0x00000001ff0d7819 */ /* 0x000fca0000011600 */
[----:B------:R-:W-:-:S06]  /*3ff0*/  IMAD.WIDE.U32 R12, R13, 0x10, R22 ;  /* 0x000000100d0c7825 */ /* 0x000fcc00078e0016 */
[----:B------:R-:W2:Y:S01]  /*4000*/  LDG.E.128 R12, desc[UR36][R12.64] ;  /* 0x000000240c0c7981 */ /* 0x000ea2000c1e1d00 */
[----:B0-----:R-:W-:-:S05]  /*4010*/  IADD3 R46, PT, PT, R46, UR4, RZ ;  /* 0x000000042e2e7c10 */ /* 0x001fca000fffe0ff */
[----:B------:R-:W-:-:S05]  /*4020*/  IMAD R0, R47, R46, RZ ;  /* 0x0000002e2f007224 */ /* 0x000fca00078e02ff */
[----:B------:R-:W-:-:S05]  /*4030*/  SHF.R.U32.HI R9, RZ, 0x1, R0 ;  /* 0x00000001ff097819 */ /* 0x000fca0000011600 */
[----:B------:R-:W-:-:S06]  /*4040*/  IMAD.WIDE.U32 R8, R9, 0x10, R22 ;  /* 0x0000001009087825 */ /* 0x000fcc00078e0016 */
[----:B------:R-:W5:Y:S01]  /*4050*/  LDG.E.128 R8, desc[UR36][R8.64] ;  /* 0x0000002408087981 */ /* 0x000f62000c1e1d00 */
        /* <DEDUP_REMOVED lines=25> */
.L_x_5556:
[----:B------:R-:W-:Y:S05]  /*41f0*/  BSYNC.RECONVERGENT B2 ;  /* 0x0000000000027941 */ /* 0x000fea0003800200 */
.L_x_5555:
        /* <DEDUP_REMOVED lines=24> */
[----:B-----5:R-:W-:Y:S05]  /*4380*/  CALL.REL.NOINC `($__internal_18_$__cuda_sm20_div_rn_f64_full) ;  /* 0x0000014400987944 */ /* 0x020fea0003c00000 */
[----:B------:R-:W-:Y:S02]  /*4390*/  IMAD.MOV.U32 R6, RZ, RZ, R4 ;  /* 0x000000ffff067224 */ /* 0x000fe400078e0004 */
[----:B------:R-:W-:-:S07]  /*43a0*/  IMAD.MOV.U32 R7, RZ, RZ, R5 ;  /* 0x000000ffff077224 */ /* 0x000fce00078e0005 */
.L_x_5558:
[----:B------:R-:W-:Y:S05]  /*43b0*/  BSYNC.RECONVERGENT B2 ;  /* 0x0000000000027941 */ /* 0x000fea0003800200 */
.L_x_5557:
[----:B------:R-:W0:Y:S01]  /*43c0*/  MUFU.RCP64H R5, R21 ;  /* 0x0000001500057308 */ /* 0x000e220000001800 */
[----:B------:R-:W-:Y:S01]  /*43d0*/  MOV R4, 0x1 ;  /* 0x0000000100047802 */ /* 0x000fe20000000f00 */
        /* <DEDUP_REMOVED lines=23> */
.L_x_5560:
[----:B------:R-:W-:Y:S05]  /*4550*/  BSYNC.RECONVERGENT B2 ;  /* 0x0000000000027941 */ /* 0x000fea0003800200 */
.L_x_5559:
        /* <DEDUP_REMOVED lines=27> */
.L_x_5562:
[----:B------:R-:W-:Y:S05]  /*4710*/  BSYNC.RECONVERGENT B2 ;  /* 0x0000000000027941 */ /* 0x000fea0003800200 */
.L_x_5561:
[----:B------:R-:W0:Y:S01]  /*4720*/  LDCU UR4, c[0x0][0x3bc] ;  /* 0x00007780ff0477ac */ /* 0x000e220008000800 */
[----:B------:R-:W-:Y:S01]  /*4730*/  DADD R24, R6, R24 ;  /* 0x0000000006187229 */ /* 0x000fe20000000018 */
[----:B------:R-:W1:Y:S07]  /*4740*/  LDCU UR5, c[0x0][0x3b4] ;  /* 0x00007680ff0577ac */ /* 0x000e6e0008000800 */
[----:B------:R-:W-:-:S08]  /*4750*/  DADD R4, R10, -R24 ;  /* 0x000000000a047229 */ /* 0x000fd00000000818 */
[----:B------:R-:W-:Y:S01]  /*4760*/  DFMA R44, R32, R4, R44 ;  /* 0x00000004202c722b */ /* 0x000fe2000000002c */
[----:B0-----:R-:W-:Y:S01]  /*4770*/  MOV R7, UR4 ;  /* 0x0000000400077c02 */ /* 0x001fe20008000f00 */
[----:B-1----:R-:W-:-:S04]  /*4780*/  IMAD.U32 R0, RZ, RZ, UR5 ;  /* 0x00000005ff007e24 */ /* 0x002fc8000f8e00ff */
[----:B------:R-:W-:-:S05]  /*4790*/  IMAD.IADD R46, R46, 0x1, R7 ;  /* 0x000000012e2e7824 */ /* 0x000fca00078e0207 */
[----:B------:R-:W-:-:S04]  /*47a0*/  IADD3 R3, PT, PT, R46, R7, RZ ;  /* 0x000000072e037210 */ /* 0x000fc80007ffe0ff */
[----:B------:R-:W-:-:S13]  /*47b0*/  ISETP.GE.U32.AND P0, PT, R3, R0, PT ;  /* 0x000000000300720c */ /* 0x000fda0003f06070 */
[----:B------:R-:W-:Y:S05]  /*47c0*/  @!P0 BRA `(.L_x_5563) ;  /* 0xfffffff400fc8947 */ /* 0x000fea000383ffff */
.L_x_5554:
[----:B------:R-:W-:Y:S05]  /*47d0*/  BSYNC.RECONVERGENT B1 ;  /* 0x0000000000017941 */ /* 0x000fea0003800200 */
.L_x_5553:
[----:B------:R-:W-:Y:S01]  /*47e0*/  ISETP.GE.U32.AND P0, PT, R46, R0, PT ;  /* 0x000000002e00720c */ /* 0x000fe20003f06070 */
[----:B------:R-:W-:-:S12]  /*47f0*/  BSSY.RECONVERGENT B0, `(.L_x_5564) ;  /* 0x000000c000007945 */ /* 0x000fd80003800200 */
[----:B------:R-:W-:Y:S05]  /*4800*/  @P0 BRA `(.L_x_5565) ;  /* 0x0000000000280947 */ /* 0x000fea0003800000 */
[----:B------:R-:W-:-:S05]  /*4810*/  IMAD.IADD R3, R46, 0x1, R7 ;  /* 0x000000012e037824 */ /* 0x000fca00078e0207 */
[----:B------:R-:W-:Y:S01]  /*4820*/  ISETP.GE.U32.AND P1, PT, R3, R0, PT ;  /* 0x000000000300720c */ /* 0x000fe20003f26070 */
[----:B------:R-:W-:-:S05]  /*4830*/  IMAD R0, R47, R46, RZ ;  /* 0x0000002e2f007224 */ /* 0x000fca00078e02ff */
[----:B------:R-:W-:-:S05]  /*4840*/  SHF.R.U32.HI R13, RZ, 0x1, R0 ;  /* 0x00000001ff0d7819 */ /* 0x000fca0000011600 */
[----:B------:R-:W-:-:S04]  /*4850*/  IMAD.WIDE.U32 R12, R13, 0x10, R22 ;  /* 0x000000100d0c7825 */ /* 0x000fc800078e0016 */
[----:B------:R-:W-:Y:S02]  /*4860*/  @!P1 IMAD R47, R47, R3, RZ ;  /* 0x000000032f2f9224 */ /* 0x000fe400078e02ff */
[----:B------:R-:W5:Y:S03]  /*4870*/  LDG.E.128 R12, desc[UR36][R12.64] ;  /* 0x000000240c0c7981 */ /* 0x000f66000c1e1d00 */
[----:B------:R-:W-:-:S05]  /*4880*/  @!P1 SHF.R.U32.HI R47, RZ, 0x1, R47 ;  /* 0x00000001ff2f9819 */ /* 0x000fca000001162f */
[----:B------:R-:W-:-:S05]  /*4890*/  @!P1 IMAD.WIDE.U32 R22, R47, 0x10, R22 ;  /* 0x000000102f169825 */ /* 0x000fca00078e0016 */
[----:B------:R0:W5:Y:S02]  /*48a0*/  @!P1 LDG.E.128 R8, desc[UR36][R22.64] ;  /* 0x0000002416089981 */ /* 0x000164000c1e1d00 */
.L_x_5565:
[----:B------:R-:W-:Y:S05]  /*48b0*/  BSYNC.RECONVERGENT B0 ;  /* 0x0000000000007941 */ /* 0x000fea0003800200 */
.L_x_5564:
[----:B------:R-:W-:Y:S01]  /*48c0*/  BSSY.RECONVERGENT B1, `(.L_x_5566) ;  /* 0x000007c000017945 */ /* 0x000fe20003800200 */
[----:B------:R-:W-:Y:S01]  /*48d0*/  IMAD.MOV.U32 R47, RZ, RZ, R2 ;  /* 0x000000ffff2f7224 */ /* 0x000fe200078e0002 */
[----:B0-----:R-:W-:Y:S01]  /*48e0*/  MOV R22, R20 ;  /* 0x0000001400167202 */ /* 0x001fe20000000f00 */
[----:B------:R-:W-:Y:S01]  /*48f0*/  IMAD.MOV.U32 R23, RZ, RZ, R21 ;  /* 0x000000ffff177224 */ /* 0x000fe200078e0015 */
[----:B------:R-:W-:Y:S06]  /*4900*/  @P0 BRA `(.L_x_5567) ;  /* 0x0000000400dc0947 */ /* 0x000fec0003800000 */
[----:B------:R-:W-:Y:S02]  /*4910*/  VIADD R47, R2, 0x1 ;  /* 0x00000001022f7836 */ /* 0x000fe40000000000 */
[----:B------:R-:W-:Y:S01]  /*4920*/  HFMA2 R4, -RZ, RZ, 0, 5.9604644775390625e-08 ;  /* 0x00000001ff047431 */ /* 0x000fe200000001ff */
[----:B-----5:R-:W-:Y:S01]  /*4930*/  DADD R34, -R36, R12 ;  /* 0x0000000024227229 */ /* 0x020fe2000000010c */
[----:B------:R-:W-:Y:S01]  /*4940*/  BSSY.RECONVERGENT B2, `(.L_x_5568) ;  /* 0x0000016000027945 */ /* 0x000fe20003800200 */
[----:B------:R-:W0:Y:S08]  /*4950*/  I2F.F64 R6, R47 ;  /* 0x0000002f00067312 */ /* 0x000e300000201c00 */
        /* <DEDUP_REMOVED lines=10> */
[----:B------:R-:W-:Y:S02]  /*4a00*/  IMAD.MOV.U32 R22, RZ, RZ, R6 ;  /* 0x000000ffff167224 */ /* 0x000fe400078e0006 */
[----:B------:R-:W-:-:S07]  /*4a10*/  IMAD.MOV.U32 R23, RZ, RZ, R7 ;  /* 0x000000ffff177224 */ /* 0x000fce00078e0007 */
[----:B------:R-:W-:-:S05]  /*4a20*/  FFMA R0, RZ, R7, R5 ;  /* 0x00000007ff007223 */ /* 0x000fca0000000005 */
[----:B------:R-:W-:-:S13]  /*4a30*/  FSETP.GT.AND P0, PT, |R0|, 1.469367938527859385e-39, PT ;  /* 0x001000000000780b */ /* 0x000fda0003f04200 */
[----:B------:R-:W-:Y:S05]  /*4a40*/  @P0 BRA P1, `(.L_x_5569) ;  /* 0x0000000000140947 */ /* 0x000fea0000800000 */
[----:B------:R-:W-:Y:S01]  /*4a50*/  MOV R3, R7 ;  /* 0x0000000700037202 */ /* 0x000fe20000000f00 */
[----:B------:R-:W-:Y:S01]  /*4a60*/  IMAD.MOV.U32 R4, RZ, RZ, R34 ;  /* 0x000000ffff047224 */ /* 0x000fe200078e0022 */
[----:B------:R-:W-:Y:S01]  /*4a70*/  MOV R0, 0x4aa0 ;  /* 0x00004aa000007802 */ /* 0x000fe20000000f00 */
[----:B------:R-:W-:-:S07]  /*4a80*/  IMAD.MOV.U32 R5, RZ, RZ, R35 ;  /* 0x000000ffff057224 */ /* 0x000fce00078e0023 */
[----:B------:R-:W-:Y:S05]  /*4a90*/  CALL.REL.NOINC `($__internal_18_$__cuda_sm20_div_rn_f64_full) ;  /* 0x0000013c00d47944 */ /* 0x000fea0003c00000 */
.L_x_5569:
[----:B------:R-:W-:Y:S05]  /*4aa0*/  BSYNC.RECONVERGENT B2 ;  /* 0x0000000000027941 */ /* 0x000fea0003800200 */
.L_x_5568:
        /* <DEDUP_REMOVED lines=27> */
.L_x_5571:
[----:B------:R-:W-:Y:S05]  /*4c60*/  BSYNC.RECONVERGENT B2 ;  /* 0x0000000000027941 */ /* 0x000fea0003800200 */
.L_x_5570:
        /* <DEDUP_REMOVED lines=30> */
.L_x_5573:
[----:B------:R-:W-:Y:S05]  /*4e50*/  BSYNC.RECONVERGENT B2 ;  /* 0x0000000000027941 */ /* 0x000fea0003800200 */
.L_x_5572:
        /* <DEDUP_REMOVED lines=27> */
.L_x_5575:
[----:B------:R-:W-:Y:S05]  /*5010*/  BSYNC.RECONVERGENT B2 ;  /* 0x0000000000027941 */ /* 0x000fea0003800200 */
.L_x_5574:
[----:B------:R-:W-:Y:S01]  /*5020*/  DADD R24, R24, R2 ;  /* 0x0000000018187229 */ /* 0x000fe20000000002 */
[----:B------:R-:W-:Y:S01]  /*5030*/  MOV R20, R22 ;  /* 0x0000001600147202 */ /* 0x000fe20000000f00 */
[----:B------:R-:W-:Y:S02]  /*5040*/  IMAD.MOV.U32 R2, RZ, RZ, R47 ;  /* 0x000000ffff027224 */ /* 0x000fe400078e002f */
[----:B------:R-:W-:-:S04]  /*5050*/  IMAD.MOV.U32 R21, RZ, RZ, R23 ;  /* 0x000000ffff157224 */ /* 0x000fc800078e0017 */
[----:B------:R-:W-:-:S08]  /*5060*/  DADD R10, -R24, R10 ;  /* 0x00000000180a7229 */ /* 0x000fd0000000010a */
[----:B------:R-:W-:-:S11]  /*5070*/  DFMA R44, R12, R10, R44 ;  /* 0x0000000a0c2c722b */ /* 0x000fd6000000002c */
.L_x_5567:
[----:B------:R-:W-:Y:S05]  /*5080*/  BSYNC.RECONVERGENT B1 ;  /* 0x0000000000017941 */ /* 0x000fea0003800200 */
.L_x_5566:
        /* <DEDUP_REMOVED lines=42> */
.L_x_5579:
[----:B------:R-:W-:Y:S05]  /*5330*/  BSYNC.RECONVERGENT B2 ;  /* 0x0000000000027941 */ /* 0x000fea0003800200 */
.L_x_5578:
[----:B------:R-:W-:Y:S01]  /*5340*/  DMUL R6, R8, R8 ;  /* 0x0000000808067228 */ /* 0x000fe20000000000 */
[----:B------:R-:W-:Y:S01]  /*5350*/  MOV R32, 0xffffffff ;  /* 0xffffffff00207802 */ /* 0x000fe20000000f00 */
[----:B------:R-:W-:Y:S02]  /*5360*/  DADD R10, R38, R40 ;  /* 0x00000000260a7229 */ /* 0x000fe40000000028 */
[----:B------:R-:W-:-:S04]  /*5370*/  DFMA R8, R8, R4, R36 ;  /* 0x000000040808722b */ /* 0x000fc80000000024 */
[----:B------:R-:W-:-:S08]  /*5380*/  DMUL R6, R6, R22 ;  /* 0x0000001606067228 */ /* 0x000fd00000000000 */
[----:B------:R-:W-:-:S11]  /*5390*/  DFMA R10, R6, R4, R10 ;  /* 0x00000004060a722b */ /* 0x000fd6000000000a */
.L_x_5577:
[----:B------:R-:W-:Y:S05]  /*53a0*/  BSYNC.RECONVERGENT B1 ;  /* 0x0000000000017941 */ /* 0x000fea0003800200 */
.L_x_5576:
[----:B------:R-:W-:Y:S01]  /*53b0*/  DSETP.NEU.AND P0, PT, R22, RZ, PT ;  /* 0x000000ff1600722a */ /* 0x000fe20003f0d000 */
[----:B------:R-:W-:Y:S01]  /*53c0*/  IMAD.MOV.U32 R16, RZ, RZ, R20 ;  /* 0x000000ffff107224 */ /* 0x000fe200078e0014 */
[----:B------:R-:W-:Y:S01]  /*53d0*/  MOV R14, R44 ;  /* 0x0000002c000e7202 */ /* 0x000fe20000000f00 */
[----:B------:R-:W-:Y:S01]  /*53e0*/  IMAD.MOV.U32 R17, RZ, RZ, R21 ;  /* 0x000000ffff117224 */ /* 0x000fe200078e0015 */
[----:B------:R-:W-:Y:S01]  /*53f0*/  MOV R13, R25 ;  /* 0x00000019000d7202 */ /* 0x000fe20000000f00 */
[----:B------:R-:W-:Y:S02]  /*5400*/  IMAD.MOV.U32 R15, RZ, RZ, R45 ;  /* 0x000000ffff0f7224 */ /* 0x000fe400078e002d */
[----:B------:R-:W-:-:S07]  /*5410*/  IMAD.MOV.U32 R12, RZ, RZ, R24 ;  /* 0x000000ffff0c7224 */ /* 0x000fce00078e0018 */
        /* <DEDUP_REMOVED lines=33> */
.L_x_5581:
[----:B------:R-:W-:Y:S05]  /*5630*/  BSYNC.RECONVERGENT B1 ;  /* 0x0000000000017941 */ /* 0x000fea0003800200 */
.L_x_5580:
[----:B------:R-:W-:Y:S02]  /*5640*/  DMUL R2, R12, R12 ;  /* 0x0000000c0c027228 */ /* 0x000fe40000000000 */
[----:B------:R-:W-:Y:S02]  /*5650*/  DADD R14, R42, R44 ;  /* 0x000000002a0e7229 */ /* 0x000fe4000000002c */
[----:B------:R-:W-:-:S04]  /*5660*/  DFMA R12, R12, R4, R26 ;  /* 0x000000040c0c722b */ /* 0x000fc8000000001a */
[----:B------:R-:W-:-:S08]  /*5670*/  DMUL R2, R2, R22 ;  /* 0x0000001602027228 */ /* 0x000fd00000000000 */
[----:B------:R-:W-:Y:S01]  /*5680*/  DFMA R14, R2, R4, R14 ;  /* 0x00000004020e722b */ /* 0x000fe2000000000e */
[----:B------:R-:W-:Y:S01]  /*5690*/  IMAD.MOV.U32 R2, RZ, RZ, -0x1 ;  /* 0xffffffffff027424 */ /* 0x000fe200078e00ff */
[----:B------:R-:W-:Y:S09]  /*56a0*/  BRA `(.L_x_5500) ;  /* 0x0000005c006c7947 */ /* 0x000ff20003800000 */
.L_x_5552:
[----:B------:R-:W0:Y:S01]  /*56b0*/  LDCU UR6, c[0x0][0x3bc] ;  /* 0x00007780ff0677ac */ /* 0x000e220008000800 */
[----:B------:R-:W1:Y:S01]  /*56c0*/  LDC.64 R16, c[0x0][0x390] ;  /* 0x0000e400ff107b82 */ /* 0x000e620000000a00 */
[----:B------:R-:W-:Y:S01]  /*56d0*/  BSSY.RECONVERGENT B1, `(.L_x_5582) ;  /* 0x00002b1000017945 */ /* 0x000fe20003800200 */
[----:B------:R-:W-:Y:S01]  /*56e0*/  IMAD.MOV.U32 R32, RZ, RZ, R4 ;  /* 0x000000ffff207224 */ /* 0x000fe200078e0004 */
[----:B------:R-:W2:Y:S05]  /*56f0*/  LDCU.64 UR4, c[0x0][0x3a8] ;  /* 0x00007500ff0477ac */ /* 0x000eaa0008000a00 */
[----:B------:R-:W3:Y:S08]  /*5700*/  LDC.64 R36, c[0x0][0x398] ;  /* 0x0000e600ff247b82 */ /* 0x000ef00000000a00 */
[----:B------:R-:W4:Y:S01]  /*5710*/  LDC R2, c[0x0][0x3a0] ;  /* 0x0000e800ff027b82 */ /* 0x000f220000000800 */
[----:B0-----:R-:W-:Y:S01]  /*5720*/  IMAD.U32 R3, RZ, RZ, UR6 ;  /* 0x00000006ff037e24 */ /* 0x001fe2000f8e00ff */
[----:B--2---:R-:W-:Y:S01]  /*5730*/  MOV R20, UR4 ;  /* 0x0000000400147c02 */ /* 0x004fe20008000f00 */
[----:B------:R-:W-:-:S03]  /*5740*/  IMAD.U32 R21, RZ, RZ, UR5 ;  /* 0x00000005ff157e24 */ /* 0x000fc6000f8e00ff */
[----:B------:R-:W-:Y:S01]  /*5750*/  IADD3 R5, PT, PT, R4, R3, RZ ;  /* 0x0000000304057210 */ /* 0x000fe20007ffe0ff */
[--C-:B-1----:R-:W-:Y:S01]  /*5760*/  IMAD.MOV.U32 R23, RZ, RZ, R17.reuse ;  /* 0x000000ffff177224 */ /* 0x102fe200078e0011 */
[----:B------:R-:W-:Y:S01]  /*5770*/  MOV R22, R16 ;  /* 0x0000001000167202 */ /* 0x000fe20000000f00 */
[--C-:B------:R-:W-:Y:S01]  /*5780*/  IMAD.MOV.U32 R27, RZ, RZ, R17.reuse ;  /* 0x000000ffff1b7224 */ /* 0x100fe200078e0011 */
[----:B------:R-:W-:Y:S01]  /*5790*/  ISETP.GE.U32.AND P0, PT, R5, R0, PT ;  /* 0x000000000500720c */ /* 0x000fe20003f06070 */
[----:B------:R-:W-:Y:S01]  /*57a0*/  IMAD.MOV.U32 R25, RZ, RZ, R17 ;  /* 0x000000ffff197224 */ /* 0x000fe200078e0011 */
[-C--:B------:R-:W-:Y:S02]  /*57b0*/  MOV R26, R16.reuse ;  /* 0x00000010001a7202 */ /* 0x080fe40000000f00 */
[----:B------:R-:W-:Y:S01]  /*57c0*/  MOV R24, R16 ;  /* 0x0000001000187202 */ /* 0x000fe20000000f00 */
[--C-:B---3--:R-:W-:Y:S01]  /*57d0*/  IMAD.MOV.U32 R47, RZ, RZ, R37.reuse ;  /* 0x000000ffff2f7224 */ /* 0x108fe200078e0025 */
[-C--:B------:R-:W-:Y:S01]  /*57e0*/  MOV R46, R36.reuse ;  /* 0x00000024002e7202 */ /* 0x080fe20000000f00 */
[--C-:B------:R-:W-:Y:S01]  /*57f0*/  IMAD.MOV.U32 R39, RZ, RZ, R37.reuse ;  /* 0x000000ffff277224 */ /* 0x100fe200078e0025 */
[-C--:B------:R-:W-:Y:S01]  /*5800*/  MOV R38, R36.reuse ;  /* 0x0000002400267202 */ /* 0x080fe20000000f00 */
[----:B------:R-:W-:Y:S01]  /*5810*/  IMAD.MOV.U32 R43, RZ, RZ, R37 ;  /* 0x000000ffff2b7224 */ /* 0x000fe200078e0025 */
[----:B------:R-:W-:-:S03]  /*5820*/  MOV R42, R36 ;  /* 0x00000024002a7202 */ /* 0x000fc60000000f00 */
[----:B----4-:R-:W-:Y:S05]  /*5830*/  @P0 BRA `(.L_x_5583) ;  /* 0x0000002800680947 */ /* 0x010fea0003800000 */
[----:B------:R-:W-:Y:S01]  /*5840*/  IADD3 R45, PT, PT, R45, -0x1, RZ ;  /* 0xffffffff2d2d7810 */ /* 0x000fe20007ffe0ff */
[----:B------:R-:W-:Y:S01]  /*5850*/  IMAD.MOV.U32 R32, RZ, RZ, R4 ;  /* 0x000000ffff207224 */ /* 0x000fe200078e0004 */
[-C--:B------:R-:W-:Y:S01]  /*5860*/  MOV R46, R36.reuse ;  /* 0x00000024002e7202 */ /* 0x080fe20000000f00 */
[--C-:B------:R-:W-:Y:S01]  /*5870*/  IMAD.MOV.U32 R47, RZ, RZ, R37.reuse ;  /* 0x000000ffff2f7224 */ /* 0x100fe200078e0025 */
[----:B------:R-:W-:Y:S01]  /*5880*/  VIMNMX.U32 R44, PT, PT, R45, 0x18, PT ;  /* 0x000000182d2c7848 */ /* 0x000fe20003fe0000 */
        /* <DEDUP_REMOVED lines=9> */
[----:B------:R-:W-:-:S02]  /*5920*/  MOV R24, R16 ;  /* 0x0000001000187202 */ /* 0x000fc40000000f00 */
[----:B------:R-:W-:-:S07]  /*5930*/  IADD3 R44, PT, PT, R44, 0x1, RZ ;  /* 0x000000012c2c7810 */ /* 0x000fce0007ffe0ff */
.L_x_5595:
[----:B------:R-:W0:Y:S02]  /*5940*/  LDCU UR4, c[0x0][0x3f0] ;  /* 0x00007e00ff0477ac */ /* 0x000e240008000800 */
[----:B0-----:R-:W-:Y:S01]  /*5950*/  ISETP.NE.AND P0, PT, RZ, UR4, PT ;  /* 0x00000004ff007c0c */ /* 0x001fe2000bf05270 */
[----:B------:R-:W0:-:S12]  /*5960*/  LDCU.64 UR4, c[0x0][0x780] ;  /* 0x0000f000ff0477ac */ /* 0x000e180008000a00 */
[----:B------:R-:W2:Y:S01]  /*5970*/  @!P0 LDG.E.128 R12, desc[UR36][R50.64] ;  /* 0x00000024320c8981 */ /* 0x000ea2000c1e1d00 */
[----:B0-----:R-:W-:-:S05]  /*5980*/  IADD3 R3, P1, PT, R33, UR4, RZ ;  /* 0x0000000421037c10 */ /* 0x001fca000ff3e0ff */
[----:B------:R-:W-:Y:S01]  /*5990*/  IMAD.X R0, RZ, RZ, UR5, P1 ;  /* 0x00000005ff007e24 */ /* 0x000fe200088e06ff */
[----:B--2---:R-:W-:Y:S01]  /*59a0*/  @!P0 MOV R10, R14 ;  /* 0x0000000e000a8202 */ /* 0x004fe20000000f00 */
[----:B------:R-:W-:Y:S01]  /*59b0*/  @!P0 IMAD.MOV.U32 R11, RZ, RZ, R15 ;  /* 0x000000ffff0b8224 */ /* 0x000fe200078e000f */
[----:B------:R-:W-:Y:S01]  /*59c0*/  @!P0 MOV R8, R12 ;  /* 0x0000000c00088202 */ /* 0x000fe20000000f00 */
[----:B------:R-:W-:Y:S01]  /*59d0*/  @!P0 IMAD.MOV.U32 R9, RZ, RZ, R13 ;  /* 0x000000ffff098224 */ /* 0x000fe200078e000d */
[----:B------:R-:W-:Y:S06]  /*59e0*/  @!P0 BRA `(.L_x_5584) ;  /* 0x0000002000208947 */ /* 0x000fec0003800000 */
[----:B------:R-:W0:Y:S01]  /*59f0*/  LDCU.64 UR28, c[0x0][0x3f8] ;  /* 0x00007f00ff1c77ac */ /* 0x000e220008000a00 */
[----:B------:R-:W-:Y:S02]  /*5a00*/  HFMA2 R4, -RZ, RZ, 0, 0 ;  /* 0x00000000ff047431 */ /* 0x000fe400000001ff */
[----:B------:R-:W-:Y:S01]  /*5a10*/  IMAD.MOV.U32 R5, RZ, RZ, R32 ;  /* 0x000000ffff057224 */ /* 0x000fe200078e0020 */
        /* <DEDUP_REMOVED lines=8> */
[----:B------:R-:W0:Y:S03]  /*5aa0*/  LDCU UR73, c[0x0][0x528] ;  /* 0x0000a500ff4977ac */ /* 0x000e260008000800 */
[----:B------:R-:W-:Y:S01]  /*5ab0*/  IADD3 R5, PT, PT, -R7, RZ, RZ ;  /* 0x000000ff07057210 */ /* 0x000fe20007ffe1ff */
[----:B------:R-:W0:Y:S04]  /*5ac0*/  LDCU UR72, c[0x0][0x420] ;  /* 0x00008400ff4877ac */ /* 0x000e280008000800 */
        /* <DEDUP_REMOVED lines=271> */
.L_x_5585:
[----:B------:R-:W-:Y:S01]  /*6bc0*/  LOP3.LUT R4, R4, 0xfffffff0, RZ, 0xc0, !PT ;  /* 0xfffffff004047812 */ /* 0x000fe200078ec0ff */
[----:B------:R-:W1:Y:S03]  /*6bd0*/  LDCU UR52, c[0x0][0x3bc] ;  /* 0x00007780ff3477ac */ /* 0x000e660008000800 */
[----:B------:R-:W-:-:S05]  /*6be0*/  IADD3 R8, P1, PT, R4, R3, RZ ;  /* 0x0000000304087210 */ /* 0x000fca0007f3e0ff */
[----:B------:R-:W-:-:S06]  /*6bf0*/  IMAD.X R9, RZ, RZ, R0, P1 ;  /* 0x000000ffff097224 */ /* 0x000fcc00008e0600 */
[----:B------:R-:W5:Y:S01]  /*6c00*/  LDG.E.128 R8, desc[UR36][R8.64] ;  /* 0x0000002408087981 */ /* 0x000f62000c1e1d00 */
[----:B------:R-:W-:Y:S01]  /*6c10*/  IMAD.MOV.U32 R4, RZ, RZ, RZ ;  /* 0x000000ffff047224 */ /* 0x000fe200078e00ff */
[----:B-1----:R-:W-:-:S05]  /*6c20*/  IADD3 R5, PT, PT, R32, UR52, RZ ;  /* 0x0000003420057c10 */ /* 0x002fca000fffe0ff */
[----:B------:R-:W-:-:S05]  /*6c30*/  IMAD.HI.U32 R4, R5, UR28, R4 ;  /* 0x0000001c05047c27 */ /* 0x000fca000f8e0004 */
[----:B------:R-:W-:-:S04]  /*6c40*/  SHF.R.U32.HI R7, RZ, UR29, R4 ;  /* 0x0000001dff077c19 */ /* 0x000fc80008011604 */
[----:B------:R-:W-:-:S05]  /*6c50*/  IADD3 R4, PT, PT, -R7, RZ, RZ ;  /* 0x000000ff07047210 */ /* 0x000fca0007ffe1ff */
[----:B------:R-:W-:-:S04]  /*6c60*/  IMAD R4, R4, UR77, R5 ;  /* 0x0000004d04047c24 */ /* 0x000fc8000f8e0205 */
[----:B------:R-:W-:Y:S01]  /*6c70*/  IMAD R4, R4, UR4, RZ ;  /* 0x0000000404047c24 */ /* 0x000fe2000f8e02ff */
        /* <DEDUP_REMOVED lines=219> */
.L_x_5586:
[----:B------:R-:W-:-:S04]  /*7a30*/  LOP3.LUT R4, R4, 0xfffffff0, RZ, 0xc0, !PT ;  /* 0xfffffff004047812 */ /* 0x000fc800078ec0ff */
[----:B------:R-:W-:-:S05]  /*7a40*/  IADD3 R12, P0, PT, R4, R3, RZ ;  /* 0x00000003040c7210 */ /* 0x000fca0007f1e0ff */
[----:B------:R-:W-:-:S06]  /*7a50*/  IMAD.X R13, RZ, RZ, R0, P0 ;  /* 0x000000ffff0d7224 */ /* 0x000fcc00000e0600 */
[----:B------:R-:W5:Y:S02]  /*7a60*/  LDG.E.128 R12, desc[UR36][R12.64] ;  /* 0x000000240c0c7981 */ /* 0x000f64000c1e1d00 */
.L_x_5584:
[----:B------:R-:W-:Y:S01]  /*7a70*/  IADD3 R2, PT, PT, R2, 0x1, RZ ;  /* 0x0000000102027810 */ /* 0x000fe20007ffe0ff */
[----:B------:R-:W-:Y:S01]  /*7a80*/  IMAD.MOV.U32 R4, RZ, RZ, 0x1 ;  /* 0x00000001ff047424 */ /* 0x000fe200078e00ff */
[----:B-----5:R-:W-:Y:S01]  /*7a90*/  DADD R40, R8, -R16 ;  /* 0x0000000008287229 */ /* 0x020fe20000000810 */
[----:B------:R-:W-:Y:S01]  /*7aa0*/  BSSY.RECONVERGENT B2, `(.L_x_5587) ;  /* 0x0000016000027945 */ /* 0x000fe20003800200 */
[----:B------:R-:W1:Y:S08]  /*7ab0*/  I2F.F64 R6, R2 ;  /* 0x0000000200067312 */ /* 0x000e700000201c00 */
        /* <DEDUP_REMOVED lines=15> */
[----:B------:R-:W-:Y:S01]  /*7bb0*/  MOV R3, R7 ;  /* 0x0000000700037202 */ /* 0x000fe20000000f00 */
[----:B------:R-:W-:Y:S01]  /*7bc0*/  IMAD.MOV.U32 R4, RZ, RZ, R40 ;  /* 0x000000ffff047224 */ /* 0x000fe200078e0028 */
[----:B------:R-:W-:Y:S02]  /*7bd0*/  MOV R5, R41 ;  /* 0x0000002900057202 */ /* 0x000fe40000000f00 */
[----:B------:R-:W-:-:S07]  /*7be0*/  MOV R0, 0x7c00 ;  /* 0x00007c0000007802 */ /* 0x000fce0000000f00 */
[----:B0-----:R-:W-:Y:S05]  /*7bf0*/  CALL.REL.NOINC `($__internal_18_$__cuda_sm20_div_rn_f64_full) ;  /* 0x0000010c007c7944 */ /* 0x001fea0003c00000 */
.L_x_5588:
[----:B0-----:R-:W-:Y:S05]  /*7c00*/  BSYNC.RECONVERGENT B2 ;  /* 0x0000000000027941 */ /* 0x001fea0003800200 */
.L_x_5587:
[----:B------:R-:W0:Y:S01]  /*7c10*/  MUFU.RCP64H R7, R21 ;  /* 0x0000001500077308 */ /* 0x000e220000001800 */
[----:B------:R-:W-:Y:S01]  /*7c20*/  IMAD.MOV.U32 R6, RZ, RZ, 0x1 ;  /* 0x00000001ff067424 */ /* 0x000fe200078e00ff */
[----:B------:R-:W-:Y:S01]  /*7c30*/  DADD R34, R10, -R24 ;  /* 0x000000000a227229 */ /* 0x000fe20000000818 */
        /* <DEDUP_REMOVED lines=22> */
[----:B------:R-:W-:Y:S01]  /*7da0*/  MOV R6, R4 ;  /* 0x0000000400067202 */ /* 0x000fe20000000f00 */
[----:B------:R-:W-:-:S07]  /*7db0*/  IMAD.MOV.U32 R7, RZ, RZ, R5 ;  /* 0x000000ffff077224 */ /* 0x000fce00078e0005 */
.L_x_5590:
[----:B------:R-:W-:Y:S05]  /*7dc0*/  BSYNC.RECONVERGENT B2 ;  /* 0x0000000000027941 */ /* 0x000fea0003800200 */
.L_x_5589:
[----:B------:R-:W0:Y:S01]  /*7dd0*/  MUFU.RCP64H R5, R21 ;  /* 0x0000001500057308 */ /* 0x000e220000001800 */
[----:B------:R-:W-:Y:S01]  /*7de0*/  HFMA2 R4, -RZ, RZ, 0, 5.9604644775390625e-08 ;  /* 0x00000001ff047431 */ /* 0x000fe200000001ff */
        /* <DEDUP_REMOVED lines=22> */
[----:B------:R-:W-:Y:S05]  /*7f50*/  CALL.REL.NOINC `($__internal_18_$__cuda_sm20_div_rn_f64_full) ;  /* 0x0000010800a47944 */ /* 0x000fea0003c00000 */
.L_x_5592:
[----:B------:R-:W-:Y:S05]  /*7f60*/  BSYNC.RECONVERGENT B2 ;  /* 0x0000000000027941 */ /* 0x000fea0003800200 */
.L_x_5591:
        /* <DEDUP_REMOVED lines=27> */
.L_x_5594:
[----:B------:R-:W-:Y:S05]  /*8120*/  BSYNC.RECONVERGENT B2 ;  /* 0x0000000000027941 */ /* 0x000fea0003800200 */
.L_x_5593:
[----:B------:R-:W0:Y:S01]  /*8130*/  LDCU UR4, c[0x0][0x3bc] ;  /* 0x00007780ff0477ac */ /* 0x000e220008000800 */
[----:B------:R-:W-:Y:S01]  /*8140*/  DADD R22, R6, R22 ;  /* 0x0000000006167229 */ /* 0x000fe20000000016 */
[----:B------:R-:W1:Y:S07]  /*8150*/  LDCU UR5, c[0x0][0x3b4] ;  /* 0x00007680ff0577ac */ /* 0x000e6e0008000800 */
[----:B------:R-:W-:-:S08]  /*8160*/  DADD R4, -R22, R14 ;  /* 0x0000000016047229 */ /* 0x000fd0000000010e */
[----:B------:R-:W-:Y:S01]  /*8170*/  DFMA R46, R34, R4, R46 ;  /* 0x00000004222e722b */ /* 0x000fe2000000002e */
[----:B0-----:R-:W-:Y:S02]  /*8180*/  MOV R3, UR4 ;  /* 0x0000000400037c02 */ /* 0x001fe40008000f00 */
[----:B-1----:R-:W-:-:S03]  /*8190*/  MOV R0, UR5 ;  /* 0x0000000500007c02 */ /* 0x002fc60008000f00 */
[----:B------:R-:W-:-:S04]  /*81a0*/  IMAD R32, R3, 0x2, R32 ;  /* 0x0000000203207824 */ /* 0x000fc800078e0220 */
[----:B------:R-:W-:-:S05]  /*81b0*/  IMAD.IADD R7, R32, 0x1, R3 ;  /* 0x0000000120077824 */ /* 0x000fca00078e0203 */
[----:B------:R-:W-:-:S13]  /*81c0*/  ISETP.GE.U32.AND P0, PT, R7, R0, PT ;  /* 0x000000000700720c */ /* 0x000fda0003f06070 */
[----:B------:R-:W-:Y:S05]  /*81d0*/  @!P0 BRA `(.L_x_5595) ;  /* 0xffffffd400d88947 */ /* 0x000fea000383ffff */
.L_x_5583:
[----:B------:R-:W-:Y:S05]  /*81e0*/  BSYNC.RECONVERGENT B1 ;  /* 0x0000000000017941 */ /* 0x000fea0003800200 */
.L_x_5582:
[----:B------:R-:W-:Y:S01]  /*81f0*/  ISETP.GE.U32.AND P0, PT, R32, R0, PT ;  /* 0x000000002000720c */ /* 0x000fe20003f06070 */
[----:B------:R-:W-:Y:S01]  /*8200*/  BSSY.RECONVERGENT B0, `(.L_x_5596) ;  /* 0x0000246000007945 */ /* 0x000fe20003800200 */
[----:B------:R-:W-:Y:S01]  /*8210*/  MOV R56, R12 ;  /* 0x0000000c00387202 */ /* 0x000fe20000000f00 */
[----:B------:R-:W-:Y:S01]  /*8220*/  IMAD.MOV.U32 R57, RZ, RZ, R13 ;  /* 0x000000ffff397224 */ /* 0x000fe200078e000d */
[----:B------:R-:W-:Y:S01]  /*8230*/  MOV R58, R14 ;  /* 0x0000000e003a7202 */ /* 0x000fe20000000f00 */
[----:B------:R-:W-:Y:S01]  /*8240*/  IMAD.MOV.U32 R59, RZ, RZ, R15 ;  /* 0x000000ffff3b7224 */ /* 0x000fe200078e000f */
[----:B------:R-:W-:Y:S01]  /*8250*/  MOV R14, R10 ;  /* 0x0000000a000e7202 */ /* 0x000fe20000000f00 */
[----:B------:R-:W-:Y:S01]  /*8260*/  IMAD.MOV.U32 R15, RZ, RZ, R11 ;  /* 0x000000ffff0f7224 */ /* 0x000fe200078e000b */
[----:B------:R-:W-:Y:S01]  /*8270*/  MOV R12, R8 ;  /* 0x00000008000c7202 */ /* 0x000fe20000000f00 */
[----:B------:R-:W-:-:S04]  /*8280*/  IMAD.MOV.U32 R13, RZ, RZ, R9 ;  /* 0x000000ffff0d7224 */ /* 0x000fc800078e0009 */
        /* <DEDUP_REMOVED lines=282> */
.L_x_5599:
[----:B------:R-:W-:Y:S01]  /*9430*/  SHF.R.U32.HI R6, RZ, 0x4, R5 ;  /* 0x00000004ff067819 */ /* 0x000fe20000011605 */
[----:B------:R-:W-:-:S07]  /*9440*/  IMAD.MOV.U32 R7, RZ, RZ, RZ ;  /* 0x000000ffff077224 */ /* 0x000fce00078e00ff */
.L_x_5598:
        /* <DEDUP_REMOVED lines=284> */
.L_x_5601:
[----:B------:R-:W-:Y:S02]  /*a610*/  SHF.R.U32.HI R6, RZ, 0x4, R3 ;  /* 0x00000004ff067819 */ /* 0x000fe40000011603 */
[----:B------:R-:W-:-:S07]  /*a620*/  MOV R7, RZ ;  /* 0x000000ff00077202 */ /* 0x000fce0000000f00 */
.L_x_5600:
[----:B------:R-:W-:-:S04]  /*a630*/  LEA R56, P0, R6, R33, 0x4 ;  /* 0x0000002106387211 */ /* 0x000fc800078020ff */
[----:B------:R-:W-:-:S06]  /*a640*/  LEA.HI.X R57, R6, R5, R7, 0x4, P0 ;  /* 0x0000000506397211 */ /* 0x000fcc00000f2407 */
[----:B------:R-:W5:Y:S03]  /*a650*/  LDG.E.128 R56, desc[UR36][R56.64] ;  /* 0x0000002438387981 */ /* 0x000f66000c1e1d00 */
.L_x_5597:
[----:B------:R-:W-:Y:S05]  /*a660*/  BSYNC.RECONVERGENT B0 ;  /* 0x0000000000007941 */ /* 0x000fea0003800200 */
.L_x_5596:
[----:B------:R-:W-:Y:S01]  /*a670*/  ISETP.GE.U32.AND P0, PT, R32, R0, PT ;  /* 0x000000002000720c */ /* 0x000fe20003f06070 */
[----:B------:R-:W-:Y:S01]  /*a680*/  BSSY.RECONVERGENT B1, `(.L_x_5602) ;  /* 0x000007c000017945 */ /* 0x000fe20003800200 */
[----:B------:R-:W-:Y:S01]  /*a690*/  IMAD.MOV.U32 R33, RZ, RZ, R2 ;  /* 0x000000ffff217224 */ /* 0x000fe200078e0002 */
[----:B------:R-:W-:Y:S01]  /*a6a0*/  MOV R40, R20 ;  /* 0x0000001400287202 */ /* 0x000fe20000000f00 */
[----:B------:R-:W-:-:S09]  /*a6b0*/  IMAD.MOV.U32 R41, RZ, RZ, R21 ;  /* 0x000000ffff297224 */ /* 0x000fd200078e0015 */
[----:B------:R-:W-:Y:S05]  /*a6c0*/  @P0 BRA `(.L_x_5603) ;  /* 0x0000000400dc0947 */ /* 0x000fea0003800000 */
[----:B------:R-:W-:Y:S01]  /*a6d0*/  IADD3 R33, PT, PT, R2, 0x1, RZ ;  /* 0x0000000102217810 */ /* 0x000fe20007ffe0ff */
[----:B------:R-:W-:Y:S01]  /*a6e0*/  IMAD.MOV.U32 R4, RZ, RZ, 0x1 ;  /* 0x00000001ff047424 */ /* 0x000fe200078e00ff */
[----:B-----5:R-:W-:Y:S01]  /*a6f0*/  DADD R10, -R16, R12 ;  /* 0x00000000100a7229 */ /* 0x020fe2000000010c */
[----:B------:R-:W-:Y:S01]  /*a700*/  BSSY.RECONVERGENT B2, `(.L_x_5604) ;  /* 0x0000016000027945 */ /* 0x000fe20003800200 */
[----:B------:R-:W0:Y:S08]  /*a710*/  I2F.F64 R6, R33 ;  /* 0x0000002100067312 */ /* 0x000e300000201c00 */
[----:B------:R-:W-:Y:S01]  /*a720*/  FSETP.GEU.AND P1, PT, |R11|, 6.5827683646048100446e-37, PT ;  /* 0x036000000b00780b */ /* 0x000fe20003f2e200 */
[----:B0-----:R-:W0:Y:S01]  /*a730*/  MUFU.RCP64H R5, R7 ;  /* 0x0000000700057308 */ /* 0x001e220000001800 */
        /* <DEDUP_REMOVED lines=15> */
[----:B------:R-:W-:Y:S02]  /*a830*/  MOV R5, R11 ;  /* 0x0000000b00057202 */ /* 0x000fe40000000f00 */
[----:B------:R-:W-:-:S07]  /*a840*/  MOV R0, 0xa860 ;  /* 0x0000a86000007802 */ /* 0x000fce0000000f00 */
[----:B------:R-:W-:Y:S05]  /*a850*/  CALL.REL.NOINC `($__internal_18_$__cuda_sm20_div_rn_f64_full) ;  /* 0x000000e000647944 */ /* 0x000fea0003c00000 */
.L_x_5605:
[----:B------:R-:W-:Y:S05]  /*a860*/  BSYNC.RECONVERGENT B2 ;  /* 0x0000000000027941 */ /* 0x000fea0003800200 */
.L_x_5604:
[----:B------:R-:W0:Y:S01]  /*a870*/  MUFU.RCP64H R7, R41 ;  /* 0x0000002900077308 */ /* 0x000e220000001800 */
[----:B------:R-:W-:Y:S01]  /*a880*/  IMAD.MOV.U32 R6, RZ, RZ, 0x1 ;  /* 0x00000001ff067424 */ /* 0x000fe200078e00ff */
[----:B------:R-:W-:Y:S01]  /*a890*/  DADD R16, R16, R4 ;  /* 0x0000000010107229 */ /* 0x000fe20000000004 */
[----:B------:R-:W-:Y:S07]  /*a8a0*/  BSSY.RECONVERGENT B2, `(.L_x_5606) ;  /* 0x0000018000027945 */ /* 0x000fee0003800200 */
[----:B------:R-:W-:-:S02]  /*a8b0*/  DADD R12, -R16, R12 ;  /* 0x00000000100c7229 */ /* 0x000fc4000000010c */
[----:B0-----:R-:W-:-:S06]  /*a8c0*/  DFMA R8, -R40, R6, 1 ;  /* 0x3ff000002808742b */ /* 0x001fcc0000000106 */
[----:B------:R-:W-:Y:S02]  /*a8d0*/  DFMA R36, R10, R12, R36 ;  /* 0x0000000c0a24722b */ /* 0x000fe40000000024 */
[----:B------:R-:W-:-:S08]  /*a8e0*/  DFMA R8, R8, R8, R8 ;  /* 0x000000080808722b */ /* 0x000fd00000000008 */
[----:B------:R-:W-:Y:S02]  /*a8f0*/  DFMA R6, R6, R8, R6 ;  /* 0x000000080606722b */ /* 0x000fe40000000006 */
[----:B------:R-:W-:-:S06]  /*a900*/  DADD R8, -R24, R14 ;  /* 0x0000000018087229 */ /* 0x000fcc000000010e */
        /* <DEDUP_REMOVED lines=17> */
.L_x_5607:
[----:B------:R-:W-:Y:S05]  /*aa20*/  BSYNC.RECONVERGENT B2 ;  /* 0x0000000000027941 */ /* 0x000fea0003800200 */
.L_x_5606:
        /* <DEDUP_REMOVED lines=30> */
.L_x_5609:
[----:B------:R-:W-:Y:S05]  /*ac10*/  BSYNC.RECONVERGENT B2 ;  /* 0x0000000000027941 */ /* 0x000fea0003800200 */
.L_x_5608:
        /* <DEDUP_REMOVED lines=25> */
[----:B------:R-:W-:Y:S01]  /*adb0*/  IMAD.MOV.U32 R2, RZ, RZ, R4 ;  /* 0x000000ffff027224 */ /* 0x000fe200078e0004 */
[----:B------:R-:W-:-:S07]  /*adc0*/  MOV R3, R5 ;  /* 0x0000000500037202 */ /* 0x000fce0000000f00 */
.L_x_5611:
[----:B------:R-:W-:Y:S05]  /*add0*/  BSYNC.RECONVERGENT B2 ;  /* 0x0000000000027941 */ /* 0x000fea0003800200 */
.L_x_5610:
[----:B------:R-:W-:Y:S01]  /*ade0*/  DADD R22, R22, R2 ;  /* 0x0000000016167229 */ /* 0x000fe20000000002 */
[----:B------:R-:W-:Y:S01]  /*adf0*/  MOV R20, R40 ;  /* 0x0000002800147202 */ /* 0x000fe20000000f00 */
[----:B------:R-:W-:Y:S02]  /*ae00*/  IMAD.MOV.U32 R2, RZ, RZ, R33 ;  /* 0x000000ffff027224 */ /* 0x000fe400078e0021 */
[----:B------:R-:W-:-:S04]  /*ae10*/  IMAD.MOV.U32 R21, RZ, RZ, R41 ;  /* 0x000000ffff157224 */ /* 0x000fc800078e0029 */
[----:B------:R-:W-:-:S08]  /*ae20*/  DADD R58, -R22, R58 ;  /* 0x00000000163a7229 */ /* 0x000fd0000000013a */
[----:B------:R-:W-:-:S11]  /*ae30*/  DFMA R46, R8, R58, R46 ;  /* 0x0000003a082e722b */ /* 0x000fd6000000002e */
.L_x_5603:
[----:B------:R-:W-:Y:S05]  /*ae40*/  BSYNC.RECONVERGENT B1 ;  /* 0x0000000000017941 */ /* 0x000fea0003800200 */
.L_x_5602:
[----:B------:R-:W-:Y:S01]  /*ae50*/  DSETP.NEU.AND P0, PT, R40, RZ, PT ;  /* 0x000000ff2800722a */ /* 0x000fe20003f0d000 */
[----:B------:R-:W-:Y:S01]  /*ae60*/  BSSY.RECONVERGENT B1, `(.L_x_5612) ;  /* 0x0000030000017945 */ /* 0x000fe20003800200 */
[----:B------:R-:W-:Y:S01]  /*ae70*/  MOV R32, R2 ;  /* 0x0000000200207202 */ /* 0x000fe20000000f00 */
[----:B------:R-:W-:Y:S01]  /*ae80*/  IMAD.MOV.U32 R34, RZ, RZ, R20 ;  /* 0x000000ffff227224 */ /* 0x000fe200078e0014 */
[----:B------:R-:W-:Y:S01]  /*ae90*/  MOV R35, R21 ;  /* 0x0000001500237202 */ /* 0x000fe20000000f00 */
[----:B------:R-:W-:Y:S01]  /*aea0*/  IMAD.MOV.U32 R8, RZ, RZ, R26 ;  /* 0x000000ffff087224 */ /* 0x000fe200078e001a */
[----:B------:R-:W-:Y:S01]  /*aeb0*/  MOV R9, R27 ;  /* 0x0000001b00097202 */ /* 0x000fe20000000f00 */
[----:B------:R-:W-:Y:S01]  /*aec0*/  IMAD.MOV.U32 R10, RZ, RZ, R38 ;  /* 0x000000ffff0a7224 */ /* 0x000fe200078e0026 */
[----:B------:R-:W-:-:S06]  /*aed0*/  MOV R11, R39 ;  /* 0x00000027000b7202 */ /* 0x000fcc0000000f00 */
        /* <DEDUP_REMOVED lines=32> */
[----:B-----5:R-:W-:Y:S05]  /*b0e0*/  CALL.REL.NOINC `($__internal_18_$__cuda_sm20_div_rn_f64_full) ;  /* 0x000000d800407944 */ /* 0x020fea0003c00000 */
.L_x_5615:
[----:B------:R-:W-:Y:S05]  /*b0f0*/  BSYNC.RECONVERGENT B2 ;  /* 0x0000000000027941 */ /* 0x000fea0003800200 */
.L_x_5614:
[----:B------:R-:W-:Y:S01]  /*b100*/  DMUL R6, R8, R8 ;  /* 0x0000000808067228 */ /* 0x000fe20000000000 */
[----:B------:R-:W-:Y:S01]  /*b110*/  IMAD.MOV.U32 R32, RZ, RZ, -0x1 ;  /* 0xffffffffff207424 */ /* 0x000fe200078e00ff */
[----:B------:R-:W-:Y:S02]  /*b120*/  DADD R10, R36, R38 ;  /* 0x00000000240a7229 */ /* 0x000fe40000000026 */
[----:B------:R-:W-:-:S04]  /*b130*/  DFMA R8, R8, R4, R16 ;  /* 0x000000040808722b */ /* 0x000fc80000000010 */
[----:B------:R-:W-:-:S08]  /*b140*/  DMUL R6, R6, R40 ;  /* 0x0000002806067228 */ /* 0x000fd00000000000 */
[----:B------:R-:W-:-:S11]  /*b150*/  DFMA R10, R6, R4, R10 ;  /* 0x00000004060a722b */ /* 0x000fd6000000000a */
.L_x_5613:
[----:B------:R-:W-:Y:S05]  /*b160*/  BSYNC.RECONVERGENT B1 ;  /* 0x0000000000017941 */ /* 0x000fea0003800200 */
.L_x_5612:
[----:B------:R-:W-:Y:S01]  /*b170*/  DSETP.NEU.AND P0, PT, R40, RZ, PT ;  /* 0x000000ff2800722a */ /* 0x000fe20003f0d000 */
[----:B------:R-:W-:Y:S01]  /*b180*/  MOV R16, R20 ;  /* 0x0000001400107202 */ /* 0x000fe20000000f00 */
[----:B------:R-:W-:Y:S01]  /*b190*/  IMAD.MOV.U32 R17, RZ, RZ, R21 ;  /* 0x000000ffff117224 */ /* 0x000fe200078e0015 */
[----:B-----5:R-:W-:Y:S01]  /*b1a0*/  MOV R14, R46 ;  /* 0x0000002e000e7202 */ /* 0x020fe20000000f00 */
[----:B------:R-:W-:Y:S01]  /*b1b0*/  IMAD.MOV.U32 R15, RZ, RZ, R47 ;  /* 0x000000ffff0f7224 */ /* 0x000fe200078e002f */
[----:B------:R-:W-:Y:S01]  /*b1c0*/  MOV R12, R22 ;  /* 0x00000016000c7202 */ /* 0x000fe20000000f00 */
[----:B------:R-:W-:-:S08]  /*b1d0*/  IMAD.MOV.U32 R13, RZ, RZ, R23 ;  /* 0x000000ffff0d7224 */ /* 0x000fd000078e0017 */
        /* <DEDUP_REMOVED lines=33> */
.L_x_5617:
[----:B------:R-:W-:Y:S05]  /*b3f0*/  BSYNC.RECONVERGENT B1 ;  /* 0x0000000000017941 */ /* 0x000fea0003800200 */
.L_x_5616:
[----:B------:R-:W-:Y:S02]  /*b400*/  DMUL R2, R12, R12 ;  /* 0x0000000c0c027228 */ /* 0x000fe40000000000 */
[----:B------:R-:W-:Y:S02]  /*b410*/  DADD R14, R42, R46 ;  /* 0x000000002a0e7229 */ /* 0x000fe4000000002e */
[----:B------:R-:W-:-:S04]  /*b420*/  DFMA R12, R12, R4, R24 ;  /* 0x000000040c0c722b */ /* 0x000fc80000000018 */
[----:B------:R-:W-:-:S08]  /*b430*/  DMUL R2, R2, R40 ;  /* 0x0000002802027228 */ /* 0x000fd00000000000 */
[----:B------:R-:W-:Y:S01]  /*b440*/  DFMA R14, R2, R4, R14 ;  /* 0x00000004020e722b */ /* 0x000fe2000000000e */
[----:B------:R-:W-:-:S10]  /*b450*/  MOV R2, 0xffffffff ;  /* 0xffffffff00027802 */ /* 0x000fd40000000f00 */
.L_x_5500:
[----:B------:R-:W-:Y:S05]  /*b460*/  BSYNC.RECONVERGENT B6 ;  /* 0x0000000000067941 */ /* 0x000fea0003800200 */
.L_x_5499:
[----:B------:R-:W0:Y:S02]  /*b470*/  LDCU UR4, c[0x0][0x3cc] ;  /* 0x00007980ff0477ac */ /* 0x000e240008000800 */
[----:B0-----:R-:W-:-:S09]  /*b480*/  UISETP.NE.AND UP0, UPT, UR4, URZ, UPT ;  /* 0x000000ff0400728c */ /* 0x001fd2000bf05270 */
[----:B------:R-:W-:Y:S05]  /*b490*/  BRA.U !UP0, `(.L_x_5618) ;  /* 0x0000000908587547 */ /* 0x000fea000b800000 */
[----:B------:R-:W0:Y:S01]  /*b4a0*/  S2R R3, SR_TID.Y ;  /* 0x0000000000037919 */ /* 0x000e220000002200 */
[----:B------:R-:W0:Y:S01]  /*b4b0*/  LDC R44, c[0x0][0x360] ;  /* 0x0000d800ff2c7b82 */ /* 0x000e220000000800 */
[----:B------:R-:W-:Y:S01]  /*b4c0*/  MOV R0, 0x400 ;  /* 0x0000040000007802 */ /* 0x000fe20000000f00 */
[----:B------:R-:W0:Y:S04]  /*b4d0*/  S2R R5, SR_TID.X ;  /* 0x0000000000057919 */ /* 0x000e280000002100 */
[----:B------:R-:W-:Y:S01]  /*b4e0*/  VIADD R45, R0, 0x10 ;  /* 0x00000010002d7836 */ /* 0x000fe20000000000 */
[----:B------:R-:W1:Y:S01]  /*b4f0*/  S2R R4, SR_CgaCtaId ;  /* 0x0000000000047919 */ /* 0x000e620000008800 */
[----:B------:R-:W2:Y:S02]  /*b500*/  LDC R43, c[0x0][0x364] ;  /* 0x0000d900ff2b7b82 */ /* 0x000ea40000000800 */
[----:B--2---:R-:W-:Y:S01]  /*b510*/  ISETP.GE.U32.AND P0, PT, R43, 0x2, PT ;  /* 0x000000022b00780c */ /* 0x004fe20003f06070 */
[----:B0-----:R-:W-:Y:S01]  /*b520*/  IMAD R0, R3, R44, R5 ;  /* 0x0000002c03007224 */ /* 0x001fe200078e0205 */
[----:B-1----:R-:W-:-:S04]  /*b530*/  LEA R45, R4, R45, 0x18 ;  /* 0x0000002d042d7211 */ /* 0x002fc800078ec0ff */
[----:B------:R-:W-:-:S05]  /*b540*/  LEA R33, R0, R45, 0x6 ;  /* 0x0000002d00217211 */ /* 0x000fca00078e30ff */
[----:B------:R0:W-:Y:S04]  /*b550*/  STS.128 [R33], R8 ;  /* 0x0000000821007388 */ /* 0x0001e80000000c00 */
[----:B------:R0:W-:Y:S04]  /*b560*/  STS [R33+0x10], R32 ;  /* 0x0000102021007388 */ /* 0x0001e80000000800 */
[----:B------:R0:W-:Y:S04]  /*b570*/  STS.64 [R33+0x18], R34 ;  /* 0x0000182221007388 */ /* 0x0001e80000000a00 */
[----:B------:R0:W-:Y:S04]  /*b580*/  STS.128 [R33+0x20], R12 ;  /* 0x0000200c21007388 */ /* 0x0001e80000000c00 */
[----:B------:R0:W-:Y:S04]  /*b590*/  STS [R33+0x30], R2 ;  /* 0x0000300221007388 */ /* 0x0001e80000000800 */
[----:B------:R0:W-:Y:S01]  /*b5a0*/  STS.64 [R33+0x38], R16 ;  /* 0x0000381021007388 */ /* 0x0001e20000000a00 */
[----:B------:R-:W-:Y:S05]  /*b5b0*/  @!P0 BRA `(.L_x_5618) ;  /* 0x0000000800108947 */ /* 0x000fea0003800000 */
[----:B------:R-:W-:-:S07]  /*b5c0*/  IMAD.MOV.U32 R40, RZ, RZ, R43 ;  /* 0x000000ffff287224 */ /* 0x000fce00078e002b */
.L_x_5629:
[----:B-1----:R-:W1:Y:S01]  /*b5d0*/  S2R R3, SR_TID.Y ;  /* 0x0000000000037919 */ /* 0x002e620000002200 */
[----:B------:R-:W-:Y:S01]  /*b5e0*/  SHF.R.U32.HI R41, RZ, 0x1, R40 ;  /* 0x00000001ff297819 */ /* 0x000fe20000011628 */
[----:B------:R-:W-:Y:S05]  /*b5f0*/  WARPSYNC.ALL ;  /* 0x0000000000007948 */ /* 0x000fea0003800000 */
[----:B------:R-:W-:Y:S06]  /*b600*/  BAR.SYNC.DEFER_BLOCKING 0x0 ;  /* 0x0000000000007b1d */ /* 0x000fec0000010000 */
[----:B------:R-:W-:Y:S01]  /*b610*/  BSSY.RECONVERGENT B1, `(.L_x_5619) ;  /* 0x000007b000017945 */ /* 0x000fe20003800200 */
[----:B-1----:R-:W-:-:S04]  /*b620*/  IADD3 R0, PT, PT, R41, R3, RZ ;  /* 0x0000000329007210 */ /* 0x002fc80007ffe0ff */
[----:B------:R-:W-:-:S04]  /*b630*/  ISETP.GE.U32.AND P0, PT, R0, R43, PT ;  /* 0x0000002b0000720c */ /* 0x000fc80003f06070 */
[----:B------:R-:W-:-:S13]  /*b640*/  ISETP.GE.U32.OR P0, PT, R3, R41, P0 ;  /* 0x000000290300720c */ /* 0x000fda0000706470 */
[----:B------:R-:W-:Y:S05]  /*b650*/  @P0 BRA `(.L_x_5620) ;  /* 0x0000000400d80947 */ /* 0x000fea0003800000 */
[----:B------:R-:W1:Y:S01]  /*b660*/  S2R R3, SR_TID.X ;  /* 0x0000000000037919 */ /* 0x000e620000002100 */
[----:B------:R-:W-:Y:S01]  /*b670*/  DSETP.NEU.AND P0, PT, R34, RZ, PT ;  /* 0x000000ff2200722a */ /* 0x000fe20003f0d000 */
[----:B------:R-:W-:Y:S01]  /*b680*/  BSSY.RECONVERGENT B2, `(.L_x_5621) ;  /* 0x0000032000027945 */ /* 0x000fe20003800200 */
[----:B-1----:R-:W-:-:S04]  /*b690*/  IMAD R0, R0, R44, R3 ;  /* 0x0000002c00007224 */ /* 0x002fc800078e0203 */
[----:B------:R-:W-:-:S05]  /*b6a0*/  IMAD R0, R0, 0x40, R45 ;  /* 0x0000004000007824 */ /* 0x000fca00078e022d */
[----:B------:R-:W1:Y:S04]  /*b6b0*/  LDS.64 R6, [R0+0x18] ;  /* 0x0000180000067984 */ /* 0x000e680000000a00 */
[----:B------:R-:W2:Y:S04]  /*b6c0*/  LDS.128 R24, [R0] ;  /* 0x0000000000187984 */ /* 0x000ea80000000c00 */
[----:B0-----:R0:W3:Y:S04]  /*b6d0*/  @!P0 LDS R32, [R0+0x10] ;  /* 0x0000100000208984 */ /* 0x0010e80000000800 */
[----:B------:R0:W4:Y:S04]  /*b6e0*/  LDS R42, [R0+0x30] ;  /* 0x00003000002a7984 */ /* 0x0001280000000800 */
[----:B------:R0:W0:Y:S04]  /*b6f0*/  LDS.64 R36, [R0+0x38] ;  /* 0x0000380000247984 */ /* 0x0000280000000a00 */
[----:B------:R0:W0:Y:S01]  /*b700*/  LDS.128 R20, [R0+0x20] ;  /* 0x0000200000147984 */ /* 0x0000220000000c00 */
[----:B-1----:R-:W-:Y:S01]  /*b710*/  @!P0 MOV R34, R6 ;  /* 0x0000000600228202 */ /* 0x002fe20000000f00 */
[----:B------:R-:W-:Y:S01]  /*b720*/  @!P0 IMAD.MOV.U32 R35, RZ, RZ, R7 ;  /* 0x000000ffff238224 */ /* 0x000fe200078e0007 */
[----:B--2---:R-:W-:Y:S01]  /*b730*/  @!P0 MOV R8, R24 ;  /* 0x0000001800088202 */ /* 0x004fe20000000f00 */
[----:B------:R-:W-:Y:S01]  /*b740*/  @!P0 IMAD.MOV.U32 R9, RZ, RZ, R25 ;  /* 0x000000ffff098224 */ /* 0x000fe200078e0019 */
[----:B------:R-:W-:Y:S01]  /*b750*/  @!P0 MOV R10, R26 ;  /* 0x0000001a000a8202 */ /* 0x000fe20000000f00 */
[----:B------:R-:W-:Y:S01]  /*b760*/  @!P0 IMAD.MOV.U32 R11, RZ, RZ, R27 ;  /* 0x000000ffff0b8224 */ /* 0x000fe200078e001b */
[----:B---3--:R-:W-:Y:S06]  /*b770*/  @!P0 BRA `(.L_x_5622) ;  /* 0x0000000000888947 */ /* 0x008fec0003800000 */
[----:B------:R-:W-:-:S14]  /*b780*/  DSETP.NEU.AND P0, PT, R6, RZ, PT ;  /* 0x000000ff0600722a */ /* 0x000fdc0003f0d000 */
[----:B------:R-:W-:Y:S05]  /*b790*/  @!P0 BRA `(.L_x_5622) ;  /* 0x0000000000808947 */ /* 0x000fea0003800000 */
[----:B------:R-:W-:Y:S01]  /*b7a0*/  DADD R38, R34, R6 ;  /* 0x0000000022267229 */ /* 0x000fe20000000006 */
[----:B------:R-:W-:Y:S01]  /*b7b0*/  MOV R4, 0x1 ;  /* 0x0000000100047802 */ /* 0x000fe20000000f00 */
[----:B------:R-:W-:Y:S01]  /*b7c0*/  BSSY.RECONVERGENT B3, `(.L_x_5623) ;  /* 0x0000015000037945 */ /* 0x000fe20003800200 */
[----:B------:R-:W-:Y:S01]  /*b7d0*/  FSETP.GEU.AND P1, PT, |R7|, 6.5827683646048100446e-37, PT ;  /* 0x036000000700780b */ /* 0x000fe20003f2e200 */
[----:B------:R-:W-:Y:S02]  /*b7e0*/  DADD R24, -R8, R24 ;  /* 0x0000000008187229 */ /* 0x000fe40000000118 */
[----:B------:R-:W1:Y:S02]  /*b7f0*/  MUFU.RCP64H R5, R39 ;  /* 0x0000002700057308 */ /* 0x000e640000001800 */
        /* <DEDUP_REMOVED lines=8> */
[----:B0-----:R-:W-:-:S05]  /*b880*/  FFMA R0, RZ, R39, R5 ;  /* 0x00000027ff007223 */ /* 0x001fca0000000005 */
[----:B------:R-:W-:-:S13]  /*b890*/  FSETP.GT.AND P0, PT, |R0|, 1.469367938527859385e-39, PT ;  /* 0x001000000000780b */ /* 0x000fda0003f04200 */
[----:B------:R-:W-:Y:S05]  /*b8a0*/  @P0 BRA P1, `(.L_x_5624) ;  /* 0x0000000000180947 */ /* 0x000fea0000800000 */
[----:B------:R-:W-:Y:S01]  /*b8b0*/  IMAD.MOV.U32 R4, RZ, RZ, R6 ;  /* 0x000000ffff047224 */ /* 0x000fe200078e0006 */
[----:B------:R-:W-:Y:S01]  /*b8c0*/  MOV R5, R7 ;  /* 0x0000000700057202 */ /* 0x000fe20000000f00 */
[----:B------:R-:W-:Y:S01]  /*b8d0*/  IMAD.MOV.U32 R6, RZ, RZ, R38 ;  /* 0x000000ffff067224 */ /* 0x000fe200078e0026 */
[----:B------:R-:W-:Y:S02]  /*b8e0*/  MOV R3, R39 ;  /* 0x0000002700037202 */ /* 0x000fe40000000f00 */
[----:B------:R-:W-:-:S07]  /*b8f0*/  MOV R0, 0xb910 ;  /* 0x0000b91000007802 */ /* 0x000fce0000000f00 */
[----:B----4-:R-:W-:Y:S05]  /*b900*/  CALL.REL.NOINC `($__internal_18_$__cuda_sm20_div_rn_f64_full) ;  /* 0x000000d000387944 */ /* 0x010fea0003c00000 */
.L_x_5624:
[----:B------:R-:W-:Y:S05]  /*b910*/  BSYNC.RECONVERGENT B3 ;  /* 0x0000000000037941 */ /* 0x000fea0003800200 */
.L_x_5623:
[----:B------:R-:W-:Y:S01]  /*b920*/  DMUL R6, R24, R24 ;  /* 0x0000001818067228 */ /* 0x000fe20000000000 */
[----:B------:R-:W-:Y:S01]  /*b930*/  IMAD.MOV.U32 R32, RZ, RZ, -0x1 ;  /* 0xffffffffff207424 */ /* 0x000fe200078e00ff */
[----:B------:R-:W-:Y:S02]  /*b940*/  DADD R10, R10, R26 ;  /* 0x000000000a0a7229 */ /* 0x000fe4000000001a */
[----:B------:R-:W-:-:S04]  /*b950*/  DFMA R8, R24, R4, R8 ;  /* 0x000000041808722b */ /* 0x000fc80000000008 */
[----:B------:R-:W-:Y:S01]  /*b960*/  DMUL R6, R34, R6 ;  /* 0x0000000622067228 */ /* 0x000fe20000000000 */
[----:B------:R-:W-:Y:S01]  /*b970*/  MOV R34, R38 ;  /* 0x0000002600227202 */ /* 0x000fe20000000f00 */
[----:B------:R-:W-:-:S06]  /*b980*/  IMAD.MOV.U32 R35, RZ, RZ, R39 ;  /* 0x000000ffff237224 */ /* 0x000fcc00078e0027 */
[----:B------:R-:W-:-:S11]  /*b990*/  DFMA R10, R6, R4, R10 ;  /* 0x00000004060a722b */ /* 0x000fd6000000000a */
.L_x_5622:
[----:B------:R-:W-:Y:S05]  /*b9a0*/  BSYNC.RECONVERGENT B2 ;  /* 0x0000000000027941 */ /* 0x000fea0003800200 */
.L_x_5621:
[----:B------:R-:W-:Y:S01]  /*b9b0*/  DSETP.NEU.AND P0, PT, R16, RZ, PT ;  /* 0x000000ff1000722a */ /* 0x000fe20003f0d000 */
[----:B------:R-:W-:Y:S01]  /*b9c0*/  BSSY.RECONVERGENT B2, `(.L_x_5625) ;  /* 0x0000032000027945 */ /* 0x000fe20003800200 */
[----:B0-----:R-:W-:Y:S01]  /*b9d0*/  MOV R24, R36 ;  /* 0x0000002400187202 */ /* 0x001fe20000000f00 */
[----:B------:R-:W-:Y:S01]  /*b9e0*/  IMAD.MOV.U32 R25, RZ, RZ, R37 ;  /* 0x000000ffff197224 */ /* 0x000fe200078e0025 */
[----:B------:R-:W-:Y:S01]  /*b9f0*/  MOV R4, R20 ;  /* 0x0000001400047202 */ /* 0x000fe20000000f00 */
[----:B------:R-:W-:Y:S01]  /*ba00*/  IMAD.MOV.U32 R5, RZ, RZ, R21 ;  /* 0x000000ffff057224 */ /* 0x000fe200078e0015 */
[----:B------:R-:W-:Y:S01]  /*ba10*/  MOV R6, R22 ;  /* 0x0000001600067202 */ /* 0x000fe20000000f00 */
[----:B------:R-:W-:-:S07]  /*ba20*/  IMAD.MOV.U32 R7, RZ, RZ, R23 ;  /* 0x000000ffff077224 */ /* 0x000fce00078e0017 */
[----:B------:R-:W-:Y:S05]  /*ba30*/  @!P0 BRA `(.L_x_5626) ;  /* 0x0000000000a88947 */ /* 0x000fea0003800000 */
[----:B------:R-:W-:Y:S01]  /*ba40*/  DSETP.NEU.AND P0, PT, R36, RZ, PT ;  /* 0x000000ff2400722a */ /* 0x000fe20003f0d000 */
[----:B----4-:R-:W-:Y:S01]  /*ba50*/  MOV R42, R2 ;  /* 0x00000002002a7202 */ /* 0x010fe20000000f00 */
        /* <DEDUP_REMOVED lines=31> */
[----:B------:R-:W-:Y:S01]  /*bc50*/  IMAD.MOV.U32 R6, RZ, RZ, R4 ;  /* 0x000000ffff067224 */ /* 0x000fe200078e0004 */
[----:B------:R-:W-:-:S07]  /*bc60*/  MOV R7, R5 ;  /* 0x0000000500077202 */ /* 0x000fce0000000f00 */
.L_x_5628:
[----:B------:R-:W-:Y:S05]  /*bc70*/  BSYNC.RECONVERGENT B3 ;  /* 0x0000000000037941 */ /* 0x000fea0003800200 */
.L_x_5627:
[----:B------:R-:W-:Y:S01]  /*bc80*/  DMUL R2, R20, R20 ;  /* 0x0000001414027228 */ /* 0x000fe20000000000 */
[----:B------:R-:W-:Y:S01]  /*bc90*/  IMAD.MOV.U32 R42, RZ, RZ, -0x1 ;  /* 0xffffffffff2a7424 */ /* 0x000fe200078e00ff */
[----:B------:R-:W-:Y:S02]  /*bca0*/  DADD R14, R14, R22 ;  /* 0x000000000e0e7229 */ /* 0x000fe40000000016 */
[----:B------:R-:W-:-:S04]  /*bcb0*/  DFMA R4, R20, R6, R12 ;  /* 0x000000061404722b */ /* 0x000fc8000000000c */
[----:B------:R-:W-:-:S08]  /*bcc0*/  DMUL R2, R16, R2 ;  /* 0x0000000210027228 */ /* 0x000fd00000000000 */
[----:B------:R-:W-:-:S11]  /*bcd0*/  DFMA R6, R2, R6, R14 ;  /* 0x000000060206722b */ /* 0x000fd6000000000e */
.L_x_5626:
[----:B------:R-:W-:Y:S05]  /*bce0*/  BSYNC.RECONVERGENT B2 ;  /* 0x0000000000027941 */ /* 0x000fea0003800200 */
.L_x_5625:
[----:B------:R1:W-:Y:S01]  /*bcf0*/  STS.128 [R33], R8 ;  /* 0x0000000821007388 */ /* 0x0003e20000000c00 */
[----:B------:R-:W-:Y:S01]  /*bd00*/  MOV R16, R24 ;  /* 0x0000001800107202 */ /* 0x000fe20000000f00 */
[----:B------:R-:W-:Y:S01]  /*bd10*/  IMAD.MOV.U32 R17, RZ, RZ, R25 ;  /* 0x000000ffff117224 */ /* 0x000fe200078e0019 */
[----:B----4-:R-:W-:Y:S01]  /*bd20*/  MOV R2, R42 ;  /* 0x0000002a00027202 */ /* 0x010fe20000000f00 */
[----:B------:R1:W-:Y:S01]  /*bd30*/  STS [R33+0x10], R32 ;  /* 0x0000102021007388 */ /* 0x0003e20000000800 */
[----:B------:R-:W-:Y:S01]  /*bd40*/  IMAD.MOV.U32 R14, RZ, RZ, R6 ;  /* 0x000000ffff0e7224 */ /* 0x000fe200078e0006 */
[----:B------:R-:W-:Y:S01]  /*bd50*/  MOV R15, R7 ;  /* 0x00000007000f7202 */ /* 0x000fe20000000f00 */
[----:B------:R-:W-:Y:S01]  /*bd60*/  IMAD.MOV.U32 R12, RZ, RZ, R4 ;  /* 0x000000ffff0c7224 */ /* 0x000fe200078e0004 */
[----:B------:R1:W-:Y:S01]  /*bd70*/  STS.64 [R33+0x18], R34 ;  /* 0x0000182221007388 */ /* 0x0003e20000000a00 */
[----:B------:R-:W-:-:S03]  /*bd80*/  MOV R13, R5 ;  /* 0x00000005000d7202 */ /* 0x000fc60000000f00 */
[----:B------:R1:W-:Y:S04]  /*bd90*/  STS.128 [R33+0x20], R4 ;  /* 0x0000200421007388 */ /* 0x0003e80000000c00 */
[----:B------:R1:W-:Y:S04]  /*bda0*/  STS [R33+0x30], R42 ;  /* 0x0000302a21007388 */ /* 0x0003e80000000800 */
[----:B------:R1:W-:Y:S02]  /*bdb0*/  STS.64 [R33+0x38], R24 ;  /* 0x0000381821007388 */ /* 0x0003e40000000a00 */
.L_x_5620:
[----:B------:R-:W-:Y:S05]  /*bdc0*/  BSYNC.RECONVERGENT B1 ;  /* 0x0000000000017941 */ /* 0x000fea0003800200 */
.L_x_5619:
[----:B------:R-:W-:Y:S01]  /*bdd0*/  ISETP.GT.U32.AND P0, PT, R40, 0x3, PT ;  /* 0x000000032800780c */ /* 0x000fe20003f04070 */
[----:B------:R-:W-:-:S12]  /*bde0*/  IMAD.MOV.U32 R40, RZ, RZ, R41 ;  /* 0x000000ffff287224 */ /* 0x000fd800078e0029 */
[----:B------:R-:W-:Y:S05]  /*bdf0*/  @P0 BRA `(.L_x_5629) ;  /* 0xfffffff400f40947 */ /* 0x000fea000383ffff */
.L_x_5618:
[----:B------:R-:W2:Y:S02]  /*be00*/  LDCU UR4, c[0x0][0x3c8] ;  /* 0x00007900ff0477ac */ /* 0x000ea40008000800 */
[----:B--2---:R-:W-:-:S09]  /*be10*/  UISETP.NE.AND UP0, UPT, UR4, URZ, UPT ;  /* 0x000000ff0400728c */ /* 0x004fd2000bf05270 */
[----:B------:R-:W-:Y:S05]  /*be20*/  BRA.U !UP0, `(.L_x_5630) ;  /* 0x0000001108747547 */ /* 0x000fea000b800000 */
[----:B------:R-:W2:Y:S02]  /*be30*/  LDC R43, c[0x0][0x360] ;  /* 0x0000d800ff2b7b82 */ /* 0x000ea40000000800 */
[----:B--2---:R-:W-:Y:S02]  /*be40*/  ISETP.GE.U32.AND P0, PT, R43, 0x21, PT ;  /* 0x000000212b00780c */ /* 0x004fe40003f06070 */
[----:B------:R-:W-:-:S11]  /*be50*/  MOV R44, R43 ;  /* 0x0000002b002c7202 */ /* 0x000fd60000000f00 */
[----:B------:R-:W-:Y:S05]  /*be60*/  @!P0 BRA `(.L_x_5631) ;  /* 0x00000008004c8947 */ /* 0x000fea0003800000 */
[----:B------:R-:W0:Y:S01]  /*be70*/  S2R R0, SR_TID.Y ;  /* 0x0000000000007919 */ /* 0x000e220000002200 */
[----:B------:R-:W2:Y:S01]  /*be80*/  S2UR UR5, SR_CgaCtaId ;  /* 0x00000000000579c3 */ /* 0x000ea20000008800 */
[----:B------:R-:W-:Y:S01]  /*be90*/  UMOV UR4, 0x400 ;  /* 0x0000040000047882 */ /* 0x000fe20000000000 */
[----:B------:R-:W-:Y:S01]  /*bea0*/  ISETP.GE.U32.AND P0, PT, R43, 0x40, PT ;  /* 0x000000402b00780c */ /* 0x000fe20003f06070 */
[----:B------:R-:W0:Y:S01]  /*beb0*/  S2R R3, SR_TID.X ;  /* 0x0000000000037919 */ /* 0x000e220000002100 */
[----:B------:R-:W-:Y:S01]  /*bec0*/  UIADD3 UR4, UPT, UPT, UR4, 0x10, URZ ;  /* 0x0000001004047890 */ /* 0x000fe2000fffe0ff */
[----:B------:R-:W-:-:S03]  /*bed0*/  IMAD.MOV.U32 R44, RZ, RZ, 0x20 ;  /* 0x00000020ff2c7424 */ /* 0x000fc600078e00ff */
[----:B--2---:R-:W-:Y:S01]  /*bee0*/  ULEA UR4, UR5, UR4, 0x18 ;  /* 0x0000000405047291 */ /* 0x004fe2000f8ec0ff */
[----:B01----:R-:W-:-:S05]  /*bef0*/  IMAD R33, R0, R43, R3 ;  /* 0x0000002b00217224 */ /* 0x003fca00078e0203 */
[----:B------:R-:W-:-:S05]  /*bf00*/  LEA R33, R33, UR4, 0x6 ;  /* 0x0000000421217c11 */ /* 0x000fca000f8e30ff */
[----:B------:R2:W-:Y:S04]  /*bf10*/  STS.128 [R33], R8 ;  /* 0x0000000821007388 */ /* 0x0005e80000000c00 */
[----:B------:R2:W-:Y:S04]  /*bf20*/  STS [R33+0x10], R32 ;  /* 0x0000102021007388 */ /* 0x0005e80000000800 */
[----:B------:R2:W-:Y:S04]  /*bf30*/  STS.64 [R33+0x18], R34 ;  /* 0x0000182221007388 */ /* 0x0005e80000000a00 */
[----:B------:R2:W-:Y:S04]  /*bf40*/  STS.128 [R33+0x20], R12 ;  /* 0x0000200c21007388 */ /* 0x0005e80000000c00 */
[----:B------:R2:W-:Y:S04]  /*bf50*/  STS [R33+0x30], R2 ;  /* 0x0000300221007388 */ /* 0x0005e80000000800 */
[----:B------:R2:W-:Y:S01]  /*bf60*/  STS.64 [R33+0x38], R16 ;  /* 0x0000381021007388 */ /* 0x0005e20000000a00 */
[----:B------:R-:W-:Y:S05]  /*bf70*/  @!P0 BRA `(.L_x_5631) ;  /* 0x0000000800088947 */ /* 0x000fea0003800000 */
[----:B------:R-:W-:-:S07]  /*bf80*/  MOV R40, R43 ;  /* 0x0000002b00287202 */ /* 0x000fce0000000f00 */
.L_x_5642:
[----:B0-----:R-:W0:Y:S01]  /*bf90*/  S2R R3, SR_TID.X ;  /* 0x0000000000037919 */ /* 0x001e220000002100 */
[----:B------:R-:W-:Y:S01]  /*bfa0*/  SHF.R.U32.HI R41, RZ, 0x1, R40 ;  /* 0x00000001ff297819 */ /* 0x000fe20000011628 */
[----:B------:R-:W-:Y:S05]  /*bfb0*/  WARPSYNC.ALL ;  /* 0x0000000000007948 */ /* 0x000fea0003800000 */
[----:B------:R-:W-:Y:S06]  /*bfc0*/  BAR.SYNC.DEFER_BLOCKING 0x0 ;  /* 0x0000000000007b1d */ /* 0x000fec0000010000 */
[----:B------:R-:W-:Y:S01]  /*bfd0*/  BSSY.RECONVERGENT B1, `(.L_x_5632) ;  /* 0x0000079000017945 */ /* 0x000fe20003800200 */
[----:B0-----:R-:W-:-:S05]  /*bfe0*/  IMAD.IADD R0, R41, 0x1, R3 ;  /* 0x0000000129007824 */ /* 0x001fca00078e0203 */
[----:B------:R-:W-:-:S04]  /*bff0*/  ISETP.GE.U32.AND P0, PT, R0, R43, PT ;  /* 0x0000002b0000720c */ /* 0x000fc80003f06070 */
[----:B------:R-:W-:-:S13]  /*c000*/  ISETP.GE.U32.OR P0, PT, R3, R41, P0 ;  /* 0x000000290300720c */ /* 0x000fda0000706470 */
[----:B------:R-:W-:Y:S05]  /*c010*/  @P0 BRA `(.L_x_5633) ;  /* 0x0000000400d00947 */ /* 0x000fea0003800000 */
[----:B------:R-:W-:Y:S01]  /*c020*/  DSETP.NEU.AND P0, PT, R34, RZ, PT ;  /* 0x000000ff2200722a */ /* 0x000fe20003f0d000 */
[----:B------:R-:W-:Y:S01]  /*c030*/  LEA R0, R41, R33, 0x6 ;  /* 0x0000002129007211 */ /* 0x000fe200078e30ff */
[----:B------:R-:W-:Y:S04]  /*c040*/  BSSY.RECONVERGENT B2, `(.L_x_5634) ;  /* 0x0000030000027945 */ /* 0x000fe80003800200 */
[----:B------:R-:W0:Y:S04]  /*c050*/  LDS.64 R6, [R0+0x18] ;  /* 0x0000180000067984 */ /* 0x000e280000000a00 */
[----:B------:R-:W1:Y:S04]  /*c060*/  LDS.128 R24, [R0] ;  /* 0x0000000000187984 */ /* 0x000e680000000c00 */
[----:B--2---:R2:W3:Y:S04]  /*c070*/  @!P0 LDS R32, [R0+0x10] ;  /* 0x0000100000208984 */ /* 0x0044e80000000800 */
[----:B------:R2:W4:Y:S04]  /*c080*/  LDS R42, [R0+0x30] ;  /* 0x00003000002a7984 */ /* 0x0005280000000800 */
[----:B------:R2:W2:Y:S04]  /*c090*/  LDS.64 R36, [R0+0x38] ;  /* 0x0000380000247984 */ /* 0x0004a80000000a00 */
[----:B------:R0:W2:Y:S02]  /*c0a0*/  LDS.128 R20, [R0+0x20] ;  /* 0x0000200000147984 */ /* 0x0000a40000000c00 */
[----:B0-----:R-:W-:Y:S01]  /*c0b0*/  @!P0 IMAD.MOV.U32 R34, RZ, RZ, R6 ;  /* 0x000000ffff228224 */ /* 0x001fe200078e0006 */
[----:B------:R-:W-:Y:S01]  /*c0c0*/  @!P0 MOV R35, R7 ;  /* 0x0000000700238202 */ /* 0x000fe20000000f00 */
[----:B-1----:R-:W-:Y:S01]  /*c0d0*/  @!P0 IMAD.MOV.U32 R8, RZ, RZ, R24 ;  /* 0x000000ffff088224 */ /* 0x002fe200078e0018 */
[----:B------:R-:W-:Y:S01]  /*c0e0*/  @!P0 MOV R9, R25 ;  /* 0x0000001900098202 */ /* 0x000fe20000000f00 */
[----:B------:R-:W-:Y:S01]  /*c0f0*/  @!P0 IMAD.MOV.U32 R10, RZ, RZ, R26 ;  /* 0x000000ffff0a8224 */ /* 0x000fe200078e001a */
[----:B------:R-:W-:Y:S01]  /*c100*/  @!P0 MOV R11, R27 ;  /* 0x0000001b000b8202 */ /* 0x000fe20000000f00 */
[----:B---3--:R-:W-:Y:S06]  /*c110*/  @!P0 BRA `(.L_x_5635) ;  /* 0x0000000000888947 */ /* 0x008fec0003800000 */
[----:B------:R-:W-:-:S14]  /*c120*/  DSETP.NEU.AND P0, PT, R6, RZ, PT ;  /* 0x000000ff0600722a */ /* 0x000fdc0003f0d000 */
        /* <DEDUP_REMOVED lines=23> */
[----:B----4-:R-:W-:Y:S05]  /*c2a0*/  CALL.REL.NOINC `($__internal_18_$__cuda_sm20_div_rn_f64_full) ;  /* 0x000000c400d07944 */ /* 0x010fea0003c00000 */
.L_x_5637:
[----:B------:R-:W-:Y:S05]  /*c2b0*/  BSYNC.RECONVERGENT B3 ;  /* 0x0000000000037941 */ /* 0x000fea0003800200 */
.L_x_5636:
        /* <DEDUP_REMOVED lines=8> */
.L_x_5635:
[----:B------:R-:W-:Y:S05]  /*c340*/  BSYNC.RECONVERGENT B2 ;  /* 0x0000000000027941 */ /* 0x000fea0003800200 */
.L_x_5634:
[----:B------:R-:W-:Y:S01]  /*c350*/  DSETP.NEU.AND P0, PT, R16, RZ, PT ;  /* 0x000000ff1000722a */ /* 0x000fe20003f0d000 */
[----:B------:R-:W-:Y:S01]  /*c360*/  BSSY.RECONVERGENT B2, `(.L_x_5638) ;  /* 0x0000032000027945 */ /* 0x000fe20003800200 */
[----:B--2---:R-:W-:Y:S01]  /*c370*/  IMAD.MOV.U32 R24, RZ, RZ, R36 ;  /* 0x000000ffff187224 */ /* 0x004fe200078e0024 */
[----:B------:R-:W-:Y:S01]  /*c380*/  MOV R25, R37 ;  /* 0x0000002500197202 */ /* 0x000fe20000000f00 */
[----:B------:R-:W-:Y:S01]  /*c390*/  IMAD.MOV.U32 R4, RZ, RZ, R20 ;  /* 0x000000ffff047224 */ /* 0x000fe200078e0014 */
[----:B------:R-:W-:Y:S01]  /*c3a0*/  MOV R5, R21 ;  /* 0x0000001500057202 */ /* 0x000fe20000000f00 */
[----:B------:R-:W-:Y:S01]  /*c3b0*/  IMAD.MOV.U32 R6, RZ, RZ, R22 ;  /* 0x000000ffff067224 */ /* 0x000fe200078e0016 */
[----:B------:R-:W-:-:S07]  /*c3c0*/  MOV R7, R23 ;  /* 0x0000001700077202 */ /* 0x000fce0000000f00 */
[----:B------:R-:W-:Y:S05]  /*c3d0*/  @!P0 BRA `(.L_x_5639) ;  /* 0x0000000000a88947 */ /* 0x000fea0003800000 */
[----:B------:R-:W-:Y:S01]  /*c3e0*/  DSETP.NEU.AND P0, PT, R36, RZ, PT ;  /* 0x000000ff2400722a */ /* 0x000fe20003f0d000 */
[----:B----4-:R-:W-:Y:S01]  /*c3f0*/  IMAD.MOV.U32 R42, RZ, RZ, R2 ;  /* 0x000000ffff2a7224 */ /* 0x010fe200078e0002 */
        /* <DEDUP_REMOVED lines=10> */
[----:B------:R-:W-:Y:S01]  /*c4a0*/  FSETP.GEU.AND P1, PT, |R37|, 6.5827683646048100446e-37, PT ;  /* 0x036000002500780b */ /* 0x000fe20003f2e200 */
[----:B------:R-:W-:Y:S02]  /*c4b0*/  DADD R20, -R12, R20 ;  /* 0x000000000c147229 */ /* 0x000fe40000000114 */
        /* <DEDUP_REMOVED lines=19> */
[----:B------:R-:W-:Y:S01]  /*c5f0*/  MOV R6, R4 ;  /* 0x0000000400067202 */ /* 0x000fe20000000f00 */
[----:B------:R-:W-:-:S07]  /*c600*/  IMAD.MOV.U32 R7, RZ, RZ, R5 ;  /* 0x000000ffff077224 */ /* 0x000fce00078e0005 */
.L_x_5641:
[----:B------:R-:W-:Y:S05]  /*c610*/  BSYNC.RECONVERGENT B3 ;  /* 0x0000000000037941 */ /* 0x000fea0003800200 */
.L_x_5640:
[----:B------:R-:W-:Y:S01]  /*c620*/  DMUL R2, R20, R20 ;  /* 0x0000001414027228 */ /* 0x000fe20000000000 */
[----:B------:R-:W-:Y:S01]  /*c630*/  MOV R42, 0xffffffff ;  /* 0xffffffff002a7802 */ /* 0x000fe20000000f00 */
[----:B------:R-:W-:Y:S02]  /*c640*/  DADD R14, R14, R22 ;  /* 0x000000000e0e7229 */ /* 0x000fe40000000016 */
[----:B------:R-:W-:-:S04]  /*c650*/  DFMA R4, R20, R6, R12 ;  /* 0x000000061404722b */ /* 0x000fc8000000000c */
[----:B------:R-:W-:-:S08]  /*c660*/  DMUL R2, R16, R2 ;  /* 0x0000000210027228 */ /* 0x000fd00000000000 */
[----:B------:R-:W-:-:S11]  /*c670*/  DFMA R6, R2, R6, R14 ;  /* 0x000000060206722b */ /* 0x000fd6000000000e */
.L_x_5639:
[----:B------:R-:W-:Y:S05]  /*c680*/  BSYNC.RECONVERGENT B2 ;  /* 0x0000000000027941 */ /* 0x000fea0003800200 */
.L_x_5638:
[----:B------:R0:W-:Y:S01]  /*c690*/  STS.128 [R33], R8 ;  /* 0x0000000821007388 */ /* 0x0001e20000000c00 */
[----:B------:R-:W-:Y:S01]  /*c6a0*/  IMAD.MOV.U32 R12, RZ, RZ, R4 ;  /* 0x000000ffff0c7224 */ /* 0x000fe200078e0004 */
[----:B------:R-:W-:Y:S01]  /*c6b0*/  MOV R13, R5 ;  /* 0x00000005000d7202 */ /* 0x000fe20000000f00 */
[----:B------:R-:W-:Y:S01]  /*c6c0*/  IMAD.MOV.U32 R14, RZ, RZ, R6 ;  /* 0x000000ffff0e7224 */ /* 0x000fe200078e0006 */
[----:B------:R0:W-:Y:S01]  /*c6d0*/  STS [R33+0x10], R32 ;  /* 0x0000102021007388 */ /* 0x0001e20000000800 */
[----:B------:R-:W-:Y:S01]  /*c6e0*/  MOV R15, R7 ;  /* 0x00000007000f7202 */ /* 0x000fe20000000f00 */
[----:B----4-:R-:W-:Y:S01]  /*c6f0*/  IMAD.MOV.U32 R2, RZ, RZ, R42 ;  /* 0x000000ffff027224 */ /* 0x010fe200078e002a */
[----:B------:R-:W-:Y:S01]  /*c700*/  MOV R16, R24 ;  /* 0x0000001800107202 */ /* 0x000fe20000000f00 */
[----:B------:R0:W-:Y:S01]  /*c710*/  STS.64 [R33+0x18], R34 ;  /* 0x0000182221007388 */ /* 0x0001e20000000a00 */
[----:B------:R-:W-:-:S03]  /*c720*/  IMAD.MOV.U32 R17, RZ, RZ, R25 ;  /* 0x000000ffff117224 */ /* 0x000fc600078e0019 */
[----:B------:R0:W-:Y:S04]  /*c730*/  STS.128 [R33+0x20], R4 ;  /* 0x0000200421007388 */ /* 0x0001e80000000c00 */
[----:B------:R0:W-:Y:S04]  /*c740*/  STS [R33+0x30], R42 ;  /* 0x0000302a21007388 */ /* 0x0001e80000000800 */
[----:B------:R0:W-:Y:S02]  /*c750*/  STS.64 [R33+0x38], R24 ;  /* 0x0000381821007388 */ /* 0x0001e40000000a00 */
.L_x_5633:
[----:B------:R-:W-:Y:S05]  /*c760*/  BSYNC.RECONVERGENT B1 ;  /* 0x0000000000017941 */ /* 0x000fea0003800200 */
.L_x_5632:
[----:B------:R-:W-:Y:S02]  /*c770*/  ISETP.GT.U32.AND P0, PT, R40, 0x7f, PT ;  /* 0x0000007f2800780c */ /* 0x000fe40003f04070 */
[----:B------:R-:W-:-:S11]  /*c780*/  MOV R40, R41 ;  /* 0x0000002900287202 */ /* 0x000fd60000000f00 */
[----:B------:R-:W-:Y:S05]  /*c790*/  @P0 BRA `(.L_x_5642) ;  /* 0xfffffff400fc0947 */ /* 0x000fea000383ffff */
.L_x_5631:
[----:B------:R-:W-:Y:S01]  /*c7a0*/  ISETP.GE.U32.AND P0, PT, R44, 0x2, PT ;  /* 0x000000022c00780c */ /* 0x000fe20003f06070 */
[----:B------:R-:W-:Y:S05]  /*c7b0*/  WARPSYNC.ALL ;  /* 0x0000000000007948 */ /* 0x000fea0003800000 */
[----:B------:R-:W-:Y:S07]  /*c7c0*/  BAR.SYNC.DEFER_BLOCKING 0x0 ;  /* 0x0000000000007b1d */ /* 0x000fee0000010000 */
[----:B------:R-:W-:Y:S05]  /*c7d0*/  @!P0 BRA `(.L_x_5630) ;  /* 0x0000000800088947 */ /* 0x000fea0003800000 */
[----:B01----:R-:W-:-:S07]  /*c7e0*/  IMAD.MOV.U32 R42, RZ, RZ, 0x1 ;  /* 0x00000001ff2a7424 */ /* 0x003fce00078e00ff */
.L_x_5651:
[----:B------:R-:W0:Y:S01]  /*c7f0*/  SHFL.DOWN PT, R6, R8, R42, 0x1f ;  /* 0x08001f2a08067589 */ /* 0x000e2200000e0000 */
[----:B------:R-:W-:Y:S01]  /*c800*/  DSETP.NEU.AND P0, PT, R34, RZ, PT ;  /* 0x000000ff2200722a */ /* 0x000fe20003f0d000 */
[----:B------:R-:W-:Y:S01]  /*c810*/  MOV R0, R32 ;  /* 0x0000002000007202 */ /* 0x000fe20000000f00 */
[----:B------:R-:W-:Y:S01]  /*c820*/  BSSY.RECONVERGENT B1, `(.L_x_5643) ;  /* 0x0000042000017945 */ /* 0x000fe20003800200 */
[----:B------:R-:W1:Y:S01]  /*c830*/  SHFL.DOWN PT, R7, R9, R42, 0x1f ;  /* 0x08001f2a09077589 */ /* 0x000e6200000e0000 */
[----:B------:R-:W-:Y:S01]  /*c840*/  IMAD.MOV.U32 R38, RZ, RZ, R8 ;  /* 0x000000ffff267224 */ /* 0x000fe200078e0008 */
[----:B------:R-:W-:Y:S01]  /*c850*/  MOV R39, R9 ;  /* 0x0000000900277202 */ /* 0x000fe20000000f00 */
[----:B------:R-:W-:Y:S01]  /*c860*/  IMAD.MOV.U32 R36, RZ, RZ, R10 ;  /* 0x000000ffff247224 */ /* 0x000fe200078e000a */
[----:B------:R-:W3:Y:S01]  /*c870*/  SHFL.DOWN PT, R40, R10, R42, 0x1f ;  /* 0x08001f2a0a287589 */ /* 0x000ee200000e0000 */
[----:B------:R-:W-:Y:S01]  /*c880*/  MOV R37, R11 ;  /* 0x0000000b00257202 */ /* 0x000fe20000000f00 */
[----:B------:R-:W-:Y:S01]  /*c890*/  IMAD.MOV.U32 R26, RZ, RZ, R34 ;  /* 0x000000ffff1a7224 */ /* 0x000fe200078e0022 */
[----:B------:R-:W-:Y:S01]  /*c8a0*/  MOV R27, R35 ;  /* 0x00000023001b7202 */ /* 0x000fe20000000f00 */
[----:B------:R-:W4:Y:S01]  /*c8b0*/  SHFL.DOWN PT, R41, R11, R42, 0x1f ;  /* 0x08001f2a0b297589 */ /* 0x000f2200000e0000 */
[----:B--2---:R-:W-:Y:S01]  /*c8c0*/  IMAD.MOV.U32 R33, RZ, RZ, R2 ;  /* 0x000000ffff217224 */ /* 0x004fe200078e0002 */
[----:B------:R-:W-:Y:S01]  /*c8d0*/  MOV R24, R16 ;  /* 0x0000001000187202 */ /* 0x000fe20000000f00 */
[----:B------:R-:W-:Y:S01]  /*c8e0*/  IMAD.MOV.U32 R25, RZ, RZ, R17 ;  /* 0x000000ffff197224 */ /* 0x000fe200078e0011 */
[----:B------:R-:W2:Y:S01]  /*c8f0*/  SHFL.DOWN PT, R19, R35, R42, 0x1f ;  /* 0x08001f2a23137589 */ /* 0x000ea200000e0000 */
[----:B------:R-:W-:Y:S01]  /*c900*/  MOV R22, R14 ;  /* 0x0000000e00167202 */ /* 0x000fe20000000f00 */
[----:B------:R-:W-:Y:S01]  /*c910*/  IMAD.MOV.U32 R23, RZ, RZ, R15 ;  /* 0x000000ffff177224 */ /* 0x000fe200078e000f */
[----:B------:R-:W-:Y:S01]  /*c920*/  MOV R20, R12 ;  /* 0x0000000c00147202 */ /* 0x000fe20000000f00 */
[----:B------:R-:W5:Y:S01]  /*c930*/  SHFL.DOWN PT, R18, R34, R42, 0x1f ;  /* 0x08001f2a22127589 */ /* 0x000f6200000e0000 */
[----:B------:R-:W-:-:S03]  /*c940*/  IMAD.MOV.U32 R21, RZ, RZ, R13 ;  /* 0x000000ffff157224 */ /* 0x000fc600078e000d */
[----:B------:R2:W5:Y:S01]  /*c950*/  SHFL.DOWN PT, R32, R32, R42, 0x1f ;  /* 0x08001f2a20207589 */ /* 0x00056200000e0000 */
[----:B0-----:R-:W-:Y:S01]  /*c960*/  MOV R8, R6 ;  /* 0x0000000600087202 */ /* 0x001fe20000000f00 */
[----:B-1----:R-:W-:Y:S01]  /*c970*/  IMAD.MOV.U32 R9, RZ, RZ, R7 ;  /* 0x000000ffff097224 */ /* 0x002fe200078e0007 */
[----:B---3--:R-:W-:Y:S01]  /*c980*/  MOV R10, R40 ;  /* 0x00000028000a7202 */ /* 0x008fe20000000f00 */
[----:B----4-:R-:W-:Y:S02]  /*c990*/  IMAD.MOV.U32 R11, RZ, RZ, R41 ;  /* 0x000000ffff0b7224 */ /* 0x010fe400078e0029 */
[----:B--2---:R-:W-:Y:S01]  /*c9a0*/  IMAD.MOV.U32 R35, RZ, RZ, R19 ;  /* 0x000000ffff237224 */ /* 0x004fe200078e0013 */
        /* <DEDUP_REMOVED lines=34> */
.L_x_5646:
[----:B------:R-:W-:Y:S05]  /*cbd0*/  BSYNC.RECONVERGENT B2 ;  /* 0x0000000000027941 */ /* 0x000fea0003800200 */
.L_x_5645:
[----:B------:R-:W-:Y:S01]  /*cbe0*/  DMUL R6, R8, R8 ;  /* 0x0000000808067228 */ /* 0x000fe20000000000 */
[----:B------:R-:W-:Y:S01]  /*cbf0*/  MOV R32, 0xffffffff ;  /* 0xffffffff00207802 */ /* 0x000fe20000000f00 */
[----:B------:R-:W-:Y:S02]  /*cc00*/  DADD R10, R40, R36 ;  /* 0x00000000280a7229 */ /* 0x000fe40000000024 */
[----:B------:R-:W-:-:S04]  /*cc10*/  DFMA R8, R8, R4, R38 ;  /* 0x000000040808722b */ /* 0x000fc80000000026 */
[----:B------:R-:W-:-:S08]  /*cc20*/  DMUL R6, R6, R26 ;  /* 0x0000001a06067228 */ /* 0x000fd00000000000 */
[----:B------:R-:W-:-:S11]  /*cc30*/  DFMA R10, R6, R4, R10 ;  /* 0x00000004060a722b */ /* 0x000fd6000000000a */
.L_x_5644:
[----:B------:R-:W-:Y:S05]  /*cc40*/  BSYNC.RECONVERGENT B1 ;  /* 0x0000000000017941 */ /* 0x000fea0003800200 */
.L_x_5643:
[----:B------:R-:W0:Y:S01]  /*cc50*/  SHFL.DOWN PT, R6, R12, R42, 0x1f ;  /* 0x08001f2a0c067589 */ /* 0x000e2200000e0000 */
[----:B------:R-:W-:Y:S01]  /*cc60*/  DSETP.NEU.AND P0, PT, R16, RZ, PT ;  /* 0x000000ff1000722a */ /* 0x000fe20003f0d000 */
[----:B------:R-:W-:Y:S02]  /*cc70*/  BSSY.RECONVERGENT B1, `(.L_x_5647) ;  /* 0x0000035000017945 */ /* 0x000fe40003800200 */
[----:B------:R-:W1:Y:S04]  /*cc80*/  SHFL.DOWN PT, R7, R13, R42, 0x1f ;  /* 0x08001f2a0d077589 */ /* 0x000e6800000e0000 */
[----:B------:R-:W2:Y:S04]  /*cc90*/  SHFL.DOWN PT, R26, R14, R42, 0x1f ;  /* 0x08001f2a0e1a7589 */ /* 0x000ea800000e0000 */
[----:B------:R-:W3:Y:S04]  /*cca0*/  SHFL.DOWN PT, R27, R15, R42, 0x1f ;  /* 0x08001f2a0f1b7589 */ /* 0x000ee800000e0000 */
[----:B------:R-:W4:Y:S04]  /*ccb0*/  SHFL.DOWN PT, R19, R17, R42, 0x1f ;  /* 0x08001f2a11137589 */ /* 0x000f2800000e0000 */
[----:B------:R-:W5:Y:S04]  /*ccc0*/  SHFL.DOWN PT, R18, R16, R42, 0x1f ;  /* 0x08001f2a10127589 */ /* 0x000f6800000e0000 */
[----:B------:R3:W5:Y:S01]  /*ccd0*/  SHFL.DOWN PT, R2, R2, R42, 0x1f ;  /* 0x08001f2a02027589 */ /* 0x00076200000e0000 */
[----:B0-----:R-:W-:Y:S01]  /*cce0*/  IMAD.MOV.U32 R12, RZ, RZ, R6 ;  /* 0x000000ffff0c7224 */ /* 0x001fe200078e0006 */
[----:B-1----:R-:W-:Y:S01]  /*ccf0*/  MOV R13, R7 ;  /* 0x00000007000d7202 */ /* 0x002fe20000000f00 */
[----:B--2---:R-:W-:Y:S01]  /*cd00*/  IMAD.MOV.U32 R14, RZ, RZ, R26 ;  /* 0x000000ffff0e7224 */ /* 0x004fe200078e001a */
[----:B---3--:R-:W-:-:S02]  /*cd10*/  MOV R15, R27 ;  /* 0x0000001b000f7202 */ /* 0x008fc40000000f00 */
[----:B----4-:R-:W-:Y:S01]  /*cd20*/  MOV R17, R19 ;  /* 0x0000001300117202 */ /* 0x010fe20000000f00 */
[----:B-----5:R-:W-:Y:S01]  /*cd30*/  IMAD.MOV.U32 R16, RZ, RZ, R18 ;  /* 0x000000ffff107224 */ /* 0x020fe200078e0012 */
[----:B------:R-:W-:Y:S06]  /*cd40*/  @!P0 BRA `(.L_x_5648) ;  /* 0x00000000009c8947 */ /* 0x000fec0003800000 */
        /* <DEDUP_REMOVED lines=32> */
.L_x_5650:
[----:B------:R-:W-:Y:S05]  /*cf50*/  BSYNC.RECONVERGENT B2 ;  /* 0x0000000000027941 */ /* 0x000fea0003800200 */
.L_x_5649:
[----:B------:R-:W-:Y:S02]  /*cf60*/  DMUL R2, R12, R12 ;  /* 0x0000000c0c027228 */ /* 0x000fe40000000000 */
[----:B------:R-:W-:Y:S02]  /*cf70*/  DADD R14, R26, R22 ;  /* 0x000000001a0e7229 */ /* 0x000fe40000000016 */
[----:B------:R-:W-:-:S04]  /*cf80*/  DFMA R12, R12, R4, R20 ;  /* 0x000000040c0c722b */ /* 0x000fc80000000014 */
[----:B------:R-:W-:-:S08]  /*cf90*/  DMUL R2, R2, R24 ;  /* 0x0000001802027228 */ /* 0x000fd00000000000 */
[----:B------:R-:W-:Y:S01]  /*cfa0*/  DFMA R14, R2, R4, R14 ;  /* 0x00000004020e722b */ /* 0x000fe2000000000e */
[----:B------:R-:W-:-:S10]  /*cfb0*/  IMAD.MOV.U32 R2, RZ, RZ, -0x1 ;  /* 0xffffffffff027424 */ /* 0x000fd400078e00ff */
.L_x_5648:
[----:B------:R-:W-:Y:S05]  /*cfc0*/  BSYNC.RECONVERGENT B1 ;  /* 0x0000000000017941 */ /* 0x000fea0003800200 */
.L_x_5647:
[----:B------:R-:W-:-:S04]  /*cfd0*/  SHF.L.U32 R42, R42, 0x1, RZ ;  /* 0x000000012a2a7819 */ /* 0x000fc800000006ff */
[----:B------:R-:W-:-:S13]  /*cfe0*/  ISETP.GE.AND P0, PT, R42, R44, PT ;  /* 0x0000002c2a00720c */ /* 0x000fda0003f06270 */
[----:B------:R-:W-:Y:S05]  /*cff0*/  @!P0 BRA `(.L_x_5651) ;  /* 0xfffffff400fc8947 */ /* 0x000fea000383ffff */
.L_x_5630:
[----:B------:R-:W3:Y:S01]  /*d000*/  LDC R0, c[0x0][0x584] ;  /* 0x00016100ff007b82 */ /* 0x000ee20000000800 */
[----:B------:R-:W-:Y:S02]  /*d010*/  MOV R23, RZ ;  /* 0x000000ff00177202 */ /* 0x000fe40000000f00 */
[C---:B---3--:R-:W-:Y:S01]  /*d020*/  ISETP.NE.AND P0, PT, R0.reuse, RZ, PT ;  /* 0x000000ff0000720c */ /* 0x048fe20003f05270 */
[----:B01----:R-:W-:-:S05]  /*d030*/  VIADD R7, R0, 0xffffffff ;  /* 0xffffffff00077836 */ /* 0x003fca0000000000 */
        /* <DEDUP_REMOVED lines=8> */
[----:B------:R-:W3:Y:S01]  /*d0c0*/  LDCU UR4, c[0x0][0x6b4] ;  /* 0x0000d680ff0477ac */ /* 0x000ee20008000800 */
[----:B0-----:R-:W-:-:S05]  /*d0d0*/  IMAD.HI.U32 R4, R61, UR7, R4 ;  /* 0x000000073d047c27 */ /* 0x001fca000f8e0004 */
[----:B-1----:R-:W-:-:S04]  /*d0e0*/  SHF.R.U32.HI R5, RZ, UR5, R4 ;  /* 0x00000005ff057c19 */ /* 0x002fc80008011604 */
[----:B------:R-:W-:-:S05]  /*d0f0*/  IADD3 R3, PT, PT, -R5, RZ, RZ ;  /* 0x000000ff05037210 */ /* 0x000fca0007ffe1ff */
[----:B------:R-:W-:-:S04]  /*d100*/  IMAD R3, R3, UR6, R61 ;  /* 0x0000000603037c24 */ /* 0x000fc8000f8e023d */
[----:B---3--:R-:W-:Y:S01]  /*d110*/  IMAD R23, R3, UR4, RZ ;  /* 0x0000000403177c24 */ /* 0x008fe2000f8e02ff */
[----:B------:R-:W-:Y:S06]  /*d120*/  @!P1 BRA `(.L_x_5652) ;  /* 0x0000001000189947 */ /* 0x000fec0003800000 */
[----:B------:R-:W0:Y:S01]  /*d130*/  LDCU.64 UR6, c[0x0][0x598] ;  /* 0x0000b300ff0677ac */ /* 0x000e220008000a00 */
[----:B------:R-:W-:Y:S01]  /*d140*/  IMAD.MOV.U32 R4, RZ, RZ, RZ ;  /* 0x000000ffff047224 */ /* 0x000fe200078e00ff */
[----:B------:R-:W-:Y:S01]  /*d150*/  ISETP.NE.AND P1, PT, R0, 0x2, PT ;  /* 0x000000020000780c */ /* 0x000fe20003f25270 */
[----:B------:R-:W1:Y:S01]  /*d160*/  LDCU UR5, c[0x0][0x594] ;  /* 0x0000b280ff0577ac */ /* 0x000e620008000800 */
[----:B------:R-:W3:Y:S01]  /*d170*/  LDCU UR4, c[0x0][0x6bc] ;  /* 0x0000d780ff0477ac */ /* 0x000ee20008000800 */
[----:B0-----:R-:W-:-:S05]  /*d180*/  IMAD.HI.U32 R18, R5, UR6, R4 ;  /* 0x0000000605127c27 */ /* 0x001fca000f8e0004 */
[----:B------:R-:W-:-:S04]  /*d190*/  SHF.R.U32.HI R19, RZ, UR7, R18 ;  /* 0x00000007ff137c19 */ /* 0x000fc80008011612 */
[----:B------:R-:W-:-:S05]  /*d1a0*/  IADD3 R3, PT, PT, -R19, RZ, RZ ;  /* 0x000000ff13037210 */ /* 0x000fca0007ffe1ff */
[----:B-1----:R-:W-:-:S04]  /*d1b0*/  IMAD R4, R3, UR5, R5 ;  /* 0x0000000503047c24 */ /* 0x002fc8000f8e0205 */
[----:B---3--:R-:W-:Y:S01]  /*d1c0*/  IMAD R23, R4, UR4, R23 ;  /* 0x0000000404177c24 */ /* 0x008fe2000f8e0217 */
[----:B------:R-:W-:Y:S06]  /*d1d0*/  @!P1 BRA `(.L_x_5652) ;  /* 0x0000000c00ec9947 */ /* 0x000fec0003800000 */
[----:B------:R-:W0:Y:S01]  /*d1e0*/  LDCU.64 UR6, c[0x0][0x5a0] ;  /* 0x0000b400ff0677ac */ /* 0x000e220008000a00 */
[----:B------:R-:W-:Y:S01]  /*d1f0*/  IMAD.MOV.U32 R18, RZ, RZ, RZ ;  /* 0x000000ffff127224 */ /* 0x000fe200078e00ff */
[----:B------:R-:W-:Y:S01]  /*d200*/  ISETP.NE.AND P1, PT, R0, 0x3, PT ;  /* 0x000000030000780c */ /* 0x000fe20003f25270 */
[----:B------:R-:W1:Y:S01]  /*d210*/  LDCU UR5, c[0x0][0x5a8] ;  /* 0x0000b500ff0577ac */ /* 0x000e620008000800 */
[----:B------:R-:W3:Y:S01]  /*d220*/  LDCU UR4, c[0x0][0x6c4] ;  /* 0x0000d880ff0477ac */ /* 0x000ee20008000800 */
[----:B0-----:R-:W-:-:S05]  /*d230*/  IMAD.HI.U32 R4, R19, UR7, R18 ;  /* 0x0000000713047c27 */ /* 0x001fca000f8e0012 */
[----:B-1----:R-:W-:-:S04]  /*d240*/  SHF.R.U32.HI R5, RZ, UR5, R4 ;  /* 0x00000005ff057c19 */ /* 0x002fc80008011604 */
[----:B------:R-:W-:-:S05]  /*d250*/  IADD3 R3, PT, PT, -R5, RZ, RZ ;  /* 0x000000ff05037210 */ /* 0x000fca0007ffe1ff */
[----:B------:R-:W-:-:S04]  /*d260*/  IMAD R18, R3, UR6, R19 ;  /* 0x0000000603127c24 */ /* 0x000fc8000f8e0213 */
        /* <DEDUP_REMOVED lines=242> */
.L_x_5652:
[----:B------:R-:W-:Y:S01]  /*e190*/  IMAD.MOV.U32 R22, RZ, RZ, RZ ;  /* 0x000000ffff167224 */ /* 0x000fe200078e00ff */
[----:B------:R-:W-:Y:S06]  /*e1a0*/  @!P0 BRA `(.L_x_5653) ;  /* 0x0000001000488947 */ /* 0x000fec0003800000 */
[----:B------:R-:W0:Y:S01]  /*e1b0*/  LDCU.64 UR6, c[0x0][0x588] ;  /* 0x0000b100ff0677ac */ /* 0x000e220008000a00 */
[----:B------:R-:W-:Y:S01]  /*e1c0*/  IADD3 R5, PT, PT, R61, 0x1, RZ ;  /* 0x000000013d057810 */ /* 0x000fe20007ffe0ff */
[----:B------:R-:W-:Y:S01]  /*e1d0*/  IMAD.MOV.U32 R4, RZ, RZ, RZ ;  /* 0x000000ffff047224 */ /* 0x000fe200078e00ff */
        /* <DEDUP_REMOVED lines=271> */
.L_x_5653:
[----:B------:R-:W0:Y:S01]  /*f2d0*/  LDCU.64 UR4, c[0x0][0x798] ;  /* 0x0000f300ff0477ac */ /* 0x000e220008000a00 */
[----:B------:R-:W-:Y:S02]  /*f2e0*/  PLOP3.LUT P1, PT, PT, PT, PT, 0x80, 0x8 ;  /* 0x000000000008781c */ /* 0x000fe40003f2f070 */
[----:B------:R-:W-:Y:S01]  /*f2f0*/  CS2R R44, SRZ ;  /* 0x00000000002c7805 */ /* 0x000fe2000001ff00 */
[----:B0-----:R-:W-:-:S04]  /*f300*/  UISETP.NE.U32.AND UP0, UPT, UR4, URZ, UPT ;  /* 0x000000ff0400728c */ /* 0x001fc8000bf05070 */
[----:B------:R-:W-:-:S09]  /*f310*/  UISETP.NE.AND.EX UP0, UPT, UR5, URZ, UPT, UP0 ;  /* 0x000000ff0500728c */ /* 0x000fd2000bf05300 */
[----:B------:R-:W-:Y:S05]  /*f320*/  BRA.U !UP0, `(.L_x_5654) ;  /* 0x0000000508407547 */ /* 0x000fea000b800000 */
[----:B------:R-:W-:Y:S01]  /*f330*/  HFMA2 R3, -RZ, RZ, 0, 1.9073486328125e-06 ;  /* 0x00000020ff037431 */ /* 0x000fe200000001ff */
[----:B------:R-:W-:Y:S01]  /*f340*/  BSSY.RECONVERGENT B0, `(.L_x_5655) ;  /* 0x0000017000007945 */ /* 0x000fe20003800200 */
[----:B------:R-:W-:-:S07]  /*f350*/  IMAD.MOV.U32 R20, RZ, RZ, 0x8 ;  /* 0x00000008ff147424 */ /* 0x000fce00078e00ff */
.L_x_5656:
[----:B------:R-:W0:Y:S08]  /*f360*/  I2F.U32.RP R6, R3 ;  /* 0x0000000300067306 */ /* 0x000e300000209000 */
[----:B0-----:R-:W0:Y:S02]  /*f370*/  MUFU.RCP R6, R6 ;  /* 0x0000000600067308 */ /* 0x001e240000001000 */
[----:B0-----:R-:W-:-:S06]  /*f380*/  VIADD R4, R6, 0xffffffe ;  /* 0x0ffffffe06047836 */ /* 0x001fcc0000000000 */
[----:B------:R0:W1:Y:S02]  /*f390*/  F2I.FTZ.U32.TRUNC.NTZ R5, R4 ;  /* 0x0000000400057305 */ /* 0x000064000021f000 */
[----:B0-----:R-:W-:Y:S01]  /*f3a0*/  IMAD.MOV.U32 R4, RZ, RZ, RZ ;  /* 0x000000ffff047224 */ /* 0x001fe200078e00ff */
[----:B-1----:R-:W-:-:S05]  /*f3b0*/  IADD3 R18, PT, PT, RZ, -R5, RZ ;  /* 0x80000005ff127210 */ /* 0x002fca0007ffe0ff */
[----:B------:R-:W-:-:S04]  /*f3c0*/  IMAD R19, R18, R3, RZ ;  /* 0x0000000312137224 */ /* 0x000fc800078e02ff */
[----:B------:R-:W-:Y:S01]  /*f3d0*/  IMAD.HI.U32 R5, R5, R19, R4 ;  /* 0x0000001305057227 */ /* 0x000fe200078e0004 */
[----:B------:R-:W-:-:S05]  /*f3e0*/  LOP3.LUT R19, RZ, R3, RZ, 0x33, !PT ;  /* 0x00000003ff137212 */ /* 0x000fca00078e33ff */
        /* <DEDUP_REMOVED lines=13> */
.L_x_5655:
        /* <DEDUP_REMOVED lines=9> */
[-C--:B------:R-:W-:Y:S01]  /*f550*/  @P1 IADD3 R3, PT, PT, R3, -R20.reuse, RZ ;  /* 0x8000001403031210 */ /* 0x080fe20007ffe0ff */
[----:B------:R-:W-:Y:S01]  /*f560*/  @P1 VIADD R4, R4, 0x1 ;  /* 0x0000000104041836 */ /* 0x000fe20000000000 */
[-C--:B------:R-:W-:Y:S02]  /*f570*/  @P3 IADD3 R5, PT, PT, R5, -R20.reuse, RZ ;  /* 0x8000001405053210 */ /* 0x080fe40007ffe0ff */
[-C--:B------:R-:W-:Y:S02]  /*f580*/  ISETP.GE.U32.AND P2, PT, R3, R20.reuse, PT ;  /* 0x000000140300720c */ /* 0x080fe40003f46070 */
[----:B------:R-:W-:Y:S02]  /*f590*/  ISETP.GE.U32.AND P1, PT, R5, R20, PT ;  /* 0x000000140500720c */ /* 0x000fe40003f26070 */
[----:B------:R-:W-:-:S09]  /*f5a0*/  @P3 IADD3 R6, PT, PT, R6, 0x1, RZ ;  /* 0x0000000106063810 */ /* 0x000fd20007ffe0ff */
[----:B------:R-:W-:Y:S02]  /*f5b0*/  @P2 VIADD R4, R4, 0x1 ;  /* 0x0000000104042836 */ /* 0x000fe40000000000 */
[----:B------:R-:W-:-:S03]  /*f5c0*/  @P1 VIADD R6, R6, 0x1 ;  /* 0x0000000106061836 */ /* 0x000fc60000000000 */
[C---:B------:R-:W-:Y:S02]  /*f5d0*/  SEL R4, R19.reuse, R4, !P0 ;  /* 0x0000000413047207 */ /* 0x040fe40004000000 */
[----:B------:R-:W-:-:S03]  /*f5e0*/  SEL R3, R19, R6, !P0 ;  /* 0x0000000613037207 */ /* 0x000fc60004000000 */
[----:B------:R-:W-:-:S05]  /*f5f0*/  IMAD.WIDE.U32 R4, R4, R23, RZ ;  /* 0x0000001704047225 */ /* 0x000fca00078e00ff */
[----:B------:R-:W-:-:S13]  /*f600*/  LOP3.LUT P2, RZ, R5, 0x3f, RZ, 0xc0, !PT ;  /* 0x0000003f05ff7812 */ /* 0x000fda000784c0ff */
[----:B------:R-:W-:Y:S05]  /*f610*/  @P2 BRA `(.L_x_5658) ;  /* 0x0000000000542947 */ /* 0x000fea0003800000 */
[----:B------:R-:W0:Y:S01]  /*f620*/  I2F.U32.RP R5, R3 ;  /* 0x0000000300057306 */ /* 0x000e220000209000 */
[----:B------:R-:W-:Y:S01]  /*f630*/  IMAD.MOV R21, RZ, RZ, -R3 ;  /* 0x000000ffff157224 */ /* 0x000fe200078e0a03 */
[----:B------:R-:W-:-:S06]  /*f640*/  ISETP.NE.U32.AND P2, PT, R3, RZ, PT ;  /* 0x000000ff0300720c */ /* 0x000fcc0003f45070 */
[----:B0-----:R-:W0:Y:S02]  /*f650*/  MUFU.RCP R5, R5 ;  /* 0x0000000500057308 */ /* 0x001e240000001000 */
[----:B0-----:R-:W-:Y:S01]  /*f660*/  IADD3 R18, PT, PT, R5, 0xffffffe, RZ ;  /* 0x0ffffffe05127810 */ /* 0x001fe20007ffe0ff */
[----:B------:R-:W-:-:S05]  /*f670*/  HFMA2 R5, -RZ, RZ, 0, 0 ;  /* 0x00000000ff057431 */ /* 0x000fca00000001ff */
[----:B------:R0:W1:Y:S02]  /*f680*/  F2I.FTZ.U32.TRUNC.NTZ R19, R18 ;  /* 0x0000001200137305 */ /* 0x000064000021f000 */
[----:B0-----:R-:W-:Y:S01]  /*f690*/  MOV R18, RZ ;  /* 0x000000ff00127202 */ /* 0x001fe20000000f00 */
[----:B-1----:R-:W-:-:S04]  /*f6a0*/  IMAD R21, R21, R19, RZ ;  /* 0x0000001315157224 */ /* 0x002fc800078e02ff */
[----:B------:R-:W-:-:S06]  /*f6b0*/  IMAD.HI.U32 R19, R19, R21, R18 ;  /* 0x0000001513137227 */ /* 0x000fcc00078e0012 */
[----:B------:R-:W-:-:S04]  /*f6c0*/  IMAD.HI.U32 R19, R19, R4, RZ ;  /* 0x0000000413137227 */ /* 0x000fc800078e00ff */
[----:B------:R-:W-:-:S04]  /*f6d0*/  IMAD.MOV R6, RZ, RZ, -R19 ;  /* 0x000000ffff067224 */ /* 0x000fc800078e0a13 */
[----:B------:R-:W-:-:S05]  /*f6e0*/  IMAD R4, R3, R6, R4 ;  /* 0x0000000603047224 */ /* 0x000fca00078e0204 */
[----:B------:R-:W-:-:S13]  /*f6f0*/  ISETP.GE.U32.AND P0, PT, R4, R3, PT ;  /* 0x000000030400720c */ /* 0x000fda0003f06070 */
[----:B------:R-:W-:Y:S01]  /*f700*/  @P0 IADD3 R4, PT, PT, -R3, R4, RZ ;  /* 0x0000000403040210 */ /* 0x000fe20007ffe1ff */
[----:B------:R-:W-:-:S03]  /*f710*/  @P0 VIADD R19, R19, 0x1 ;  /* 0x0000000113130836 */ /* 0x000fc60000000000 */
[----:B------:R-:W-:-:S13]  /*f720*/  ISETP.GE.U32.AND P1, PT, R4, R3, PT ;  /* 0x000000030400720c */ /* 0x000fda0003f26070 */
[----:B------:R-:W-:Y:S02]  /*f730*/  @P1 IADD3 R19, PT, PT, R19, 0x1, RZ ;  /* 0x0000000113131810 */ /* 0x000fe40007ffe0ff */
[----:B------:R-:W-:-:S05]  /*f740*/  @!P2 LOP3.LUT R19, RZ, R3, RZ, 0x33, !PT ;  /* 0x00000003ff13a212 */ /* 0x000fca00078e33ff */
[----:B------:R-:W-:Y:S01]  /*f750*/  IMAD.MOV.U32 R4, RZ, RZ, R19 ;  /* 0x000000ffff047224 */ /* 0x000fe200078e0013 */
[----:B------:R-:W-:Y:S06]  /*f760*/  BRA `(.L_x_5659) ;  /* 0x0000000000107947 */ /* 0x000fec0003800000 */
.L_x_5658:
[----:B------:R-:W-:-:S07]  /*f770*/  MOV R6, 0xf790 ;  /* 0x0000f79000067802 */ /* 0x000fce0000000f00 */
[----:B--2---:R-:W-:Y:S05]  /*f780*/  CALL.REL.NOINC `($__internal_19_$__cuda_sm20_div_u64) ;  /* 0x00000098002c7944 */ /* 0x004fea0003c00000 */
[----:B------:R-:W-:Y:S01]  /*f790*/  IMAD.MOV.U32 R4, RZ, RZ, R3 ;  /* 0x000000ffff047224 */ /* 0x000fe200078e0003 */
[----:B------:R-:W-:-:S07]  /*f7a0*/  MOV R5, R18 ;  /* 0x0000001200057202 */ /* 0x000fce0000000f00 */
.L_x_5659:
[----:B------:R-:W-:Y:S05]  /*f7b0*/  BSYNC.RECONVERGENT B0 ;  /* 0x0000000000007941 */ /* 0x000fea0003800200 */
.L_x_5657:
[----:B------:R-:W0:Y:S02]  /*f7c0*/  LDCU.64 UR4, c[0x0][0x798] ;  /* 0x0000f300ff0477ac */ /* 0x000e240008000a00 */
[----:B0-----:R-:W-:Y:S02]  /*f7d0*/  UISETP.NE.U32.AND UP0, UPT, UR4, URZ, UPT ;  /* 0x000000ff0400728c */ /* 0x001fe4000bf05070 */
[----:B------:R-:W-:Y:S02]  /*f7e0*/  IADD3 R44, P0, PT, R4, UR4, RZ ;  /* 0x00000004042c7c10 */ /* 0x000fe4000ff1e0ff */
[----:B------:R-:W-:Y:S02]  /*f7f0*/  UISETP.NE.AND.EX UP0, UPT, UR5, URZ, UPT, UP0 ;  /* 0x000000ff0500728c */ /* 0x000fe4000bf05300 */
[----:B------:R-:W-:-:S04]  /*f800*/  IADD3.X R45, PT, PT, R5, UR5, RZ, P0, !PT ;  /* 0x00000005052d7c10 */ /* 0x000fc800087fe4ff */
[----:B------:R-:W-:-:S04]  /*f810*/  PLOP3.LUT P1, PT, PT, PT, UP0, 0x80, 0x8 ;  /* 0x000000000008781c */ /* 0x000fc80003f2f008 */
[----:B------:R-:W-:-:S13]  /*f820*/  PLOP3.LUT P1, PT, P1, PT, PT, 0x8, 0x80 ;  /* 0x000000000080781c */ /* 0x000fda0000f2e170 */
.L_x_5654:
[----:B------:R-:W0:Y:S02]  /*f830*/  LDCU UR4, c[0x0][0x3d0] ;  /* 0x00007a00ff0477ac */ /* 0x000e240008000800 */
[----:B0-----:R-:W-:-:S09]  /*f840*/  UISETP.NE.AND UP0, UPT, UR4, URZ, UPT ;  /* 0x000000ff0400728c */ /* 0x001fd2000bf05270 */
[----:B------:R-:W-:Y:S05]  /*f850*/  BRA.U !UP0, `(.L_x_5660) ;  /* 0x0000007108d07547 */ /* 0x000fea000b800000 */
[----:B------:R-:W0:Y:S01]  /*f860*/  S2R R25, SR_TID.X ;  /* 0x0000000000197919 */ /* 0x000e220000002100 */
[----:B------:R-:W0:Y:S01]  /*f870*/  LDCU UR4, c[0x0][0x3d4] ;  /* 0x00007a80ff0477ac */ /* 0x000e220008000800 */
[----:B------:R-:W-:Y:S01]  /*f880*/  IMAD.MOV.U32 R46, RZ, RZ, RZ ;  /* 0x000000ffff2e7224 */ /* 0x000fe200078e00ff */
[----:B------:R-:W1:Y:S01]  /*f890*/  S2R R24, SR_TID.Y ;  /* 0x0000000000187919 */ /* 0x000e620000002200 */
[----:B------:R-:W3:Y:S01]  /*f8a0*/  LDCU UR7, c[0x0][0x584] ;  /* 0x0000b080ff0777ac */ /* 0x000ee20008000800 */
[----:B------:R-:W4:Y:S01]  /*f8b0*/  S2R R51, SR_CTAID.X ;  /* 0x0000000000337919 */ /* 0x000f220000002500 */
[----:B------:R-:W1:Y:S01]  /*f8c0*/  LDCU UR5, c[0x0][0x3d8] ;  /* 0x00007b00ff0577ac */ /* 0x000e620008000800 */
[----:B------:R-:W4:Y:S01]  /*f8d0*/  LDCU UR6, c[0x0][0x3c0] ;  /* 0x00007800ff0677ac */ /* 0x000f220008000800 */
[----:B---3--:R-:W-:Y:S01]  /*f8e0*/  UISETP.NE.AND UP0, UPT, UR7, URZ, UPT ;  /* 0x000000ff0700728c */ /* 0x008fe2000bf05270 */
[----:B0-----:R-:W-:-:S04]  /*f8f0*/  IMAD R3, R25, UR4, RZ ;  /* 0x0000000419037c24 */ /* 0x001fc8000f8e02ff */
[----:B-1----:R-:W-:-:S04]  /*f900*/  IMAD R4, R24, UR5, R3 ;  /* 0x0000000518047c24 */ /* 0x002fc8000f8e0203 */
[----:B----4-:R-:W-:-:S05]  /*f910*/  IMAD R4, R51, UR6, R4 ;  /* 0x0000000633047c24 */ /* 0x010fca000f8e0204 */
[----:B------:R-:W-:Y:S01]  /*f920*/  SHF.L.U32 R5, R4, 0x1, RZ ;  /* 0x0000000104057819 */ /* 0x000fe200000006ff */
[----:B------:R-:W-:Y:S06]  /*f930*/  BRA.U !UP0, `(.L_x_5661) ;  /* 0x0000001108447547 */ /* 0x000fec000b800000 */
[----:B------:R-:W0:Y:S01]  /*f940*/  LDCU.64 UR6, c[0x0][0x588] ;  /* 0x0000b100ff0677ac */ /* 0x000e220008000a00 */
        /* <DEDUP_REMOVED lines=272> */
.L_x_5661:
[----:B------:R-:W-:Y:S01]  /*10a50*/  IMAD.MOV.U32 R43, RZ, RZ, RZ ;  /* 0x000000ffff2b7224 */ /* 0x000fe200078e00ff */
[----:B------:R-:W-:Y:S06]  /*10a60*/  BRA.U !UP0, `(.L_x_5662) ;  /* 0x0000001108487547 */ /* 0x000fec000b800000 */
        /* <DEDUP_REMOVED lines=274> */
.L_x_5662:
        /* <DEDUP_REMOVED lines=25> */
[----:B------:R0:W-:Y:S04]  /*11d20*/  STG.E.64 desc[UR36][R4.64+0x20], R12 ;  /* 0x0000200c04007986 */ /* 0x0001e8000c101b24 */
[----:B------:R0:W-:Y:S04]  /*11d30*/  STG.E.64 desc[UR36][R4.64+0x28], R14 ;  /* 0x0000280e04007986 */ /* 0x0001e8000c101b24 */
[----:B------:R0:W-:Y:S04]  /*11d40*/  STG.E.64 desc[UR36][R4.64+0x38], R16 ;  /* 0x0000381004007986 */ /* 0x0001e8000c101b24 */
[----:B------:R0:W-:Y:S04]  /*11d50*/  STG.E desc[UR36][R4.64+0x10], R32 ;  /* 0x0000102004007986 */ /* 0x0001e8000c101924 */
[----:B------:R0:W-:Y:S02]  /*11d60*/  STG.E desc[UR36][R4.64+0x30], R2 ;  /* 0x0000300204007986 */ /* 0x0001e4000c101924 */
.L_x_5664:
[----:B------:R-:W-:Y:S05]  /*11d70*/  BSYNC.RECONVERGENT B0 ;  /* 0x0000000000007941 */ /* 0x000fea0003800200 */
.L_x_5663:
        /* <DEDUP_REMOVED lines=16> */
[----:B0-2---:R-:W0:Y:S01]  /*11e80*/  LDC.64 R2, c[0x0][0x7a8] ;  /* 0x0001ea00ff027b82 */ /* 0x005e220000000a00 */
        /* <DEDUP_REMOVED lines=18> */
.L_x_5666:
[----:B------:R-:W-:Y:S05]  /*11fb0*/  BSYNC.RECONVERGENT B0 ;  /* 0x0000000000007941 */ /* 0x000fea0003800200 */
.L_x_5665:
        /* <DEDUP_REMOVED lines=19> */
[----:B------:R-:W3:Y:S01]  /*120f0*/  LDCU UR10, c[0x0][0x3a0] ;  /* 0x00007400ff0a77ac */ /* 0x000ee20008000800 */
[----:B------:R-:W4:Y:S01]  /*12100*/  LDCU.64 UR12, c[0x0][0x3a8] ;  /* 0x00007500ff0c77ac */ /* 0x000f220008000a00 */
[----:B------:R-:W5:Y:S01]  /*12110*/  LDCU.64 UR8, c[0x0][0x398] ;  /* 0x00007300ff0877ac */ /* 0x000f620008000a00 */
[----:B-1----:R-:W-:Y:S01]  /*12120*/  UISETP.NE.AND UP0, UPT, UR4, URZ, UPT ;  /* 0x000000ff0400728c */ /* 0x002fe2000bf05270 */
[----:B0-2---:R-:W-:Y:S01]  /*12130*/  IMAD.U32 R12, RZ, RZ, UR6 ;  /* 0x00000006ff0c7e24 */ /* 0x005fe2000f8e00ff */
[----:B------:R-:W-:-:S02]  /*12140*/  MOV R13, UR7 ;  /* 0x00000007000d7c02 */ /* 0x000fc40008000f00 */
[----:B---3--:R-:W-:Y:S01]  /*12150*/  MOV R34, UR10 ;  /* 0x0000000a00227c02 */ /* 0x008fe20008000f00 */
[----:B----4-:R-:W-:Y:S01]  /*12160*/  IMAD.U32 R16, RZ, RZ, UR12 ;  /* 0x0000000cff107e24 */ /* 0x010fe2000f8e00ff */
[----:B------:R-:W-:Y:S01]  /*12170*/  MOV R17, UR13 ;  /* 0x0000000d00117c02 */ /* 0x000fe20008000f00 */
[----:B-----5:R-:W-:Y:S01]  /*12180*/  IMAD.U32 R14, RZ, RZ, UR8 ;  /* 0x00000008ff0e7e24 */ /* 0x020fe2000f8e00ff */
[----:B------:R-:W-:Y:S01]  /*12190*/  MOV R15, UR9 ;  /* 0x00000009000f7c02 */ /* 0x000fe20008000f00 */
[----:B------:R-:W-:Y:S06]  /*121a0*/  BRA.U !UP0, `(.L_x_5668) ;  /* 0x0000000908387547 */ /* 0x000fec000b800000 */
[----:B------:R-:W0:Y:S01]  /*121b0*/  LDCU UR4, c[0x0][0x360] ;  /* 0x00006c00ff0477ac */ /* 0x000e220008000800 */
[----:B------:R-:W-:Y:S01]  /*121c0*/  MOV R32, UR12 ;  /* 0x0000000c00207c02 */ /* 0x000fe20008000f00 */
[----:B------:R-:W-:Y:S01]  /*121d0*/  IMAD.U32 R33, RZ, RZ, UR13 ;  /* 0x0000000dff217e24 */ /* 0x000fe2000f8e00ff */
[----:B------:R-:W-:Y:S01]  /*121e0*/  MOV R8, UR6 ;  /* 0x0000000600087c02 */ /* 0x000fe20008000f00 */
[----:B------:R-:W1:Y:S01]  /*121f0*/  LDCU UR5, c[0x0][0x3c4] ;  /* 0x00007880ff0577ac */ /* 0x000e620008000800 */
[----:B------:R-:W-:Y:S01]  /*12200*/  IMAD.U32 R9, RZ, RZ, UR7 ;  /* 0x00000007ff097e24 */ /* 0x000fe2000f8e00ff */
[----:B------:R-:W-:Y:S01]  /*12210*/  MOV R10, UR8 ;  /* 0x00000008000a7c02 */ /* 0x000fe20008000f00 */
[----:B------:R-:W-:Y:S01]  /*12220*/  IMAD.U32 R11, RZ, RZ, UR9 ;  /* 0x00000009ff0b7e24 */ /* 0x000fe2000f8e00ff */
[----:B------:R-:W2:Y:S01]  /*12230*/  LDCU UR11, c[0x0][0x3c4] ;  /* 0x00007880ff0b77ac */ /* 0x000ea20008000800 */
[----:B------:R-:W-:Y:S02]  /*12240*/  IMAD.U32 R2, RZ, RZ, UR10 ;  /* 0x0000000aff027e24 */ /* 0x000fe4000f8e00ff */
[----:B0-----:R-:W-:-:S05]  /*12250*/  IMAD R42, R24, UR4, R25 ;  /* 0x00000004182a7c24 */ /* 0x001fca000f8e0219 */
[----:B-1----:R-:W-:-:S13]  /*12260*/  ISETP.GE.U32.AND P2, PT, R42, UR5, PT ;  /* 0x000000052a007c0c */ /* 0x002fda000bf46070 */
[----:B--2---:R-:W-:Y:S05]  /*12270*/  @P2 BRA `(.L_x_5669) ;  /* 0x0000001000382947 */ /* 0x004fea0003800000 */
[----:B------:R-:W0:Y:S01]  /*12280*/  LDCU UR5, c[0x0][0x374] ;  /* 0x00006e80ff0577ac */ /* 0x000e220008000800 */
[----:B------:R-:W1:Y:S01]  /*12290*/  LDC R47, c[0x0][0x364] ;  /* 0x0000d900ff2f7b82 */ /* 0x000e620000000800 */
[----:B------:R-:W-:Y:S01]  /*122a0*/  BSSY.RECONVERGENT B2, `(.L_x_5670) ;  /* 0x000007d000027945 */ /* 0x000fe20003800200 */
[----:B------:R-:W-:Y:S01]  /*122b0*/  MOV R2, UR10 ;  /* 0x0000000a00027c02 */ /* 0x000fe20008000f00 */
[----:B------:R-:W-:Y:S01]  /*122c0*/  IMAD.U32 R32, RZ, RZ, UR12 ;  /* 0x0000000cff207e24 */ /* 0x000fe2000f8e00ff */
[----:B------:R-:W-:Y:S01]  /*122d0*/  MOV R33, UR13 ;  /* 0x0000000d00217c02 */ /* 0x000fe20008000f00 */
[----:B------:R-:W-:Y:S01]  /*122e0*/  IMAD.U32 R8, RZ, RZ, UR6 ;  /* 0x00000006ff087e24 */ /* 0x000fe2000f8e00ff */
[----:B------:R-:W-:Y:S01]  /*122f0*/  MOV R9, UR7 ;  /* 0x0000000700097c02 */ /* 0x000fe20008000f00 */
[----:B------:R-:W-:Y:S01]  /*12300*/  IMAD.U32 R10, RZ, RZ, UR8 ;  /* 0x00000008ff0a7e24 */ /* 0x000fe2000f8e00ff */
[----:B------:R-:W2:Y:S01]  /*12310*/  LDC.64 R56, c[0x0][0x7a0] ;  /* 0x0001e800ff387b82 */ /* 0x000ea20000000a00 */
[----:B------:R-:W-:Y:S01]  /*12320*/  MOV R11, UR9 ;  /* 0x00000009000b7c02 */ /* 0x000fe20008000f00 */
[----:B0-----:R-:W-:-:S02]  /*12330*/  IMAD R50, R51, UR5, RZ ;  /* 0x0000000533327c24 */ /* 0x001fc4000f8e02ff */
[----:B-1----:R-:W-:-:S07]  /*12340*/  IMAD R47, R47, UR4, RZ ;  /* 0x000000042f2f7c24 */ /* 0x002fce000f8e02ff */
.L_x_5679:
[----:B------:R-:W-:Y:S01]  /*12350*/  DSETP.NEU.AND P2, PT, R16, RZ, PT ;  /* 0x000000ff1000722a */ /* 0x000fe20003f4d000 */
[----:B------:R-:W-:-:S04]  /*12360*/  IMAD.IADD R5, R50, 0x1, R42 ;  /* 0x0000000132057824 */ /* 0x000fc800078e022a */
[----:B--2---:R-:W-:Y:S01]  /*12370*/  IMAD.WIDE.U32 R4, R5, 0x40, R56 ;  /* 0x0000004005047825 */ /* 0x004fe200078e0038 */
[----:B------:R-:W-:-:S04]  /*12380*/  MOV R35, R2 ;  /* 0x0000000200237202 */ /* 0x000fc80000000f00 */
[----:B------:R-:W2:Y:S04]  /*12390*/  LDG.E.64 R6, desc[UR36][R4.64+0x18] ;  /* 0x0000182404067981 */ /* 0x000ea8000c1e1b00 */
[----:B------:R-:W3:Y:S04]  /*123a0*/  LDG.E.64 R18, desc[UR36][R4.64] ;  /* 0x0000002404127981 */ /* 0x000ee8000c1e1b00 */
[----:B------:R-:W4:Y:S04]  /*123b0*/  LDG.E.64 R40, desc[UR36][R4.64+0x8] ;  /* 0x0000082404287981 */ /* 0x000f28000c1e1b00 */
[----:B------:R0:W5:Y:S04]  /*123c0*/  @!P2 LDG.E R34, desc[UR36][R4.64+0x10] ;  /* 0x000010240422a981 */ /* 0x000168000c1e1900 */
[----:B------:R0:W5:Y:S04]  /*123d0*/  LDG.E R2, desc[UR36][R4.64+0x30] ;  /* 0x0000302404027981 */ /* 0x000168000c1e1900 */
[----:B------:R0:W5:Y:S04]  /*123e0*/  LDG.E.64 R38, desc[UR36][R4.64+0x20] ;  /* 0x0000202404267981 */ /* 0x000168000c1e1b00 */
[----:B------:R0:W5:Y:S04]  /*123f0*/  LDG.E.64 R36, desc[UR36][R4.64+0x28] ;  /* 0x0000282404247981 */ /* 0x000168000c1e1b00 */
[----:B------:R0:W5:Y:S01]  /*12400*/  LDG.E.64 R26, desc[UR36][R4.64+0x38] ;  /* 0x00003824041a7981 */ /* 0x000162000c1e1b00 */
[----:B------:R-:W-:Y:S01]  /*12410*/  IMAD.IADD R42, R47, 0x1, R42 ;  /* 0x000000012f2a7824 */ /* 0x000fe200078e022a */
[----:B------:R-:W-:Y:S01]  /*12420*/  BSSY.RECONVERGENT B3, `(.L_x_5671) ;  /* 0x0000031000037945 */ /* 0x000fe20003800200 */
[----:B------:R-:W-:Y:S01]  /*12430*/  MOV R24, R8 ;  /* 0x0000000800187202 */ /* 0x000fe20000000f00 */
[----:B------:R-:W-:Y:S01]  /*12440*/  IMAD.MOV.U32 R25, RZ, RZ, R9 ;  /* 0x000000ffff197224 */ /* 0x000fe200078e0009 */
[----:B------:R-:W-:Y:S01]  /*12450*/  MOV R22, R10 ;  /* 0x0000000a00167202 */ /* 0x000fe20000000f00 */
[----:B------:R-:W-:Y:S01]  /*12460*/  IMAD.MOV.U32 R23, RZ, RZ, R11 ;  /* 0x000000ffff177224 */ /* 0x000fe200078e000b */
[----:B------:R-:W-:Y:S01]  /*12470*/  ISETP.GE.U32.AND P6, PT, R42, UR11, PT ;  /* 0x0000000b2a007c0c */ /* 0x000fe2000bfc6070 */
[----:B------:R-:W-:Y:S01]  /*12480*/  IMAD.MOV.U32 R21, RZ, RZ, R33 ;  /* 0x000000ffff157224 */ /* 0x000fe200078e0021 */
[----:B------:R-:W-:-:S02]  /*12490*/  MOV R20, R32 ;  /* 0x0000002000147202 */ /* 0x000fc40000000f00 */
[----:B--2---:R-:W-:Y:S01]  /*124a0*/  @!P2 MOV R16, R6 ;  /* 0x000000060010a202 */ /* 0x004fe20000000f00 */
[----:B------:R-:W-:Y:S01]  /*124b0*/  @!P2 IMAD.MOV.U32 R17, RZ, RZ, R7 ;  /* 0x000000ffff11a224 */ /* 0x000fe200078e0007 */
[----:B---3--:R-:W-:Y:S01]  /*124c0*/  @!P2 MOV R12, R18 ;  /* 0x00000012000ca202 */ /* 0x008fe20000000f00 */
[----:B------:R-:W-:Y:S01]  /*124d0*/  @!P2 IMAD.MOV.U32 R13, RZ, RZ, R19 ;  /* 0x000000ffff0da224 */ /* 0x000fe200078e0013 */
[----:B----4-:R-:W-:Y:S01]  /*124e0*/  @!P2 MOV R14, R40 ;  /* 0x00000028000ea202 */ /* 0x010fe20000000f00 */
[----:B------:R-:W-:Y:S01]  /*124f0*/  @!P2 IMAD.MOV.U32 R15, RZ, RZ, R41 ;  /* 0x000000ffff0fa224 */ /* 0x000fe200078e0029 */
[----:B0-----:R-:W-:Y:S06]  /*12500*/  @!P2 BRA `(.L_x_5672) ;  /* 0x000000000088a947 */ /* 0x001fec0003800000 */
        /* <DEDUP_REMOVED lines=25> */
.L_x_5674:
[----:B------:R-:W-:Y:S05]  /*126a0*/  BSYNC.RECONVERGENT B4 ;  /* 0x0000000000047941 */ /* 0x000fea0003800200 */
.L_x_5673:
[----:B------:R-:W-:Y:S01]  /*126b0*/  DMUL R6, R10, R10 ;  /* 0x0000000a0a067228 */ /* 0x000fe20000000000 */
[----:B-----5:R-:W-:Y:S01]  /*126c0*/  IMAD.MOV.U32 R34, RZ, RZ, -0x1 ;  /* 0xffffffffff227424 */ /* 0x020fe200078e00ff */
[----:B------:R-:W-:Y:S02]  /*126d0*/  DADD R14, R14, R40 ;  /* 0x000000000e0e7229 */ /* 0x000fe40000000028 */
[----:B------:R-:W-:-:S04]  /*126e0*/  DFMA R12, R10, R4, R12 ;  /* 0x000000040a0c722b */ /* 0x000fc8000000000c */
[----:B------:R-:W-:Y:S01]  /*126f0*/  DMUL R6, R16, R6 ;  /* 0x0000000610067228 */ /* 0x000fe20000000000 */
[----:B------:R-:W-:Y:S01]  /*12700*/  MOV R16, R8 ;  /* 0x0000000800107202 */ /* 0x000fe20000000f00 */
[----:B------:R-:W-:-:S06]  /*12710*/  IMAD.MOV.U32 R17, RZ, RZ, R9 ;  /* 0x000000ffff117224 */ /* 0x000fcc00078e0009 */
[----:B------:R-:W-:-:S11]  /*12720*/  DFMA R14, R6, R4, R14 ;  /* 0x00000004060e722b */ /* 0x000fd6000000000e */
.L_x_5672:
[----:B------:R-:W-:Y:S05]  /*12730*/  BSYNC.RECONVERGENT B3 ;  /* 0x0000000000037941 */ /* 0x000fea0003800200 */
.L_x_5671:
[----:B------:R-:W-:Y:S01]  /*12740*/  DSETP.NEU.AND P2, PT, R32, RZ, PT ;  /* 0x000000ff2000722a */ /* 0x000fe20003f4d000 */
[----:B------:R-:W-:Y:S01]  /*12750*/  BSSY.RECONVERGENT B3, `(.L_x_5675) ;  /* 0x0000030000037945 */ /* 0x000fe20003800200 */
[----:B-----5:R-:W-:Y:S01]  /*12760*/  MOV R8, R38 ;  /* 0x0000002600087202 */ /* 0x020fe20000000f00 */
[----:B------:R-:W-:Y:S01]  /*12770*/  IMAD.MOV.U32 R9, RZ, RZ, R39 ;  /* 0x000000ffff097224 */ /* 0x000fe200078e0027 */
[----:B------:R-:W-:Y:S01]  /*12780*/  MOV R10, R36 ;  /* 0x00000024000a7202 */ /* 0x000fe20000000f00 */
[----:B------:R-:W-:Y:S01]  /*12790*/  IMAD.MOV.U32 R11, RZ, RZ, R37 ;  /* 0x000000ffff0b7224 */ /* 0x000fe200078e0025 */
[----:B------:R-:W-:Y:S01]  /*127a0*/  MOV R32, R26 ;  /* 0x0000001a00207202 */ /* 0x000fe20000000f00 */
[----:B------:R-:W-:-:S07]  /*127b0*/  IMAD.MOV.U32 R33, RZ, RZ, R27 ;  /* 0x000000ffff217224 */ /* 0x000fce00078e001b */
        /* <DEDUP_REMOVED lines=34> */
.L_x_5678:
[----:B------:R-:W-:Y:S05]  /*129e0*/  BSYNC.RECONVERGENT B4 ;  /* 0x0000000000047941 */ /* 0x000fea0003800200 */
.L_x_5677:
[----:B------:R-:W-:Y:S02]  /*129f0*/  DMUL R2, R8, R8 ;  /* 0x0000000808027228 */ /* 0x000fe40000000000 */
[----:B------:R-:W-:Y:S02]  /*12a00*/  DADD R10, R36, R22 ;  /* 0x00000000240a7229 */ /* 0x000fe40000000016 */
[----:B------:R-:W-:-:S04]  /*12a10*/  DFMA R8, R8, R4, R24 ;  /* 0x000000040808722b */ /* 0x000fc80000000018 */
[----:B------:R-:W-:-:S08]  /*12a20*/  DMUL R2, R2, R20 ;  /* 0x0000001402027228 */ /* 0x000fd00000000000 */
[----:B------:R-:W-:Y:S01]  /*12a30*/  DFMA R10, R2, R4, R10 ;  /* 0x00000004020a722b */ /* 0x000fe2000000000a */
[----:B------:R-:W-:-:S10]  /*12a40*/  IMAD.MOV.U32 R2, RZ, RZ, -0x1 ;  /* 0xffffffffff027424 */ /* 0x000fd400078e00ff */
.L_x_5676:
[----:B------:R-:W-:Y:S05]  /*12a50*/  BSYNC.RECONVERGENT B3 ;  /* 0x0000000000037941 */ /* 0x000fea0003800200 */
.L_x_5675:
[----:B------:R-:W-:Y:S05]  /*12a60*/  @!P6 BRA `(.L_x_5679) ;  /* 0xfffffff80038e947 */ /* 0x000fea000383ffff */
[----:B------:R-:W-:Y:S05]  /*12a70*/  BSYNC.RECONVERGENT B2 ;  /* 0x0000000000027941 */ /* 0x000fea0003800200 */
.L_x_5670:
[----:B------:R-:W-:Y:S05]  /*12a80*/  BRA `(.L_x_5669) ;  /* 0x0000000800347947 */ /* 0x000fea0003800000 */
.L_x_5668:
[----:B------:R-:W0:Y:S01]  /*12a90*/  S2R R0, SR_TID.Y ;  /* 0x0000000000007919 */ /* 0x000e220000002200 */
[----:B------:R-:W0:Y:S01]  /*12aa0*/  LDCU UR4, c[0x0][0x3c4] ;  /* 0x00007880ff0477ac */ /* 0x000e220008000800 */
[----:B------:R-:W-:Y:S01]  /*12ab0*/  IMAD.U32 R32, RZ, RZ, UR12 ;  /* 0x0000000cff207e24 */ /* 0x000fe2000f8e00ff */
[----:B------:R-:W-:Y:S01]  /*12ac0*/  MOV R33, UR13 ;  /* 0x0000000d00217c02 */ /* 0x000fe20008000f00 */
[----:B------:R-:W-:Y:S01]  /*12ad0*/  IMAD.U32 R8, RZ, RZ, UR6 ;  /* 0x00000006ff087e24 */ /* 0x000fe2000f8e00ff */
[----:B------:R-:W1:Y:S01]  /*12ae0*/  LDCU UR5, c[0x0][0x3c4] ;  /* 0x00007880ff0577ac */ /* 0x000e620008000800 */
[----:B------:R-:W-:Y:S01]  /*12af0*/  MOV R9, UR7 ;  /* 0x0000000700097c02 */ /* 0x000fe20008000f00 */
[----:B------:R-:W-:Y:S01]  /*12b00*/  IMAD.U32 R10, RZ, RZ, UR8 ;  /* 0x00000008ff0a7e24 */ /* 0x000fe2000f8e00ff */
[----:B------:R-:W-:Y:S02]  /*12b10*/  MOV R11, UR9 ;  /* 0x00000009000b7c02 */ /* 0x000fe40008000f00 */
[----:B------:R-:W-:-:S02]  /*12b20*/  MOV R2, UR10 ;  /* 0x0000000a00027c02 */ /* 0x000fc40008000f00 */
[----:B0-----:R-:W-:-:S13]  /*12b30*/  ISETP.GE.U32.AND P2, PT, R0, UR4, PT ;  /* 0x0000000400007c0c */ /* 0x001fda000bf46070 */
[----:B-1----:R-:W-:Y:S05]  /*12b40*/  @P2 BRA `(.L_x_5669) ;  /* 0x0000000800042947 */ /* 0x002fea0003800000 */
[----:B------:R-:W0:Y:S01]  /*12b50*/  LDCU UR4, c[0x0][0x374] ;  /* 0x00006e80ff0477ac */ /* 0x000e220008000800 */
[----:B------:R-:W1:Y:S01]  /*12b60*/  LDC R50, c[0x0][0x360] ;  /* 0x0000d800ff327b82 */ /* 0x000e620000000800 */
[----:B------:R-:W-:Y:S01]  /*12b70*/  IMAD.U32 R2, RZ, RZ, UR10 ;  /* 0x0000000aff027e24 */ /* 0x000fe2000f8e00ff */
[----:B------:R-:W-:Y:S01]  /*12b80*/  MOV R42, R0 ;  /* 0x00000000002a7202 */ /* 0x000fe20000000f00 */
[----:B------:R-:W-:Y:S01]  /*12b90*/  IMAD.U32 R32, RZ, RZ, UR12 ;  /* 0x0000000cff207e24 */ /* 0x000fe2000f8e00ff */
[----:B------:R-:W-:Y:S01]  /*12ba0*/  MOV R33, UR13 ;  /* 0x0000000d00217c02 */ /* 0x000fe20008000f00 */
[----:B------:R-:W-:Y:S01]  /*12bb0*/  IMAD.U32 R8, RZ, RZ, UR6 ;  /* 0x00000006ff087e24 */ /* 0x000fe2000f8e00ff */
[----:B------:R-:W-:Y:S01]  /*12bc0*/  MOV R9, UR7 ;  /* 0x0000000700097c02 */ /* 0x000fe20008000f00 */
[----:B------:R-:W-:Y:S01]  /*12bd0*/  IMAD.U32 R10, RZ, RZ, UR8 ;  /* 0x00000008ff0a7e24 */ /* 0x000fe2000f8e00ff */
[----:B------:R-:W2:Y:S01]  /*12be0*/  LDC.64 R56, c[0x0][0x7a0] ;  /* 0x0001e800ff387b82 */ /* 0x000ea20000000a00 */
[----:B------:R-:W-:-:S07]  /*12bf0*/  MOV R11, UR9 ;  /* 0x00000009000b7c02 */ /* 0x000fce0008000f00 */
[----:B------:R-:W3:Y:S01]  /*12c00*/  LDC R47, c[0x0][0x364] ;  /* 0x0000d900ff2f7b82 */ /* 0x000ee20000000800 */
[----:B0-----:R-:W-:-:S07]  /*12c10*/  IMAD R51, R51, UR4, RZ ;  /* 0x0000000433337c24 */ /* 0x001fce000f8e02ff */
.L_x_5688:
[----:B------:R-:W1:Y:S01]  /*12c20*/  S2R R0, SR_TID.X ;  /* 0x0000000000007919 */ /* 0x000e620000002100 */
[----:B------:R-:W-:Y:S01]  /*12c30*/  IMAD.IADD R3, R51, 0x1, R42 ;  /* 0x0000000133037824 */ /* 0x000fe200078e022a */
[----:B------:R-:W-:Y:S01]  /*12c40*/  DSETP.NEU.AND P2, PT, R16, RZ, PT ;  /* 0x000000ff1000722a */ /* 0x000fe20003f4d000 */
[----:B------:R-:W-:Y:S02]  /*12c50*/  MOV R35, R2 ;  /* 0x0000000200237202 */ /* 0x000fe40000000f00 */
[----:B-1----:R-:W-:-:S04]  /*12c60*/  IMAD R3, R3, R50, R0 ;  /* 0x0000003203037224 */ /* 0x002fc800078e0200 */
[----:B--2---:R-:W-:-:S05]  /*12c70*/  IMAD.WIDE.U32 R6, R3, 0x40, R56 ;  /* 0x0000004003067825 */ /* 0x004fca00078e0038 */
[----:B------:R-:W2:Y:S04]  /*12c80*/  LDG.E.64 R4, desc[UR36][R6.64+0x18] ;  /* 0x0000182406047981 */ /* 0x000ea8000c1e1b00 */
[----:B------:R-:W4:Y:S04]  /*12c90*/  LDG.E.64 R18, desc[UR36][R6.64] ;  /* 0x0000002406127981 */ /* 0x000f28000c1e1b00 */
[----:B------:R-:W4:Y:S04]  /*12ca0*/  LDG.E.64 R40, desc[UR36][R6.64+0x8] ;  /* 0x0000082406287981 */ /* 0x000f28000c1e1b00 */
[----:B------:R0:W5:Y:S04]  /*12cb0*/  @!P2 LDG.E R34, desc[UR36][R6.64+0x10] ;  /* 0x000010240622a981 */ /* 0x000168000c1e1900 */
[----:B------:R0:W5:Y:S04]  /*12cc0*/  LDG.E R2, desc[UR36][R6.64+0x30] ;  /* 0x0000302406027981 */ /* 0x000168000c1e1900 */
[----:B------:R0:W5:Y:S04]  /*12cd0*/  LDG.E.64 R38, desc[UR36][R6.64+0x20] ;  /* 0x0000202406267981 */ /* 0x000168000c1e1b00 */
[----:B------:R0:W5:Y:S04]  /*12ce0*/  LDG.E.64 R36, desc[UR36][R6.64+0x28] ;  /* 0x0000282406247981 */ /* 0x000168000c1e1b00 */
[----:B------:R0:W5:Y:S01]  /*12cf0*/  LDG.E.64 R26, desc[UR36][R6.64+0x38] ;  /* 0x00003824061a7981 */ /* 0x000162000c1e1b00 */
[----:B---3--:R-:W-:Y:S01]  /*12d00*/  IMAD.IADD R42, R47, 0x1, R42 ;  /* 0x000000012f2a7824 */ /* 0x008fe200078e022a */
        /* <DEDUP_REMOVED lines=10> */
[----:B----4-:R-:W-:Y:S01]  /*12db0*/  @!P2 MOV R12, R18 ;  /* 0x00000012000ca202 */ /* 0x010fe20000000f00 */
[----:B------:R-:W-:Y:S01]  /*12dc0*/  @!P2 IMAD.MOV.U32 R13, RZ, RZ, R19 ;  /* 0x000000ffff0da224 */ /* 0x000fe200078e0013 */
[----:B------:R-:W-:Y:S01]  /*12dd0*/  @!P2 MOV R14, R40 ;  /* 0x00000028000ea202 */ /* 0x000fe20000000f00 */
        /* <DEDUP_REMOVED lines=24> */
[----:B-----5:R-:W-:Y:S05]  /*12f60*/  CALL.REL.NOINC `($__internal_18_$__cuda_sm20_div_rn_f64_full) ;  /* 0x0000005800a07944 */ /* 0x020fea0003c00000 */
[----:B------:R-:W-:Y:S01]  /*12f70*/  IMAD.MOV.U32 R6, RZ, RZ, R4 ;  /* 0x000000ffff067224 */ /* 0x000fe200078e0004 */
[----:B------:R-:W-:-:S07]  /*12f80*/  MOV R7, R5 ;  /* 0x0000000500077202 */ /* 0x000fce0000000f00 */
.L_x_5683:
[----:B------:R-:W-:Y:S05]  /*12f90*/  BSYNC.RECONVERGENT B3 ;  /* 0x0000000000037941 */ /* 0x000fea0003800200 */
.L_x_5682:
        /* <DEDUP_REMOVED lines=8> */
.L_x_5681:
[----:B------:R-:W-:Y:S05]  /*13020*/  BSYNC.RECONVERGENT B2 ;  /* 0x0000000000027941 */ /* 0x000fea0003800200 */
.L_x_5680:
        /* <DEDUP_REMOVED lines=42> */
.L_x_5687:
[----:B------:R-:W-:Y:S05]  /*132d0*/  BSYNC.RECONVERGENT B3 ;  /* 0x0000000000037941 */ /* 0x000fea0003800200 */
.L_x_5686:
[----:B------:R-:W-:Y:S02]  /*132e0*/  DMUL R2, R8, R8 ;  /* 0x0000000808027228 */ /* 0x000fe40000000000 */
[----:B------:R-:W-:Y:S02]  /*132f0*/  DADD R10, R36, R22 ;  /* 0x00000000240a7229 */ /* 0x000fe40000000016 */
[----:B------:R-:W-:-:S04]  /*13300*/  DFMA R8, R8, R4, R24 ;  /* 0x000000040808722b */ /* 0x000fc80000000018 */
[----:B------:R-:W-:-:S08]  /*13310*/  DMUL R2, R2, R20 ;  /* 0x0000001402027228 */ /* 0x000fd00000000000 */
[----:B------:R-:W-:Y:S01]  /*13320*/  DFMA R10, R2, R4, R10 ;  /* 0x00000004020a722b */ /* 0x000fe2000000000a */
[----:B------:R-:W-:-:S10]  /*13330*/  IMAD.MOV.U32 R2, RZ, RZ, -0x1 ;  /* 0xffffffffff027424 */ /* 0x000fd400078e00ff */
.L_x_5685:
[----:B------:R-:W-:Y:S05]  /*13340*/  BSYNC.RECONVERGENT B2 ;  /* 0x0000000000027941 */ /* 0x000fea0003800200 */
.L_x_5684:
[----:B------:R-:W-:Y:S05]  /*13350*/  @!P6 BRA `(.L_x_5688) ;  /* 0xfffffff80030e947 */ /* 0x000fea000383ffff */
.L_x_5669:
[----:B------:R-:W-:Y:S05]  /*13360*/  BSYNC.RECONVERGENT B1 ;  /* 0x0000000000017941 */ /* 0x000fea0003800200 */
.L_x_5667:
        /* <DEDUP_REMOVED lines=12> */
[----:B------:R0:W-:Y:S04]  /*13430*/  STS [R35+0x10], R34 ;  /* 0x0000102223007388 */ /* 0x0001e80000000800 */
[----:B------:R0:W-:Y:S04]  /*13440*/  STS.64 [R35+0x18], R16 ;  /* 0x0000181023007388 */ /* 0x0001e80000000a00 */
[----:B------:R0:W-:Y:S04]  /*13450*/  STS.128 [R35+0x20], R8 ;  /* 0x0000200823007388 */ /* 0x0001e80000000c00 */
[----:B------:R0:W-:Y:S04]  /*13460*/  STS [R35+0x30], R2 ;  /* 0x0000300223007388 */ /* 0x0001e80000000800 */
[----:B------:R0:W-:Y:S01]  /*13470*/  STS.64 [R35+0x38], R32 ;  /* 0x0000382023007388 */ /* 0x0001e20000000a00 */
[----:B------:R-:W-:Y:S05]  /*13480*/  BRA.U !UP0, `(.L_x_5689) ;  /* 0x00000009080c7547 */ /* 0x000fea000b800000 */
[----:B------:R-:W-:-:S05]  /*13490*/  UMOV UR4, UR6 ;  /* 0x0000000600047c82 */ /* 0x000fca0008000000 */
.L_x_5700:
[----:B-1----:R-:W1:Y:S01]  /*134a0*/  S2R R3, SR_TID.Y ;  /* 0x0000000000037919 */ /* 0x002e620000002200 */
[----:B------:R-:W-:Y:S01]  /*134b0*/  USHF.R.U32.HI UR7, URZ, 0x1, UR4 ;  /* 0x00000001ff077899 */ /* 0x000fe20008011604 */
[----:B------:R-:W-:Y:S01]  /*134c0*/  BSSY.RECONVERGENT B1, `(.L_x_5690) ;  /* 0x000007c000017945 */ /* 0x000fe20003800200 */
[----:B------:R-:W-:Y:S04]  /*134d0*/  BAR.SYNC.DEFER_BLOCKING 0x0 ;  /* 0x0000000000007b1d */ /* 0x000fe80000010000 */
[----:B-1----:R-:W-:-:S04]  /*134e0*/  IADD3 R0, PT, PT, R3, UR7, RZ ;  /* 0x0000000703007c10 */ /* 0x002fc8000fffe0ff */
[----:B------:R-:W-:-:S04]  /*134f0*/  ISETP.GE.U32.AND P2, PT, R0, UR6, PT ;  /* 0x0000000600007c0c */ /* 0x000fc8000bf46070 */
[----:B------:R-:W-:-:S13]  /*13500*/  ISETP.GE.U32.OR P2, PT, R3, UR7, P2 ;  /* 0x0000000703007c0c */ /* 0x000fda0009746470 */
[----:B------:R-:W-:Y:S05]  /*13510*/  @P2 BRA `(.L_x_5691) ;  /* 0x0000000400d82947 */ /* 0x000fea0003800000 */
[----:B------:R-:W1:Y:S01]  /*13520*/  S2R R3, SR_TID.X ;  /* 0x0000000000037919 */ /* 0x000e620000002100 */
[----:B------:R-:W-:Y:S01]  /*13530*/  DSETP.NEU.AND P2, PT, R16, RZ, PT ;  /* 0x000000ff1000722a */ /* 0x000fe20003f4d000 */
[----:B------:R-:W-:Y:S01]  /*13540*/  BSSY.RECONVERGENT B2, `(.L_x_5692) ;  /* 0x0000032000027945 */ /* 0x000fe20003800200 */
[----:B-1----:R-:W-:-:S05]  /*13550*/  IMAD R0, R0, UR5, R3 ;  /* 0x0000000500007c24 */ /* 0x002fca000f8e0203 */
[----:B------:R-:W-:-:S05]  /*13560*/  LEA R0, R0, UR8, 0x6 ;  /* 0x0000000800007c11 */ /* 0x000fca000f8e30ff */
[----:B------:R-:W1:Y:S04]  /*13570*/  LDS.64 R6, [R0+0x18] ;  /* 0x0000180000067984 */ /* 0x000e680000000a00 */
[----:B------:R-:W2:Y:S04]  /*13580*/  LDS.128 R20, [R0] ;  /* 0x0000000000147984 */ /* 0x000ea80000000c00 */
[----:B0-----:R0:W3:Y:S04]  /*13590*/  @!P2 LDS R34, [R0+0x10] ;  /* 0x000010000022a984 */ /* 0x0010e80000000800 */
[----:B------:R0:W4:Y:S04]  /*135a0*/  LDS R40, [R0+0x30] ;  /* 0x0000300000287984 */ /* 0x0001280000000800 */
[----:B------:R0:W0:Y:S04]  /*135b0*/  LDS.64 R38, [R0+0x38] ;  /* 0x0000380000267984 */ /* 0x0000280000000a00 */
[----:B------:R0:W0:Y:S01]  /*135c0*/  LDS.128 R24, [R0+0x20] ;  /* 0x0000200000187984 */ /* 0x0000220000000c00 */
[----:B-1----:R-:W-:Y:S01]  /*135d0*/  @!P2 IMAD.MOV.U32 R16, RZ, RZ, R6 ;  /* 0x000000ffff10a224 */ /* 0x002fe200078e0006 */
[----:B------:R-:W-:Y:S01]  /*135e0*/  @!P2 MOV R17, R7 ;  /* 0x000000070011a202 */ /* 0x000fe20000000f00 */
[----:B--2---:R-:W-:Y:S01]  /*135f0*/  @!P2 IMAD.MOV.U32 R12, RZ, RZ, R20 ;  /* 0x000000ffff0ca224 */ /* 0x004fe200078e0014 */
        /* <DEDUP_REMOVED lines=29> */
.L_x_5695:
[----:B------:R-:W-:Y:S05]  /*137d0*/  BSYNC.RECONVERGENT B3 ;  /* 0x0000000000037941 */ /* 0x000fea0003800200 */
.L_x_5694:
        /* <DEDUP_REMOVED lines=8> */
.L_x_5693:
[----:B------:R-:W-:Y:S05]  /*13860*/  BSYNC.RECONVERGENT B2 ;  /* 0x0000000000027941 */ /* 0x000fea0003800200 */
.L_x_5692:
[----:B------:R-:W-:Y:S01]  /*13870*/  DSETP.NEU.AND P2, PT, R32, RZ, PT ;  /* 0x000000ff2000722a */ /* 0x000fe20003f4d000 */
[----:B------:R-:W-:Y:S01]  /*13880*/  BSSY.RECONVERGENT B2, `(.L_x_5696) ;  /* 0x0000032000027945 */ /* 0x000fe20003800200 */
[----:B0-----:R-:W-:Y:S01]  /*13890*/  IMAD.MOV.U32 R20, RZ, RZ, R38 ;  /* 0x000000ffff147224 */ /* 0x001fe200078e0026 */
        /* <DEDUP_REMOVED lines=41> */
.L_x_5699:
[----:B------:R-:W-:Y:S05]  /*13b30*/  BSYNC.RECONVERGENT B3 ;  /* 0x0000000000037941 */ /* 0x000fea0003800200 */
.L_x_5698:
[----:B------:R-:W-:Y:S01]  /*13b40*/  DMUL R2, R24, R24 ;  /* 0x0000001818027228 */ /* 0x000fe20000000000 */
[----:B------:R-:W-:Y:S01]  /*13b50*/  MOV R40, 0xffffffff ;  /* 0xffffffff00287802 */ /* 0x000fe20000000f00 */
[----:B------:R-:W-:Y:S02]  /*13b60*/  DADD R10, R10, R26 ;  /* 0x000000000a0a7229 */ /* 0x000fe4000000001a */
[----:B------:R-:W-:-:S04]  /*13b70*/  DFMA R4, R24, R6, R8 ;  /* 0x000000061804722b */ /* 0x000fc80000000008 */
[----:B------:R-:W-:-:S08]  /*13b80*/  DMUL R2, R32, R2 ;  /* 0x0000000220027228 */ /* 0x000fd00000000000 */
[----:B------:R-:W-:-:S11]  /*13b90*/  DFMA R6, R2, R6, R10 ;  /* 0x000000060206722b */ /* 0x000fd6000000000a */
.L_x_5697:
[----:B------:R-:W-:Y:S05]  /*13ba0*/  BSYNC.RECONVERGENT B2 ;  /* 0x0000000000027941 */ /* 0x000fea0003800200 */
.L_x_5696:
        /* <DEDUP_REMOVED lines=13> */
.L_x_5691:
[----:B------:R-:W-:Y:S05]  /*13c80*/  BSYNC.RECONVERGENT B1 ;  /* 0x0000000000017941 */ /* 0x000fea0003800200 */
.L_x_5690:
[----:B------:R-:W-:-:S03]  /*13c90*/  UISETP.GT.U32.AND UP0, UPT, UR4, 0x3, UPT ;  /* 0x000000030400788c */ /* 0x000fc6000bf04070 */
[----:B------:R-:W-:-:S06]  /*13ca0*/  UMOV UR4, UR7 ;  /* 0x0000000700047c82 */ /* 0x000fcc0008000000 */
[----:B------:R-:W-:Y:S05]  /*13cb0*/  BRA.U UP0, `(.L_x_5700) ;  /* 0xfffffff500f87547 */ /* 0x000fea000b83ffff */
.L_x_5689:
        /* <DEDUP_REMOVED lines=10> */
[----:B------:R2:W-:Y:S04]  /*13d60*/  STS.64 [R35+0x18], R16 ;  /* 0x0000181023007388 */ /* 0x0005e80000000a00 */
[----:B------:R2:W-:Y:S04]  /*13d70*/  STS.128 [R35+0x20], R8 ;  /* 0x0000200823007388 */ /* 0x0005e80000000c00 */
[----:B------:R2:W-:Y:S04]  /*13d80*/  STS [R35+0x30], R2 ;  /* 0x0000300223007388 */ /* 0x0005e80000000800 */
[----:B------:R2:W-:Y:S01]  /*13d90*/  STS.64 [R35+0x38], R32 ;  /* 0x0000382023007388 */ /* 0x0005e20000000a00 */
[----:B------:R-:W-:Y:S05]  /*13da0*/  BRA.U !UP0, `(.L_x_5702) ;  /* 0x0000000908047547 */ /* 0x000fea000b800000 */
[----:B-1----:R-:W-:-:S07]  /*13db0*/  MOV R40, UR5 ;  /* 0x0000000500287c02 */ /* 0x002fce0008000f00 */
.L_x_5713:
[----:B-1----:R-:W1:Y:S01]  /*13dc0*/  S2R R3, SR_TID.X ;  /* 0x0000000000037919 */ /* 0x002e620000002100 */
[----:B------:R-:W-:Y:S01]  /*13dd0*/  SHF.R.U32.HI R41, RZ, 0x1, R40 ;  /* 0x00000001ff297819 */ /* 0x000fe20000011628 */
[----:B------:R-:W-:Y:S01]  /*13de0*/  BSSY.RECONVERGENT B1, `(.L_x_5703) ;  /* 0x000007a000017945 */ /* 0x000fe20003800200 */
[----:B------:R-:W-:Y:S03]  /*13df0*/  BAR.SYNC.DEFER_BLOCKING 0x0 ;  /* 0x0000000000007b1d */ /* 0x000fe60000010000 */
[----:B-1----:R-:W-:-:S05]  /*13e00*/  IMAD.IADD R0, R41, 0x1, R3 ;  /* 0x0000000129007824 */ /* 0x002fca00078e0203 */
[----:B------:R-:W-:-:S04]  /*13e10*/  ISETP.GE.U32.AND P2, PT, R0, UR5, PT ;  /* 0x0000000500007c0c */ /* 0x000fc8000bf46070 */
[----:B------:R-:W-:-:S13]  /*13e20*/  ISETP.GE.U32.OR P2, PT, R3, R41, P2 ;  /* 0x000000290300720c */ /* 0x000fda0001746470 */
[----:B------:R-:W-:Y:S05]  /*13e30*/  @P2 BRA `(.L_x_5704) ;  /* 0x0000000400d02947 */ /* 0x000fea0003800000 */
[----:B------:R-:W-:Y:S01]  /*13e40*/  DSETP.NEU.AND P2, PT, R16, RZ, PT ;  /* 0x000000ff1000722a */ /* 0x000fe20003f4d000 */
[----:B------:R-:W-:Y:S01]  /*13e50*/  LEA R0, R41, R35, 0x6 ;  /* 0x0000002329007211 */ /* 0x000fe200078e30ff */
[----:B------:R-:W-:Y:S04]  /*13e60*/  BSSY.RECONVERGENT B2, `(.L_x_5705) ;  /* 0x0000030000027945 */ /* 0x000fe80003800200 */
[----:B------:R-:W1:Y:S04]  /*13e70*/  LDS.64 R6, [R0+0x18] ;  /* 0x0000180000067984 */ /* 0x000e680000000a00 */
[----:B------:R-:W3:Y:S04]  /*13e80*/  LDS.128 R20, [R0] ;  /* 0x0000000000147984 */ /* 0x000ee80000000c00 */
[----:B0-2---:R0:W2:Y:S04]  /*13e90*/  @!P2 LDS R34, [R0+0x10] ;  /* 0x000010000022a984 */ /* 0x0050a80000000800 */
[----:B------:R0:W4:Y:S04]  /*13ea0*/  LDS R42, [R0+0x30] ;  /* 0x00003000002a7984 */ /* 0x0001280000000800 */
[----:B------:R0:W0:Y:S04]  /*13eb0*/  LDS.64 R38, [R0+0x38] ;  /* 0x0000380000267984 */ /* 0x0000280000000a00 */
[----:B------:R0:W0:Y:S01]  /*13ec0*/  LDS.128 R24, [R0+0x20] ;  /* 0x0000200000187984 */ /* 0x0000220000000c00 */
[----:B-1----:R-:W-:Y:S01]  /*13ed0*/  @!P2 IMAD.MOV.U32 R16, RZ, RZ, R6 ;  /* 0x000000ffff10a224 */ /* 0x002fe200078e0006 */
[----:B------:R-:W-:Y:S01]  /*13ee0*/  @!P2 MOV R17, R7 ;  /* 0x000000070011a202 */ /* 0x000fe20000000f00 */
[----:B---3--:R-:W-:Y:S01]  /*13ef0*/  @!P2 IMAD.MOV.U32 R12, RZ, RZ, R20 ;  /* 0x000000ffff0ca224 */ /* 0x008fe200078e0014 */
[----:B------:R-:W-:Y:S01]  /*13f00*/  @!P2 MOV R13, R21 ;  /* 0x00000015000da202 */ /* 0x000fe20000000f00 */
[----:B------:R-:W-:Y:S01]  /*13f10*/  @!P2 IMAD.MOV.U32 R14, RZ, RZ, R22 ;  /* 0x000000ffff0ea224 */ /* 0x000fe200078e0016 */
[----:B------:R-:W-:Y:S01]  /*13f20*/  @!P2 MOV R15, R23 ;  /* 0x00000017000fa202 */ /* 0x000fe20000000f00 */
[----:B--2---:R-:W-:Y:S06]  /*13f30*/  @!P2 BRA `(.L_x_5706) ;  /* 0x000000000088a947 */ /* 0x004fec0003800000 */
        /* <DEDUP_REMOVED lines=25> */
.L_x_5708:
[----:B------:R-:W-:Y:S05]  /*140d0*/  BSYNC.RECONVERGENT B3 ;  /* 0x0000000000037941 */ /* 0x000fea0003800200 */
.L_x_5707:
        /* <DEDUP_REMOVED lines=8> */
.L_x_5706:
[----:B------:R-:W-:Y:S05]  /*14160*/  BSYNC.RECONVERGENT B2 ;  /* 0x0000000000027941 */ /* 0x000fea0003800200 */
.L_x_5705:
        /* <DEDUP_REMOVED lines=44> */
.L_x_5712:
[----:B------:R-:W-:Y:S05]  /*14430*/  BSYNC.RECONVERGENT B3 ;  /* 0x0000000000037941 */ /* 0x000fea0003800200 */
.L_x_5711:
[----:B------:R-:W-:Y:S01]  /*14440*/  DMUL R2, R24, R24 ;  /* 0x0000001818027228 */ /* 0x000fe20000000000 */
[----:B------:R-:W-:Y:S01]  /*14450*/  MOV R42, 0xffffffff ;  /* 0xffffffff002a7802 */ /* 0x000fe20000000f00 */
[----:B------:R-:W-:Y:S02]  /*14460*/  DADD R10, R10, R26 ;  /* 0x000000000a0a7229 */ /* 0x000fe4000000001a */
[----:B------:R-:W-:-:S04]  /*14470*/  DFMA R4, R24, R6, R8 ;  /* 0x000000061804722b */ /* 0x000fc80000000008 */
[----:B------:R-:W-:-:S08]  /*14480*/  DMUL R2, R32, R2 ;  /* 0x0000000220027228 */ /* 0x000fd00000000000 */
[----:B------:R-:W-:-:S11]  /*14490*/  DFMA R6, R2, R6, R10 ;  /* 0x000000060206722b */ /* 0x000fd6000000000a */
.L_x_5710:
[----:B------:R-:W-:Y:S05]  /*144a0*/  BSYNC.RECONVERGENT B2 ;  /* 0x0000000000027941 */ /* 0x000fea0003800200 */
.L_x_5709:
        /* <DEDUP_REMOVED lines=13> */
.L_x_5704:
[----:B------:R-:W-:Y:S05]  /*14580*/  BSYNC.RECONVERGENT B1 ;  /* 0x0000000000017941 */ /* 0x000fea0003800200 */
.L_x_5703:
[----:B------:R-:W-:Y:S02]  /*14590*/  ISETP.GT.U32.AND P2, PT, R40, 0x7f, PT ;  /* 0x0000007f2800780c */ /* 0x000fe40003f44070 */
[----:B------:R-:W-:-:S11]  /*145a0*/  MOV R40, R41 ;  /* 0x0000002900287202 */ /* 0x000fd60000000f00 */
[----:B------:R-:W-:Y:S05]  /*145b0*/  @P2 BRA `(.L_x_5713) ;  /* 0xfffffff800002947 */ /* 0x000fea000383ffff */
.L_x_5702:
[----:B------:R-:W-:Y:S01]  /*145c0*/  BAR.SYNC.DEFER_BLOCKING 0x0 ;  /* 0x0000000000007b1d */ /* 0x000fe20000010000 */
[----:B------:R-:W-:-:S09]  /*145d0*/  UISETP.GE.U32.AND UP0, UPT, UR4, 0x2, UPT ;  /* 0x000000020400788c */ /* 0x000fd2000bf06070 */
[----:B------:R-:W-:Y:S05]  /*145e0*/  BRA.U !UP0, `(.L_x_5701) ;  /* 0x0000000908087547 */ /* 0x000fea000b800000 */
[----:B-1----:R-:W-:-:S07]  /*145f0*/  IMAD.MOV.U32 R42, RZ, RZ, 0x1 ;  /* 0x00000001ff2a7424 */ /* 0x002fce00078e00ff */
.L_x_5722:
[----:B------:R-:W1:Y:S01]  /*14600*/  SHFL.DOWN PT, R6, R12, R42, 0x1f ;  /* 0x08001f2a0c067589 */ /* 0x000e6200000e0000 */
[----:B------:R-:W-:Y:S01]  /*14610*/  DSETP.NEU.AND P2, PT, R16, RZ, PT ;  /* 0x000000ff1000722a */ /* 0x000fe20003f4d000 */
[----:B------:R-:W-:Y:S01]  /*14620*/  MOV R0, R34 ;  /* 0x0000002200007202 */ /* 0x000fe20000000f00 */
[----:B------:R-:W-:Y:S01]  /*14630*/  BSSY.RECONVERGENT B1, `(.L_x_5714) ;  /* 0x0000042000017945 */ /* 0x000fe20003800200 */
[----:B------:R-:W3:Y:S01]  /*14640*/  SHFL.DOWN PT, R7, R13, R42, 0x1f ;  /* 0x08001f2a0d077589 */ /* 0x000ee200000e0000 */
[----:B------:R-:W-:Y:S01]  /*14650*/  IMAD.MOV.U32 R38, RZ, RZ, R12 ;  /* 0x000000ffff267224 */ /* 0x000fe200078e000c */
[----:B------:R-:W-:Y:S01]  /*14660*/  MOV R39, R13 ;  /* 0x0000000d00277202 */ /* 0x000fe20000000f00 */
[----:B------:R-:W-:Y:S01]  /*14670*/  IMAD.MOV.U32 R36, RZ, RZ, R14 ;  /* 0x000000ffff247224 */ /* 0x000fe200078e000e */
[----:B------:R-:W4:Y:S01]  /*14680*/  SHFL.DOWN PT, R40, R14, R42, 0x1f ;  /* 0x08001f2a0e287589 */ /* 0x000f2200000e0000 */
[----:B------:R-:W-:Y:S01]  /*14690*/  MOV R37, R15 ;  /* 0x0000000f00257202 */ /* 0x000fe20000000f00 */
[----:B------:R-:W-:Y:S01]  /*146a0*/  IMAD.MOV.U32 R26, RZ, RZ, R16 ;  /* 0x000000ffff1a7224 */ /* 0x000fe200078e0010 */
[----:B------:R-:W-:Y:S01]  /*146b0*/  MOV R27, R17 ;  /* 0x00000011001b7202 */ /* 0x000fe20000000f00 */
[----:B------:R-:W5:Y:S01]  /*146c0*/  SHFL.DOWN PT, R41, R15, R42, 0x1f ;  /* 0x08001f2a0f297589 */ /* 0x000f6200000e0000 */
[----:B0-2---:R-:W-:Y:S01]  /*146d0*/  IMAD.MOV.U32 R35, RZ, RZ, R2 ;  /* 0x000000ffff237224 */ /* 0x005fe200078e0002 */
[----:B------:R-:W-:Y:S01]  /*146e0*/  MOV R24, R8 ;  /* 0x0000000800187202 */ /* 0x000fe20000000f00 */
[----:B------:R-:W-:Y:S01]  /*146f0*/  IMAD.MOV.U32 R25, RZ, RZ, R9 ;  /* 0x000000ffff197224 */ /* 0x000fe200078e0009 */
[----:B------:R-:W0:Y:S01]  /*14700*/  SHFL.DOWN PT, R19, R17, R42, 0x1f ;  /* 0x08001f2a11137589 */ /* 0x000e2200000e0000 */
[----:B------:R-:W-:Y:S01]  /*14710*/  MOV R22, R10 ;  /* 0x0000000a00167202 */ /* 0x000fe20000000f00 */
[----:B------:R-:W-:Y:S01]  /*14720*/  IMAD.MOV.U32 R23, RZ, RZ, R11 ;  /* 0x000000ffff177224 */ /* 0x000fe200078e000b */
[----:B------:R-:W-:Y:S01]  /*14730*/  MOV R20, R32 ;  /* 0x0000002000147202 */ /* 0x000fe20000000f00 */
[----:B------:R-:W2:Y:S01]  /*14740*/  SHFL.DOWN PT, R18, R16, R42, 0x1f ;  /* 0x08001f2a10127589 */ /* 0x000ea200000e0000 */
[----:B------:R-:W-:-:S03]  /*14750*/  IMAD.MOV.U32 R21, RZ, RZ, R33 ;  /* 0x000000ffff157224 */ /* 0x000fc600078e0021 */
[----:B------:R0:W2:Y:S01]  /*14760*/  SHFL.DOWN PT, R34, R34, R42, 0x1f ;  /* 0x08001f2a22227589 */ /* 0x0000a200000e0000 */
[----:B-1----:R-:W-:Y:S01]  /*14770*/  MOV R12, R6 ;  /* 0x00000006000c7202 */ /* 0x002fe20000000f00 */
[----:B---3--:R-:W-:Y:S01]  /*14780*/  IMAD.MOV.U32 R13, RZ, RZ, R7 ;  /* 0x000000ffff0d7224 */ /* 0x008fe200078e0007 */
[----:B----4-:R-:W-:Y:S01]  /*14790*/  MOV R14, R40 ;  /* 0x00000028000e7202 */ /* 0x010fe20000000f00 */
[----:B-----5:R-:W-:Y:S02]  /*147a0*/  IMAD.MOV.U32 R15, RZ, RZ, R41 ;  /* 0x000000ffff0f7224 */ /* 0x020fe400078e0029 */
[----:B0-----:R-:W-:Y:S01]  /*147b0*/  IMAD.MOV.U32 R17, RZ, RZ, R19 ;  /* 0x000000ffff117224 */ /* 0x001fe200078e0013 */
[----:B--2---:R-:W-:Y:S01]  /*147c0*/  MOV R16, R18 ;  /* 0x0000001200107202 */ /* 0x004fe20000000f00 */
        /* <DEDUP_REMOVED lines=33> */
.L_x_5717:
[----:B------:R-:W-:Y:S05]  /*149e0*/  BSYNC.RECONVERGENT B2 ;  /* 0x0000000000027941 */ /* 0x000fea0003800200 */
.L_x_5716:
[----:B------:R-:W-:Y:S01]  /*149f0*/  DMUL R6, R12, R12 ;  /* 0x0000000c0c067228 */ /* 0x000fe20000000000 */
[----:B------:R-:W-:Y:S01]  /*14a00*/  MOV R34, 0xffffffff ;  /* 0xffffffff00227802 */ /* 0x000fe20000000f00 */
[----:B------:R-:W-:Y:S02]  /*14a10*/  DADD R14, R40, R36 ;  /* 0x00000000280e7229 */ /* 0x000fe40000000024 */
[----:B------:R-:W-:-:S04]  /*14a20*/  DFMA R12, R12, R4, R38 ;  /* 0x000000040c0c722b */ /* 0x000fc80000000026 */
[----:B------:R-:W-:-:S08]  /*14a30*/  DMUL R6, R6, R26 ;  /* 0x0000001a06067228 */ /* 0x000fd00000000000 */
[----:B------:R-:W-:-:S11]  /*14a40*/  DFMA R14, R6, R4, R14 ;  /* 0x00000004060e722b */ /* 0x000fd6000000000e */
.L_x_5715:
[----:B------:R-:W-:Y:S05]  /*14a50*/  BSYNC.RECONVERGENT B1 ;  /* 0x0000000000017941 */ /* 0x000fea0003800200 */
.L_x_5714:
        /* <DEDUP_REMOVED lines=48> */
.L_x_5721:
[----:B------:R-:W-:Y:S05]  /*14d60*/  BSYNC.RECONVERGENT B2 ;  /* 0x0000000000027941 */ /* 0x000fea0003800200 */
.L_x_5720:
[----:B------:R-:W-:Y:S02]  /*14d70*/  DMUL R2, R8, R8 ;  /* 0x0000000808027228 */ /* 0x000fe40000000000 */
[----:B------:R-:W-:Y:S02]  /*14d80*/  DADD R10, R26, R22 ;  /* 0x000000001a0a7229 */ /* 0x000fe40000000016 */
[----:B------:R-:W-:-:S04]  /*14d90*/  DFMA R8, R8, R4, R24 ;  /* 0x000000040808722b */ /* 0x000fc80000000018 */
[----:B------:R-:W-:-:S08]  /*14da0*/  DMUL R2, R2, R20 ;  /* 0x0000001402027228 */ /* 0x000fd00000000000 */
[----:B------:R-:W-:Y:S01]  /*14db0*/  DFMA R10, R2, R4, R10 ;  /* 0x00000004020a722b */ /* 0x000fe2000000000a */
[----:B------:R-:W-:-:S10]  /*14dc0*/  IMAD.MOV.U32 R2, RZ, RZ, -0x1 ;  /* 0xffffffffff027424 */ /* 0x000fd400078e00ff */
.L_x_5719:
[----:B------:R-:W-:Y:S05]  /*14dd0*/  BSYNC.RECONVERGENT B1 ;  /* 0x0000000000017941 */ /* 0x000fea0003800200 */
.L_x_5718:
[----:B------:R-:W-:-:S04]  /*14de0*/  SHF.L.U32 R42, R42, 0x1, RZ ;  /* 0x000000012a2a7819 */ /* 0x000fc800000006ff */
[----:B------:R-:W-:-:S13]  /*14df0*/  ISETP.GE.AND P2, PT, R42, UR4, PT ;  /* 0x000000042a007c0c */ /* 0x000fda000bf46270 */
[----:B------:R-:W-:Y:S05]  /*14e00*/  @!P2 BRA `(.L_x_5722) ;  /* 0xfffffff400fca947 */ /* 0x000fea000383ffff */
.L_x_5701:
[----:B------:R-:W-:Y:S05]  /*14e10*/  @!P0 EXIT ;  /* 0x000000000000894d */ /* 0x000fea0003800000 */
[----:B------:R-:W-:Y:S05]  /*14e20*/  @!P1 BRA `(.L_x_5723) ;  /* 0x0000000c00409947 */ /* 0x000fea0003800000 */
[----:B------:R-:W3:Y:S02]  /*14e30*/  LDCU.U8 UR4, c[0x0][0x7b8] ;  /* 0x0000f700ff0477ac */ /* 0x000ee40008000000 */
[----:B---3--:R-:W-:-:S09]  /*14e40*/  UISETP.NE.AND UP0, UPT, UR4, URZ, UPT ;  /* 0x000000ff0400728c */ /* 0x008fd2000bf05270 */
[----:B------:R-:W-:Y:S05]  /*14e50*/  BRA.U !UP0, `(.L_x_5724) ;  /* 0x0000000108787547 */ /* 0x000fea000b800000 */
[----:B------:R-:W-:Y:S01]  /*14e60*/  MOV R0, 0x0 ;  /* 0x0000000000007802 */ /* 0x000fe20000000f00 */
[----:B------:R-:W3:Y:S01]  /*14e70*/  LDCU.64 UR4, c[0x4][0x580] ;  /* 0x0100b000ff0477ac */ /* 0x000ee20008000a00 */
[----:B012---:R-:W-:Y:S02]  /*14e80*/  HFMA2 R12, -RZ, RZ, 0, 5.9604644775390625e-08 ;  /* 0x00000001ff0c7431 */ /* 0x007fe400000001ff */
[----:B------:R-:W-:Y:S01]  /*14e90*/  IMAD.MOV.U32 R8, RZ, RZ, 0x2dd ;  /* 0x000002ddff087424 */ /* 0x000fe200078e00ff */
[----:B------:R0:W1:Y:S01]  /*14ea0*/  LDC.64 R2, c[0x4][R0] ;  /* 0x0100000000027b82 */ /* 0x0000620000000a00 */
[----:B------:R-:W2:Y:S01]  /*14eb0*/  LDCU.64 UR8, c[0x4][0x578] ;  /* 0x0100af00ff0877ac */ /* 0x000ea20008000a00 */
[----:B------:R-:W-:Y:S01]  /*14ec0*/  IMAD.MOV.U32 R13, RZ, RZ, RZ ;  /* 0x000000ffff0d7224 */ /* 0x000fe200078e00ff */
[----:B------:R-:W4:Y:S01]  /*14ed0*/  LDCU.64 UR6, c[0x4][0xc0] ;  /* 0x01001800ff0677ac */ /* 0x000f220008000a00 */
[----:B---3--:R-:W-:Y:S01]  /*14ee0*/  IMAD.U32 R4, RZ, RZ, UR4 ;  /* 0x00000004ff047e24 */ /* 0x008fe2000f8e00ff */
[----:B------:R-:W-:Y:S01]  /*14ef0*/  MOV R5, UR5 ;  /* 0x0000000500057c02 */ /* 0x000fe20008000f00 */
[----:B--2---:R-:W-:Y:S01]  /*14f00*/  IMAD.U32 R6, RZ, RZ, UR8 ;  /* 0x00000008ff067e24 */ /* 0x004fe2000f8e00ff */
[----:B------:R-:W-:Y:S01]  /*14f10*/  MOV R7, UR9 ;  /* 0x0000000900077c02 */ /* 0x000fe20008000f00 */
[----:B----4-:R-:W-:Y:S01]  /*14f20*/  IMAD.U32 R10, RZ, RZ, UR6 ;  /* 0x00000006ff0a7e24 */ /* 0x010fe2000f8e00ff */
[----:B0-----:R-:W-:-:S07]  /*14f30*/  MOV R11, UR7 ;  /* 0x00000007000b7c02 */ /* 0x001fce0008000f00 */
[----:B------:R-:W-:-:S07]  /*14f40*/  LEPC R20, `(.L_x_5725) ;  /* 0x000000001014794e */ /* 0x000fce0000000000 */
[----:B-1----:R-:W-:Y:S05]  /*14f50*/  CALL.ABS.NOINC R2 ;  /* 0x0000000002007343 */ /* 0x002fea0003c00000 */
.L_x_5725:
[----:B------:R-:W-:Y:S01]  /*14f60*/  UMOV UR4, URZ ;  /* 0x000000ff00047c82 */ /* 0x000fe20008000000 */
[----:B------:R-:W-:Y:S01]  /*14f70*/  UMOV UR5, URZ ;  /* 0x000000ff00057c82 */ /* 0x000fe20008000000 */
[----:B------:R-:W-:Y:S01]  /*14f80*/  UMOV UR6, URZ ;  /* 0x000000ff00067c82 */ /* 0x000fe20008000000 */
[----:B------:R-:W-:Y:S01]  /*14f90*/  UMOV UR7, URZ ;  /* 0x000000ff00077c82 */ /* 0x000fe20008000000 */
[----:B------:R-:W-:Y:S02]  /*14fa0*/  CS2R R16, SRZ ;  /* 0x0000000000107805 */ /* 0x000fe4000001ff00 */
[----:B------:R-:W-:Y:S02]  /*14fb0*/  CS2R R32, SRZ ;  /* 0x0000000000207805 */ /* 0x000fe4000001ff00 */
[----:B------:R-:W-:Y:S01]  /*14fc0*/  MOV R12, UR4 ;  /* 0x00000004000c7c02 */ /* 0x000fe20008000f00 */
[----:B------:R-:W-:Y:S01]  /*14fd0*/  IMAD.U32 R13, RZ, RZ, UR5 ;  /* 0x00000005ff0d7e24 */ /* 0x000fe2000f8e00ff */
[----:B------:R-:W-:Y:S01]  /*14fe0*/  MOV R14, UR6 ;  /* 0x00000006000e7c02 */ /* 0x000fe20008000f00 */
[----:B------:R-:W-:Y:S01]  /*14ff0*/  IMAD.U32 R15, RZ, RZ, UR7 ;  /* 0x00000007ff0f7e24 */ /* 0x000fe2000f8e00ff */
[----:B------:R-:W-:Y:S01]  /*15000*/  MOV R8, UR4 ;  /* 0x0000000400087c02 */ /* 0x000fe20008000f00 */
[----:B------:R-:W-:Y:S01]  /*15010*/  IMAD.U32 R9, RZ, RZ, UR5 ;  /* 0x00000005ff097e24 */ /* 0x000fe2000f8e00ff */
[----:B------:R-:W-:Y:S01]  /*15020*/  MOV R10, UR6 ;  /* 0x00000006000a7c02 */ /* 0x000fe20008000f00 */
[----:B------:R-:W-:-:S07]  /*15030*/  IMAD.U32 R11, RZ, RZ, UR7 ;  /* 0x00000007ff0b7e24 */ /* 0x000fce000f8e00ff */
.L_x_5724:
[----:B------:R-:W3:Y:S02]  /*15040*/  LDCU.U8 UR4, c[0x0][0x7b9] ;  /* 0x0000f720ff0477ac */ /* 0x000ee40008000000 */
[----:B---3--:R-:W-:-:S09]  /*15050*/  UISETP.NE.AND UP0, UPT, UR4, URZ, UPT ;  /* 0x000000ff0400728c */ /* 0x008fd2000bf05270 */
[----:B------:R-:W-:Y:S05]  /*15060*/  BRA.U !UP0, `(.L_x_5726) ;  /* 0x0000000908307547 */ /* 0x000fea000b800000 */
[----:B------:R-:W0:Y:S01]  /*15070*/  LDCU.64 UR4, c[0x0][0x380] ;  /* 0x00007000ff0477ac */ /* 0x000e220008000a00 */
[----:B-1----:R-:W-:Y:S01]  /*15080*/  MOV R4, 0x1 ;  /* 0x0000000100047802 */ /* 0x002fe20000000f00 */
[----:B------:R-:W1:Y:S01]  /*15090*/  LDC R0, c[0x0][0x7bc] ;  /* 0x0001ef00ff007b82 */ /* 0x000e620000000800 */
[----:B------:R-:W-:Y:S01]  /*150a0*/  FSETP.GEU.AND P2, PT, |R15|, 6.5827683646048100446e-37, PT ;  /* 0x036000000f00780b */ /* 0x000fe20003f4e200 */
[----:B------:R-:W-:Y:S01]  /*150b0*/  BSSY.RECONVERGENT B1, `(.L_x_5727) ;  /* 0x0000019000017945 */ /* 0x000fe20003800200 */
[C---:B0-2---:R-:W-:Y:S02]  /*150c0*/  DADD R2, R16.reuse, -UR4 ;  /* 0x8000000410027e29 */ /* 0x045fe40008000000 */
[----:B------:R-:W-:-:S03]  /*150d0*/  DSETP.GT.AND P0, PT, R16, UR4, PT ;  /* 0x0000000410007e2a */ /* 0x000fc6000bf04000 */
[----:B------:R-:W0:Y:S05]  /*150e0*/  LDC.U8 R16, c[0x0][0x388] ;  /* 0x0000e200ff107b82 */ /* 0x000e2a0000000000 */
[----:B------:R-:W-:Y:S02]  /*150f0*/  FSEL R3, R3, RZ, P0 ;  /* 0x000000ff03037208 */ /* 0x000fe40000000000 */
[----:B------:R-:W-:Y:S02]  /*15100*/  FSEL R2, R2, RZ, P0 ;  /* 0x000000ff02027208 */ /* 0x000fe40000000000 */
[----:B------:R-:W2:Y:S01]  /*15110*/  MUFU.RCP64H R5, R3 ;  /* 0x0000000300057308 */ /* 0x000ea20000001800 */
[----:B-1----:R-:W-:-:S02]  /*15120*/  ISETP.GE.AND P0, PT, R0, 0x1, PT ;  /* 0x000000010000780c */ /* 0x002fc40003f06270 */
[----:B0-----:R-:W-:Y:S01]  /*15130*/  ISETP.NE.AND P6, PT, R16, RZ, PT ;  /* 0x000000ff1000720c */ /* 0x001fe20003fc5270 */
[----:B--2---:R-:W-:-:S08]  /*15140*/  DFMA R6, -R2, R4, 1 ;  /* 0x3ff000000206742b */ /* 0x004fd00000000104 */
        /* <DEDUP_REMOVED lines=15> */
.L_x_5728:
[----:B------:R-:W-:Y:S05]  /*15240*/  BSYNC.RECONVERGENT B1 ;  /* 0x0000000000017941 */ /* 0x000fea0003800200 */
.L_x_5727:
[----:B------:R-:W0:Y:S01]  /*15250*/  MUFU.RSQ64H R27, R5 ;  /* 0x00000005001b7308 */ /* 0x000e220000001c00 */
[----:B------:R-:W-:Y:S01]  /*15260*/  IADD3 R26, PT, PT, R5, -0x3500000, RZ ;  /* 0xfcb00000051a7810 */ /* 0x000fe20007ffe0ff */
[----:B------:R-:W-:Y:S01]  /*15270*/  IMAD.MOV.U32 R6, RZ, RZ, 0x0 ;  /* 0x00000000ff067424 */ /* 0x000fe200078e00ff */
[----:B------:R-:W-:Y:S01]  /*15280*/  MOV R7, 0x3fd80000 ;  /* 0x3fd8000000077802 */ /* 0x000fe20000000f00 */
[----:B------:R-:W-:Y:S01]  /*15290*/  BSSY.RECONVERGENT B0, `(.L_x_5729) ;  /* 0x0000016000007945 */ /* 0x000fe20003800200 */
[----:B------:R-:W-:Y:S02]  /*152a0*/  ISETP.GE.U32.AND P1, PT, R26, 0x7ca00000, PT ;  /* 0x7ca000001a00780c */ /* 0x000fe40003f26070 */
[----:B0-----:R-:W-:-:S08]  /*152b0*/  DMUL R2, R26, R26 ;  /* 0x0000001a1a027228 */ /* 0x001fd00000000000 */
[----:B------:R-:W-:-:S08]  /*152c0*/  DFMA R2, -R2, R4, 1 ;  /* 0x3ff000000202742b */ /* 0x000fd00000000104 */
[----:B------:R-:W-:Y:S02]  /*152d0*/  DFMA R6, R2, R6, 0.5 ;  /* 0x3fe000000206742b */ /* 0x000fe40000000006 */
[----:B------:R-:W-:-:S08]  /*152e0*/  DMUL R2, R26, R2 ;  /* 0x000000021a027228 */ /* 0x000fd00000000000 */
[----:B------:R-:W-:-:S08]  /*152f0*/  DFMA R2, R6, R2, R26 ;  /* 0x000000020602722b */ /* 0x000fd0000000001a */
[----:B------:R-:W-:Y:S02]  /*15300*/  DMUL R14, R2, R4 ;  /* 0x00000004020e7228 */ /* 0x000fe40000000000 */
[----:B------:R-:W-:Y:S01]  /*15310*/  VIADD R21, R3, 0xfff00000 ;  /* 0xfff0000003157836 */ /* 0x000fe20000000000 */
[----:B------:R-:W-:-:S05]  /*15320*/  MOV R20, R2 ;  /* 0x0000000200147202 */ /* 0x000fca0000000f00 */
[----:B------:R-:W-:-:S08]  /*15330*/  DFMA R18, R14, -R14, R4 ;  /* 0x8000000e0e12722b */ /* 0x000fd00000000004 */
[----:B------:R-:W-:Y:S01]  /*15340*/  DFMA R6, R18, R20, R14 ;  /* 0x000000141206722b */ /* 0x000fe2000000000e */
[----:B------:R-:W-:Y:S10]  /*15350*/  @!P1 BRA `(.L_x_5730) ;  /* 0x0000000000249947 */ /* 0x000ff40003800000 */
        /* <DEDUP_REMOVED lines=8> */
[----:B------:R-:W-:Y:S05]  /*153e0*/  CALL.REL.NOINC `($__internal_20_$__cuda_sm20_dsqrt_rn_f64_mediumpath_v1) ;  /* 0x0000004000207944 */ /* 0x000fea0003c00000 */
.L_x_5730:
[----:B------:R-:W-:Y:S05]  /*153f0*/  BSYNC.RECONVERGENT B0 ;  /* 0x0000000000007941 */ /* 0x000fea0003800200 */
.L_x_5729:
[----:B------:R-:W0:Y:S01]  /*15400*/  LDCU.64 UR4, c[0x0][0x380] ;  /* 0x00007000ff0477ac */ /* 0x000e220008000a00 */
[----:B------:R-:W-:Y:S01]  /*15410*/  MOV R14, 0x1 ;  /* 0x00000001000e7802 */ /* 0x000fe20000000f00 */
[----:B------:R-:W1:Y:S01]  /*15420*/  LDC R17, c[0x0][0x7bc] ;  /* 0x0001ef00ff117b82 */ /* 0x000e620000000800 */
[----:B------:R-:W-:Y:S01]  /*15430*/  FSEL R6, R4, R6, !P6 ;  /* 0x0000000604067208 */ /* 0x000fe20007000000 */
[----:B------:R-:W-:Y:S01]  /*15440*/  BSSY.RECONVERGENT B1, `(.L_x_5731) ;  /* 0x0000024000017945 */ /* 0x000fe20003800200 */
[----:B------:R-:W-:Y:S02]  /*15450*/  FSEL R7, R5, R7, !P6 ;  /* 0x0000000705077208 */ /* 0x000fe40007000000 */
[----:B------:R-:W-:-:S03]  /*15460*/  ISETP.NE.AND P6, PT, R16, RZ, PT ;  /* 0x000000ff1000720c */ /* 0x000fc60003fc5270 */
[----:B------:R-:W2:Y:S01]  /*15470*/  @P0 LDC.64 R24, c[0x0][0x788] ;  /* 0x0001e200ff180b82 */ /* 0x000ea20000000a00 */
[C---:B0-----:R-:W-:Y:S02]  /*15480*/  DADD R2, R32.reuse, -UR4 ;  /* 0x8000000420027e29 */ /* 0x041fe40008000000 */
[----:B------:R-:W-:-:S08]  /*15490*/  DSETP.GT.AND P1, PT, R32, UR4, PT ;  /* 0x0000000420007e2a */ /* 0x000fd0000bf24000 */
[----:B------:R-:W-:Y:S02]  /*154a0*/  FSEL R3, R3, RZ, P1 ;  /* 0x000000ff03037208 */ /* 0x000fe40000800000 */
[----:B------:R-:W-:Y:S02]  /*154b0*/  FSEL R2, R2, RZ, P1 ;  /* 0x000000ff02027208 */ /* 0x000fe40000800000 */
[----:B------:R-:W0:Y:S01]  /*154c0*/  MUFU.RCP64H R15, R3 ;  /* 0x00000003000f7308 */ /* 0x000e220000001800 */
[----:B-1----:R-:W-:-:S13]  /*154d0*/  ISETP.GE.AND P1, PT, R17, 0x2, PT ;  /* 0x000000021100780c */ /* 0x002fda0003f26270 */
[----:B------:R-:W1:Y:S01]  /*154e0*/  @P1 LDC.64 R26, c[0x0][0x790] ;  /* 0x0001e400ff1a1b82 */ /* 0x000e620000000a00 */
[C---:B------:R-:W-:Y:S01]  /*154f0*/  @P1 LOP3.LUT R23, R46.reuse, 0xfffffff8, RZ, 0xc0, !PT ;  /* 0xfffffff82e171812 */ /* 0x040fe200078ec0ff */
[----:B0-----:R-:W-:Y:S01]  /*15500*/  DFMA R18, -R2, R14, 1 ;  /* 0x3ff000000212742b */ /* 0x001fe2000000010e */
[----:B--2---:R-:W-:-:S05]  /*15510*/  @P0 IADD3 R46, P2, PT, R46, R24, RZ ;  /* 0x000000182e2e0210 */ /* 0x004fca0007f5e0ff */
[----:B------:R-:W-:Y:S01]  /*15520*/  @P0 IMAD.X R47, RZ, RZ, R25, P2 ;  /* 0x000000ffff2f0224 */ /* 0x000fe200010e0619 */
[----:B------:R-:W-:Y:S01]  /*15530*/  FSETP.GEU.AND P2, PT, |R11|, 6.5827683646048100446e-37, PT ;  /* 0x036000000b00780b */ /* 0x000fe20003f4e200 */
[----:B------:R-:W-:-:S03]  /*15540*/  DFMA R18, R18, R18, R18 ;  /* 0x000000121212722b */ /* 0x000fc60000000012 */
[----:B------:R0:W-:Y:S01]  /*15550*/  @P0 STG.E.64 desc[UR36][R46.64], R6 ;  /* 0x000000062e000986 */ /* 0x0001e2000c101b24 */
[----:B------:R-:W-:-:S04]  /*15560*/  ISETP.GE.AND P0, PT, R17, 0x1, PT ;  /* 0x000000011100780c */ /* 0x000fc80003f06270 */
[----:B------:R-:W-:Y:S01]  /*15570*/  DFMA R18, R14, R18, R14 ;  /* 0x000000120e12722b */ /* 0x000fe2000000000e */
[----:B-1----:R-:W-:-:S07]  /*15580*/  @P1 IADD3 R22, P3, PT, R23, R26, RZ ;  /* 0x0000001a17161210 */ /* 0x002fce0007f7e0ff */
[----:B------:R-:W-:Y:S01]  /*15590*/  DFMA R14, -R2, R18, 1 ;  /* 0x3ff00000020e742b */ /* 0x000fe20000000112 */
[----:B------:R-:W-:-:S05]  /*155a0*/  @P1 IADD3.X R23, PT, PT, RZ, R27, RZ, P3, !PT ;  /* 0x0000001bff171210 */ /* 0x000fca0001ffe4ff */
[----:B------:R0:W-:Y:S02]  /*155b0*/  @P1 STG.E.64 desc[UR36][R22.64], R12 ;  /* 0x0000000c16001986 */ /* 0x0001e4000c101b24 */
[----:B------:R-:W-:-:S08]  /*155c0*/  DFMA R14, R18, R14, R18 ;  /* 0x0000000e120e722b */ /* 0x000fd00000000012 */
[----:B------:R-:W-:-:S08]  /*155d0*/  DMUL R18, R14, R10 ;  /* 0x0000000a0e127228 */ /* 0x000fd00000000000 */
[----:B------:R-:W-:-:S08]  /*155e0*/  DFMA R20, -R2, R18, R10 ;  /* 0x000000120214722b */ /* 0x000fd0000000010a */
[----:B------:R-:W-:-:S10]  /*155f0*/  DFMA R4, R14, R20, R18 ;  /* 0x000000140e04722b */ /* 0x000fd40000000012 */
[----:B------:R-:W-:-:S05]  /*15600*/  FFMA R0, RZ, R3, R5 ;  /* 0x00000003ff007223 */ /* 0x000fca0000000005 */
[----:B------:R-:W-:-:S13]  /*15610*/  FSETP.GT.AND P1, PT, |R0|, 1.469367938527859385e-39, PT ;  /* 0x001000000000780b */ /* 0x000fda0003f24200 */
[----:B0-----:R-:W-:Y:S05]  /*15620*/  @P1 BRA P2, `(.L_x_5732) ;  /* 0x0000000000141947 */ /* 0x001fea0001000000 */
[----:B------:R-:W-:Y:S01]  /*15630*/  IMAD.MOV.U32 R4, RZ, RZ, R10 ;  /* 0x000000ffff047224 */ /* 0x000fe200078e000a */
[----:B------:R-:W-:Y:S01]  /*15640*/  MOV R5, R11 ;  /* 0x0000000b00057202 */ /* 0x000fe20000000f00 */
[----:B------:R-:W-:Y:S01]  /*15650*/  IMAD.MOV.U32 R6, RZ, RZ, R2 ;  /* 0x000000ffff067224 */ /* 0x000fe200078e0002 */
[----:B------:R-:W-:-:S07]  /*15660*/  MOV R0, 0x15680 ;  /* 0x0001568000007802 */ /* 0x000fce0000000f00 */
[----:B------:R-:W-:Y:S05]  /*15670*/  CALL.REL.NOINC `($__internal_18_$__cuda_sm20_div_rn_f64_full) ;  /* 0x0000003000dc7944 */ /* 0x000fea0003c00000 */
.L_x_5732:
[----:B------:R-:W-:Y:S05]  /*15680*/  BSYNC.RECONVERGENT B1 ;  /* 0x0000000000017941 */ /* 0x000fea0003800200 */
.L_x_5731:
        /* <DEDUP_REMOVED lines=26> */
.L_x_5734:
[----:B------:R-:W-:Y:S05]  /*15830*/  BSYNC.RECONVERGENT B0 ;  /* 0x0000000000007941 */ /* 0x000fea0003800200 */
.L_x_5733:
[----:B------:R-:W0:Y:S01]  /*15840*/  LDC R0, c[0x0][0x7bc] ;  /* 0x0001ef00ff007b82 */ /* 0x000e220000000800 */
[----:B------:R-:W-:Y:S02]  /*15850*/  FSEL R2, R4, R6, !P6 ;  /* 0x0000000604027208 */ /* 0x000fe40007000000 */
[----:B------:R-:W-:-:S05]  /*15860*/  FSEL R3, R5, R7, !P6 ;  /* 0x0000000705037208 */ /* 0x000fca0007000000 */
[----:B------:R-:W1:Y:S01]  /*15870*/  @P0 LDC.64 R10, c[0x0][0x788] ;  /* 0x0001e200ff0a0b82 */ /* 0x000e620000000a00 */
[----:B0-----:R-:W-:Y:S02]  /*15880*/  ISETP.GE.AND P2, PT, R0, 0x2, PT ;  /* 0x000000020000780c */ /* 0x001fe40003f46270 */
[----:B-1----:R-:W-:-:S04]  /*15890*/  @P0 IADD3 R10, P1, PT, R43, R10, RZ ;  /* 0x0000000a2b0a0210 */ /* 0x002fc80007f3e0ff */
[----:B------:R-:W-:-:S05]  /*158a0*/  @P0 IADD3.X R11, PT, PT, RZ, R11, RZ, P1, !PT ;  /* 0x0000000bff0b0210 */ /* 0x000fca0000ffe4ff */
[----:B------:R0:W-:Y:S02]  /*158b0*/  @P0 STG.E.64 desc[UR36][R10.64], R2 ;  /* 0x000000020a000986 */ /* 0x0001e4000c101b24 */
[----:B------:R-:W-:Y:S05]  /*158c0*/  @!P2 EXIT ;  /* 0x000000000000a94d */ /* 0x000fea0003800000 */
[----:B------:R-:W1:Y:S01]  /*158d0*/  LDCU.64 UR4, c[0x0][0x790] ;  /* 0x0000f200ff0477ac */ /* 0x000e620008000a00 */
[----:B0-----:R-:W-:-:S04]  /*158e0*/  LOP3.LUT R2, R43, 0xfffffff8, RZ, 0xc0, !PT ;  /* 0xfffffff82b027812 */ /* 0x001fc800078ec0ff */
[----:B-1----:R-:W-:-:S05]  /*158f0*/  IADD3 R2, P0, PT, R2, UR4, RZ ;  /* 0x0000000402027c10 */ /* 0x002fca000ff1e0ff */
[----:B------:R-:W-:-:S05]  /*15900*/  IMAD.X R3, RZ, RZ, UR5, P0 ;  /* 0x00000005ff037e24 */ /* 0x000fca00080e06ff */
[----:B------:R-:W-:Y:S01]  /*15910*/  STG.E.64 desc[UR36][R2.64], R8 ;  /* 0x0000000802007986 */ /* 0x000fe2000c101b24 */
[----:B------:R-:W-:Y:S05]  /*15920*/  EXIT ;  /* 0x000000000000794d */ /* 0x000fea0003800000 */
.L_x_5726:
[----:B0-2---:R-:W-:Y:S01]  /*15930*/  MOV R2, 0x0 ;  /* 0x0000000000027802 */ /* 0x005fe20000000f00 */
[----:B------:R-:W0:Y:S01]  /*15940*/  LDCU.64 UR6, c[0x4][0x580] ;  /* 0x0100b000ff0677ac */ /* 0x000e220008000a00 */
[----:B------:R-:W-:Y:S02]  /*15950*/  HFMA2 R8, -RZ, RZ, 0, 4.4405460357666015625e-05 ;  /* 0x000002e9ff087431 */ /* 0x000fe400000001ff */
[----:B-1----:R-:W-:Y:S01]  /*15960*/  IMAD.MOV.U32 R12, RZ, RZ, 0x1 ;  /* 0x00000001ff0c7424 */ /* 0x002fe200078e00ff */
[----:B------:R1:W2:Y:S01]  /*15970*/  LDC.64 R14, c[0x4][R2] ;  /* 0x01000000020e7b82 */ /* 0x0002a20000000a00 */
[----:B------:R-:W3:Y:S01]  /*15980*/  LDCU.64 UR8, c[0x4][0x578] ;  /* 0x0100af00ff0877ac */ /* 0x000ee20008000a00 */
[----:B------:R-:W-:Y:S01]  /*15990*/  MOV R13, RZ ;  /* 0x000000ff000d7202 */ /* 0x000fe20000000f00 */
[----:B------:R-:W4:Y:S01]  /*159a0*/  LDCU.64 UR4, c[0x4][0xb0] ;  /* 0x01001600ff0477ac */ /* 0x000f220008000a00 */
[----:B0-----:R-:W-:Y:S01]  /*159b0*/  MOV R4, UR6 ;  /* 0x0000000600047c02 */ /* 0x001fe20008000f00 */
[----:B------:R-:W-:Y:S01]  /*159c0*/  IMAD.U32 R5, RZ, RZ, UR7 ;  /* 0x00000007ff057e24 */ /* 0x000fe2000f8e00ff */
[----:B---3--:R-:W-:Y:S01]  /*159d0*/  MOV R6, UR8 ;  /* 0x0000000800067c02 */ /* 0x008fe20008000f00 */
[----:B------:R-:W-:Y:S01]  /*159e0*/  IMAD.U32 R7, RZ, RZ, UR9 ;  /* 0x00000009ff077e24 */ /* 0x000fe2000f8e00ff */
[----:B----4-:R-:W-:Y:S01]  /*159f0*/  MOV R10, UR4 ;  /* 0x00000004000a7c02 */ /* 0x010fe20008000f00 */
[----:B-1----:R-:W-:-:S07]  /*15a00*/  IMAD.U32 R11, RZ, RZ, UR5 ;  /* 0x00000005ff0b7e24 */ /* 0x002fce000f8e00ff */
[----:B------:R-:W-:-:S07]  /*15a10*/  LEPC R20, `(.L_x_5735) ;  /* 0x000000001014794e */ /* 0x000fce0000000000 */
[----:B--2---:R-:W-:Y:S05]  /*15a20*/  CALL.ABS.NOINC R14 ;  /* 0x000000000e007343 */ /* 0x004fea0003c00000 */
.L_x_5735:
[----:B------:R-:W0:Y:S01]  /*15a30*/  LDC.64 R2, c[0x4][R2] ;  /* 0x0100000002027b82 */ /* 0x000e220000000a00 */
[----:B------:R-:W1:Y:S01]  /*15a40*/  LDCU.64 UR4, c[0x4][0x580] ;  /* 0x0100b000ff0477ac */ /* 0x000e620008000a00 */
[----:B------:R-:W-:Y:S02]  /*15a50*/  HFMA2 R12, -RZ, RZ, 0, 5.9604644775390625e-08 ;  /* 0x00000001ff0c7431 */ /* 0x000fe400000001ff */
[----:B------:R-:W-:Y:S01]  /*15a60*/  IMAD.MOV.U32 R8, RZ, RZ, 0x2e9 ;  /* 0x000002e9ff087424 */ /* 0x000fe200078e00ff */
[----:B------:R-:W2:Y:S01]  /*15a70*/  LDCU.64 UR6, c[0x4][0x578] ;  /* 0x0100af00ff0677ac */ /* 0x000ea20008000a00 */
[----:B------:R-:W-:Y:S01]  /*15a80*/  IMAD.MOV.U32 R13, RZ, RZ, RZ ;  /* 0x000000ffff0d7224 */ /* 0x000fe200078e00ff */
[----:B------:R-:W3:Y:S01]  /*15a90*/  LDCU.64 UR8, c[0x4][0xb0] ;  /* 0x01001600ff0877ac */ /* 0x000ee20008000a00 */
[----:B-1----:R-:W-:Y:S01]  /*15aa0*/  IMAD.U32 R4, RZ, RZ, UR4 ;  /* 0x00000004ff047e24 */ /* 0x002fe2000f8e00ff */
[----:B------:R-:W-:Y:S01]  /*15ab0*/  MOV R5, UR5 ;  /* 0x0000000500057c02 */ /* 0x000fe20008000f00 */
[----:B--2---:R-:W-:Y:S01]  /*15ac0*/  IMAD.U32 R6, RZ, RZ, UR6 ;  /* 0x00000006ff067e24 */ /* 0x004fe2000f8e00ff */
[----:B------:R-:W-:Y:S01]  /*15ad0*/  MOV R7, UR7 ;  /* 0x0000000700077c02 */ /* 0x000fe20008000f00 */
[----:B---3--:R-:W-:Y:S01]  /*15ae0*/  IMAD.U32 R10, RZ, RZ, UR8 ;  /* 0x00000008ff0a7e24 */ /* 0x008fe2000f8e00ff */
[----:B------:R-:W-:-:S07]  /*15af0*/  MOV R11, UR9 ;  /* 0x00000009000b7c02 */ /* 0x000fce0008000f00 */
[----:B------:R-:W-:-:S07]  /*15b00*/  LEPC R20, `(.L_x_5736) ;  /* 0x000000001014794e */ /* 0x000fce0000000000 */
[----:B0-----:R-:W-:Y:S05]  /*15b10*/  CALL.ABS.NOINC R2 ;  /* 0x0000000002007343 */ /* 0x001fea0003c00000 */
.L_x_5736:
[----:B------:R-:W-:Y:S05]  /*15b20*/  EXIT ;  /* 0x000000000000794d */ /* 0x000fea0003800000 */
.L_x_5723:
[----:B------:R-:W3:Y:S01]  /*15b30*/  LDCU.U8 UR4, c[0x0][0x7b8] ;  /* 0x0000f700ff0477ac */ /* 0x000ee20008000000 */
[----:B------:R-:W-:Y:S01]  /*15b40*/  MOV R38, R12 ;  /* 0x0000000c00267202 */ /* 0x000fe20000000f00 */
[----:B------:R-:W-:Y:S01]  /*15b50*/  IMAD.MOV.U32 R39, RZ, RZ, R13 ;  /* 0x000000ffff277224 */ /* 0x000fe200078e000d */
[----:B-1----:R-:W-:Y:S01]  /*15b60*/  MOV R20, R14 ;  /* 0x0000000e00147202 */ /* 0x002fe20000000f00 */
        /* <DEDUP_REMOVED lines=9> */
[----:B---3--:R-:W-:-:S09]  /*15c00*/  UISETP.NE.AND UP0, UPT, UR4, URZ, UPT ;  /* 0x000000ff0400728c */ /* 0x008fd2000bf05270 */
[----:B------:R-:W-:Y:S05]  /*15c10*/  BRA.U !UP0, `(.L_x_5737) ;  /* 0x0000000508807547 */ /* 0x000fea000b800000 */
[----:B------:R-:W3:Y:S01]  /*15c20*/  LDG.E.64 R22, desc[UR36][R44.64+0x18] ;  /* 0x000018242c167981 */ /* 0x000ee2000c1e1b00 */
[----:B------:R-:W-:Y:S01]  /*15c30*/  BSSY.RECONVERGENT B1, `(.L_x_5738) ;  /* 0x000002e000017945 */ /* 0x000fe20003800200 */
[----:B------:R-:W-:Y:S01]  /*15c40*/  MOV R38, R12 ;  /* 0x0000000c00267202 */ /* 0x000fe20000000f00 */
[----:B------:R-:W-:Y:S01]  /*15c50*/  IMAD.MOV.U32 R39, RZ, RZ, R13 ;  /* 0x000000ffff277224 */ /* 0x000fe200078e000d */
[----:B------:R-:W-:Y:S01]  /*15c60*/  MOV R20, R14 ;  /* 0x0000000e00147202 */ /* 0x000fe20000000f00 */
[----:B------:R-:W-:Y:S01]  /*15c70*/  IMAD.MOV.U32 R21, RZ, RZ, R15 ;  /* 0x000000ffff157224 */ /* 0x000fe200078e000f */
[----:B------:R-:W-:Y:S01]  /*15c80*/  MOV R26, R16 ;  /* 0x00000010001a7202 */ /* 0x000fe20000000f00 */
[----:B------:R-:W-:Y:S01]  /*15c90*/  IMAD.MOV.U32 R27, RZ, RZ, R17 ;  /* 0x000000ffff1b7224 */ /* 0x000fe200078e0011 */
[----:B---3--:R-:W-:-:S14]  /*15ca0*/  DSETP.NEU.AND P0, PT, R22, RZ, PT ;  /* 0x000000ff1600722a */ /* 0x008fdc0003f0d000 */
[----:B------:R-:W-:Y:S05]  /*15cb0*/  @!P0 BRA `(.L_x_5739) ;  /* 0x0000000000948947 */ /* 0x000fea0003800000 */
[----:B------:R1:W5:Y:S04]  /*15cc0*/  LDG.E.64 R38, desc[UR36][R44.64] ;  /* 0x000000242c267981 */ /* 0x000368000c1e1b00 */
[----:B------:R1:W5:Y:S04]  /*15cd0*/  LDG.E.64 R20, desc[UR36][R44.64+0x8] ;  /* 0x000008242c147981 */ /* 0x000368000c1e1b00 */
[----:B0-2---:R1:W5:Y:S01]  /*15ce0*/  LDG.E R34, desc[UR36][R44.64+0x10] ;  /* 0x000010242c227981 */ /* 0x005362000c1e1900 */
[----:B------:R-:W-:Y:S01]  /*15cf0*/  DSETP.NEU.AND P0, PT, R16, RZ, PT ;  /* 0x000000ff1000722a */ /* 0x000fe20003f0d000 */
[----:B------:R-:W-:Y:S01]  /*15d00*/  MOV R26, R22 ;  /* 0x00000016001a7202 */ /* 0x000fe20000000f00 */
[----:B------:R-:W-:-:S12]  /*15d10*/  IMAD.MOV.U32 R27, RZ, RZ, R23 ;  /* 0x000000ffff1b7224 */ /* 0x000fd800078e0017 */
[----:B-1----:R-:W-:Y:S05]  /*15d20*/  @!P0 BRA `(.L_x_5739) ;  /* 0x0000000000788947 */ /* 0x002fea0003800000 */
        /* <DEDUP_REMOVED lines=23> */
.L_x_5741:
[----:B------:R-:W-:Y:S05]  /*15ea0*/  BSYNC.RECONVERGENT B2 ;  /* 0x0000000000027941 */ /* 0x000fea0003800200 */
.L_x_5740:
[----:B------:R-:W-:Y:S01]  /*15eb0*/  DMUL R6, R12, R12 ;  /* 0x0000000c0c067228 */ /* 0x000fe20000000000 */
[----:B------:R-:W-:Y:S01]  /*15ec0*/  IMAD.MOV.U32 R34, RZ, RZ, -0x1 ;  /* 0xffffffffff227424 */ /* 0x000fe200078e00ff */
[----:B------:R-:W-:Y:S02]  /*15ed0*/  DADD R20, R14, R20 ;  /* 0x000000000e147229 */ /* 0x000fe40000000014 */
[----:B------:R-:W-:-:S04]  /*15ee0*/  DFMA R38, R12, R4, R38 ;  /* 0x000000040c26722b */ /* 0x000fc80000000026 */
[----:B------:R-:W-:-:S08]  /*15ef0*/  DMUL R6, R22, R6 ;  /* 0x0000000616067228 */ /* 0x000fd00000000000 */
[----:B------:R-:W-:-:S11]  /*15f00*/  DFMA R20, R6, R4, R20 ;  /* 0x000000040614722b */ /* 0x000fd60000000014 */
.L_x_5739:
[----:B------:R-:W-:Y:S05]  /*15f10*/  BSYNC.RECONVERGENT B1 ;  /* 0x0000000000017941 */ /* 0x000fea0003800200 */
.L_x_5738:
[----:B0-2---:R-:W2:Y:S01]  /*15f20*/  LDG.E.64 R12, desc[UR36][R44.64+0x38] ;  /* 0x000038242c0c7981 */ /* 0x005ea2000c1e1b00 */
        /* <DEDUP_REMOVED lines=17> */
[----:B-----5:R-:W-:Y:S01]  /*16040*/  MOV R2, 0x1 ;  /* 0x0000000100027802 */ /* 0x020fe20000000f00 */
        /* <DEDUP_REMOVED lines=21> */
.L_x_5744:
[----:B------:R-:W-:Y:S05]  /*161a0*/  BSYNC.RECONVERGENT B2 ;  /* 0x0000000000027941 */ /* 0x000fea0003800200 */
.L_x_5743:
[----:B------:R-:W-:Y:S02]  /*161b0*/  DMUL R2, R8, R8 ;  /* 0x0000000808027228 */ /* 0x000fe40000000000 */
[----:B------:R-:W-:Y:S02]  /*161c0*/  DADD R22, R10, R22 ;  /* 0x000000000a167229 */ /* 0x000fe40000000016 */
[----:B------:R-:W-:-:S04]  /*161d0*/  DFMA R36, R8, R4, R36 ;  /* 0x000000040824722b */ /* 0x000fc80000000024 */
[----:B------:R-:W-:-:S08]  /*161e0*/  DMUL R2, R12, R2 ;  /* 0x000000020c027228 */ /* 0x000fd00000000000 */
[----:B------:R-:W-:Y:S01]  /*161f0*/  DFMA R22, R2, R4, R22 ;  /* 0x000000040216722b */ /* 0x000fe20000000016 */
[----:B------:R-:W-:-:S10]  /*16200*/  IMAD.MOV.U32 R2, RZ, RZ, -0x1 ;  /* 0xffffffffff027424 */ /* 0x000fd400078e00ff */
.L_x_5742:
[----:B------:R-:W-:Y:S05]  /*16210*/  BSYNC.RECONVERGENT B1 ;  /* 0x0000000000017941 */ /* 0x000fea0003800200 */
.L_x_5737:
[----:B------:R-:W1:Y:S02]  /*16220*/  LDCU.U8 UR4, c[0x0][0x7b9] ;  /* 0x0000f720ff0477ac */ /* 0x000e640008000000 */
[----:B-1----:R-:W-:-:S09]  /*16230*/  UISETP.NE.AND UP0, UPT, UR4, URZ, UPT ;  /* 0x000000ff0400728c */ /* 0x002fd2000bf05270 */
[----:B------:R-:W-:Y:S05]  /*16240*/  BRA.U !UP0, `(.L_x_5745) ;  /* 0x0000000908307547 */ /* 0x000fea000b800000 */
[----:B------:R-:W0:Y:S01]  /*16250*/  LDCU.64 UR4, c[0x0][0x380] ;  /* 0x00007000ff0477ac */ /* 0x000e220008000a00 */
[----:B------:R-:W-:Y:S01]  /*16260*/  MOV R4, 0x1 ;  /* 0x0000000100047802 */ /* 0x000fe20000000f00 */
[----:B------:R-:W1:Y:S01]  /*16270*/  LDC R0, c[0x0][0x7bc] ;  /* 0x0001ef00ff007b82 */ /* 0x000e620000000800 */
[----:B-----5:R-:W-:Y:S01]  /*16280*/  FSETP.GEU.AND P2, PT, |R21|, 6.5827683646048100446e-37, PT ;  /* 0x036000001500780b */ /* 0x020fe20003f4e200 */
[----:B------:R-:W-:Y:S01]  /*16290*/  BSSY.RECONVERGENT B1, `(.L_x_5746) ;  /* 0x0000019000017945 */ /* 0x000fe20003800200 */
[C---:B0-2---:R-:W-:Y:S02]  /*162a0*/  DADD R2, R26.reuse, -UR4 ;  /* 0x800000041a027e29 */ /* 0x045fe40008000000 */
[----:B------:R-:W-:Y:S01]  /*162b0*/  DSETP.GT.AND P0, PT, R26, UR4, PT ;  /* 0x000000041a007e2a */ /* 0x000fe2000bf04000 */
[----:B------:R-:W0:Y:S07]  /*162c0*/  LDCU.U8 UR4, c[0x0][0x388] ;  /* 0x00007100ff0477ac */ /* 0x000e2e0008000000 */
[----:B------:R-:W-:-:S02]  /*162d0*/  FSEL R3, R3, RZ, P0 ;  /* 0x000000ff03037208 */ /* 0x000fc40000000000 */
[----:B------:R-:W-:Y:S02]  /*162e0*/  FSEL R2, R2, RZ, P0 ;  /* 0x000000ff02027208 */ /* 0x000fe40000000000 */
[----:B------:R-:W2:Y:S01]  /*162f0*/  MUFU.RCP64H R5, R3 ;  /* 0x0000000300057308 */ /* 0x000ea20000001800 */
[----:B-1----:R-:W-:Y:S02]  /*16300*/  ISETP.GE.AND P0, PT, R0, 0x1, PT ;  /* 0x000000010000780c */ /* 0x002fe40003f06270 */
[----:B0-----:R-:W-:Y:S01]  /*16310*/  ISETP.NE.AND P6, PT, RZ, UR4, PT ;  /* 0x00000004ff007c0c */ /* 0x001fe2000bfc5270 */
        /* <DEDUP_REMOVED lines=16> */
.L_x_5747:
[----:B------:R-:W-:Y:S05]  /*16420*/  BSYNC.RECONVERGENT B1 ;  /* 0x0000000000017941 */ /* 0x000fea0003800200 */
.L_x_5746:
        /* <DEDUP_REMOVED lines=26> */
.L_x_5749:
[----:B------:R-:W-:Y:S05]  /*165d0*/  BSYNC.RECONVERGENT B0 ;  /* 0x0000000000007941 */ /* 0x000fea0003800200 */
.L_x_5748:
[----:B------:R-:W0:Y:S01]  /*165e0*/  LDCU.64 UR6, c[0x0][0x380] ;  /* 0x00007000ff0677ac */ /* 0x000e220008000a00 */
[----:B------:R-:W-:Y:S01]  /*165f0*/  MOV R8, 0x1 ;  /* 0x0000000100087802 */ /* 0x000fe20000000f00 */
[----:B------:R-:W1:Y:S01]  /*16600*/  LDC R16, c[0x0][0x7bc] ;  /* 0x0001ef00ff107b82 */ /* 0x000e620000000800 */
[----:B------:R-:W-:Y:S01]  /*16610*/  FSEL R6, R4, R6, !P6 ;  /* 0x0000000604067208 */ /* 0x000fe20007000000 */
[----:B------:R-:W-:Y:S01]  /*16620*/  BSSY.RECONVERGENT B1, `(.L_x_5750) ;  /* 0x0000024000017945 */ /* 0x000fe20003800200 */
[----:B------:R-:W-:Y:S02]  /*16630*/  FSEL R7, R5, R7, !P6 ;  /* 0x0000000705077208 */ /* 0x000fe40007000000 */
[----:B------:R-:W-:-:S03]  /*16640*/  ISETP.NE.AND P6, PT, RZ, UR4, PT ;  /* 0x00000004ff007c0c */ /* 0x000fc6000bfc5270 */
[----:B------:R-:W2:Y:S01]  /*16650*/  @P0 LDC.64 R14, c[0x0][0x788] ;  /* 0x0001e200ff0e0b82 */ /* 0x000ea20000000a00 */
[C---:B0-----:R-:W-:Y:S02]  /*16660*/  DADD R2, R24.reuse, -UR6 ;  /* 0x8000000618027e29 */ /* 0x041fe40008000000 */
[----:B------:R-:W-:Y:S01]  /*16670*/  DSETP.GT.AND P1, PT, R24, UR6, PT ;  /* 0x0000000618007e2a */ /* 0x000fe2000bf24000 */
[----:B-1----:R-:W-:-:S07]  /*16680*/  ISETP.GE.AND P2, PT, R16, 0x2, PT ;  /* 0x000000021000780c */ /* 0x002fce0003f46270 */
[----:B------:R-:W-:Y:S02]  /*16690*/  FSEL R3, R3, RZ, P1 ;  /* 0x000000ff03037208 */ /* 0x000fe40000800000 */
[----:B------:R-:W-:Y:S02]  /*166a0*/  FSEL R2, R2, RZ, P1 ;  /* 0x000000ff02027208 */ /* 0x000fe40000800000 */
[----:B------:R-:W0:Y:S02]  /*166b0*/  MUFU.RCP64H R9, R3 ;  /* 0x0000000300097308 */ /* 0x000e240000001800 */
[----:B------:R-:W1:Y:S01]  /*166c0*/  @P2 LDC.64 R18, c[0x0][0x790] ;  /* 0x0001e400ff122b82 */ /* 0x000e620000000a00 */
[C---:B------:R-:W-:Y:S02]  /*166d0*/  @P2 LOP3.LUT R17, R46.reuse, 0xfffffff8, RZ, 0xc0, !PT ;  /* 0xfffffff82e112812 */ /* 0x040fe400078ec0ff */
[----:B--2---:R-:W-:-:S05]  /*166e0*/  @P0 IADD3 R46, P1, PT, R46, R14, RZ ;  /* 0x0000000e2e2e0210 */ /* 0x004fca0007f3e0ff */
[----:B------:R-:W-:Y:S01]  /*166f0*/  @P0 IMAD.X R47, RZ, RZ, R15, P1 ;  /* 0x000000ffff2f0224 */ /* 0x000fe200008e060f */
[----:B0-----:R-:W-:-:S04]  /*16700*/  DFMA R10, -R2, R8, 1 ;  /* 0x3ff00000020a742b */ /* 0x001fc80000000108 */
[----:B------:R0:W-:Y:S01]  /*16710*/  @P0 STG.E.64 desc[UR36][R46.64], R6 ;  /* 0x000000062e000986 */ /* 0x0001e2000c101b24 */
[----:B------:R-:W-:-:S03]  /*16720*/  ISETP.GE.AND P0, PT, R16, 0x1, PT ;  /* 0x000000011000780c */ /* 0x000fc60003f06270 */
[----:B------:R-:W-:Y:S01]  /*16730*/  DFMA R10, R10, R10, R10 ;  /* 0x0000000a0a0a722b */ /* 0x000fe2000000000a */
[----:B-1----:R-:W-:-:S07]  /*16740*/  @P2 IADD3 R14, P3, PT, R17, R18, RZ ;  /* 0x00000012110e2210 */ /* 0x002fce0007f7e0ff */
[----:B------:R-:W-:Y:S01]  /*16750*/  DFMA R10, R8, R10, R8 ;  /* 0x0000000a080a722b */ /* 0x000fe20000000008 */
[----:B------:R-:W-:-:S05]  /*16760*/  @P2 IADD3.X R15, PT, PT, RZ, R19, RZ, P3, !PT ;  /* 0x00000013ff0f2210 */ /* 0x000fca0001ffe4ff */
[----:B------:R0:W-:Y:S02]  /*16770*/  @P2 STG.E.64 desc[UR36][R14.64], R38 ;  /* 0x000000260e002986 */ /* 0x0001e4000c101b24 */
[----:B------:R-:W-:Y:S01]  /*16780*/  DFMA R8, -R2, R10, 1 ;  /* 0x3ff000000208742b */ /* 0x000fe2000000010a */
[----:B------:R-:W-:-:S07]  /*16790*/  FSETP.GEU.AND P2, PT, |R23|, 6.5827683646048100446e-37, PT ;  /* 0x036000001700780b */ /* 0x000fce0003f4e200 */
        /* <DEDUP_REMOVED lines=12> */
.L_x_5751:
[----:B------:R-:W-:Y:S05]  /*16860*/  BSYNC.RECONVERGENT B1 ;  /* 0x0000000000017941 */ /* 0x000fea0003800200 */
.L_x_5750:
        /* <DEDUP_REMOVED lines=26> */
.L_x_5753:
[----:B------:R-:W-:Y:S05]  /*16a10*/  BSYNC.RECONVERGENT B0 ;  /* 0x0000000000007941 */ /* 0x000fea0003800200 */
.L_x_5752:
        /* <DEDUP_REMOVED lines=15> */
.L_x_5745:
[----:B-----5:R-:W-:Y:S04]  /*16b10*/  STG.E.64 desc[UR36][R44.64], R38 ;  /* 0x000000262c007986 */ /* 0x020fe8000c101b24 */
[----:B------:R-:W-:Y:S04]  /*16b20*/  STG.E.64 desc[UR36][R44.64+0x8], R20 ;  /* 0x000008142c007986 */ /* 0x000fe8000c101b24 */
[----:B------:R-:W-:Y:S04]  /*16b30*/  STG.E.64 desc[UR36][R44.64+0x18], R26 ;  /* 0x0000181a2c007986 */ /* 0x000fe8000c101b24 */
[----:B------:R-:W-:Y:S04]  /*16b40*/  STG.E.64 desc[UR36][R44.64+0x20], R36 ;  /* 0x000020242c007986 */ /* 0x000fe8000c101b24 */
[----:B------:R-:W-:Y:S04]  /*16b50*/  STG.E.64 desc[UR36][R44.64+0x28], R22 ;  /* 0x000028162c007986 */ /* 0x000fe8000c101b24 */
[----:B------:R-:W-:Y:S04]  /*16b60*/  STG.E.64 desc[UR36][R44.64+0x38], R24 ;  /* 0x000038182c007986 */ /* 0x000fe8000c101b24 */
[----:B------:R-:W-:Y:S04]  /*16b70*/  STG.E desc[UR36][R44.64+0x10], R34 ;  /* 0x000010222c007986 */ /* 0x000fe8000c101924 */
[----:B------:R-:W-:Y:S01]  /*16b80*/  STG.E desc[UR36][R44.64+0x30], R2 ;  /* 0x000030022c007986 */ /* 0x000fe2000c101924 */
[----:B------:R-:W-:Y:S05]  /*16b90*/  EXIT ;  /* 0x000000000000794d */ /* 0x000fea0003800000 */
.L_x_5660:
[----:B------:R-:W0:Y:S02]  /*16ba0*/  LDCU UR4, c[0x0][0x3b8] ;  /* 0x00007700ff0477ac */ /* 0x000e240008000800 */
[----:B0-----:R-:W-:-:S13]  /*16bb0*/  ISETP.GE.AND P0, PT, R61, UR4, PT ;  /* 0x000000043d007c0c */ /* 0x001fda000bf06270 */
[----:B------:R-:W-:Y:S05]  /*16bc0*/  @P0 EXIT ;  /* 0x000000000000094d */ /* 0x000fea0003800000 */
[----:B------:R-:W0:Y:S01]  /*16bd0*/  S2R R0, SR_TID.X ;  /* 0x0000000000007919 */ /* 0x000e220000002100 */
[----:B------:R-:W1:Y:S02]  /*16be0*/  LDCU UR4, c[0x0][0x3c8] ;  /* 0x00007900ff0477ac */ /* 0x000e640008000800 */
[----:B-1----:R-:W-:Y:S02]  /*16bf0*/  ISETP.NE.AND P0, PT, RZ, UR4, PT ;  /* 0x00000004ff007c0c */ /* 0x002fe4000bf05270 */
[----:B0-----:R-:W-:-:S13]  /*16c00*/  ISETP.NE.AND P2, PT, R0, RZ, PT ;  /* 0x000000ff0000720c */ /* 0x001fda0003f45270 */
[----:B------:R-:W-:Y:S05]  /*16c10*/  @P0 EXIT P2 ;  /* 0x000000000000094d */ /* 0x000fea0001000000 */
[----:B------:R-:W0:Y:S01]  /*16c20*/  S2R R0, SR_TID.Y ;  /* 0x0000000000007919 */ /* 0x000e220000002200 */
[----:B------:R-:W1:Y:S02]  /*16c30*/  LDCU UR4, c[0x0][0x3cc] ;  /* 0x00007980ff0477ac */ /* 0x000e640008000800 */
[----:B-1----:R-:W-:Y:S02]  /*16c40*/  ISETP.NE.AND P0, PT, RZ, UR4, PT ;  /* 0x00000004ff007c0c */ /* 0x002fe4000bf05270 */
[----:B0-----:R-:W-:-:S13]  /*16c50*/  ISETP.NE.AND P2, PT, R0, RZ, PT ;  /* 0x000000ff0000720c */ /* 0x001fda0003f45270 */
[----:B------:R-:W-:Y:S05]  /*16c60*/  @P0 EXIT P2 ;  /* 0x000000000000094d */ /* 0x000fea0001000000 */
[----:B------:R-:W-:Y:S05]  /*16c70*/  @!P1 BRA `(.L_x_5754) ;  /* 0x0000000c00409947 */ /* 0x000fea0003800000 */
[----:B------:R-:W0:Y:S02]  /*16c80*/  LDCU.U8 UR4, c[0x0][0x7b8] ;  /* 0x0000f700ff0477ac */ /* 0x000e240008000000 */
[----:B0-----:R-:W-:-:S09]  /*16c90*/  UISETP.NE.AND UP0, UPT, UR4, URZ, UPT ;  /* 0x000000ff0400728c */ /* 0x001fd2000bf05270 */
[----:B------:R-:W-:Y:S05]  /*16ca0*/  BRA.U !UP0, `(.L_x_5755) ;  /* 0x0000000108787547 */ /* 0x000fea000b800000 */
[----:B------:R-:W-:Y:S01]  /*16cb0*/  MOV R0, 0x0 ;  /* 0x0000000000007802 */ /* 0x000fe20000000f00 */
[----:B------:R-:W0:Y:S01]  /*16cc0*/  LDCU.64 UR4, c[0x4][0x580] ;  /* 0x0100b000ff0477ac */ /* 0x000e220008000a00 */
[----:B--2---:R-:W-:Y:S02]  /*16cd0*/  HFMA2 R8, -RZ, RZ, 0, 4.3690204620361328125e-05 ;  /* 0x000002ddff087431 */ /* 0x004fe400000001ff */
[----:B------:R-:W-:Y:S01]  /*16ce0*/  IMAD.MOV.U32 R12, RZ, RZ, 0x1 ;  /* 0x00000001ff0c7424 */ /* 0x000fe200078e00ff */
        /* <DEDUP_REMOVED lines=12> */
.L_x_5756:
[----:B------:R-:W-:Y:S01]  /*16db0*/  UMOV UR4, URZ ;  /* 0x000000ff00047c82 */ /* 0x000fe20008000000 */
[----:B------:R-:W-:Y:S01]  /*16dc0*/  UMOV UR5, URZ ;  /* 0x000000ff00057c82 */ /* 0x000fe20008000000 */
[----:B------:R-:W-:Y:S01]  /*16dd0*/  UMOV UR6, URZ ;  /* 0x000000ff00067c82 */ /* 0x000fe20008000000 */
[----:B------:R-:W-:Y:S01]  /*16de0*/  UMOV UR7, URZ ;  /* 0x000000ff00077c82 */ /* 0x000fe20008000000 */
[----:B------:R-:W-:Y:S02]  /*16df0*/  CS2R R16, SRZ ;  /* 0x0000000000107805 */ /* 0x000fe4000001ff00 */
[----:B------:R-:W-:Y:S01]  /*16e00*/  CS2R R34, SRZ ;  /* 0x0000000000227805 */ /* 0x000fe2000001ff00 */
[----:B------:R-:W-:Y:S01]  /*16e10*/  IMAD.U32 R14, RZ, RZ, UR4 ;  /* 0x00000004ff0e7e24 */ /* 0x000fe2000f8e00ff */
[----:B------:R-:W-:Y:S01]  /*16e20*/  MOV R15, UR5 ;  /* 0x00000005000f7c02 */ /* 0x000fe20008000f00 */
[----:B------:R-:W-:Y:S01]  /*16e30*/  IMAD.U32 R12, RZ, RZ, UR6 ;  /* 0x00000006ff0c7e24 */ /* 0x000fe2000f8e00ff */
[----:B------:R-:W-:Y:S01]  /*16e40*/  MOV R13, UR7 ;  /* 0x00000007000d7c02 */ /* 0x000fe20008000f00 */
[----:B------:R-:W-:Y:S01]  /*16e50*/  IMAD.U32 R10, RZ, RZ, UR4 ;  /* 0x00000004ff0a7e24 */ /* 0x000fe2000f8e00ff */
[----:B------:R-:W-:Y:S01]  /*16e60*/  MOV R11, UR5 ;  /* 0x00000005000b7c02 */ /* 0x000fe20008000f00 */
[----:B------:R-:W-:Y:S01]  /*16e70*/  IMAD.U32 R8, RZ, RZ, UR6 ;  /* 0x00000006ff087e24 */ /* 0x000fe2000f8e00ff */
[----:B------:R-:W-:-:S07]  /*16e80*/  MOV R9, UR7 ;  /* 0x0000000700097c02 */ /* 0x000fce0008000f00 */
.L_x_5755:
[----:B------:R-:W0:Y:S02]  /*16e90*/  LDCU.U8 UR4, c[0x0][0x7b9] ;  /* 0x0000f720ff0477ac */ /* 0x000e240008000000 */
[----:B0-----:R-:W-:-:S09]  /*16ea0*/  UISETP.NE.AND UP0, UPT, UR4, URZ, UPT ;  /* 0x000000ff0400728c */ /* 0x001fd2000bf05270 */
[----:B------:R-:W-:Y:S05]  /*16eb0*/  BRA.U !UP0, `(.L_x_5757) ;  /* 0x0000000908307547 */ /* 0x000fea000b800000 */
[----:B------:R-:W2:Y:S01]  /*16ec0*/  LDCU.64 UR4, c[0x0][0x380] ;  /* 0x00007000ff0477ac */ /* 0x000ea20008000a00 */
[----:B------:R-:W-:Y:S01]  /*16ed0*/  IMAD.MOV.U32 R4, RZ, RZ, 0x1 ;  /* 0x00000001ff047424 */ /* 0x000fe200078e00ff */
[----:B------:R-:W0:Y:S01]  /*16ee0*/  LDC R0, c[0x0][0x7bc] ;  /* 0x0001ef00ff007b82 */ /* 0x000e220000000800 */
[----:B------:R-:W-:Y:S01]  /*16ef0*/  FSETP.GEU.AND P2, PT, |R11|, 6.5827683646048100446e-37, PT ;  /* 0x036000000b00780b */ /* 0x000fe20003f4e200 */
[----:B------:R-:W-:Y:S06]  /*16f00*/  BSSY.RECONVERGENT B1, `(.L_x_5758) ;  /* 0x0000019000017945 */ /* 0x000fec0003800200 */
[----:B------:R-:W1:Y:S01]  /*16f10*/  LDC.U8 R24, c[0x0][0x388] ;  /* 0x0000e200ff187b82 */ /* 0x000e620000000000 */
[----:B--2---:R-:W-:-:S02]  /*16f20*/  DADD R2, R34, -UR4 ;  /* 0x8000000422027e29 */ /* 0x004fc40008000000 */
[----:B------:R-:W-:-:S08]  /*16f30*/  DSETP.GT.AND P0, PT, R34, UR4, PT ;  /* 0x0000000422007e2a */ /* 0x000fd0000bf04000 */
[----:B------:R-:W-:Y:S02]  /*16f40*/  FSEL R3, R3, RZ, P0 ;  /* 0x000000ff03037208 */ /* 0x000fe40000000000 */
[----:B------:R-:W-:Y:S02]  /*16f50*/  FSEL R2, R2, RZ, P0 ;  /* 0x000000ff02027208 */ /* 0x000fe40000000000 */
[----:B------:R-:W2:Y:S01]  /*16f60*/  MUFU.RCP64H R5, R3 ;  /* 0x0000000300057308 */ /* 0x000ea20000001800 */
[----:B0-----:R-:W-:Y:S02]  /*16f70*/  ISETP.GE.AND P0, PT, R0, 0x1, PT ;  /* 0x000000010000780c */ /* 0x001fe40003f06270 */
[----:B-1----:R-:W-:Y:S01]  /*16f80*/  ISETP.NE.AND P6, PT, R24, RZ, PT ;  /* 0x000000ff1800720c */ /* 0x002fe20003fc5270 */
        /* <DEDUP_REMOVED lines=16> */
.L_x_5759:
[----:B------:R-:W-:Y:S05]  /*17090*/  BSYNC.RECONVERGENT B1 ;  /* 0x0000000000017941 */ /* 0x000fea0003800200 */
.L_x_5758:
[----:B------:R-:W0:Y:S01]  /*170a0*/  MUFU.RSQ64H R27, R5 ;  /* 0x00000005001b7308 */ /* 0x000e220000001c00 */
[----:B------:R-:W-:Y:S01]  /*170b0*/  VIADD R26, R5, 0xfcb00000 ;  /* 0xfcb00000051a7836 */ /* 0x000fe20000000000 */
[----:B------:R-:W-:Y:S01]  /*170c0*/  MOV R6, 0x0 ;  /* 0x0000000000067802 */ /* 0x000fe20000000f00 */
[----:B------:R-:W-:Y:S01]  /*170d0*/  IMAD.MOV.U32 R7, RZ, RZ, 0x3fd80000 ;  /* 0x3fd80000ff077424 */ /* 0x000fe200078e00ff */
[----:B------:R-:W-:Y:S02]  /*170e0*/  BSSY.RECONVERGENT B0, `(.L_x_5760) ;  /* 0x0000016000007945 */ /* 0x000fe40003800200 */
[----:B------:R-:W-:Y:S01]  /*170f0*/  ISETP.GE.U32.AND P1, PT, R26, 0x7ca00000, PT ;  /* 0x7ca000001a00780c */ /* 0x000fe20003f26070 */
[----:B0-----:R-:W-:-:S08]  /*17100*/  DMUL R2, R26, R26 ;  /* 0x0000001a1a027228 */ /* 0x001fd00000000000 */
[----:B------:R-:W-:-:S08]  /*17110*/  DFMA R2, -R2, R4, 1 ;  /* 0x3ff000000202742b */ /* 0x000fd00000000104 */
        /* <DEDUP_REMOVED lines=8> */
[----:B------:R-:W-:Y:S10]  /*171a0*/  @!P1 BRA `(.L_x_5761) ;  /* 0x0000000000249947 */ /* 0x000ff40003800000 */
[----:B------:R-:W-:Y:S01]  /*171b0*/  MOV R20, R2 ;  /* 0x0000000200147202 */ /* 0x000fe20000000f00 */
[----:B------:R-:W-:Y:S01]  /*171c0*/  IMAD.MOV.U32 R7, RZ, RZ, R18 ;  /* 0x000000ffff077224 */ /* 0x000fe200078e0012 */
[----:B------:R-:W-:Y:S01]  /*171d0*/  MOV R6, R19 ;  /* 0x0000001300067202 */ /* 0x000fe20000000f00 */
[----:B------:R-:W-:Y:S01]  /*171e0*/  IMAD.MOV.U32 R19, RZ, RZ, R10 ;  /* 0x000000ffff137224 */ /* 0x000fe200078e000a */
[----:B------:R-:W-:Y:S01]  /*171f0*/  MOV R18, R11 ;  /* 0x0000000b00127202 */ /* 0x000fe20000000f00 */
[----:B------:R-:W-:Y:S01]  /*17200*/  IMAD.MOV.U32 R2, RZ, RZ, R4 ;  /* 0x000000ffff027224 */ /* 0x000fe200078e0004 */
[----:B------:R-:W-:Y:S02]  /*17210*/  MOV R3, R5 ;  /* 0x0000000500037202 */ /* 0x000fe40000000f00 */
[----:B------:R-:W-:-:S07]  /*17220*/  MOV R0, 0x17240 ;  /* 0x0001724000007802 */ /* 0x000fce0000000f00 */
[----:B------:R-:W-:Y:S05]  /*17230*/  CALL.REL.NOINC `($__internal_20_$__cuda_sm20_dsqrt_rn_f64_mediumpath_v1) ;  /* 0x00000020008c7944 */ /* 0x000fea0003c00000 */
.L_x_5761:
[----:B------:R-:W-:Y:S05]  /*17240*/  BSYNC.RECONVERGENT B0 ;  /* 0x0000000000007941 */ /* 0x000fea0003800200 */
.L_x_5760:
[----:B------:R-:W0:Y:S01]  /*17250*/  LDCU.64 UR4, c[0x0][0x380] ;  /* 0x00007000ff0477ac */ /* 0x000e220008000a00 */
[----:B------:R-:W-:Y:S01]  /*17260*/  IMAD.MOV.U32 R10, RZ, RZ, 0x1 ;  /* 0x00000001ff0a7424 */ /* 0x000fe200078e00ff */
[----:B------:R-:W1:Y:S01]  /*17270*/  LDC R25, c[0x0][0x7bc] ;  /* 0x0001ef00ff197b82 */ /* 0x000e620000000800 */
[----:B------:R-:W-:Y:S01]  /*17280*/  FSEL R6, R4, R6, !P6 ;  /* 0x0000000604067208 */ /* 0x000fe20007000000 */
[----:B------:R-:W-:Y:S01]  /*17290*/  BSSY.RECONVERGENT B1, `(.L_x_5762) ;  /* 0x0000024000017945 */ /* 0x000fe20003800200 */
[----:B------:R-:W-:Y:S02]  /*172a0*/  FSEL R7, R5, R7, !P6 ;  /* 0x0000000705077208 */ /* 0x000fe40007000000 */
[----:B------:R-:W-:-:S03]  /*172b0*/  ISETP.NE.AND P6, PT, R24, RZ, PT ;  /* 0x000000ff1800720c */ /* 0x000fc60003fc5270 */
[----:B------:R-:W2:Y:S01]  /*172c0*/  @P0 LDC.64 R20, c[0x0][0x788] ;  /* 0x0001e200ff140b82 */ /* 0x000ea20000000a00 */
[C---:B0-----:R-:W-:Y:S02]  /*172d0*/  DADD R2, R16.reuse, -UR4 ;  /* 0x8000000410027e29 */ /* 0x041fe40008000000 */
[----:B------:R-:W-:Y:S01]  /*172e0*/  DSETP.GT.AND P1, PT, R16, UR4, PT ;  /* 0x0000000410007e2a */ /* 0x000fe2000bf24000 */
[----:B-1----:R-:W-:-:S07]  /*172f0*/  ISETP.GE.AND P3, PT, R25, 0x2, PT ;  /* 0x000000021900780c */ /* 0x002fce0003f66270 */
[----:B------:R-:W-:Y:S02]  /*17300*/  FSEL R3, R3, RZ, P1 ;  /* 0x000000ff03037208 */ /* 0x000fe40000800000 */
[----:B------:R-:W-:Y:S02]  /*17310*/  FSEL R2, R2, RZ, P1 ;  /* 0x000000ff02027208 */ /* 0x000fe40000800000 */
[----:B------:R-:W0:Y:S01]  /*17320*/  MUFU.RCP64H R11, R3 ;  /* 0x00000003000b7308 */ /* 0x000e220000001800 */
[----:B--2---:R-:W-:-:S04]  /*17330*/  @P0 IADD3 R20, P1, PT, R23, R20, RZ ;  /* 0x0000001417140210 */ /* 0x004fc80007f3e0ff */
[----:B------:R-:W-:Y:S01]  /*17340*/  @P0 IADD3.X R21, PT, PT, RZ, R21, RZ, P1, !PT ;  /* 0x00000015ff150210 */ /* 0x000fe20000ffe4ff */
[----:B------:R-:W1:Y:S01]  /*17350*/  @P3 LDC.64 R28, c[0x0][0x790] ;  /* 0x0001e400ff1c3b82 */ /* 0x000e620000000a00 */
[----:B------:R-:W-:-:S03]  /*17360*/  @P3 LOP3.LUT R27, R23, 0xfffffff8, RZ, 0xc0, !PT ;  /* 0xfffffff8171b3812 */ /* 0x000fc600078ec0ff */
[----:B------:R2:W-:Y:S01]  /*17370*/  @P0 STG.E.64 desc[UR36][R20.64], R6 ;  /* 0x0000000614000986 */ /* 0x0005e2000c101b24 */
[----:B------:R-:W-:Y:S01]  /*17380*/  ISETP.GE.AND P0, PT, R25, 0x1, PT ;  /* 0x000000011900780c */ /* 0x000fe20003f06270 */
[----:B0-----:R-:W-:-:S08]  /*17390*/  DFMA R16, -R2, R10, 1 ;  /* 0x3ff000000210742b */ /* 0x001fd0000000010a */
[----:B------:R-:W-:Y:S01]  /*173a0*/  DFMA R16, R16, R16, R16 ;  /* 0x000000101010722b */ /* 0x000fe20000000010 */
[----:B-1----:R-:W-:-:S07]  /*173b0*/  @P3 IADD3 R26, P2, PT, R27, R28, RZ ;  /* 0x0000001c1b1a3210 */ /* 0x002fce0007f5e0ff */
[----:B------:R-:W-:Y:S01]  /*173c0*/  DFMA R16, R10, R16, R10 ;  /* 0x000000100a10722b */ /* 0x000fe2000000000a */
[----:B------:R-:W-:Y:S01]  /*173d0*/  @P3 IMAD.X R27, RZ, RZ, R29, P2 ;  /* 0x000000ffff1b3224 */ /* 0x000fe200010e061d */
[----:B------:R-:W-:-:S06]  /*173e0*/  FSETP.GEU.AND P2, PT, |R15|, 6.5827683646048100446e-37, PT ;  /* 0x036000000f00780b */ /* 0x000fcc0003f4e200 */
[----:B------:R-:W-:Y:S01]  /*173f0*/  DFMA R10, -R2, R16, 1 ;  /* 0x3ff00000020a742b */ /* 0x000fe20000000110 */
[----:B------:R2:W-:Y:S07]  /*17400*/  @P3 STG.E.64 desc[UR36][R26.64], R8 ;  /* 0x000000081a003986 */ /* 0x0005ee000c101b24 */
[----:B------:R-:W-:-:S08]  /*17410*/  DFMA R10, R16, R10, R16 ;  /* 0x0000000a100a722b */ /* 0x000fd00000000010 */
[----:B------:R-:W-:-:S08]  /*17420*/  DMUL R16, R10, R14 ;  /* 0x0000000e0a107228 */ /* 0x000fd00000000000 */
[----:B------:R-:W-:-:S08]  /*17430*/  DFMA R18, -R2, R16, R14 ;  /* 0x000000100212722b */ /* 0x000fd0000000010e */
[----:B------:R-:W-:-:S10]  /*17440*/  DFMA R4, R10, R18, R16 ;  /* 0x000000120a04722b */ /* 0x000fd40000000010 */
[----:B------:R-:W-:-:S05]  /*17450*/  FFMA R0, RZ, R3, R5 ;  /* 0x00000003ff007223 */ /* 0x000fca0000000005 */
[----:B------:R-:W-:-:S13]  /*17460*/  FSETP.GT.AND P1, PT, |R0|, 1.469367938527859385e-39, PT ;  /* 0x001000000000780b */ /* 0x000fda0003f24200 */
[----:B--2---:R-:W-:Y:S05]  /*17470*/  @P1 BRA P2, `(.L_x_5763) ;  /* 0x0000000000141947 */ /* 0x004fea0001000000 */
[----:B------:R-:W-:Y:S01]  /*17480*/  MOV R4, R14 ;  /* 0x0000000e00047202 */ /* 0x000fe20000000f00 */
[----:B------:R-:W-:Y:S01]  /*17490*/  IMAD.MOV.U32 R5, RZ, RZ, R15 ;  /* 0x000000ffff057224 */ /* 0x000fe200078e000f */
[----:B------:R-:W-:Y:S02]  /*174a0*/  MOV R6, R2 ;  /* 0x0000000200067202 */ /* 0x000fe40000000f00 */
[----:B------:R-:W-:-:S07]  /*174b0*/  MOV R0, 0x174d0 ;  /* 0x000174d000007802 */ /* 0x000fce0000000f00 */
[----:B------:R-:W-:Y:S05]  /*174c0*/  CALL.REL.NOINC `($__internal_18_$__cuda_sm20_div_rn_f64_full) ;  /* 0x0000001400487944 */ /* 0x000fea0003c00000 */
.L_x_5763:
[----:B------:R-:W-:Y:S05]  /*174d0*/  BSYNC.RECONVERGENT B1 ;  /* 0x0000000000017941 */ /* 0x000fea0003800200 */
.L_x_5762:
        /* <DEDUP_REMOVED lines=26> */
.L_x_5765:
[----:B------:R-:W-:Y:S05]  /*17680*/  BSYNC.RECONVERGENT B0 ;  /* 0x0000000000007941 */ /* 0x000fea0003800200 */
.L_x_5764:
[----:B------:R-:W0:Y:S01]  /*17690*/  LDC R0, c[0x0][0x7bc] ;  /* 0x0001ef00ff007b82 */ /* 0x000e220000000800 */
[----:B------:R-:W-:Y:S02]  /*176a0*/  FSEL R2, R4, R6, !P6 ;  /* 0x0000000604027208 */ /* 0x000fe40007000000 */
[----:B------:R-:W-:-:S05]  /*176b0*/  FSEL R3, R5, R7, !P6 ;  /* 0x0000000705037208 */ /* 0x000fca0007000000 */
[----:B------:R-:W1:Y:S01]  /*176c0*/  @P0 LDC.64 R8, c[0x0][0x788] ;  /* 0x0001e200ff080b82 */ /* 0x000e620000000a00 */
[----:B0-----:R-:W-:Y:S02]  /*176d0*/  ISETP.GE.AND P2, PT, R0, 0x2, PT ;  /* 0x000000020000780c */ /* 0x001fe40003f46270 */
[----:B-1----:R-:W-:-:S05]  /*176e0*/  @P0 IADD3 R8, P1, PT, R22, R8, RZ ;  /* 0x0000000816080210 */ /* 0x002fca0007f3e0ff */
[----:B------:R-:W-:-:S05]  /*176f0*/  @P0 IMAD.X R9, RZ, RZ, R9, P1 ;  /* 0x000000ffff090224 */ /* 0x000fca00008e0609 */
[----:B------:R0:W-:Y:S01]  /*17700*/  @P0 STG.E.64 desc[UR36][R8.64], R2 ;  /* 0x0000000208000986 */ /* 0x0001e2000c101b24 */
[----:B------:R-:W-:Y:S05]  /*17710*/  @!P2 EXIT ;  /* 0x000000000000a94d */ /* 0x000fea0003800000 */
[----:B------:R-:W1:Y:S01]  /*17720*/  LDCU.64 UR4, c[0x0][0x790] ;  /* 0x0000f200ff0477ac */ /* 0x000e620008000a00 */
[----:B0-----:R-:W-:-:S04]  /*17730*/  LOP3.LUT R2, R22, 0xfffffff8, RZ, 0xc0, !PT ;  /* 0xfffffff816027812 */ /* 0x001fc800078ec0ff */
[----:B-1----:R-:W-:-:S04]  /*17740*/  IADD3 R2, P0, PT, R2, UR4, RZ ;  /* 0x0000000402027c10 */ /* 0x002fc8000ff1e0ff */
[----:B------:R-:W-:-:S05]  /*17750*/  IADD3.X R3, PT, PT, RZ, UR5, RZ, P0, !PT ;  /* 0x00000005ff037c10 */ /* 0x000fca00087fe4ff */
[----:B------:R-:W-:Y:S01]  /*17760*/  STG.E.64 desc[UR36][R2.64], R12 ;  /* 0x0000000c02007986 */ /* 0x000fe2000c101b24 */
[----:B------:R-:W-:Y:S05]  /*17770*/  EXIT ;  /* 0x000000000000794d */ /* 0x000fea0003800000 */
.L_x_5757:
[----:B--2---:R-:W-:Y:S01]  /*17780*/  MOV R2, 0x0 ;  /* 0x0000000000027802 */ /* 0x004fe20000000f00 */
[----:B------:R-:W0:Y:S01]  /*17790*/  LDCU.64 UR4, c[0x4][0x580] ;  /* 0x0100b000ff0477ac */ /* 0x000e220008000a00 */
[----:B------:R-:W-:Y:S02]  /*177a0*/  HFMA2 R12, -RZ, RZ, 0, 5.9604644775390625e-08 ;  /* 0x00000001ff0c7431 */ /* 0x000fe400000001ff */
[----:B------:R-:W-:Y:S01]  /*177b0*/  IMAD.MOV.U32 R8, RZ, RZ, 0x2e9 ;  /* 0x000002e9ff087424 */ /* 0x000fe200078e00ff */
[----:B------:R1:W2:Y:S01]  /*177c0*/  LDC.64 R14, c[0x4][R2] ;  /* 0x01000000020e7b82 */ /* 0x0002a20000000a00 */
[----:B------:R-:W3:Y:S01]  /*177d0*/  LDCU.64 UR6, c[0x4][0x578] ;  /* 0x0100af00ff0677ac */ /* 0x000ee20008000a00 */
[----:B------:R-:W-:Y:S01]  /*177e0*/  IMAD.MOV.U32 R13, RZ, RZ, RZ ;  /* 0x000000ffff0d7224 */ /* 0x000fe200078e00ff */
[----:B------:R-:W4:Y:S01]  /*177f0*/  LDCU.64 UR8, c[0x4][0xb0] ;  /* 0x01001600ff0877ac */ /* 0x000f220008000a00 */
[----:B0-----:R-:W-:Y:S01]  /*17800*/  IMAD.U32 R4, RZ, RZ, UR4 ;  /* 0x00000004ff047e24 */ /* 0x001fe2000f8e00ff */
[----:B------:R-:W-:Y:S01]  /*17810*/  MOV R5, UR5 ;  /* 0x0000000500057c02 */ /* 0x000fe20008000f00 */
[----:B---3--:R-:W-:Y:S01]  /*17820*/  IMAD.U32 R6, RZ, RZ, UR6 ;  /* 0x00000006ff067e24 */ /* 0x008fe2000f8e00ff */
[----:B------:R-:W-:Y:S01]  /*17830*/  MOV R7, UR7 ;  /* 0x0000000700077c02 */ /* 0x000fe20008000f00 */
[----:B----4-:R-:W-:Y:S01]  /*17840*/  IMAD.U32 R10, RZ, RZ, UR8 ;  /* 0x00000008ff0a7e24 */ /* 0x010fe2000f8e00ff */
[----:B-1----:R-:W-:-:S07]  /*17850*/  MOV R11, UR9 ;  /* 0x00000009000b7c02 */ /* 0x002fce0008000f00 */
[----:B------:R-:W-:-:S07]  /*17860*/  LEPC R20, `(.L_x_5766) ;  /* 0x000000001014794e */ /* 0x000fce0000000000 */
[----:B--2---:R-:W-:Y:S05]  /*17870*/  CALL.ABS.NOINC R14 ;  /* 0x000000000e007343 */ /* 0x004fea0003c00000 */
.L_x_5766:
        /* <DEDUP_REMOVED lines=9> */
[----:B--2---:R-:W-:Y:S01]  /*17910*/  MOV R6, UR6 ;  /* 0x0000000600067c02 */ /* 0x004fe20008000f00 */
[----:B------:R-:W-:Y:S01]  /*17920*/  IMAD.U32 R7, RZ, RZ, UR7 ;  /* 0x00000007ff077e24 */ /* 0x000fe2000f8e00ff */
[----:B---3--:R-:W-:Y:S01]  /*17930*/  MOV R10, UR8 ;  /* 0x00000008000a7c02 */ /* 0x008fe20008000f00 */
[----:B------:R-:W-:-:S07]  /*17940*/  IMAD.U32 R11, RZ, RZ, UR9 ;  /* 0x00000009ff0b7e24 */ /* 0x000fce000f8e00ff */
[----:B------:R-:W-:-:S07]  /*17950*/  LEPC R20, `(.L_x_5767) ;  /* 0x000000001014794e */ /* 0x000fce0000000000 */
[----:B0-----:R-:W-:Y:S05]  /*17960*/  CALL.ABS.NOINC R2 ;  /* 0x0000000002007343 */ /* 0x001fea0003c00000 */
.L_x_5767:
[----:B------:R-:W-:Y:S05]  /*17970*/  EXIT ;  /* 0x000000000000794d */ /* 0x000fea0003800000 */
.L_x_5754:
[----:B------:R-:W0:Y:S01]  /*17980*/  LDCU.U8 UR4, c[0x0][0x7b8] ;  /* 0x0000f700ff0477ac */ /* 0x000e220008000000 */
        /* <DEDUP_REMOVED lines=12> */
[----:B0-----:R-:W-:-:S09]  /*17a50*/  UISETP.NE.AND UP0, UPT, UR4, URZ, UPT ;  /* 0x000000ff0400728c */ /* 0x001fd2000bf05270 */
[----:B------:R-:W-:Y:S05]  /*17a60*/  BRA.U !UP0, `(.L_x_5768) ;  /* 0x0000000508807547 */ /* 0x000fea000b800000 */
[----:B------:R-:W3:Y:S01]  /*17a70*/  LDG.E.64 R24, desc[UR36][R44.64+0x18] ;  /* 0x000018242c187981 */ /* 0x000ee2000c1e1b00 */
[----:B------:R-:W-:Y:S01]  /*17a80*/  BSSY.RECONVERGENT B1, `(.L_x_5769) ;  /* 0x000002e000017945 */ /* 0x000fe20003800200 */
[----:B------:R-:W-:Y:S01]  /*17a90*/  IMAD.MOV.U32 R38, RZ, RZ, R8 ;  /* 0x000000ffff267224 */ /* 0x000fe200078e0008 */
[----:B------:R-:W-:Y:S01]  /*17aa0*/  MOV R39, R9 ;  /* 0x0000000900277202 */ /* 0x000fe20000000f00 */
[----:B------:R-:W-:Y:S01]  /*17ab0*/  IMAD.MOV.U32 R20, RZ, RZ, R10 ;  /* 0x000000ffff147224 */ /* 0x000fe200078e000a */
[----:B------:R-:W-:Y:S01]  /*17ac0*/  MOV R21, R11 ;  /* 0x0000000b00157202 */ /* 0x000fe20000000f00 */
[----:B------:R-:W-:Y:S01]  /*17ad0*/  IMAD.MOV.U32 R26, RZ, RZ, R34 ;  /* 0x000000ffff1a7224 */ /* 0x000fe200078e0022 */
[----:B------:R-:W-:Y:S01]  /*17ae0*/  MOV R27, R35 ;  /* 0x00000023001b7202 */ /* 0x000fe20000000f00 */
[----:B---3--:R-:W-:-:S14]  /*17af0*/  DSETP.NEU.AND P0, PT, R24, RZ, PT ;  /* 0x000000ff1800722a */ /* 0x008fdc0003f0d000 */
[----:B------:R-:W-:Y:S05]  /*17b00*/  @!P0 BRA `(.L_x_5770) ;  /* 0x0000000000948947 */ /* 0x000fea0003800000 */
[----:B------:R0:W5:Y:S04]  /*17b10*/  LDG.E.64 R38, desc[UR36][R44.64] ;  /* 0x000000242c267981 */ /* 0x000168000c1e1b00 */
[----:B------:R0:W5:Y:S04]  /*17b20*/  LDG.E.64 R20, desc[UR36][R44.64+0x8] ;  /* 0x000008242c147981 */ /* 0x000168000c1e1b00 */
[----:B--2---:R0:W5:Y:S01]  /*17b30*/  LDG.E R32, desc[UR36][R44.64+0x10] ;  /* 0x000010242c207981 */ /* 0x004162000c1e1900 */
[----:B------:R-:W-:Y:S01]  /*17b40*/  DSETP.NEU.AND P0, PT, R34, RZ, PT ;  /* 0x000000ff2200722a */ /* 0x000fe20003f0d000 */
[----:B------:R-:W-:Y:S01]  /*17b50*/  IMAD.MOV.U32 R26, RZ, RZ, R24 ;  /* 0x000000ffff1a7224 */ /* 0x000fe200078e0018 */
[----:B------:R-:W-:-:S12]  /*17b60*/  MOV R27, R25 ;  /* 0x00000019001b7202 */ /* 0x000fd80000000f00 */
[----:B0-----:R-:W-:Y:S05]  /*17b70*/  @!P0 BRA `(.L_x_5770) ;  /* 0x0000000000788947 */ /* 0x001fea0003800000 */
[----:B------:R-:W-:Y:S01]  /*17b80*/  DADD R26, R34, R24 ;  /* 0x00000000221a7229 */ /* 0x000fe20000000018 */
[----:B------:R-:W-:Y:S01]  /*17b90*/  IMAD.MOV.U32 R4, RZ, RZ, 0x1 ;  /* 0x00000001ff047424 */ /* 0x000fe200078e00ff */
[----:B------:R-:W-:Y:S01]  /*17ba0*/  FSETP.GEU.AND P1, PT, |R35|, 6.5827683646048100446e-37, PT ;  /* 0x036000002300780b */ /* 0x000fe20003f2e200 */
[----:B------:R-:W-:Y:S01]  /*17bb0*/  BSSY.RECONVERGENT B2, `(.L_x_5771) ;  /* 0x0000014000027945 */ /* 0x000fe20003800200 */
        /* <DEDUP_REMOVED lines=19> */
.L_x_5772:
[----:B------:R-:W-:Y:S05]  /*17cf0*/  BSYNC.RECONVERGENT B2 ;  /* 0x0000000000027941 */ /* 0x000fea0003800200 */
.L_x_5771:
[----:B------:R-:W-:Y:S01]  /*17d00*/  DMUL R6, R8, R8 ;  /* 0x0000000808067228 */ /* 0x000fe20000000000 */
[----:B------:R-:W-:Y:S01]  /*17d10*/  MOV R32, 0xffffffff ;  /* 0xffffffff00207802 */ /* 0x000fe20000000f00 */
[----:B------:R-:W-:Y:S02]  /*17d20*/  DADD R20, R10, R20 ;  /* 0x000000000a147229 */ /* 0x000fe40000000014 */
[----:B------:R-:W-:-:S04]  /*17d30*/  DFMA R38, R8, R4, R38 ;  /* 0x000000040826722b */ /* 0x000fc80000000026 */
[----:B------:R-:W-:-:S08]  /*17d40*/  DMUL R6, R24, R6 ;  /* 0x0000000618067228 */ /* 0x000fd00000000000 */
[----:B------:R-:W-:-:S11]  /*17d50*/  DFMA R20, R6, R4, R20 ;  /* 0x000000040614722b */ /* 0x000fd60000000014 */
.L_x_5770:
[----:B------:R-:W-:Y:S05]  /*17d60*/  BSYNC.RECONVERGENT B1 ;  /* 0x0000000000017941 */ /* 0x000fea0003800200 */
.L_x_5769:
[----:B--2---:R-:W2:Y:S01]  /*17d70*/  LDG.E.64 R8, desc[UR36][R44.64+0x38] ;  /* 0x000038242c087981 */ /* 0x004ea2000c1e1b00 */
[----:B------:R-:W-:Y:S01]  /*17d80*/  BSSY.RECONVERGENT B1, `(.L_x_5768) ;  /* 0x000002e000017945 */ /* 0x000fe20003800200 */
[----:B------:R-:W-:Y:S01]  /*17d90*/  IMAD.MOV.U32 R36, RZ, RZ, R16 ;  /* 0x000000ffff247224 */ /* 0x000fe200078e0010 */
[----:B------:R-:W-:Y:S01]  /*17da0*/  MOV R37, R17 ;  /* 0x0000001100257202 */ /* 0x000fe20000000f00 */
[----:B------:R-:W-:Y:S01]  /*17db0*/  IMAD.MOV.U32 R24, RZ, RZ, R14 ;  /* 0x000000ffff187224 */ /* 0x000fe200078e000e */
[----:B------:R-:W-:Y:S01]  /*17dc0*/  MOV R25, R15 ;  /* 0x0000000f00197202 */ /* 0x000fe20000000f00 */
[----:B------:R-:W-:Y:S01]  /*17dd0*/  IMAD.MOV.U32 R40, RZ, RZ, R12 ;  /* 0x000000ffff287224 */ /* 0x000fe200078e000c */
[----:B------:R-:W-:Y:S01]  /*17de0*/  MOV R41, R13 ;  /* 0x0000000d00297202 */ /* 0x000fe20000000f00 */
[----:B--2---:R-:W-:-:S14]  /*17df0*/  DSETP.NEU.AND P0, PT, R8, RZ, PT ;  /* 0x000000ff0800722a */ /* 0x004fdc0003f0d000 */
[----:B------:R-:W-:Y:S05]  /*17e00*/  @!P0 BRA `(.L_x_5773) ;  /* 0x0000000000948947 */ /* 0x000fea0003800000 */
[----:B------:R0:W5:Y:S04]  /*17e10*/  LDG.E.64 R40, desc[UR36][R44.64+0x20] ;  /* 0x000020242c287981 */ /* 0x000168000c1e1b00 */
[----:B------:R0:W5:Y:S04]  /*17e20*/  LDG.E.64 R24, desc[UR36][R44.64+0x28] ;  /* 0x000028242c187981 */ /* 0x000168000c1e1b00 */
[----:B------:R0:W5:Y:S01]  /*17e30*/  LDG.E R2, desc[UR36][R44.64+0x30] ;  /* 0x000030242c027981 */ /* 0x000162000c1e1900 */
[----:B------:R-:W-:Y:S01]  /*17e40*/  DSETP.NEU.AND P0, PT, R16, RZ, PT ;  /* 0x000000ff1000722a */ /* 0x000fe20003f0d000 */
[----:B------:R-:W-:Y:S01]  /*17e50*/  IMAD.MOV.U32 R36, RZ, RZ, R8 ;  /* 0x000000ffff247224 */ /* 0x000fe200078e0008 */
[----:B------:R-:W-:-:S12]  /*17e60*/  MOV R37, R9 ;  /* 0x0000000900257202 */ /* 0x000fd80000000f00 */
[----:B0-----:R-:W-:Y:S05]  /*17e70*/  @!P0 BRA `(.L_x_5773) ;  /* 0x0000000000788947 */ /* 0x001fea0003800000 */
[----:B------:R-:W-:Y:S01]  /*17e80*/  DADD R36, R16, R8 ;  /* 0x0000000010247229 */ /* 0x000fe20000000008 */
[----:B-----5:R-:W-:Y:S01]  /*17e90*/  IMAD.MOV.U32 R2, RZ, RZ, 0x1 ;  /* 0x00000001ff027424 */ /* 0x020fe200078e00ff */
[----:B------:R-:W-:Y:S01]  /*17ea0*/  FSETP.GEU.AND P1, PT, |R17|, 6.5827683646048100446e-37, PT ;  /* 0x036000001100780b */ /* 0x000fe20003f2e200 */
[----:B------:R-:W-:Y:S01]  /*17eb0*/  BSSY.RECONVERGENT B2, `(.L_x_5774) ;  /* 0x0000014000027945 */ /* 0x000fe20003800200 */
        /* <DEDUP_REMOVED lines=19> */
.L_x_5775:
[----:B------:R-:W-:Y:S05]  /*17ff0*/  BSYNC.RECONVERGENT B2 ;  /* 0x0000000000027941 */ /* 0x000fea0003800200 */
.L_x_5774:
[----:B------:R-:W-:Y:S02]  /*18000*/  DMUL R2, R12, R12 ;  /* 0x0000000c0c027228 */ /* 0x000fe40000000000 */
[----:B------:R-:W-:Y:S02]  /*18010*/  DADD R24, R14, R24 ;  /* 0x000000000e187229 */ /* 0x000fe40000000018 */
[----:B------:R-:W-:-:S04]  /*18020*/  DFMA R40, R12, R4, R40 ;  /* 0x000000040c28722b */ /* 0x000fc80000000028 */
[----:B------:R-:W-:-:S08]  /*18030*/  DMUL R2, R8, R2 ;  /* 0x0000000208027228 */ /* 0x000fd00000000000 */
[----:B------:R-:W-:Y:S01]  /*18040*/  DFMA R24, R2, R4, R24 ;  /* 0x000000040218722b */ /* 0x000fe20000000018 */
[----:B------:R-:W-:-:S10]  /*18050*/  MOV R2, 0xffffffff ;  /* 0xffffffff00027802 */ /* 0x000fd40000000f00 */
.L_x_5773:
[----:B------:R-:W-:Y:S05]  /*18060*/  BSYNC.RECONVERGENT B1 ;  /* 0x0000000000017941 */ /* 0x000fea0003800200 */
.L_x_5768:
[----:B------:R-:W0:Y:S02]  /*18070*/  LDCU.U8 UR4, c[0x0][0x7b9] ;  /* 0x0000f720ff0477ac */ /* 0x000e240008000000 */
[----:B0-----:R-:W-:-:S09]  /*18080*/  UISETP.NE.AND UP0, UPT, UR4, URZ, UPT ;  /* 0x000000ff0400728c */ /* 0x001fd2000bf05270 */
[----:B------:R-:W-:Y:S05]  /*18090*/  BRA.U !UP0, `(.L_x_5776) ;  /* 0x0000000908307547 */ /* 0x000fea000b800000 */
[----:B------:R-:W0:Y:S01]  /*180a0*/  LDCU.64 UR4, c[0x0][0x380] ;  /* 0x00007000ff0477ac */ /* 0x000e220008000a00 */
[----:B------:R-:W-:Y:S01]  /*180b0*/  IMAD.MOV.U32 R4, RZ, RZ, 0x1 ;  /* 0x00000001ff047424 */ /* 0x000fe200078e00ff */
[----:B------:R-:W1:Y:S01]  /*180c0*/  LDC R0, c[0x0][0x7bc] ;  /* 0x0001ef00ff007b82 */ /* 0x000e620000000800 */
[----:B-----5:R-:W-:Y:S01]  /*180d0*/  FSETP.GEU.AND P2, PT, |R21|, 6.5827683646048100446e-37, PT ;  /* 0x036000001500780b */ /* 0x020fe20003f4e200 */
[----:B------:R-:W-:Y:S06]  /*180e0*/  BSSY.RECONVERGENT B1, `(.L_x_5777) ;  /* 0x0000019000017945 */ /* 0x000fec0003800200 */
[----:B--2---:R-:W2:Y:S01]  /*180f0*/  LDC.U8 R8, c[0x0][0x388] ;  /* 0x0000e200ff087b82 */ /* 0x004ea20000000000 */
[----:B0-----:R-:W-:-:S02]  /*18100*/  DADD R2, R26, -UR4 ;  /* 0x800000041a027e29 */ /* 0x001fc40008000000 */
[----:B------:R-:W-:-:S08]  /*18110*/  DSETP.GT.AND P0, PT, R26, UR4, PT ;  /* 0x000000041a007e2a */ /* 0x000fd0000bf04000 */
[----:B------:R-:W-:Y:S02]  /*18120*/  FSEL R3, R3, RZ, P0 ;  /* 0x000000ff03037208 */ /* 0x000fe40000000000 */
[----:B------:R-:W-:Y:S02]  /*18130*/  FSEL R2, R2, RZ, P0 ;  /* 0x000000ff02027208 */ /* 0x000fe40000000000 */
[----:B------:R-:W0:Y:S01]  /*18140*/  MUFU.RCP64H R5, R3 ;  /* 0x0000000300057308 */ /* 0x000e220000001800 */
[----:B-1----:R-:W-:Y:S02]  /*18150*/  ISETP.GE.AND P0, PT, R0, 0x1, PT ;  /* 0x000000010000780c */ /* 0x002fe40003f06270 */
[----:B--2---:R-:W-:Y:S01]  /*18160*/  ISETP.NE.AND P6, PT, R8, RZ, PT ;  /* 0x000000ff0800720c */ /* 0x004fe20003fc5270 */
        /* <DEDUP_REMOVED lines=16> */
.L_x_5778:
[----:B------:R-:W-:Y:S05]  /*18270*/  BSYNC.RECONVERGENT B1 ;  /* 0x0000000000017941 */ /* 0x000fea0003800200 */
.L_x_5777:
        /* <DEDUP_REMOVED lines=26> */
.L_x_5780:
[----:B------:R-:W-:Y:S05]  /*18420*/  BSYNC.RECONVERGENT B0 ;  /* 0x0000000000007941 */ /* 0x000fea0003800200 */
.L_x_5779:
        /* <DEDUP_REMOVED lines=24> */
[----:B------:R-:W-:-:S07]  /*185b0*/  @P2 IMAD.X R19, RZ, RZ, R21, P3 ;  /* 0x000000ffff132224 */ /* 0x000fce00018e0615 */
[----:B------:R-:W-:Y:S01]  /*185c0*/  DFMA R10, -R2, R12, 1 ;  /* 0x3ff00000020a742b */ /* 0x000fe2000000010c */
[----:B------:R2:W-:Y:S01]  /*185d0*/  @P2 STG.E.64 desc[UR36][R18.64], R38 ;  /* 0x0000002612002986 */ /* 0x0005e2000c101b24 */
[----:B------:R-:W-:-:S06]  /*185e0*/  FSETP.GEU.AND P2, PT, |R25|, 6.5827683646048100446e-37, PT ;  /* 0x036000001900780b */ /* 0x000fcc0003f4e200 */
        /* <DEDUP_REMOVED lines=12> */
.L_x_5782:
[----:B------:R-:W-:Y:S05]  /*186b0*/  BSYNC.RECONVERGENT B1 ;  /* 0x0000000000017941 */ /* 0x000fea0003800200 */
.L_x_5781:
        /* <DEDUP_REMOVED lines=26> */
.L_x_5784:
[----:B------:R-:W-:Y:S05]  /*18860*/  BSYNC.RECONVERGENT B0 ;  /* 0x0000000000007941 */ /* 0x000fea0003800200 */
.L_x_5783:
        /* <DEDUP_REMOVED lines=15> */
.L_x_5776:
        /* <DEDUP_REMOVED lines=9> */
        .weak           $__internal_18_$__cuda_sm20_div_rn_f64_full
        .type           $__internal_18_$__cuda_sm20_div_rn_f64_full,@function
        .size           $__internal_18_$__cuda_sm20_div_rn_f64_full,($__internal_19_$__cuda_sm20_div_u64 - $__internal_18_$__cuda_sm20_div_rn_f64_full)
$__internal_18_$__cuda_sm20_div_rn_f64_full:
[C---:B------:R-:W-:Y:S01]  /*189f0*/  FSETP.GEU.AND P2, PT, |R3|.reuse, 1.469367938527859385e-39, PT ;  /* 0x001000000300780b */ /* 0x040fe20003f4e200 */
[----:B------:R-:W-:Y:S01]  /*18a00*/  IMAD.MOV.U32 R30, RZ, RZ, R6 ;  /* 0x000000ffff1e7224 */ /* 0x000fe200078e0006 */
[----:B------:R-:W-:Y:S01]  /*18a10*/  MOV R31, R3 ;  /* 0x00000003001f7202 */ /* 0x000fe20000000f00 */
[----:B------:R-:W-:Y:S01]  /*18a20*/  IMAD.MOV.U32 R18, RZ, RZ, 0x1 ;  /* 0x00000001ff127424 */ /* 0x000fe200078e00ff */
[----:B------:R-:W-:Y:S01]  /*18a30*/  LOP3.LUT R7, R3, 0x800fffff, RZ, 0xc0, !PT ;  /* 0x800fffff03077812 */ /* 0x000fe200078ec0ff */
[----:B------:R-:W-:Y:S01]  /*18a40*/  BSSY.RECONVERGENT B0, `(.L_x_5785) ;  /* 0x000005a000007945 */ /* 0x000fe20003800200 */
[----:B------:R-:W-:Y:S02]  /*18a50*/  FSETP.GEU.AND P3, PT, |R5|, 1.469367938527859385e-39, PT ;  /* 0x001000000500780b */ /* 0x000fe40003f6e200 */
[----:B------:R-:W-:Y:S02]  /*18a60*/  LOP3.LUT R7, R7, 0x3ff00000, RZ, 0xfc, !PT ;  /* 0x3ff0000007077812 */ /* 0x000fe400078efcff */
[----:B------:R-:W-:-:S02]  /*18a70*/  LOP3.LUT R55, R5, 0x7ff00000, RZ, 0xc0, !PT ;  /* 0x7ff0000005377812 */ /* 0x000fc400078ec0ff */
[----:B------:R-:W-:Y:S01]  /*18a80*/  LOP3.LUT R54, R3, 0x7ff00000, RZ, 0xc0, !PT ;  /* 0x7ff0000003367812 */ /* 0x000fe200078ec0ff */
[----:B------:R-:W-:Y:S01]  /*18a90*/  @!P2 DMUL R6, R30, 8.98846567431157953865e+307 ;  /* 0x7fe000001e06a828 */ /* 0x000fe20000000000 */
[----:B------:R-:W-:Y:S02]  /*18aa0*/  MOV R52, 0x1ca00000 ;  /* 0x1ca0000000347802 */ /* 0x000fe40000000f00 */
[----:B------:R-:W-:-:S03]  /*18ab0*/  ISETP.GE.U32.AND P5, PT, R55, R54, PT ;  /* 0x000000363700720c */ /* 0x000fc60003fa6070 */
[----:B------:R-:W0:Y:S01]  /*18ac0*/  MUFU.RCP64H R19, R7 ;  /* 0x0000000700137308 */ /* 0x000e220000001800 */
[----:B------:R-:W-:-:S04]  /*18ad0*/  @!P3 LOP3.LUT R48, R31, 0x7ff00000, RZ, 0xc0, !PT ;  /* 0x7ff000001f30b812 */ /* 0x000fc800078ec0ff */
[----:B------:R-:W-:-:S04]  /*18ae0*/  @!P3 ISETP.GE.U32.AND P4, PT, R55, R48, PT ;  /* 0x000000303700b20c */ /* 0x000fc80003f86070 */
[----:B------:R-:W-:-:S04]  /*18af0*/  @!P3 SEL R3, R52, 0x63400000, !P4 ;  /* 0x634000003403b807 */ /* 0x000fc80006000000 */
[----:B------:R-:W-:Y:S01]  /*18b00*/  @!P3 LOP3.LUT R3, R3, 0x80000000, R5, 0xf8, !PT ;  /* 0x800000000303b812 */ /* 0x000fe200078ef805 */
[----:B0-----:R-:W-:-:S08]  /*18b10*/  DFMA R28, R18, -R6, 1 ;  /* 0x3ff00000121c742b */ /* 0x001fd00000000806 */
[----:B------:R-:W-:-:S08]  /*18b20*/  DFMA R28, R28, R28, R28 ;  /* 0x0000001c1c1c722b */ /* 0x000fd0000000001c */
[----:B------:R-:W-:Y:S01]  /*18b30*/  DFMA R48, R18, R28, R18 ;  /* 0x0000001c1230722b */ /* 0x000fe20000000012 */
[----:B------:R-:W-:Y:S02]  /*18b40*/  SEL R28, R52, 0x63400000, !P5 ;  /* 0x63400000341c7807 */ /* 0x000fe40006800000 */
[----:B------:R-:W-:Y:S01]  /*18b50*/  @!P3 LOP3.LUT R19, R3, 0x100000, RZ, 0xfc, !PT ;  /* 0x001000000313b812 */ /* 0x000fe200078efcff */
[----:B------:R-:W-:Y:S01]  /*18b60*/  IMAD.MOV.U32 R3, RZ, RZ, R55 ;  /* 0x000000ffff037224 */ /* 0x000fe200078e0037 */
[----:B------:R-:W-:Y:S01]  /*18b70*/  LOP3.LUT R29, R28, 0x800fffff, R5, 0xf8, !PT ;  /* 0x800fffff1c1d7812 */ /* 0x000fe200078ef805 */
[----:B------:R-:W-:Y:S02]  /*18b80*/  IMAD.MOV.U32 R28, RZ, RZ, R4 ;  /* 0x000000ffff1c7224 */ /* 0x000fe400078e0004 */
[----:B------:R-:W-:Y:S01]  /*18b90*/  DFMA R52, R48, -R6, 1 ;  /* 0x3ff000003034742b */ /* 0x000fe20000000806 */
[----:B------:R-:W-:-:S06]  /*18ba0*/  @!P3 MOV R18, RZ ;  /* 0x000000ff0012b202 */ /* 0x000fcc0000000f00 */
[----:B------:R-:W-:Y:S02]  /*18bb0*/  @!P3 DFMA R28, R28, 2, -R18 ;  /* 0x400000001c1cb82b */ /* 0x000fe40000000812 */
[----:B------:R-:W-:-:S08]  /*18bc0*/  DFMA R48, R48, R52, R48 ;  /* 0x000000343030722b */ /* 0x000fd00000000030 */
[----:B------:R-:W-:Y:S01]  /*18bd0*/  DMUL R18, R48, R28 ;  /* 0x0000001c30127228 */ /* 0x000fe20000000000 */
[----:B------:R-:W-:-:S07]  /*18be0*/  @!P3 LOP3.LUT R3, R29, 0x7ff00000, RZ, 0xc0, !PT ;  /* 0x7ff000001d03b812 */ /* 0x000fce00078ec0ff */
[----:B------:R-:W-:-:S08]  /*18bf0*/  DFMA R52, R18, -R6, R28 ;  /* 0x800000061234722b */ /* 0x000fd0000000001c */
[----:B------:R-:W-:Y:S01]  /*18c00*/  DFMA R48, R48, R52, R18 ;  /* 0x000000343030722b */ /* 0x000fe20000000012 */
[----:B------:R-:W-:Y:S01]  /*18c10*/  VIADD R18, R3, 0xffffffff ;  /* 0xffffffff03127836 */ /* 0x000fe20000000000 */
[----:B------:R-:W-:Y:S02]  /*18c20*/  MOV R52, R54 ;  /* 0x0000003600347202 */ /* 0x000fe40000000f00 */
[----:B------:R-:W-:Y:S02]  /*18c30*/  @!P2 LOP3.LUT R52, R7, 0x7ff00000, RZ, 0xc0, !PT ;  /* 0x7ff000000734a812 */ /* 0x000fe400078ec0ff */
[----:B------:R-:W-:Y:S02]  /*18c40*/  ISETP.GT.U32.AND P2, PT, R18, 0x7feffffe, PT ;  /* 0x7feffffe1200780c */ /* 0x000fe40003f44070 */
[----:B------:R-:W-:-:S04]  /*18c50*/  IADD3 R18, PT, PT, R52, -0x1, RZ ;  /* 0xffffffff34127810 */ /* 0x000fc80007ffe0ff */
[----:B------:R-:W-:-:S13]  /*18c60*/  ISETP.GT.U32.OR P2, PT, R18, 0x7feffffe, P2 ;  /* 0x7feffffe1200780c */ /* 0x000fda0001744470 */
[----:B------:R-:W-:Y:S05]  /*18c70*/  @P2 BRA `(.L_x_5786) ;  /* 0x0000000000782947 */ /* 0x000fea0003800000 */
[----:B------:R-:W-:Y:S01]  /*18c80*/  LOP3.LUT R3, R31, 0x7ff00000, RZ, 0xc0, !PT ;  /* 0x7ff000001f037812 */ /* 0x000fe200078ec0ff */
[----:B------:R-:W-:-:S03]  /*18c90*/  IMAD.MOV.U32 R19, RZ, RZ, 0x1ca00000 ;  /* 0x1ca00000ff137424 */ /* 0x000fc600078e00ff */
[CC--:B------:R-:W-:Y:S02]  /*18ca0*/  VIADDMNMX R4, R55.reuse, -R3.reuse, 0xb9600000, !PT ;  /* 0xb960000037047446 */ /* 0x0c0fe40007800903 */
[----:B------:R-:W-:Y:S02]  /*18cb0*/  ISETP.GE.U32.AND P2, PT, R55, R3, PT ;  /* 0x000000033700720c */ /* 0x000fe40003f46070 */
[----:B------:R-:W-:Y:S02]  /*18cc0*/  VIMNMX R4, PT, PT, R4, 0x46a00000, PT ;  /* 0x46a0000004047848 */ /* 0x000fe40003fe0100 */
[----:B------:R-:W-:-:S04]  /*18cd0*/  SEL R3, R19, 0x63400000, !P2 ;  /* 0x6340000013037807 */ /* 0x000fc80005000000 */
[----:B------:R-:W-:Y:S02]  /*18ce0*/  IADD3 R3, PT, PT, -R3, R4, RZ ;  /* 0x0000000403037210 */ /* 0x000fe40007ffe1ff */
[----:B------:R-:W-:-:S03]  /*18cf0*/  MOV R4, RZ ;  /* 0x000000ff00047202 */ /* 0x000fc60000000f00 */
[----:B------:R-:W-:-:S06]  /*18d00*/  VIADD R5, R3, 0x7fe00000 ;  /* 0x7fe0000003057836 */ /* 0x000fcc0000000000 */
[----:B------:R-:W-:-:S10]  /*18d10*/  DMUL R18, R48, R4 ;  /* 0x0000000430127228 */ /* 0x000fd40000000000 */
[----:B------:R-:W-:-:S13]  /*18d20*/  FSETP.GTU.AND P2, PT, |R19|, 1.469367938527859385e-39, PT ;  /* 0x001000001300780b */ /* 0x000fda0003f4c200 */
[----:B------:R-:W-:Y:S05]  /*18d30*/  @P2 BRA `(.L_x_5787) ;  /* 0x0000000000a82947 */ /* 0x000fea0003800000 */
[----:B------:R-:W-:-:S06]  /*18d40*/  DFMA R6, R48, -R6, R28 ;  /* 0x800000063006722b */ /* 0x000fcc000000001c */
[----:B------:R-:W-:-:S04]  /*18d50*/  IMAD.MOV.U32 R6, RZ, RZ, RZ ;  /* 0x000000ffff067224 */ /* 0x000fc800078e00ff */
[C---:B------:R-:W-:Y:S02]  /*18d60*/  FSETP.NEU.AND P2, PT, R7.reuse, RZ, PT ;  /* 0x000000ff0700720b */ /* 0x040fe40003f4d000 */
[----:B------:R-:W-:-:S04]  /*18d70*/  LOP3.LUT R30, R7, 0x80000000, R31, 0x48, !PT ;  /* 0x80000000071e7812 */ /* 0x000fc800078e481f */
[----:B------:R-:W-:-:S07]  /*18d80*/  LOP3.LUT R7, R30, R5, RZ, 0xfc, !PT ;  /* 0x000000051e077212 */ /* 0x000fce00078efcff */
[----:B------:R-:W-:Y:S05]  /*18d90*/  @!P2 BRA `(.L_x_5787) ;  /* 0x000000000090a947 */ /* 0x000fea0003800000 */
[C---:B------:R-:W-:Y:S01]  /*18da0*/  IADD3 R5, PT, PT, -R3.reuse, RZ, RZ ;  /* 0x000000ff03057210 */ /* 0x040fe20007ffe1ff */
[----:B------:R-:W-:Y:S01]  /*18db0*/  IMAD.MOV.U32 R4, RZ, RZ, RZ ;  /* 0x000000ffff047224 */ /* 0x000fe200078e00ff */
[----:B------:R-:W-:Y:S01]  /*18dc0*/  DMUL.RP R6, R48, R6 ;  /* 0x0000000630067228 */ /* 0x000fe20000008000 */
[----:B------:R-:W-:-:S04]  /*18dd0*/  IADD3 R3, PT, PT, -R3, -0x43300000, RZ ;  /* 0xbcd0000003037810 */ /* 0x000fc80007ffe1ff */
[----:B------:R-:W-:-:S05]  /*18de0*/  DFMA R4, R18, -R4, R48 ;  /* 0x800000041204722b */ /* 0x000fca0000000030 */
[----:B------:R-:W-:-:S05]  /*18df0*/  LOP3.LUT R30, R7, R30, RZ, 0x3c, !PT ;  /* 0x0000001e071e7212 */ /* 0x000fca00078e3cff */
[----:B------:R-:W-:-:S04]  /*18e00*/  FSETP.NEU.AND P2, PT, |R5|, R3, PT ;  /* 0x000000030500720b */ /* 0x000fc80003f4d200 */
[----:B------:R-:W-:Y:S02]  /*18e10*/  FSEL R6, R6, R18, !P2 ;  /* 0x0000001206067208 */ /* 0x000fe40005000000 */
[----:B------:R-:W-:-:S04]  /*18e20*/  FSEL R18, R30, R19, !P2 ;  /* 0x000000131e127208 */ /* 0x000fc80005000000 */
[----:B------:R-:W-:Y:S01]  /*18e30*/  MOV R19, R18 ;  /* 0x0000001200137202 */ /* 0x000fe20000000f00 */
[----:B------:R-:W-:Y:S01]  /*18e40*/  IMAD.MOV.U32 R18, RZ, RZ, R6 ;  /* 0x000000ffff127224 */ /* 0x000fe200078e0006 */
[----:B------:R-:W-:Y:S06]  /*18e50*/  BRA `(.L_x_5787) ;  /* 0x0000000000607947 */ /* 0x000fec0003800000 */
.L_x_5786:
[----:B------:R-:W-:-:S14]  /*18e60*/  DSETP.NAN.AND P2, PT, R4, R4, PT ;  /* 0x000000040400722a */ /* 0x000fdc0003f48000 */
[----:B------:R-:W-:Y:S05]  /*18e70*/  @P2 BRA `(.L_x_5788) ;  /* 0x00000000004c2947 */ /* 0x000fea0003800000 */
[----:B------:R-:W-:-:S14]  /*18e80*/  DSETP.NAN.AND P2, PT, R30, R30, PT ;  /* 0x0000001e1e00722a */ /* 0x000fdc0003f48000 */
[----:B------:R-:W-:Y:S05]  /*18e90*/  @P2 BRA `(.L_x_5789) ;  /* 0x0000000000342947 */ /* 0x000fea0003800000 */
[----:B------:R-:W-:Y:S01]  /*18ea0*/  ISETP.NE.AND P2, PT, R3, R52, PT ;  /* 0x000000340300720c */ /* 0x000fe20003f45270 */
[----:B------:R-:W-:Y:S01]  /*18eb0*/  IMAD.MOV.U32 R19, RZ, RZ, -0x80000 ;  /* 0xfff80000ff137424 */ /* 0x000fe200078e00ff */
[----:B------:R-:W-:-:S11]  /*18ec0*/  MOV R18, 0x0 ;  /* 0x0000000000127802 */ /* 0x000fd60000000f00 */
[----:B------:R-:W-:Y:S05]  /*18ed0*/  @!P2 BRA `(.L_x_5787) ;  /* 0x000000000040a947 */ /* 0x000fea0003800000 */
[----:B------:R-:W-:Y:S02]  /*18ee0*/  ISETP.NE.AND P2, PT, R3, 0x7ff00000, PT ;  /* 0x7ff000000300780c */ /* 0x000fe40003f45270 */
[----:B------:R-:W-:Y:S02]  /*18ef0*/  LOP3.LUT R3, R5, 0x80000000, R31, 0x48, !PT ;  /* 0x8000000005037812 */ /* 0x000fe400078e481f */
[----:B------:R-:W-:-:S13]  /*18f00*/  ISETP.EQ.OR P2, PT, R52, RZ, !P2 ;  /* 0x000000ff3400720c */ /* 0x000fda0005742670 */
[----:B------:R-:W-:Y:S01]  /*18f10*/  @P2 LOP3.LUT R4, R3, 0x7ff00000, RZ, 0xfc, !PT ;  /* 0x7ff0000003042812 */ /* 0x000fe200078efcff */
[----:B------:R-:W-:Y:S01]  /*18f20*/  @!P2 IMAD.MOV.U32 R19, RZ, RZ, R3 ;  /* 0x000000ffff13a224 */ /* 0x000fe200078e0003 */
[----:B------:R-:W-:Y:S02]  /*18f30*/  @!P2 MOV R18, RZ ;  /* 0x000000ff0012a202 */ /* 0x000fe40000000f00 */
[----:B------:R-:W-:Y:S01]  /*18f40*/  @P2 MOV R18, RZ ;  /* 0x000000ff00122202 */ /* 0x000fe20000000f00 */
[----:B------:R-:W-:Y:S01]  /*18f50*/  @P2 IMAD.MOV.U32 R19, RZ, RZ, R4 ;  /* 0x000000ffff132224 */ /* 0x000fe200078e0004 */
[----:B------:R-:W-:Y:S06]  /*18f60*/  BRA `(.L_x_5787) ;  /* 0x00000000001c7947 */ /* 0x000fec0003800000 */
.L_x_5789:
[----:B------:R-:W-:-:S04]  /*18f70*/  LOP3.LUT R18, R31, 0x80000, RZ, 0xfc, !PT ;  /* 0x000800001f127812 */ /* 0x000fc800078efcff */
[----:B------:R-:W-:Y:S01]  /*18f80*/  MOV R19, R18 ;  /* 0x0000001200137202 */ /* 0x000fe20000000f00 */
[----:B------:R-:W-:Y:S01]  /*18f90*/  IMAD.MOV.U32 R18, RZ, RZ, R30 ;  /* 0x000000ffff127224 */ /* 0x000fe200078e001e */
[----:B------:R-:W-:Y:S06]  /*18fa0*/  BRA `(.L_x_5787) ;  /* 0x00000000000c7947 */ /* 0x000fec0003800000 */
.L_x_5788:
[----:B------:R-:W-:-:S04]  /*18fb0*/  LOP3.LUT R18, R5, 0x80000, RZ, 0xfc, !PT ;  /* 0x0008000005127812 */ /* 0x000fc800078efcff */
[----:B------:R-:W-:Y:S01]  /*18fc0*/  MOV R19, R18 ;  /* 0x0000001200137202 */ /* 0x000fe20000000f00 */
[----:B------:R-:W-:-:S07]  /*18fd0*/  IMAD.MOV.U32 R18, RZ, RZ, R4 ;  /* 0x000000ffff127224 */ /* 0x000fce00078e0004 */
.L_x_5787:
[----:B------:R-:W-:Y:S05]  /*18fe0*/  BSYNC.RECONVERGENT B0 ;  /* 0x0000000000007941 */ /* 0x000fea0003800200 */
.L_x_5785:
[----:B------:R-:W-:Y:S01]  /*18ff0*/  MOV R6, R0 ;  /* 0x0000000000067202 */ /* 0x000fe20000000f00 */
[----:B------:R-:W-:Y:S01]  /*19000*/  IMAD.MOV.U32 R7, RZ, RZ, 0x0 ;  /* 0x00000000ff077424 */ /* 0x000fe200078e00ff */
[----:B------:R-:W-:Y:S01]  /*19010*/  MOV R4, R18 ;  /* 0x0000001200047202 */ /* 0x000fe20000000f00 */
[----:B------:R-:W-:Y:S02]  /*19020*/  IMAD.MOV.U32 R5, RZ, RZ, R19 ;  /* 0x000000ffff057224 */ /* 0x000fe400078e0013 */
[----:B------:R-:W-:Y:S05]  /*19030*/  RET.REL.NODEC R6 `(_ZN2at6native13reduce_kernelILi256ELi2ENS0_8ReduceOpIdNS0_10WelfordOpsIddiN4cuda3std3__44pairIddEEEEjdLi2ELi2EEEEEvT1_) ;  /* 0xfffffe6c06f07950 */ /* 0x000fea0003c3ffff */
        .weak           $__internal_19_$__cuda_sm20_div_u64
        .type           $__internal_19_$__cuda_sm20_div_u64,@function
        .size           $__internal_19_$__cuda_sm20_div_u64,($__internal_20_$__cuda_sm20_dsqrt_rn_f64_mediumpath_v1 - $__internal_19_$__cuda_sm20_div_u64)
$__internal_19_$__cuda_sm20_div_u64:
[----:B------:R-:W-:Y:S01]  /*19040*/  MOV R24, R3 ;  /* 0x0000000300187202 */ /* 0x000fe20000000f00 */
[----:B------:R-:W-:-:S05]  /*19050*/  IMAD.MOV.U32 R25, RZ, RZ, RZ ;  /* 0x000000ffff197224 */ /* 0x000fca00078e00ff */
        /* <DEDUP_REMOVED lines=13> */
[----:B------:R-:W-:-:S05]  /*19130*/  IMAD.HI.U32 R20, P1, R19, R27, R20 ;  /* 0x0000001b13147227 */ /* 0x000fca0007820014 */
[----:B------:R-:W-:Y:S01]  /*19140*/  IADD3 R21, P2, PT, R25, R20, RZ ;  /* 0x0000001419157210 */ /* 0x000fe20007f5e0ff */
[----:B------:R-:W-:-:S04]  /*19150*/  IMAD.X R20, R29, 0x1, R19, P0 ;  /* 0x000000011d147824 */ /* 0x000fc800000e0613 */
        /* <DEDUP_REMOVED lines=19> */
[----:B------:R-:W-:-:S03]  /*19290*/  IADD3 R20, P1, PT, R21, R18, RZ ;  /* 0x0000001215147210 */ /* 0x000fc60007f3e0ff */
[----:B------:R-:W-:-:S05]  /*192a0*/  IMAD.X R18, RZ, RZ, R25, P0 ;  /* 0x000000ffff127224 */ /* 0x000fca00000e0619 */
[----:B------:R-:W-:Y:S01]  /*192b0*/  IADD3.X R21, PT, PT, RZ, R18, RZ, P1, !PT ;  /* 0x00000012ff157210 */ /* 0x000fe20000ffe4ff */
[----:B------:R-:W-:-:S04]  /*192c0*/  IMAD.WIDE.U32 R18, R20, R3, RZ ;  /* 0x0000000314127225 */ /* 0x000fc800078e00ff */
[----:B------:R-:W-:Y:S01]  /*192d0*/  IMAD R19, R21, R3, R19 ;  /* 0x0000000315137224 */ /* 0x000fe200078e0213 */
[----:B------:R-:W-:-:S04]  /*192e0*/  IADD3 R24, P0, PT, -R18, R4, RZ ;  /* 0x0000000412187210 */ /* 0x000fc80007f1e1ff */
[----:B------:R-:W-:Y:S01]  /*192f0*/  IADD3 R18, P1, PT, -R3, R24, RZ ;  /* 0x0000001803127210 */ /* 0x000fe20007f3e1ff */
[----:B------:R-:W-:Y:S01]  /*19300*/  IMAD.X R26, R5, 0x1, ~R19, P0 ;  /* 0x00000001051a7824 */ /* 0x000fe200000e0e13 */
[----:B------:R-:W-:Y:S02]  /*19310*/  ISETP.GE.U32.AND P0, PT, R24, R3, PT ;  /* 0x000000031800720c */ /* 0x000fe40003f06070 */
[----:B------:R-:W-:Y:S02]  /*19320*/  IADD3 R5, P2, PT, R20, 0x1, RZ ;  /* 0x0000000114057810 */ /* 0x000fe40007f5e0ff */
[C---:B------:R-:W-:Y:S02]  /*19330*/  ISETP.GE.U32.AND.EX P0, PT, R26.reuse, RZ, PT, P0 ;  /* 0x000000ff1a00720c */ /* 0x040fe40003f06100 */
[----:B------:R-:W-:Y:S02]  /*19340*/  IADD3.X R19, PT, PT, R26, -0x1, RZ, P1, !PT ;  /* 0xffffffff1a137810 */ /* 0x000fe40000ffe4ff */
[----:B------:R-:W-:-:S02]  /*19350*/  IADD3.X R4, PT, PT, RZ, R21, RZ, P2, !PT ;  /* 0x00000015ff047210 */ /* 0x000fc400017fe4ff */
[----:B------:R-:W-:Y:S02]  /*19360*/  SEL R18, R18, R24, P0 ;  /* 0x0000001812127207 */ /* 0x000fe40000000000 */
[----:B------:R-:W-:Y:S02]  /*19370*/  SEL R5, R5, R20, P0 ;  /* 0x0000001405057207 */ /* 0x000fe40000000000 */
[----:B------:R-:W-:Y:S02]  /*19380*/  SEL R19, R19, R26, P0 ;  /* 0x0000001a13137207 */ /* 0x000fe40000000000 */
[----:B------:R-:W-:Y:S02]  /*19390*/  SEL R21, R4, R21, P0 ;  /* 0x0000001504157207 */ /* 0x000fe40000000000 */
[----:B------:R-:W-:Y:S02]  /*193a0*/  ISETP.GE.U32.AND P0, PT, R18, R3, PT ;  /* 0x000000031200720c */ /* 0x000fe40003f06070 */
[----:B------:R-:W-:-:S02]  /*193b0*/  IADD3 R4, P2, PT, R5, 0x1, RZ ;  /* 0x0000000105047810 */ /* 0x000fc40007f5e0ff */
[----:B------:R-:W-:Y:S02]  /*193c0*/  ISETP.GE.U32.AND.EX P0, PT, R19, RZ, PT, P0 ;  /* 0x000000ff1300720c */ /* 0x000fe40003f06100 */
[----:B------:R-:W-:Y:S01]  /*193d0*/  ISETP.NE.U32.AND P1, PT, R3, RZ, PT ;  /* 0x000000ff0300720c */ /* 0x000fe20003f25070 */
[----:B------:R-:W-:Y:S01]  /*193e0*/  IMAD.X R18, RZ, RZ, R21, P2 ;  /* 0x000000ffff127224 */ /* 0x000fe200010e0615 */
[----:B------:R-:W-:Y:S01]  /*193f0*/  SEL R3, R4, R5, P0 ;  /* 0x0000000504037207 */ /* 0x000fe20000000000 */
[----:B------:R-:W-:Y:S01]  /*19400*/  IMAD.MOV.U32 R5, RZ, RZ, 0x0 ;  /* 0x00000000ff057424 */ /* 0x000fe200078e00ff */
[----:B------:R-:W-:Y:S02]  /*19410*/  MOV R4, R6 ;  /* 0x0000000600047202 */ /* 0x000fe40000000f00 */
[----:B------:R-:W-:Y:S02]  /*19420*/  ISETP.NE.AND.EX P1, PT, RZ, RZ, PT, P1 ;  /* 0x000000ffff00720c */ /* 0x000fe40003f25310 */
[----:B------:R-:W-:-:S02]  /*19430*/  SEL R18, R18, R21, P0 ;  /* 0x0000001512127207 */ /* 0x000fc40000000000 */
[----:B------:R-:W-:Y:S02]  /*19440*/  SEL R3, R3, 0xffffffff, P1 ;  /* 0xffffffff03037807 */ /* 0x000fe40000800000 */
[----:B------:R-:W-:Y:S01]  /*19450*/  SEL R18, R18, 0xffffffff, P1 ;  /* 0xffffffff12127807 */ /* 0x000fe20000800000 */
[----:B------:R-:W-:Y:S06]  /*19460*/  RET.REL.NODEC R4 `(_ZN2at6native13reduce_kernelILi256ELi2ENS0_8ReduceOpIdNS0_10WelfordOpsIddiN4cuda3std3__44pairIddEEEEjdLi2ELi2EEEEEvT1_) ;  /* 0xfffffe6804e47950 */ /* 0x000fec0003c3ffff */
        .weak           $__internal_20_$__cuda_sm20_dsqrt_rn_f64_mediumpath_v1
        .type           $__internal_20_$__cuda_sm20_dsqrt_rn_f64_mediumpath_v1,@function
        .size           $__internal_20_$__cuda_sm20_dsqrt_rn_f64_mediumpath_v1,(.L_x_7252 - $__internal_20_$__cuda_sm20_dsqrt_rn_f64_mediumpath_v1)
$__internal_20_$__cuda_sm20_dsqrt_rn_f64_mediumpath_v1:
[----:B------:R-:W-:Y:S01]  /*19470*/  ISETP.GE.U32.AND P1, PT, R26, -0x3400000, PT ;  /* 0xfcc000001a00780c */ /* 0x000fe20003f26070 */
[----:B------:R-:W-:Y:S01]  /*19480*/  BSSY.RECONVERGENT B1, `(.L_x_5790) ;  /* 0x000002b000017945 */ /* 0x000fe20003800200 */
[-C--:B------:R-:W-:Y:S01]  /*19490*/  LOP3.LUT R19, R19, R18.reuse, RZ, 0x3c, !PT ;  /* 0x0000001213137212 */ /* 0x080fe200078e3cff */
[----:B------:R-:W-:Y:S01]  /*194a0*/  IMAD.MOV.U32 R27, RZ, RZ, R6 ;  /* 0x000000ffff1b7224 */ /* 0x000fe200078e0006 */
[----:B------:R-:W-:Y:S01]  /*194b0*/  MOV R26, R7 ;  /* 0x00000007001a7202 */ /* 0x000fe20000000f00 */
[----:B------:R-:W-:Y:S01]  /*194c0*/  IMAD.MOV.U32 R7, RZ, RZ, R21 ;  /* 0x000000ffff077224 */ /* 0x000fe200078e0015 */
[C---:B------:R-:W-:Y:S02]  /*194d0*/  LOP3.LUT R18, R19.reuse, R18, RZ, 0x3c, !PT ;  /* 0x0000001213127212 */ /* 0x040fe400078e3cff */
[----:B------:R-:W-:Y:S02]  /*194e0*/  MOV R6, R20 ;  /* 0x0000001400067202 */ /* 0x000fe40000000f00 */
[----:B------:R-:W-:-:S03]  /*194f0*/  LOP3.LUT R19, R19, R18, RZ, 0x3c, !PT ;  /* 0x0000001213137212 */ /* 0x000fc600078e3cff */
[----:B------:R-:W-:Y:S05]  /*19500*/  @!P1 BRA `(.L_x_5791) ;  /* 0x0000000000209947 */ /* 0x000fea0003800000 */
[----:B------:R-:W-:-:S10]  /*19510*/  DFMA.RM R6, R26, R6, R18 ;  /* 0x000000061a06722b */ /* 0x000fd40000004012 */
[----:B------:R-:W-:-:S04]  /*19520*/  IADD3 R18, P1, PT, R6, 0x1, RZ ;  /* 0x0000000106127810 */ /* 0x000fc80007f3e0ff */
[----:B------:R-:W-:-:S06]  /*19530*/  IADD3.X R19, PT, PT, RZ, R7, RZ, P1, !PT ;  /* 0x00000007ff137210 */ /* 0x000fcc0000ffe4ff */
[----:B------:R-:W-:-:S08]  /*19540*/  DFMA.RP R2, -R6, R18, R2 ;  /* 0x000000120602722b */ /* 0x000fd00000008102 */
[----:B------:R-:W-:-:S06]  /*19550*/  DSETP.GT.AND P1, PT, R2, RZ, PT ;  /* 0x000000ff0200722a */ /* 0x000fcc0003f24000 */
[----:B------:R-:W-:Y:S02]  /*19560*/  FSEL R6, R18, R6, P1 ;  /* 0x0000000612067208 */ /* 0x000fe40000800000 */
[----:B------:R-:W-:Y:S01]  /*19570*/  FSEL R7, R19, R7, P1 ;  /* 0x0000000713077208 */ /* 0x000fe20000800000 */
[----:B------:R-:W-:Y:S06]  /*19580*/  BRA `(.L_x_5792) ;  /* 0x0000000000687947 */ /* 0x000fec0003800000 */
.L_x_5791:
[----:B------:R-:W-:-:S14]  /*19590*/  DSETP.NE.AND P1, PT, R2, RZ, PT ;  /* 0x000000ff0200722a */ /* 0x000fdc0003f25000 */
[----:B------:R-:W-:Y:S05]  /*195a0*/  @!P1 BRA `(.L_x_5793) ;  /* 0x00000000005c9947 */ /* 0x000fea0003800000 */
[----:B------:R-:W-:-:S13]  /*195b0*/  ISETP.GE.AND P1, PT, R3, RZ, PT ;  /* 0x000000ff0300720c */ /* 0x000fda0003f26270 */
[----:B------:R-:W-:Y:S01]  /*195c0*/  @!P1 IMAD.MOV.U32 R6, RZ, RZ, 0x0 ;  /* 0x00000000ff069424 */ /* 0x000fe200078e00ff */
[----:B------:R-:W-:Y:S01]  /*195d0*/  @!P1 MOV R7, 0xfff80000 ;  /* 0xfff8000000079802 */ /* 0x000fe20000000f00 */
[----:B------:R-:W-:Y:S06]  /*195e0*/  @!P1 BRA `(.L_x_5792) ;  /* 0x0000000000509947 */ /* 0x000fec0003800000 */
[----:B------:R-:W-:-:S13]  /*195f0*/  ISETP.GT.AND P1, PT, R3, 0x7fefffff, PT ;  /* 0x7fefffff0300780c */ /* 0x000fda0003f24270 */
[----:B------:R-:W-:Y:S05]  /*19600*/  @P1 BRA `(.L_x_5793) ;  /* 0x0000000000441947 */ /* 0x000fea0003800000 */
[----:B------:R-:W-:Y:S01]  /*19610*/  DMUL R2, R2, 8.11296384146066816958e+31 ;  /* 0x4690000002027828 */ /* 0x000fe20000000000 */
[----:B------:R-:W-:Y:S01]  /*19620*/  IMAD.MOV.U32 R18, RZ, RZ, RZ ;  /* 0x000000ffff127224 */ /* 0x000fe200078e00ff */
[----:B------:R-:W-:Y:S01]  /*19630*/  MOV R6, 0x0 ;  /* 0x0000000000067802 */ /* 0x000fe20000000f00 */
[----:B------:R-:W-:-:S03]  /*19640*/  IMAD.MOV.U32 R7, RZ, RZ, 0x3fd80000 ;  /* 0x3fd80000ff077424 */ /* 0x000fc600078e00ff */
[----:B------:R-:W0:Y:S02]  /*19650*/  MUFU.RSQ64H R19, R3 ;  /* 0x0000000300137308 */ /* 0x000e240000001c00 */
[----:B0-----:R-:W-:-:S08]  /*19660*/  DMUL R20, R18, R18 ;  /* 0x0000001212147228 */ /* 0x001fd00000000000 */
[----:B------:R-:W-:-:S08]  /*19670*/  DFMA R20, R2, -R20, 1 ;  /* 0x3ff000000214742b */ /* 0x000fd00000000814 */
[----:B------:R-:W-:Y:S02]  /*19680*/  DFMA R6, R20, R6, 0.5 ;  /* 0x3fe000001406742b */ /* 0x000fe40000000006 */
[----:B------:R-:W-:-:S08]  /*19690*/  DMUL R20, R18, R20 ;  /* 0x0000001412147228 */ /* 0x000fd00000000000 */
[----:B------:R-:W-:-:S08]  /*196a0*/  DFMA R20, R6, R20, R18 ;  /* 0x000000140614722b */ /* 0x000fd00000000012 */
[----:B------:R-:W-:Y:S02]  /*196b0*/  DMUL R6, R2, R20 ;  /* 0x0000001402067228 */ /* 0x000fe40000000000 */
[----:B------:R-:W-:-:S06]  /*196c0*/  IADD3 R21, PT, PT, R21, -0x100000, RZ ;  /* 0xfff0000015157810 */ /* 0x000fcc0007ffe0ff */
[----:B------:R-:W-:-:S08]  /*196d0*/  DFMA R2, R6, -R6, R2 ;  /* 0x800000060602722b */ /* 0x000fd00000000002 */
[----:B------:R-:W-:-:S10]  /*196e0*/  DFMA R2, R20, R2, R6 ;  /* 0x000000021402722b */ /* 0x000fd40000000006 */
[----:B------:R-:W-:Y:S01]  /*196f0*/  VIADD R7, R3, 0xfcb00000 ;  /* 0xfcb0000003077836 */ /* 0x000fe20000000000 */
[----:B------:R-:W-:Y:S01]  /*19700*/  MOV R6, R2 ;  /* 0x0000000200067202 */ /* 0x000fe20000000f00 */
[----:B------:R-:W-:Y:S06]  /*19710*/  BRA `(.L_x_5792) ;  /* 0x0000000000047947 */ /* 0x000fec0003800000 */
.L_x_5793:
[----:B------:R-:W-:-:S11]  /*19720*/  DADD R6, R2, R2 ;  /* 0x0000000002067229 */ /* 0x000fd60000000002 */
.L_x_5792:
[----:B------:R-:W-:Y:S05]  /*19730*/  BSYNC.RECONVERGENT B1 ;  /* 0x0000000000017941 */ /* 0x000fea0003800200 */
.L_x_5790:
[----:B------:R-:W-:Y:S01]  /*19740*/  IMAD.MOV.U32 R2, RZ, RZ, R0 ;  /* 0x000000ffff027224 */ /* 0x000fe200078e0000 */
[----:B------:R-:W-:-:S04]  /*19750*/  MOV R3, 0x0 ;  /* 0x0000000000037802 */ /* 0x000fc80000000f00 */
[----:B------:R-:W-:Y:S05]  /*19760*/  RET.REL.NODEC R2 `(_ZN2at6native13reduce_kernelILi256ELi2ENS0_8ReduceOpIdNS0_10WelfordOpsIddiN4cuda3std3__44pairIddEEEEjdLi2ELi2EEEEEvT1_) ;  /* 0xfffffe6802247950 */ /* 0x000fea0003c3ffff */
.L_x_5794:
        /* <DEDUP_REMOVED lines=9> */
.L_x_7252:


//--------------------- .text._ZN2at6native13reduce_kernelILi128ELi4ENS0_8ReduceOpIdNS0_10WelfordOpsIddiN4cuda3std3__44pairIddEEEEjdLi2ELi2EEEEEvT1_ --------------------------
	.section	.text._ZN2at6native13reduce_kernelILi128ELi4ENS0_8ReduceOpIdNS0_10WelfordOpsIddiN4cuda3std3__44pairIddEEEEjdLi2ELi2EEEEEvT1_,"ax",@progbits
	.align	128
        .global         _ZN2at6native13reduce_kernelILi128ELi4ENS0_8ReduceOpIdNS0_10WelfordOpsIddiN4cuda3std3__44pairIddEEEEjdLi2ELi2EEEEEvT1_
        .type           _ZN2at6native13reduce_kernelILi128ELi4ENS0_8ReduceOpIdNS0_10WelfordOpsIddiN4cuda3std3__44pairIddEEEEjdLi2ELi2EEEEEvT1_,@function
        .size           _ZN2at6native13reduce_kernelILi128ELi4ENS0_8ReduceOpIdNS0_10WelfordOpsIddiN4cuda3std3__44pairIddEEEEjdLi2ELi2EEEEEvT1_,(.L_x_7255 - _ZN2at6native13reduce_kernelILi128ELi4ENS0_8ReduceOpIdNS0_10WelfordOpsIddiN4cuda3std3__44pairIddEEEEjdLi2ELi2EEEEEvT1_)
        .other          _ZN2at6native13reduce_kernelILi128ELi4ENS0_8ReduceOpIdNS0_10WelfordOpsIddiN4cuda3std3__44pairIddEEEEjdLi2ELi2EEEEEvT1_,@"STO_CUDA_ENTRY STV_DEFAULT"
_ZN2at6native13reduce_kernelILi128ELi4ENS0_8ReduceOpIdNS0_10WelfordOpsIddiN4cuda3std3__44pairIddEEEEjdLi2ELi2EEEEEvT1_:
.text._ZN2at6native13reduce_kernelILi128ELi4ENS0_8ReduceOpIdNS0_10WelfordOpsIddiN4cuda3std3__44pairIddEEEEjdLi2ELi2EEEEEvT1_:
        /* <DEDUP_REMOVED lines=297> */
.L_x_5795:
        /* <DEDUP_REMOVED lines=13> */
[----:B------:R-:W-:Y:S02]  /*1360*/  CS2R R22, SRZ ;  /* 0x0000000000167805 */ /* 0x000fe4000001ff00 */
[----:B------:R-:W-:Y:S02]  /*1370*/  CS2R R20, SRZ ;  /* 0x0000000000147805 */ /* 0x000fe4000001ff00 */
[----:B------:R-:W-:Y:S01]  /*1380*/  CS2R R14, SRZ ;  /* 0x00000000000e7805 */ /* 0x000fe2000001ff00 */
[----:B------:R-:W4:Y:S01]  /*1390*/  LDCU UR38, c[0x0][0x3b4] ;  /* 0x00007680ff2677ac */ /* 0x000f220008000800 */
[----:B------:R-:W-:Y:S01]  /*13a0*/  CS2R R12, SRZ ;  /* 0x00000000000c7805 */ /* 0x000fe2000001ff00 */
[----:B0-----:R-:W-:Y:S01]  /*13b0*/  IMAD.U32 R0, RZ, RZ, UR5 ;  /* 0x00000005ff007e24 */ /* 0x001fe2000f8e00ff */
[----:B------:R-:W-:-:S02]  /*13c0*/  CS2R R10, SRZ ;  /* 0x00000000000a7805 */ /* 0x000fc4000001ff00 */
[----:B------:R-:W-:Y:S02]  /*13d0*/  CS2R R8, SRZ ;  /* 0x0000000000087805 */ /* 0x000fe4000001ff00 */
[----:B------:R-:W-:-:S04]  /*13e0*/  ISETP.GE.U32.AND P0, PT, R3, R0, PT ;  /* 0x000000000300720c */ /* 0x000fc80003f06070 */
[----:B-1----:R-:W-:-:S13]  /*13f0*/  ISETP.GE.U32.OR P0, PT, R79, UR4, P0 ;  /* 0x000000044f007c0c */ /* 0x002fda0008706470 */
[----:B--234-:R-:W-:Y:S05]  /*1400*/  @P0 BRA `(.L_x_5797) ;  /* 0x000000e000ac0947 */ /* 0x01cfea0003800000 */
[----:B------:R-:W0:Y:S01]  /*1410*/  LDCU.U8 UR6, c[0x0][0x3e8] ;  /* 0x00007d00ff0677ac */ /* 0x000e220008000000 */
[----:B------:R-:W1:Y:S01]  /*1420*/  LDCU.64 UR4, c[0x0][0x780] ;  /* 0x0000f000ff0477ac */ /* 0x000e620008000a00 */
[----:B0-----:R-:W-:Y:S01]  /*1430*/  UISETP.NE.AND UP0, UPT, UR6, URZ, UPT ;  /* 0x000000ff0600728c */ /* 0x001fe2000bf05270 */
[----:B-1----:R-:W-:-:S04]  /*1440*/  IADD3 R32, P0, PT, R6, UR4, RZ ;  /* 0x0000000406207c10 */ /* 0x002fc8000ff1e0ff */
[----:B------:R-:W-:-:S04]  /*1450*/  IADD3.X R33, PT, PT, RZ, UR5, RZ, P0, !PT ;  /* 0x00000005ff217c10 */ /* 0x000fc800087fe4ff */
[----:B------:R-:W-:Y:S05]  /*1460*/  BRA.U !UP0, `(.L_x_5798) ;  /* 0x0000001108547547 */ /* 0x000fea000b800000 */
[----:B------:R-:W-:Y:S01]  /*1470*/  MOV R0, 0x0 ;  /* 0x0000000000007802 */ /* 0x000fe20000000f00 */
[----:B------:R-:W0:Y:S01]  /*1480*/  LDCU.64 UR6, c[0x4][0x570] ;  /* 0x0100ae00ff0677ac */ /* 0x000e220008000a00 */
[----:B------:R-:W-:Y:S02]  /*1490*/  HFMA2 R13, -RZ, RZ, 0, 0 ;  /* 0x00000000ff0d7431 */ /* 0x000fe400000001ff */
[----:B------:R-:W-:Y:S01]  /*14a0*/  IMAD.MOV.U32 R8, RZ, RZ, 0x1e3 ;  /* 0x000001e3ff087424 */ /* 0x000fe200078e00ff */
[----:B------:R1:W2:Y:S01]  /*14b0*/  LDC.64 R2, c[0x4][R0] ;  /* 0x0100000000027b82 */ /* 0x0002a20000000a00 */
[----:B------:R-:W3:Y:S01]  /*14c0*/  LDCU.64 UR8, c[0x4][0x578] ;  /* 0x0100af00ff0877ac */ /* 0x000ee20008000a00 */
[----:B------:R-:W-:Y:S01]  /*14d0*/  IMAD.MOV.U32 R12, RZ, RZ, 0x1 ;  /* 0x00000001ff0c7424 */ /* 0x000fe200078e00ff */
[----:B------:R-:W4:Y:S01]  /*14e0*/  LDCU.64 UR10, c[0x4][0x98] ;  /* 0x01001300ff0a77ac */ /* 0x000f220008000a00 */
[----:B------:R-:W5:Y:S01]  /*14f0*/  LDCU UR4, c[0x0][0x3b4] ;  /* 0x00007680ff0477ac */ /* 0x000f620008000800 */
[----:B0-----:R-:W-:-:S02]  /*1500*/  IMAD.U32 R4, RZ, RZ, UR6 ;  /* 0x00000006ff047e24 */ /* 0x001fc4000f8e00ff */
[----:B------:R-:W-:Y:S01]  /*1510*/  IMAD.U32 R5, RZ, RZ, UR7 ;  /* 0x00000007ff057e24 */ /* 0x000fe2000f8e00ff */
[----:B---3--:R-:W-:Y:S01]  /*1520*/  MOV R6, UR8 ;  /* 0x0000000800067c02 */ /* 0x008fe20008000f00 */
[----:B------:R-:W-:Y:S02]  /*1530*/  IMAD.U32 R7, RZ, RZ, UR9 ;  /* 0x00000009ff077e24 */ /* 0x000fe4000f8e00ff */
[----:B----4-:R-:W-:Y:S01]  /*1540*/  IMAD.U32 R10, RZ, RZ, UR10 ;  /* 0x0000000aff0a7e24 */ /* 0x010fe2000f8e00ff */
[----:B------:R-:W-:Y:S01]  /*1550*/  MOV R11, UR11 ;  /* 0x0000000b000b7c02 */ /* 0x000fe20008000f00 */
[----:B-1---5:R-:W-:-:S07]  /*1560*/  IMAD.U32 R22, RZ, RZ, UR4 ;  /* 0x00000004ff167e24 */ /* 0x022fce000f8e00ff */
[----:B------:R-:W-:-:S07]  /*1570*/  LEPC R20, `(.L_x_5799) ;  /* 0x000000001014794e */ /* 0x000fce0000000000 */
[----:B--2---:R-:W-:Y:S05]  /*1580*/  CALL.ABS.NOINC R2 ;  /* 0x0000000002007343 */ /* 0x004fea0003c00000 */
.L_x_5799:
[----:B------:R-:W0:Y:S01]  /*1590*/  LDC.64 R36, c[0x0][0x390] ;  /* 0x0000e400ff247b82 */ /* 0x000e220000000a00 */
[----:B------:R-:W-:Y:S01]  /*15a0*/  LOP3.LUT P0, RZ, R32, 0x8, RZ, 0xc0, !PT ;  /* 0x0000000820ff7812 */ /* 0x000fe2000780c0ff */
[----:B------:R-:W-:Y:S06]  /*15b0*/  BSSY.RECONVERGENT B1, `(.L_x_5800) ;  /* 0x000003e000017945 */ /* 0x000fec0003800200 */
[----:B------:R-:W1:Y:S08]  /*15c0*/  LDC.64 R6, c[0x0][0x398] ;  /* 0x0000e600ff067b82 */ /* 0x000e700000000a00 */
[----:B------:R-:W2:Y:S08]  /*15d0*/  LDC R48, c[0x0][0x3a0] ;  /* 0x0000e800ff307b82 */ /* 0x000eb00000000800 */
[----:B------:R-:W3:Y:S01]  /*15e0*/  LDC.64 R44, c[0x0][0x3a8] ;  /* 0x0000ea00ff2c7b82 */ /* 0x000ee20000000a00 */
[----:B0-----:R-:W-:Y:S01]  /*15f0*/  IMAD.MOV.U32 R38, RZ, RZ, R36 ;  /* 0x000000ffff267224 */ /* 0x001fe200078e0024 */
[----:B------:R-:W-:Y:S01]  /*1600*/  MOV R39, R37 ;  /* 0x0000002500277202 */ /* 0x000fe20000000f00 */
[----:B-1----:R-:W-:-:S02]  /*1610*/  IMAD.MOV.U32 R34, RZ, RZ, R6 ;  /* 0x000000ffff227224 */ /* 0x002fc400078e0006 */
[----:B------:R-:W-:Y:S01]  /*1620*/  IMAD.MOV.U32 R35, RZ, RZ, R7 ;  /* 0x000000ffff237224 */ /* 0x000fe200078e0007 */
[----:B--2---:R-:W-:Y:S01]  /*1630*/  MOV R43, R48 ;  /* 0x00000030002b7202 */ /* 0x004fe20000000f00 */
[----:B---3--:R-:W-:Y:S02]  /*1640*/  IMAD.MOV.U32 R46, RZ, RZ, R44 ;  /* 0x000000ffff2e7224 */ /* 0x008fe400078e002c */
[----:B------:R-:W-:Y:S01]  /*1650*/  IMAD.MOV.U32 R47, RZ, RZ, R45 ;  /* 0x000000ffff2f7224 */ /* 0x000fe200078e002d */
        /* <DEDUP_REMOVED lines=20> */
[----:B0-----:R-:W0:Y:S02]  /*17a0*/  MUFU.RCP64H R3, R45 ;  /* 0x0000002d00037308 */ /* 0x001e240000001800 */
        /* <DEDUP_REMOVED lines=18> */
[----:B------:R-:W-:Y:S05]  /*18d0*/  CALL.REL.NOINC `($__internal_21_$__cuda_sm20_div_rn_f64_full) ;  /* 0x0000026c00987944 */ /* 0x000fea0003c00000 */
.L_x_5805:
[----:B------:R-:W-:Y:S05]  /*18e0*/  BSYNC.RECONVERGENT B3 ;  /* 0x0000000000037941 */ /* 0x000fea0003800200 */
.L_x_5804:
[----:B------:R-:W0:Y:S02]  /*18f0*/  LDCU.128 UR4, c[0x0][0x390] ;  /* 0x00007200ff0477ac */ /* 0x000e240008000c00 */
[----:B0-----:R-:W-:-:S08]  /*1900*/  DADD R36, R2, UR4 ;  /* 0x0000000402247e29 */ /* 0x001fd00008000000 */
[----:B------:R-:W-:-:S08]  /*1910*/  DADD R6, R6, -R36 ;  /* 0x0000000006067229 */ /* 0x000fd00000000824 */
[----:B------:R-:W-:-:S11]  /*1920*/  DFMA R6, R8, R6, UR6 ;  /* 0x0000000608067e2b */ /* 0x000fd60008000006 */
.L_x_5803:
[----:B------:R-:W-:Y:S05]  /*1930*/  BSYNC.RECONVERGENT B2 ;  /* 0x0000000000027941 */ /* 0x000fea0003800200 */
.L_x_5802:
[----:B------:R-:W0:Y:S01]  /*1940*/  LDCU UR4, c[0x0][0x3b4] ;  /* 0x00007680ff0477ac */ /* 0x000e220008000800 */
[----:B------:R-:W-:-:S04]  /*1950*/  IADD3 R32, P0, PT, R32, 0x8, RZ ;  /* 0x0000000820207810 */ /* 0x000fc80007f1e0ff */
[----:B------:R-:W-:Y:S01]  /*1960*/  IADD3.X R33, PT, PT, RZ, R33, RZ, P0, !PT ;  /* 0x00000021ff217210 */ /* 0x000fe200007fe4ff */
[----:B0-----:R-:W-:-:S06]  /*1970*/  UIADD3 UR4, UPT, UPT, UR4, -0x1, URZ ;  /* 0xffffffff04047890 */ /* 0x001fcc000fffe0ff */
[----:B------:R-:W-:-:S07]  /*1980*/  IMAD.U32 R22, RZ, RZ, UR4 ;  /* 0x00000004ff167e24 */ /* 0x000fce000f8e00ff */
.L_x_5801:
[----:B------:R-:W-:Y:S05]  /*1990*/  BSYNC.RECONVERGENT B1 ;  /* 0x0000000000017941 */ /* 0x000fea0003800200 */
.L_x_5800:
[----:B------:R-:W0:Y:S01]  /*19a0*/  LDCU.64 UR4, c[0x0][0x3c8] ;  /* 0x00007900ff0477ac */ /* 0x000e220008000a00 */
[----:B------:R-:W-:Y:S01]  /*19b0*/  BSSY.RECONVERGENT B1, `(.L_x_5806) ;  /* 0x0000049000017945 */ /* 0x000fe20003800200 */
[----:B------:R-:W1:Y:S01]  /*19c0*/  LDCU UR6, c[0x0][0x3d0] ;  /* 0x00007a00ff0677ac */ /* 0x000e620008000800 */
[----:B0-----:R-:W-:-:S04]  /*19d0*/  IMAD R0, R96, UR4, RZ ;  /* 0x0000000460007c24 */ /* 0x001fc8000f8e02ff */
[----:B------:R-:W-:-:S04]  /*19e0*/  IMAD R0, R97, UR5, R0 ;  /* 0x0000000561007c24 */ /* 0x000fc8000f8e0200 */
[----:B-1----:R-:W-:-:S05]  /*19f0*/  IMAD R21, R49, UR6, R0 ;  /* 0x0000000631157c24 */ /* 0x002fca000f8e0200 */
[----:B------:R-:W-:-:S04]  /*1a00*/  LEA R3, R21, 0x1, 0x1 ;  /* 0x0000000115037811 */ /* 0x000fc800078e08ff */
[----:B------:R-:W-:-:S13]  /*1a10*/  ISETP.GE.U32.AND P0, PT, R3, R22, PT ;  /* 0x000000160300720c */ /* 0x000fda0003f06070 */
[----:B------:R-:W-:Y:S05]  /*1a20*/  @P0 BRA `(.L_x_5807) ;  /* 0x0000000400040947 */ /* 0x000fea0003800000 */
.L_x_5812:
[----:B------:R-:W-:-:S06]  /*1a30*/  IMAD.WIDE.U32 R8, R21, 0x10, R32 ;  /* 0x0000001015087825 */ /* 0x000fcc00078e0020 */
[----:B------:R-:W2:Y:S01]  /*1a40*/  LDG.E.128 R8, desc[UR36][R8.64] ;  /* 0x0000002408087981 */ /* 0x000ea2000c1e1d00 */
        /* <DEDUP_REMOVED lines=24> */
.L_x_5809:
[----:B------:R-:W-:Y:S05]  /*1bd0*/  BSYNC.RECONVERGENT B2 ;  /* 0x0000000000027941 */ /* 0x000fea0003800200 */
.L_x_5808:
[----:B------:R-:W-:Y:S01]  /*1be0*/  VIADD R43, R43, 0x1 ;  /* 0x000000012b2b7836 */ /* 0x000fe20000000000 */
[----:B------:R-:W-:Y:S01]  /*1bf0*/  MOV R4, 0x1 ;  /* 0x0000000100047802 */ /* 0x000fe20000000f00 */
[----:B------:R-:W-:Y:S01]  /*1c00*/  DADD R36, R2, R36 ;  /* 0x0000000002247229 */ /* 0x000fe20000000024 */
[----:B------:R-:W-:Y:S01]  /*1c10*/  BSSY.RECONVERGENT B2, `(.L_x_5810) ;  /* 0x000001a000027945 */ /* 0x000fe20003800200 */
[----:B------:R-:W0:Y:S06]  /*1c20*/  I2F.F64 R46, R43 ;  /* 0x0000002b002e7312 */ /* 0x000e2c0000201c00 */
        /* <DEDUP_REMOVED lines=22> */
[----:B------:R-:W-:Y:S01]  /*1d90*/  IMAD.MOV.U32 R4, RZ, RZ, R2 ;  /* 0x000000ffff047224 */ /* 0x000fe200078e0002 */
[----:B------:R-:W-:-:S07]  /*1da0*/  MOV R5, R3 ;  /* 0x0000000300057202 */ /* 0x000fce0000000f00 */
.L_x_5811:
[----:B------:R-:W-:Y:S05]  /*1db0*/  BSYNC.RECONVERGENT B2 ;  /* 0x0000000000027941 */ /* 0x000fea0003800200 */
.L_x_5810:
[----:B------:R-:W0:Y:S01]  /*1dc0*/  LDCU UR4, c[0x0][0x3bc] ;  /* 0x00007780ff0477ac */ /* 0x000e220008000800 */
[----:B------:R-:W-:-:S08]  /*1dd0*/  DADD R38, R4, R38 ;  /* 0x0000000004267229 */ /* 0x000fd00000000026 */
[----:B------:R-:W-:-:S08]  /*1de0*/  DADD R10, R10, -R38 ;  /* 0x000000000a0a7229 */ /* 0x000fd00000000826 */
[----:B------:R-:W-:Y:S01]  /*1df0*/  DFMA R34, R12, R10, R34 ;  /* 0x0000000a0c22722b */ /* 0x000fe20000000022 */
[----:B0-----:R-:W-:-:S05]  /*1e00*/  VIADD R21, R21, UR4 ;  /* 0x0000000415157c36 */ /* 0x001fca0008000000 */
[----:B------:R-:W-:-:S04]  /*1e10*/  LEA R3, R21, 0x1, 0x1 ;  /* 0x0000000115037811 */ /* 0x000fc800078e08ff */
[----:B------:R-:W-:-:S13]  /*1e20*/  ISETP.GE.U32.AND P0, PT, R3, R22, PT ;  /* 0x000000160300720c */ /* 0x000fda0003f06070 */
[----:B------:R-:W-:Y:S05]  /*1e30*/  @!P0 BRA `(.L_x_5812) ;  /* 0xfffffff800fc8947 */ /* 0x000fea000383ffff */
.L_x_5807:
[----:B------:R-:W-:Y:S05]  /*1e40*/  BSYNC.RECONVERGENT B1 ;  /* 0x0000000000017941 */ /* 0x000fea0003800200 */
.L_x_5806:
[----:B------:R-:W0:Y:S01]  /*1e50*/  LDCU UR5, c[0x0][0x3d0] ;  /* 0x00007a00ff0577ac */ /* 0x000e220008000800 */
[----:B------:R-:W-:Y:S01]  /*1e60*/  BSSY.RECONVERGENT B1, `(.L_x_5813) ;  /* 0x000002a000017945 */ /* 0x000fe20003800200 */
[----:B------:R-:W1:Y:S01]  /*1e70*/  LDCU UR4, c[0x0][0x3cc] ;  /* 0x00007980ff0477ac */ /* 0x000e620008000800 */
[----:B0-----:R-:W-:Y:S02]  /*1e80*/  ISETP.NE.AND P1, PT, RZ, UR5, PT ;  /* 0x00000005ff007c0c */ /* 0x001fe4000bf25270 */
[----:B-1----:R-:W-:Y:S02]  /*1e90*/  ISETP.NE.AND P0, PT, RZ, UR4, PT ;  /* 0x00000004ff007c0c */ /* 0x002fe4000bf05270 */
        /* <DEDUP_REMOVED lines=9> */
[----:B------:R-:W2:Y:S01]  /*1f30*/  LDG.E.64 R8, desc[UR36][R8.64] ;  /* 0x0000002408087981 */ /* 0x000ea2000c1e1b00 */
        /* <DEDUP_REMOVED lines=24> */
.L_x_5816:
[----:B------:R-:W-:Y:S05]  /*20c0*/  BSYNC.RECONVERGENT B2 ;  /* 0x0000000000027941 */ /* 0x000fea0003800200 */
.L_x_5815:
[----:B------:R-:W-:-:S08]  /*20d0*/  DADD R36, R36, R2 ;  /* 0x0000000024247229 */ /* 0x000fd00000000002 */
[----:B------:R-:W-:-:S08]  /*20e0*/  DADD R8, R8, -R36 ;  /* 0x0000000008087229 */ /* 0x000fd00000000824 */
[----:B------:R-:W-:-:S11]  /*20f0*/  DFMA R6, R10, R8, R6 ;  /* 0x000000080a06722b */ /* 0x000fd60000000006 */
.L_x_5814:
[----:B------:R-:W-:Y:S05]  /*2100*/  BSYNC.RECONVERGENT B1 ;  /* 0x0000000000017941 */ /* 0x000fea0003800200 */
.L_x_5813:
[----:B------:R-:W-:Y:S01]  /*2110*/  DSETP.NEU.AND P0, PT, R44, RZ, PT ;  /* 0x000000ff2c00722a */ /* 0x000fe20003f0d000 */
[----:B------:R-:W-:Y:S02]  /*2120*/  CS2R R62, SRZ ;  /* 0x00000000003e7805 */ /* 0x000fe4000001ff00 */
[----:B------:R-:W-:Y:S02]  /*2130*/  CS2R R56, SRZ ;  /* 0x0000000000387805 */ /* 0x000fe4000001ff00 */
[----:B------:R-:W-:Y:S02]  /*2140*/  CS2R R54, SRZ ;  /* 0x0000000000367805 */ /* 0x000fe4000001ff00 */
[----:B------:R-:W-:Y:S01]  /*2150*/  MOV R52, R46 ;  /* 0x0000002e00347202 */ /* 0x000fe20000000f00 */
[----:B------:R-:W-:Y:S01]  /*2160*/  IMAD.MOV.U32 R53, RZ, RZ, R47 ;  /* 0x000000ffff357224 */ /* 0x000fe200078e002f */
[----:B------:R-:W-:Y:S02]  /*2170*/  CS2R R30, SRZ ;  /* 0x00000000001e7805 */ /* 0x000fe4000001ff00 */
[----:B------:R-:W-:-:S02]  /*2180*/  CS2R R28, SRZ ;  /* 0x00000000001c7805 */ /* 0x000fc4000001ff00 */
[----:B------:R-:W-:Y:S02]  /*2190*/  CS2R R22, SRZ ;  /* 0x0000000000167805 */ /* 0x000fe4000001ff00 */
[----:B------:R-:W-:Y:S02]  /*21a0*/  CS2R R20, SRZ ;  /* 0x0000000000147805 */ /* 0x000fe4000001ff00 */
[----:B------:R-:W-:Y:S02]  /*21b0*/  CS2R R14, SRZ ;  /* 0x00000000000e7805 */ /* 0x000fe4000001ff00 */
[----:B------:R-:W-:Y:S01]  /*21c0*/  CS2R R12, SRZ ;  /* 0x00000000000c7805 */ /* 0x000fe2000001ff00 */
[----:B------:R-:W-:Y:S01]  /*21d0*/  IMAD.MOV.U32 R10, RZ, RZ, R34 ;  /* 0x000000ffff0a7224 */ /* 0x000fe200078e0022 */
[----:B------:R-:W-:Y:S01]  /*21e0*/  MOV R11, R35 ;  /* 0x00000023000b7202 */ /* 0x000fe20000000f00 */
[----:B------:R-:W-:Y:S02]  /*21f0*/  IMAD.MOV.U32 R8, RZ, RZ, R38 ;  /* 0x000000ffff087224 */ /* 0x000fe400078e0026 */
[----:B------:R-:W-:Y:S01]  /*2200*/  IMAD.MOV.U32 R9, RZ, RZ, R39 ;  /* 0x000000ffff097224 */ /* 0x000fe200078e0027 */
[----:B------:R-:W-:Y:S06]  /*2210*/  @!P0 BRA `(.L_x_5797) ;  /* 0x000000d400288947 */ /* 0x000fec0003800000 */
[----:B------:R-:W-:Y:S01]  /*2220*/  DSETP.NEU.AND P0, PT, R46, RZ, PT ;  /* 0x000000ff2e00722a */ /* 0x000fe20003f0d000 */
[----:B------:R-:W-:Y:S02]  /*2230*/  MOV R43, R48 ;  /* 0x00000030002b7202 */ /* 0x000fe40000000f00 */
[----:B------:R-:W-:Y:S02]  /*2240*/  CS2R R62, SRZ ;  /* 0x00000000003e7805 */ /* 0x000fe4000001ff00 */
[----:B------:R-:W-:Y:S02]  /*2250*/  CS2R R56, SRZ ;  /* 0x0000000000387805 */ /* 0x000fe4000001ff00 */
[----:B------:R-:W-:Y:S01]  /*2260*/  CS2R R54, SRZ ;  /* 0x0000000000367805 */ /* 0x000fe2000001ff00 */
[----:B------:R-:W-:Y:S01]  /*2270*/  IMAD.MOV.U32 R52, RZ, RZ, R44 ;  /* 0x000000ffff347224 */ /* 0x000fe200078e002c */
[----:B------:R-:W-:Y:S01]  /*2280*/  CS2R R30, SRZ ;  /* 0x00000000001e7805 */ /* 0x000fe2000001ff00 */
[----:B------:R-:W-:Y:S01]  /*2290*/  IMAD.MOV.U32 R53, RZ, RZ, R45 ;  /* 0x000000ffff357224 */ /* 0x000fe200078e002d */
[----:B------:R-:W-:-:S02]  /*22a0*/  CS2R R28, SRZ ;  /* 0x00000000001c7805 */ /* 0x000fc4000001ff00 */
[----:B------:R-:W-:Y:S02]  /*22b0*/  CS2R R22, SRZ ;  /* 0x0000000000167805 */ /* 0x000fe4000001ff00 */
[----:B------:R-:W-:Y:S02]  /*22c0*/  CS2R R20, SRZ ;  /* 0x0000000000147805 */ /* 0x000fe4000001ff00 */
[----:B------:R-:W-:Y:S02]  /*22d0*/  CS2R R14, SRZ ;  /* 0x00000000000e7805 */ /* 0x000fe4000001ff00 */
[----:B------:R-:W-:Y:S02]  /*22e0*/  CS2R R12, SRZ ;  /* 0x00000000000c7805 */ /* 0x000fe4000001ff00 */
[----:B------:R-:W-:Y:S01]  /*22f0*/  MOV R10, R6 ;  /* 0x00000006000a7202 */ /* 0x000fe20000000f00 */
[----:B------:R-:W-:Y:S01]  /*2300*/  IMAD.MOV.U32 R11, RZ, RZ, R7 ;  /* 0x000000ffff0b7224 */ /* 0x000fe200078e0007 */
[----:B------:R-:W-:Y:S01]  /*2310*/  MOV R9, R37 ;  /* 0x0000002500097202 */ /* 0x000fe20000000f00 */
[----:B------:R-:W-:Y:S01]  /*2320*/  IMAD.MOV.U32 R8, RZ, RZ, R36 ;  /* 0x000000ffff087224 */ /* 0x000fe200078e0024 */
[----:B------:R-:W-:Y:S06]  /*2330*/  @!P0 BRA `(.L_x_5797) ;  /* 0x000000d000e08947 */ /* 0x000fec0003800000 */
        /* <DEDUP_REMOVED lines=23> */
.L_x_5818:
[----:B------:R-:W-:Y:S05]  /*24b0*/  BSYNC.RECONVERGENT B1 ;  /* 0x0000000000017941 */ /* 0x000fea0003800200 */
.L_x_5817:
[----:B------:R-:W-:Y:S01]  /*24c0*/  DMUL R4, R8, R8 ;  /* 0x0000000808047228 */ /* 0x000fe20000000000 */
[----:B------:R-:W-:Y:S01]  /*24d0*/  MOV R43, 0xffffffff ;  /* 0xffffffff002b7802 */ /* 0x000fe20000000f00 */
[----:B------:R-:W-:Y:S01]  /*24e0*/  DADD R6, R6, R34 ;  /* 0x0000000006067229 */ /* 0x000fe20000000022 */
[----:B------:R-:W-:Y:S01]  /*24f0*/  CS2R R62, SRZ ;  /* 0x00000000003e7805 */ /* 0x000fe2000001ff00 */
[----:B------:R-:W-:Y:S01]  /*2500*/  DFMA R8, R8, R2, R36 ;  /* 0x000000020808722b */ /* 0x000fe20000000024 */
[----:B------:R-:W-:Y:S02]  /*2510*/  CS2R R56, SRZ ;  /* 0x0000000000387805 */ /* 0x000fe4000001ff00 */
[----:B------:R-:W-:Y:S02]  /*2520*/  CS2R R54, SRZ ;  /* 0x0000000000367805 */ /* 0x000fe4000001ff00 */
[----:B------:R-:W-:Y:S01]  /*2530*/  CS2R R30, SRZ ;  /* 0x00000000001e7805 */ /* 0x000fe2000001ff00 */
[----:B------:R-:W-:Y:S01]  /*2540*/  DMUL R4, R4, R44 ;  /* 0x0000002c04047228 */ /* 0x000fe20000000000 */
[----:B------:R-:W-:-:S02]  /*2550*/  CS2R R28, SRZ ;  /* 0x00000000001c7805 */ /* 0x000fc4000001ff00 */
[----:B------:R-:W-:Y:S02]  /*2560*/  CS2R R22, SRZ ;  /* 0x0000000000167805 */ /* 0x000fe4000001ff00 */
[----:B------:R-:W-:Y:S02]  /*2570*/  CS2R R20, SRZ ;  /* 0x0000000000147805 */ /* 0x000fe4000001ff00 */
[----:B------:R-:W-:Y:S02]  /*2580*/  CS2R R14, SRZ ;  /* 0x00000000000e7805 */ /* 0x000fe4000001ff00 */
[----:B------:R-:W-:Y:S01]  /*2590*/  CS2R R12, SRZ ;  /* 0x00000000000c7805 */ /* 0x000fe2000001ff00 */
[----:B------:R-:W-:Y:S01]  /*25a0*/  DFMA R10, R4, R2, R6 ;  /* 0x00000002040a722b */ /* 0x000fe20000000006 */
[----:B------:R-:W-:Y:S10]  /*25b0*/  BRA `(.L_x_5797) ;  /* 0x000000d000407947 */ /* 0x000ff40003800000 */
.L_x_5798:
        /* <DEDUP_REMOVED lines=22> */
[-C--:B------:R-:W-:Y:S01]  /*2720*/  MOV R57, R7.reuse ;  /* 0x0000000700397202 */ /* 0x080fe20000000f00 */
[--C-:B------:R-:W-:Y:S01]  /*2730*/  IMAD.MOV.U32 R17, RZ, RZ, R7.reuse ;  /* 0x000000ffff117224 */ /* 0x100fe200078e0007 */
[----:B------:R-:W-:Y:S01]  /*2740*/  MOV R46, R6 ;  /* 0x00000006002e7202 */ /* 0x000fe20000000f00 */
[--C-:B------:R-:W-:Y:S01]  /*2750*/  IMAD.MOV.U32 R56, RZ, RZ, R6.reuse ;  /* 0x000000ffff387224 */ /* 0x100fe200078e0006 */
[----:B------:R-:W-:Y:S01]  /*2760*/  MOV R61, R7 ;  /* 0x00000007003d7202 */ /* 0x000fe20000000f00 */
[--C-:B------:R-:W-:Y:S01]  /*2770*/  IMAD.MOV.U32 R54, RZ, RZ, R6.reuse ;  /* 0x000000ffff367224 */ /* 0x100fe200078e0006 */
[-C--:B----4-:R-:W-:Y:S01]  /*2780*/  MOV R38, R44.reuse ;  /* 0x0000002c00267202 */ /* 0x090fe20000000f00 */
[--C-:B------:R-:W-:Y:S01]  /*2790*/  IMAD.MOV.U32 R55, RZ, RZ, R7.reuse ;  /* 0x000000ffff377224 */ /* 0x100fe200078e0007 */
[-C--:B------:R-:W-:Y:S01]  /*27a0*/  MOV R49, R45.reuse ;  /* 0x0000002d00317202 */ /* 0x080fe20000000f00 */
[--C-:B------:R-:W-:Y:S01]  /*27b0*/  IMAD.MOV.U32 R47, RZ, RZ, R7.reuse ;  /* 0x000000ffff2f7224 */ /* 0x100fe200078e0007 */
[-C--:B------:R-:W-:Y:S01]  /*27c0*/  MOV R68, R44.reuse ;  /* 0x0000002c00447202 */ /* 0x080fe20000000f00 */
[--C-:B------:R-:W-:Y:S01]  /*27d0*/  IMAD.MOV.U32 R60, RZ, RZ, R6.reuse ;  /* 0x000000ffff3c7224 */ /* 0x100fe200078e0006 */
[----:B------:R-:W-:Y:S01]  /*27e0*/  MOV R51, R45 ;  /* 0x0000002d00337202 */ /* 0x000fe20000000f00 */
[----:B------:R-:W-:Y:S01]  /*27f0*/  IMAD.MOV.U32 R62, RZ, RZ, R6 ;  /* 0x000000ffff3e7224 */ /* 0x000fe200078e0006 */
[----:B------:R-:W-:Y:S01]  /*2800*/  MOV R70, R44 ;  /* 0x0000002c00467202 */ /* 0x000fe20000000f00 */
[----:B------:R-:W-:-:S02]  /*2810*/  IMAD.MOV.U32 R63, RZ, RZ, R7 ;  /* 0x000000ffff3f7224 */ /* 0x000fc400078e0007 */
[--C-:B------:R-:W-:Y:S02]  /*2820*/  IMAD.MOV.U32 R39, RZ, RZ, R45.reuse ;  /* 0x000000ffff277224 */ /* 0x100fe400078e002d */
[--C-:B------:R-:W-:Y:S02]  /*2830*/  IMAD.MOV.U32 R48, RZ, RZ, R44.reuse ;  /* 0x000000ffff307224 */ /* 0x100fe400078e002c */
[--C-:B------:R-:W-:Y:S02]  /*2840*/  IMAD.MOV.U32 R64, RZ, RZ, R44.reuse ;  /* 0x000000ffff407224 */ /* 0x100fe400078e002c */
[--C-:B------:R-:W-:Y:S02]  /*2850*/  IMAD.MOV.U32 R65, RZ, RZ, R45.reuse ;  /* 0x000000ffff417224 */ /* 0x100fe400078e002d */
[----:B------:R-:W-:Y:S02]  /*2860*/  IMAD.MOV.U32 R69, RZ, RZ, R45 ;  /* 0x000000ffff457224 */ /* 0x000fe400078e002d */
[----:B------:R-:W-:-:S02]  /*2870*/  IMAD.MOV.U32 R50, RZ, RZ, R44 ;  /* 0x000000ffff327224 */ /* 0x000fc400078e002c */
[----:B------:R-:W-:Y:S02]  /*2880*/  IMAD.MOV.U32 R66, RZ, RZ, R44 ;  /* 0x000000ffff427224 */ /* 0x000fe400078e002c */
[--C-:B------:R-:W-:Y:S02]  /*2890*/  IMAD.MOV.U32 R67, RZ, RZ, R45.reuse ;  /* 0x000000ffff437224 */ /* 0x100fe400078e002d */
[----:B------:R-:W-:Y:S01]  /*28a0*/  IMAD.MOV.U32 R71, RZ, RZ, R45 ;  /* 0x000000ffff477224 */ /* 0x000fe200078e002d */
[----:B------:R-:W-:Y:S06]  /*28b0*/  @P0 BRA `(.L_x_5821) ;  /* 0x0000000c00fc0947 */ /* 0x000fec0003800000 */
[--C-:B------:R-:W-:Y:S01]  /*28c0*/  IMAD.MOV.U32 R48, RZ, RZ, R44.reuse ;  /* 0x000000ffff307224 */ /* 0x100fe200078e002c */
[-C--:B------:R-:W-:Y:S01]  /*28d0*/  MOV R49, R45.reuse ;  /* 0x0000002d00317202 */ /* 0x080fe20000000f00 */
[--C-:B------:R-:W-:Y:S01]  /*28e0*/  IMAD.MOV.U32 R64, RZ, RZ, R44.reuse ;  /* 0x000000ffff407224 */ /* 0x100fe200078e002c */
[-C--:B------:R-:W-:Y:S01]  /*28f0*/  MOV R68, R44.reuse ;  /* 0x0000002c00447202 */ /* 0x080fe20000000f00 */
[--C-:B------:R-:W-:Y:S01]  /*2900*/  IMAD.MOV.U32 R65, RZ, RZ, R45.reuse ;  /* 0x000000ffff417224 */ /* 0x100fe200078e002d */
[----:B------:R-:W-:Y:S01]  /*2910*/  MOV R51, R45 ;  /* 0x0000002d00337202 */ /* 0x000fe20000000f00 */
[--C-:B------:R-:W-:Y:S01]  /*2920*/  IMAD.MOV.U32 R69, RZ, RZ, R45.reuse ;  /* 0x000000ffff457224 */ /* 0x100fe200078e002d */
[----:B------:R-:W-:Y:S01]  /*2930*/  MOV R70, R44 ;  /* 0x0000002c00467202 */ /* 0x000fe20000000f00 */
[--C-:B------:R-:W-:Y:S01]  /*2940*/  IMAD.MOV.U32 R50, RZ, RZ, R44.reuse ;  /* 0x000000ffff327224 */ /* 0x100fe200078e002c */
[-C--:B------:R-:W-:Y:S01]  /*2950*/  MOV R17, R7.reuse ;  /* 0x0000000700117202 */ /* 0x080fe20000000f00 */
[----:B------:R-:W-:Y:S01]  /*2960*/  IMAD.MOV.U32 R66, RZ, RZ, R44 ;  /* 0x000000ffff427224 */ /* 0x000fe200078e002c */
        /* <DEDUP_REMOVED lines=12> */
[----:B------:R-:W-:-:S07]  /*2a30*/  IMAD.MOV.U32 R63, RZ, RZ, R7 ;  /* 0x000000ffff3f7224 */ /* 0x000fce00078e0007 */
.L_x_5838:
[----:B------:R-:W-:-:S05]  /*2a40*/  SHF.R.U32.HI R21, RZ, 0x2, R43 ;  /* 0x00000002ff157819 */ /* 0x000fca000001162b */
[----:B------:R-:W-:-:S06]  /*2a50*/  IMAD.WIDE.U32 R20, R21, 0x20, R32 ;  /* 0x0000002015147825 */ /* 0x000fcc00078e0020 */
[----:B------:R-:W2:Y:S01]  /*2a60*/  LDG.E.ENL2.256 R20, R28, desc[UR36][R20.64] ;  /* 0xfe000024141c797e */ /* 0x000ea20008121914 */
[----:B------:R-:W-:-:S05]  /*2a70*/  VIADD R43, R43, UR39 ;  /* 0x000000272b2b7c36 */ /* 0x000fca0008000000 */
[----:B------:R-:W-:-:S05]  /*2a80*/  SHF.R.U32.HI R9, RZ, 0x2, R43 ;  /* 0x00000002ff097819 */ /* 0x000fca000001162b */
[----:B------:R-:W-:-:S06]  /*2a90*/  IMAD.WIDE.U32 R8, R9, 0x20, R32 ;  /* 0x0000002009087825 */ /* 0x000fcc00078e0020 */
[----:B------:R-:W5:Y:S01]  /*2aa0*/  LDG.E.ENL2.256 R8, R12, desc[UR36][R8.64] ;  /* 0xfe000024080c797e */ /* 0x000f620008121908 */
        /* <DEDUP_REMOVED lines=23> */
[----:B-----5:R-:W-:Y:S05]  /*2c20*/  CALL.REL.NOINC `($__internal_21_$__cuda_sm20_div_rn_f64_full) ;  /* 0x0000025800c47944 */ /* 0x020fea0003c00000 */
.L_x_5823:
[----:B------:R-:W-:Y:S05]  /*2c30*/  BSYNC.RECONVERGENT B2 ;  /* 0x0000000000027941 */ /* 0x000fea0003800200 */
.L_x_5822:
[----:B------:R-:W0:Y:S01]  /*2c40*/  MUFU.RCP64H R5, R37 ;  /* 0x0000002500057308 */ /* 0x000e220000001800 */
[----:B------:R-:W-:Y:S01]  /*2c50*/  MOV R4, 0x1 ;  /* 0x0000000100047802 */ /* 0x000fe20000000f00 */
        /* <DEDUP_REMOVED lines=23> */
[----:B------:R-:W-:Y:S01]  /*2dd0*/  IMAD.MOV.U32 R4, RZ, RZ, R2 ;  /* 0x000000ffff047224 */ /* 0x000fe200078e0002 */
[----:B------:R-:W-:-:S07]  /*2de0*/  MOV R5, R3 ;  /* 0x0000000300057202 */ /* 0x000fce0000000f00 */
.L_x_5825:
[----:B------:R-:W-:Y:S05]  /*2df0*/  BSYNC.RECONVERGENT B2 ;  /* 0x0000000000027941 */ /* 0x000fea0003800200 */
.L_x_5824:
        /* <DEDUP_REMOVED lines=25> */
.L_x_5827:
[----:B------:R-:W-:Y:S05]  /*2f90*/  BSYNC.RECONVERGENT B2 ;  /* 0x0000000000027941 */ /* 0x000fea0003800200 */
.L_x_5826:
        /* <DEDUP_REMOVED lines=27> */
.L_x_5829:
[----:B------:R-:W-:Y:S05]  /*3150*/  BSYNC.RECONVERGENT B2 ;  /* 0x0000000000027941 */ /* 0x000fea0003800200 */
.L_x_5828:
        /* <DEDUP_REMOVED lines=25> */
.L_x_5831:
[----:B------:R-:W-:Y:S05]  /*32f0*/  BSYNC.RECONVERGENT B2 ;  /* 0x0000000000027941 */ /* 0x000fea0003800200 */
.L_x_5830:
        /* <DEDUP_REMOVED lines=27> */
.L_x_5833:
[----:B------:R-:W-:Y:S05]  /*34b0*/  BSYNC.RECONVERGENT B2 ;  /* 0x0000000000027941 */ /* 0x000fea0003800200 */
.L_x_5832:
        /* <DEDUP_REMOVED lines=25> */
.L_x_5835:
[----:B------:R-:W-:Y:S05]  /*3650*/  BSYNC.RECONVERGENT B2 ;  /* 0x0000000000027941 */ /* 0x000fea0003800200 */
.L_x_5834:
        /* <DEDUP_REMOVED lines=27> */
.L_x_5837:
[----:B------:R-:W-:Y:S05]  /*3810*/  BSYNC.RECONVERGENT B2 ;  /* 0x0000000000027941 */ /* 0x000fea0003800200 */
.L_x_5836:
[----:B------:R-:W-:Y:S01]  /*3820*/  DADD R34, R4, R34 ;  /* 0x0000000004227229 */ /* 0x000fe20000000022 */
[----:B------:R-:W-:Y:S01]  /*3830*/  MOV R0, UR38 ;  /* 0x0000002600007c02 */ /* 0x000fe20008000f00 */
[----:B------:R-:W-:-:S04]  /*3840*/  IMAD.U32 R4, RZ, RZ, UR39 ;  /* 0x00000027ff047e24 */ /* 0x000fc8000f8e00ff */
[--C-:B------:R-:W-:Y:S02]  /*3850*/  IMAD.IADD R43, R43, 0x1, R4.reuse ;  /* 0x000000012b2b7824 */ /* 0x100fe400078e0204 */
[----:B------:R-:W-:Y:S02]  /*3860*/  DADD R2, R10, -R34 ;  /* 0x000000000a027229 */ /* 0x000fe40000000822 */
[----:B------:R-:W-:-:S05]  /*3870*/  IMAD.IADD R5, R43, 0x1, R4 ;  /* 0x000000012b057824 */ /* 0x000fca00078e0204 */
[----:B------:R-:W-:Y:S01]  /*3880*/  ISETP.GE.U32.AND P0, PT, R5, R0, PT ;  /* 0x000000000500720c */ /* 0x000fe20003f06070 */
[----:B------:R-:W-:-:S12]  /*3890*/  DFMA R38, R52, R2, R38 ;  /* 0x000000023426722b */ /* 0x000fd80000000026 */
[----:B------:R-:W-:Y:S05]  /*38a0*/  @!P0 BRA `(.L_x_5838) ;  /* 0xfffffff000648947 */ /* 0x000fea000383ffff */
.L_x_5821:
[----:B------:R-:W-:Y:S05]  /*38b0*/  BSYNC.RECONVERGENT B1 ;  /* 0x0000000000017941 */ /* 0x000fea0003800200 */
.L_x_5820:
[----:B------:R-:W-:Y:S01]  /*38c0*/  ISETP.GE.U32.AND P0, PT, R43, R0, PT ;  /* 0x000000002b00720c */ /* 0x000fe20003f06070 */
[----:B------:R-:W-:-:S12]  /*38d0*/  BSSY.RECONVERGENT B0, `(.L_x_5839) ;  /* 0x000000a000007945 */ /* 0x000fd80003800200 */
[----:B------:R-:W-:Y:S05]  /*38e0*/  @P0 BRA `(.L_x_5840) ;  /* 0x0000000000200947 */ /* 0x000fea0003800000 */
[----:B------:R-:W-:Y:S01]  /*38f0*/  IMAD.IADD R3, R43, 0x1, R4 ;  /* 0x000000012b037824 */ /* 0x000fe200078e0204 */
[----:B------:R-:W-:-:S04]  /*3900*/  SHF.R.U32.HI R21, RZ, 0x2, R43 ;  /* 0x00000002ff157819 */ /* 0x000fc8000001162b */
[----:B------:R-:W-:Y:S01]  /*3910*/  ISETP.GE.U32.AND P1, PT, R3, R0, PT ;  /* 0x000000000300720c */ /* 0x000fe20003f26070 */
[----:B------:R-:W-:-:S06]  /*3920*/  IMAD.WIDE.U32 R20, R21, 0x20, R32 ;  /* 0x0000002015147825 */ /* 0x000fcc00078e0020 */
[----:B------:R-:W5:Y:S06]  /*3930*/  LDG.E.ENL2.256 R20, R28, desc[UR36][R20.64] ;  /* 0xfe000024141c797e */ /* 0x000f6c0008121914 */
[----:B------:R-:W-:-:S05]  /*3940*/  @!P1 SHF.R.U32.HI R3, RZ, 0x2, R3 ;  /* 0x00000002ff039819 */ /* 0x000fca0000011603 */
[----:B------:R-:W-:-:S05]  /*3950*/  @!P1 IMAD.WIDE.U32 R32, R3, 0x20, R32 ;  /* 0x0000002003209825 */ /* 0x000fca00078e0020 */
[----:B------:R0:W5:Y:S02]  /*3960*/  @!P1 LDG.E.ENL2.256 R8, R12, desc[UR36][R32.64] ;  /* 0xfe000024200c997e */ /* 0x0001640008121908 */
.L_x_5840:
[----:B------:R-:W-:Y:S05]  /*3970*/  BSYNC.RECONVERGENT B0 ;  /* 0x0000000000007941 */ /* 0x000fea0003800200 */
.L_x_5839:
[----:B------:R-:W-:Y:S01]  /*3980*/  BSSY.RECONVERGENT B1, `(.L_x_5841) ;  /* 0x00000e7000017945 */ /* 0x000fe20003800200 */
[----:B------:R-:W-:Y:S01]  /*3990*/  MOV R74, R42 ;  /* 0x0000002a004a7202 */ /* 0x000fe20000000f00 */
[----:B0-----:R-:W-:Y:S02]  /*39a0*/  IMAD.MOV.U32 R32, RZ, RZ, R36 ;  /* 0x000000ffff207224 */ /* 0x001fe400078e0024 */
[----:B------:R-:W-:Y:S01]  /*39b0*/  IMAD.MOV.U32 R33, RZ, RZ, R37 ;  /* 0x000000ffff217224 */ /* 0x000fe200078e0025 */
[----:B------:R-:W-:Y:S06]  /*39c0*/  @P0 BRA `(.L_x_5842) ;  /* 0x0000000c00880947 */ /* 0x000fec0003800000 */
[----:B------:R-:W-:Y:S01]  /*39d0*/  IADD3 R74, PT, PT, R42, 0x1, RZ ;  /* 0x000000012a4a7810 */ /* 0x000fe20007ffe0ff */
[----:B------:R-:W-:Y:S01]  /*39e0*/  IMAD.MOV.U32 R2, RZ, RZ, 0x1 ;  /* 0x00000001ff027424 */ /* 0x000fe200078e00ff */
        /* <DEDUP_REMOVED lines=22> */
.L_x_5844:
[----:B------:R-:W-:Y:S05]  /*3b50*/  BSYNC.RECONVERGENT B2 ;  /* 0x0000000000027941 */ /* 0x000fea0003800200 */
.L_x_5843:
        /* <DEDUP_REMOVED lines=27> */
.L_x_5846:
[----:B------:R-:W-:Y:S05]  /*3d10*/  BSYNC.RECONVERGENT B2 ;  /* 0x0000000000027941 */ /* 0x000fea0003800200 */
.L_x_5845:
        /* <DEDUP_REMOVED lines=25> */
.L_x_5848:
[----:B------:R-:W-:Y:S05]  /*3eb0*/  BSYNC.RECONVERGENT B2 ;  /* 0x0000000000027941 */ /* 0x000fea0003800200 */
.L_x_5847:
        /* <DEDUP_REMOVED lines=27> */
.L_x_5850:
[----:B------:R-:W-:Y:S05]  /*4070*/  BSYNC.RECONVERGENT B2 ;  /* 0x0000000000027941 */ /* 0x000fea0003800200 */
.L_x_5849:
        /* <DEDUP_REMOVED lines=29> */
[----:B------:R-:W-:Y:S05]  /*4250*/  CALL.REL.NOINC `($__internal_21_$__cuda_sm20_div_rn_f64_full) ;  /* 0x0000024400387944 */ /* 0x000fea0003c00000 */
.L_x_5852:
[----:B------:R-:W-:Y:S05]  /*4260*/  BSYNC.RECONVERGENT B2 ;  /* 0x0000000000027941 */ /* 0x000fea0003800200 */
.L_x_5851:
        /* <DEDUP_REMOVED lines=25> */
[----:B------:R-:W-:Y:S01]  /*4400*/  MOV R4, R2 ;  /* 0x0000000200047202 */ /* 0x000fe20000000f00 */
[----:B------:R-:W-:-:S07]  /*4410*/  IMAD.MOV.U32 R5, RZ, RZ, R3 ;  /* 0x000000ffff057224 */ /* 0x000fce00078e0003 */
.L_x_5854:
[----:B------:R-:W-:Y:S05]  /*4420*/  BSYNC.RECONVERGENT B2 ;  /* 0x0000000000027941 */ /* 0x000fea0003800200 */
.L_x_5853:
        /* <DEDUP_REMOVED lines=25> */
.L_x_5856:
[----:B------:R-:W-:Y:S05]  /*45c0*/  BSYNC.RECONVERGENT B2 ;  /* 0x0000000000027941 */ /* 0x000fea0003800200 */
.L_x_5855:
        /* <DEDUP_REMOVED lines=27> */
.L_x_5858:
[----:B------:R-:W-:Y:S05]  /*4780*/  BSYNC.RECONVERGENT B2 ;  /* 0x0000000000027941 */ /* 0x000fea0003800200 */
.L_x_5857:
[----:B------:R-:W-:Y:S01]  /*4790*/  DADD R34, R34, R4 ;  /* 0x0000000022227229 */ /* 0x000fe20000000004 */
[----:B------:R-:W-:Y:S01]  /*47a0*/  IMAD.MOV.U32 R42, RZ, RZ, R74 ;  /* 0x000000ffff2a7224 */ /* 0x000fe200078e004a */
[----:B------:R-:W-:Y:S01]  /*47b0*/  MOV R36, R32 ;  /* 0x0000002000247202 */ /* 0x000fe20000000f00 */
[----:B------:R-:W-:-:S05]  /*47c0*/  IMAD.MOV.U32 R37, RZ, RZ, R33 ;  /* 0x000000ffff257224 */ /* 0x000fca00078e0021 */
[----:B------:R-:W-:-:S08]  /*47d0*/  DADD R10, -R34, R10 ;  /* 0x00000000220a7229 */ /* 0x000fd0000000010a */
[----:B------:R-:W-:-:S11]  /*47e0*/  DFMA R38, R14, R10, R38 ;  /* 0x0000000a0e26722b */ /* 0x000fd60000000026 */
.L_x_5842:
[----:B------:R-:W-:Y:S05]  /*47f0*/  BSYNC.RECONVERGENT B1 ;  /* 0x0000000000017941 */ /* 0x000fea0003800200 */
.L_x_5841:
        /* <DEDUP_REMOVED lines=42> */
.L_x_5862:
[----:B------:R-:W-:Y:S05]  /*4aa0*/  BSYNC.RECONVERGENT B2 ;  /* 0x0000000000027941 */ /* 0x000fea0003800200 */
.L_x_5861:
[----:B------:R-:W-:Y:S01]  /*4ab0*/  DMUL R4, R8, R8 ;  /* 0x0000000808047228 */ /* 0x000fe20000000000 */
[----:B------:R-:W-:Y:S01]  /*4ac0*/  MOV R43, 0xffffffff ;  /* 0xffffffff002b7802 */ /* 0x000fe20000000f00 */
[----:B------:R-:W-:Y:S02]  /*4ad0*/  DADD R10, R70, R68 ;  /* 0x00000000460a7229 */ /* 0x000fe40000000044 */
[----:B------:R-:W-:-:S04]  /*4ae0*/  DFMA R8, R8, R2, R62 ;  /* 0x000000020808722b */ /* 0x000fc8000000003e */
[----:B------:R-:W-:-:S08]  /*4af0*/  DMUL R4, R4, R32 ;  /* 0x0000002004047228 */ /* 0x000fd00000000000 */
[----:B------:R-:W-:-:S11]  /*4b00*/  DFMA R10, R4, R2, R10 ;  /* 0x00000002040a722b */ /* 0x000fd6000000000a */
.L_x_5860:
[----:B------:R-:W-:Y:S05]  /*4b10*/  BSYNC.RECONVERGENT B1 ;  /* 0x0000000000017941 */ /* 0x000fea0003800200 */
.L_x_5859:
[----:B------:R-:W-:Y:S01]  /*4b20*/  DSETP.NEU.AND P0, PT, R32, RZ, PT ;  /* 0x000000ff2000722a */ /* 0x000fe20003f0d000 */
[----:B------:R-:W-:Y:S01]  /*4b30*/  BSSY.RECONVERGENT B1, `(.L_x_5863) ;  /* 0x0000030000017945 */ /* 0x000fe20003800200 */
[----:B------:R-:W-:Y:S01]  /*4b40*/  IMAD.MOV.U32 R62, RZ, RZ, R42 ;  /* 0x000000ffff3e7224 */ /* 0x000fe200078e002a */
[----:B------:R-:W-:Y:S01]  /*4b50*/  MOV R55, R37 ;  /* 0x0000002500377202 */ /* 0x000fe20000000f00 */
[----:B------:R-:W-:Y:S01]  /*4b60*/  IMAD.MOV.U32 R54, RZ, RZ, R36 ;  /* 0x000000ffff367224 */ /* 0x000fe200078e0024 */
[----:B------:R-:W-:Y:S01]  /*4b70*/  MOV R14, R64 ;  /* 0x00000040000e7202 */ /* 0x000fe20000000f00 */
        /* <DEDUP_REMOVED lines=36> */
.L_x_5866:
[----:B------:R-:W-:Y:S05]  /*4dc0*/  BSYNC.RECONVERGENT B2 ;  /* 0x0000000000027941 */ /* 0x000fea0003800200 */
.L_x_5865:
[----:B------:R-:W-:Y:S01]  /*4dd0*/  DMUL R4, R12, R12 ;  /* 0x0000000c0c047228 */ /* 0x000fe20000000000 */
[----:B------:R-:W-:Y:S01]  /*4de0*/  IMAD.MOV.U32 R62, RZ, RZ, -0x1 ;  /* 0xffffffffff3e7424 */ /* 0x000fe200078e00ff */
[----:B------:R-:W-:Y:S02]  /*4df0*/  DADD R14, R66, R64 ;  /* 0x00000000420e7229 */ /* 0x000fe40000000040 */
[----:B------:R-:W-:-:S04]  /*4e00*/  DFMA R12, R12, R2, R60 ;  /* 0x000000020c0c722b */ /* 0x000fc8000000003c */
[----:B------:R-:W-:-:S08]  /*4e10*/  DMUL R4, R4, R32 ;  /* 0x0000002004047228 */ /* 0x000fd00000000000 */
[----:B------:R-:W-:-:S11]  /*4e20*/  DFMA R14, R4, R2, R14 ;  /* 0x00000002040e722b */ /* 0x000fd6000000000e */
.L_x_5864:
[----:B------:R-:W-:Y:S05]  /*4e30*/  BSYNC.RECONVERGENT B1 ;  /* 0x0000000000017941 */ /* 0x000fea0003800200 */
.L_x_5863:
[----:B------:R-:W-:Y:S01]  /*4e40*/  DSETP.NEU.AND P0, PT, R32, RZ, PT ;  /* 0x000000ff2000722a */ /* 0x000fe20003f0d000 */
[----:B------:R-:W-:Y:S01]  /*4e50*/  BSSY.RECONVERGENT B1, `(.L_x_5867) ;  /* 0x0000030000017945 */ /* 0x000fe20003800200 */
[----:B------:R-:W-:Y:S01]  /*4e60*/  MOV R63, R42 ;  /* 0x0000002a003f7202 */ /* 0x000fe20000000f00 */
[----:B------:R-:W-:Y:S01]  /*4e70*/  IMAD.MOV.U32 R56, RZ, RZ, R36 ;  /* 0x000000ffff387224 */ /* 0x000fe200078e0024 */
[----:B------:R-:W-:Y:S01]  /*4e80*/  MOV R20, R16 ;  /* 0x0000001000147202 */ /* 0x000fe20000000f00 */
[----:B------:R-:W-:Y:S01]  /*4e90*/  IMAD.MOV.U32 R57, RZ, RZ, R37 ;  /* 0x000000ffff397224 */ /* 0x000fe200078e0025 */
[----:B------:R-:W-:Y:S01]  /*4ea0*/  MOV R23, R49 ;  /* 0x0000003100177202 */ /* 0x000fe20000000f00 */
[----:B------:R-:W-:Y:S02]  /*4eb0*/  IMAD.MOV.U32 R21, RZ, RZ, R17 ;  /* 0x000000ffff157224 */ /* 0x000fe400078e0011 */
[----:B------:R-:W-:-:S05]  /*4ec0*/  IMAD.MOV.U32 R22, RZ, RZ, R48 ;  /* 0x000000ffff167224 */ /* 0x000fca00078e0030 */
        /* <DEDUP_REMOVED lines=33> */
.L_x_5870:
[----:B------:R-:W-:Y:S05]  /*50e0*/  BSYNC.RECONVERGENT B2 ;  /* 0x0000000000027941 */ /* 0x000fea0003800200 */
.L_x_5869:
[----:B------:R-:W-:Y:S01]  /*50f0*/  DMUL R4, R16, R16 ;  /* 0x0000001010047228 */ /* 0x000fe20000000000 */
[----:B------:R-:W-:Y:S01]  /*5100*/  IMAD.MOV.U32 R63, RZ, RZ, -0x1 ;  /* 0xffffffffff3f7424 */ /* 0x000fe200078e00ff */
[----:B------:R-:W-:Y:S02]  /*5110*/  DADD R22, R50, R48 ;  /* 0x0000000032167229 */ /* 0x000fe40000000030 */
[----:B------:R-:W-:-:S04]  /*5120*/  DFMA R20, R16, R2, R46 ;  /* 0x000000021014722b */ /* 0x000fc8000000002e */
[----:B------:R-:W-:-:S08]  /*5130*/  DMUL R4, R4, R32 ;  /* 0x0000002004047228 */ /* 0x000fd00000000000 */
[----:B------:R-:W-:-:S11]  /*5140*/  DFMA R22, R4, R2, R22 ;  /* 0x000000020416722b */ /* 0x000fd60000000016 */
.L_x_5868:
[----:B------:R-:W-:Y:S05]  /*5150*/  BSYNC.RECONVERGENT B1 ;  /* 0x0000000000017941 */ /* 0x000fea0003800200 */
.L_x_5867:
        /* <DEDUP_REMOVED lines=42> */
.L_x_5872:
[----:B------:R-:W-:Y:S05]  /*5400*/  BSYNC.RECONVERGENT B1 ;  /* 0x0000000000017941 */ /* 0x000fea0003800200 */
.L_x_5871:
[----:B------:R-:W-:Y:S01]  /*5410*/  DMUL R4, R28, R28 ;  /* 0x0000001c1c047228 */ /* 0x000fe20000000000 */
[----:B------:R-:W-:Y:S01]  /*5420*/  IMAD.MOV.U32 R42, RZ, RZ, -0x1 ;  /* 0xffffffffff2a7424 */ /* 0x000fe200078e00ff */
[----:B------:R-:W-:Y:S02]  /*5430*/  DADD R30, R44, R38 ;  /* 0x000000002c1e7229 */ /* 0x000fe40000000026 */
[----:B------:R-:W-:-:S04]  /*5440*/  DFMA R28, R28, R2, R6 ;  /* 0x000000021c1c722b */ /* 0x000fc80000000006 */
[----:B------:R-:W-:-:S08]  /*5450*/  DMUL R4, R4, R32 ;  /* 0x0000002004047228 */ /* 0x000fd00000000000 */
[----:B------:R-:W-:Y:S01]  /*5460*/  DFMA R30, R4, R2, R30 ;  /* 0x00000002041e722b */ /* 0x000fe2000000001e */
[----:B------:R-:W-:Y:S10]  /*5470*/  BRA `(.L_x_5797) ;  /* 0x000000a000907947 */ /* 0x000ff40003800000 */
.L_x_5819:
[----:B------:R-:W-:-:S13]  /*5480*/  ISETP.NE.AND P0, PT, R76, 0x1, PT ;  /* 0x000000014c00780c */ /* 0x000fda0003f05270 */
        /* <DEDUP_REMOVED lines=8> */
[----:B0-----:R-:W-:-:S02]  /*5510*/  IMAD.U32 R4, RZ, RZ, UR5 ;  /* 0x00000005ff047e24 */ /* 0x001fc4000f8e00ff */
[----:B--2---:R-:W-:-:S03]  /*5520*/  IMAD.U32 R42, RZ, RZ, UR4 ;  /* 0x00000004ff2a7e24 */ /* 0x004fc6000f8e00ff */
[----:B------:R-:W-:Y:S01]  /*5530*/  IADD3 R5, PT, PT, R3, R4, RZ ;  /* 0x0000000403057210 */ /* 0x000fe20007ffe0ff */
[--C-:B-1----:R-:W-:Y:S01]  /*5540*/  IMAD.MOV.U32 R34, RZ, RZ, R6.reuse ;  /* 0x000000ffff227224 */ /* 0x102fe200078e0006 */
[----:B---3--:R-:W-:Y:S01]  /*5550*/  MOV R36, UR6 ;  /* 0x0000000600247c02 */ /* 0x008fe20008000f00 */
[----:B------:R-:W-:Y:S01]  /*5560*/  IMAD.U32 R37, RZ, RZ, UR7 ;  /* 0x00000007ff257e24 */ /* 0x000fe2000f8e00ff */
        /* <DEDUP_REMOVED lines=13> */
[----:B------:R-:W-:Y:S01]  /*5640*/  IMAD.MOV.U32 R61, RZ, RZ, R7 ;  /* 0x000000ffff3d7224 */ /* 0x000fe200078e0007 */
[-C--:B------:R-:W-:Y:S01]  /*5650*/  MOV R65, R45.reuse ;  /* 0x0000002d00417202 */ /* 0x080fe20000000f00 */
[----:B------:R-:W-:Y:S01]  /*5660*/  IMAD.MOV.U32 R62, RZ, RZ, R6 ;  /* 0x000000ffff3e7224 */ /* 0x000fe200078e0006 */
        /* <DEDUP_REMOVED lines=11> */
[----:B------:R-:W-:Y:S01]  /*5720*/  IMAD.MOV.U32 R71, RZ, RZ, R45 ;  /* 0x000000ffff477224 */ /* 0x000fe200078e002d */
[----:B------:R-:W-:Y:S06]  /*5730*/  @P0 BRA `(.L_x_5875) ;  /* 0x0000001000100947 */ /* 0x000fec0003800000 */
        /* <DEDUP_REMOVED lines=23> */
[----:B------:R-:W-:-:S07]  /*58b0*/  IMAD.MOV.U32 R63, RZ, RZ, R7 ;  /* 0x000000ffff3f7224 */ /* 0x000fce00078e0007 */
.L_x_5892:
[----:B------:R-:W-:Y:S01]  /*58c0*/  IMAD R0, R74, R43, RZ ;  /* 0x0000002b4a007224 */ /* 0x000fe200078e02ff */
[----:B------:R-:W0:Y:S04]  /*58d0*/  LDCU UR4, c[0x0][0x3bc] ;  /* 0x00007780ff0477ac */ /* 0x000e280008000800 */
[----:B------:R-:W-:-:S05]  /*58e0*/  SHF.R.U32.HI R21, RZ, 0x2, R0 ;  /* 0x00000002ff157819 */ /* 0x000fca0000011600 */
[----:B------:R-:W-:-:S06]  /*58f0*/  IMAD.WIDE.U32 R20, R21, 0x20, R32 ;  /* 0x0000002015147825 */ /* 0x000fcc00078e0020 */
[----:B------:R-:W2:Y:S01]  /*5900*/  LDG.E.ENL2.256 R20, R28, desc[UR36][R20.64] ;  /* 0xfe000024141c797e */ /* 0x000ea20008121914 */
[----:B0-----:R-:W-:-:S05]  /*5910*/  IADD3 R43, PT, PT, R43, UR4, RZ ;  /* 0x000000042b2b7c10 */ /* 0x001fca000fffe0ff */
[----:B------:R-:W-:-:S05]  /*5920*/  IMAD R0, R74, R43, RZ ;  /* 0x0000002b4a007224 */ /* 0x000fca00078e02ff */
[----:B------:R-:W-:-:S05]  /*5930*/  SHF.R.U32.HI R9, RZ, 0x2, R0 ;  /* 0x00000002ff097819 */ /* 0x000fca0000011600 */
[----:B------:R-:W-:-:S06]  /*5940*/  IMAD.WIDE.U32 R8, R9, 0x20, R32 ;  /* 0x0000002009087825 */ /* 0x000fcc00078e0020 */
[----:B------:R-:W5:Y:S01]  /*5950*/  LDG.E.ENL2.256 R8, R12, desc[UR36][R8.64] ;  /* 0xfe000024080c797e */ /* 0x000f620008121908 */
        /* <DEDUP_REMOVED lines=23> */
[----:B-----5:R-:W-:Y:S05]  /*5ad0*/  CALL.REL.NOINC `($__internal_21_$__cuda_sm20_div_rn_f64_full) ;  /* 0x0000022c00187944 */ /* 0x020fea0003c00000 */
.L_x_5877:
[----:B------:R-:W-:Y:S05]  /*5ae0*/  BSYNC.RECONVERGENT B2 ;  /* 0x0000000000027941 */ /* 0x000fea0003800200 */
.L_x_5876:
        /* <DEDUP_REMOVED lines=25> */
[----:B------:R-:W-:Y:S01]  /*5c80*/  MOV R4, R2 ;  /* 0x0000000200047202 */ /* 0x000fe20000000f00 */
[----:B------:R-:W-:-:S07]  /*5c90*/  IMAD.MOV.U32 R5, RZ, RZ, R3 ;  /* 0x000000ffff057224 */ /* 0x000fce00078e0003 */
.L_x_5879:
[----:B------:R-:W-:Y:S05]  /*5ca0*/  BSYNC.RECONVERGENT B2 ;  /* 0x0000000000027941 */ /* 0x000fea0003800200 */
.L_x_5878:
        /* <DEDUP_REMOVED lines=25> */
.L_x_5881:
[----:B------:R-:W-:Y:S05]  /*5e40*/  BSYNC.RECONVERGENT B2 ;  /* 0x0000000000027941 */ /* 0x000fea0003800200 */
.L_x_5880:
        /* <DEDUP_REMOVED lines=27> */
.L_x_5883:
[----:B------:R-:W-:Y:S05]  /*6000*/  BSYNC.RECONVERGENT B2 ;  /* 0x0000000000027941 */ /* 0x000fea0003800200 */
.L_x_5882:
        /* <DEDUP_REMOVED lines=25> */
.L_x_5885:
[----:B------:R-:W-:Y:S05]  /*61a0*/  BSYNC.RECONVERGENT B2 ;  /* 0x0000000000027941 */ /* 0x000fea0003800200 */
.L_x_5884:
        /* <DEDUP_REMOVED lines=27> */
.L_x_5887:
[----:B------:R-:W-:Y:S05]  /*6360*/  BSYNC.RECONVERGENT B2 ;  /* 0x0000000000027941 */ /* 0x000fea0003800200 */
.L_x_5886:
        /* <DEDUP_REMOVED lines=25> */
.L_x_5889:
[----:B------:R-:W-:Y:S05]  /*6500*/  BSYNC.RECONVERGENT B2 ;  /* 0x0000000000027941 */ /* 0x000fea0003800200 */
.L_x_5888:
        /* <DEDUP_REMOVED lines=27> */
.L_x_5891:
[----:B------:R-:W-:Y:S05]  /*66c0*/  BSYNC.RECONVERGENT B2 ;  /* 0x0000000000027941 */ /* 0x000fea0003800200 */
.L_x_5890:
[----:B------:R-:W0:Y:S01]  /*66d0*/  LDCU UR4, c[0x0][0x3bc] ;  /* 0x00007780ff0477ac */ /* 0x000e220008000800 */
[----:B------:R-:W-:Y:S01]  /*66e0*/  DADD R34, R4, R34 ;  /* 0x0000000004227229 */ /* 0x000fe20000000022 */
[----:B------:R-:W1:Y:S07]  /*66f0*/  LDCU UR5, c[0x0][0x3b4] ;  /* 0x00007680ff0577ac */ /* 0x000e6e0008000800 */
[----:B------:R-:W-:-:S08]  /*6700*/  DADD R2, R10, -R34 ;  /* 0x000000000a027229 */ /* 0x000fd00000000822 */
[----:B------:R-:W-:Y:S01]  /*6710*/  DFMA R38, R52, R2, R38 ;  /* 0x000000023426722b */ /* 0x000fe20000000026 */
[----:B0-----:R-:W-:Y:S02]  /*6720*/  IMAD.U32 R4, RZ, RZ, UR4 ;  /* 0x00000004ff047e24 */ /* 0x001fe4000f8e00ff */
[----:B-1----:R-:W-:-:S03]  /*6730*/  IMAD.U32 R0, RZ, RZ, UR5 ;  /* 0x00000005ff007e24 */ /* 0x002fc6000f8e00ff */
[----:B------:R-:W-:-:S05]  /*6740*/  IADD3 R43, PT, PT, R43, R4, RZ ;  /* 0x000000042b2b7210 */ /* 0x000fca0007ffe0ff */
[----:B------:R-:W-:-:S05]  /*6750*/  IMAD.IADD R5, R43, 0x1, R4 ;  /* 0x000000012b057824 */ /* 0x000fca00078e0204 */
[----:B------:R-:W-:-:S13]  /*6760*/  ISETP.GE.U32.AND P0, PT, R5, R0, PT ;  /* 0x000000000500720c */ /* 0x000fda0003f06070 */
[----:B------:R-:W-:Y:S05]  /*6770*/  @!P0 BRA `(.L_x_5892) ;  /* 0xfffffff000508947 */ /* 0x000fea000383ffff */
.L_x_5875:
[----:B------:R-:W-:Y:S05]  /*6780*/  BSYNC.RECONVERGENT B1 ;  /* 0x0000000000017941 */ /* 0x000fea0003800200 */
.L_x_5874:
[----:B------:R-:W-:Y:S01]  /*6790*/  ISETP.GE.U32.AND P0, PT, R43, R0, PT ;  /* 0x000000002b00720c */ /* 0x000fe20003f06070 */
[----:B------:R-:W-:-:S12]  /*67a0*/  BSSY.RECONVERGENT B0, `(.L_x_5893) ;  /* 0x000000c000007945 */ /* 0x000fd80003800200 */
[----:B------:R-:W-:Y:S05]  /*67b0*/  @P0 BRA `(.L_x_5894) ;  /* 0x0000000000280947 */ /* 0x000fea0003800000 */
[----:B------:R-:W-:-:S04]  /*67c0*/  IADD3 R3, PT, PT, R43, R4, RZ ;  /* 0x000000042b037210 */ /* 0x000fc80007ffe0ff */
[----:B------:R-:W-:Y:S01]  /*67d0*/  ISETP.GE.U32.AND P1, PT, R3, R0, PT ;  /* 0x000000000300720c */ /* 0x000fe20003f26070 */
[----:B------:R-:W-:-:S05]  /*67e0*/  IMAD R0, R74, R43, RZ ;  /* 0x0000002b4a007224 */ /* 0x000fca00078e02ff */
[----:B------:R-:W-:-:S05]  /*67f0*/  SHF.R.U32.HI R21, RZ, 0x2, R0 ;  /* 0x00000002ff157819 */ /* 0x000fca0000011600 */
[----:B------:R-:W-:-:S04]  /*6800*/  IMAD.WIDE.U32 R20, R21, 0x20, R32 ;  /* 0x0000002015147825 */ /* 0x000fc800078e0020 */
[----:B------:R-:W-:Y:S02]  /*6810*/  @!P1 IMAD R74, R74, R3, RZ ;  /* 0x000000034a4a9224 */ /* 0x000fe400078e02ff */
[----:B------:R-:W5:Y:S03]  /*6820*/  LDG.E.ENL2.256 R20, R28, desc[UR36][R20.64] ;  /* 0xfe000024141c797e */ /* 0x000f660008121914 */
[----:B------:R-:W-:-:S05]  /*6830*/  @!P1 SHF.R.U32.HI R3, RZ, 0x2, R74 ;  /* 0x00000002ff039819 */ /* 0x000fca000001164a */
[----:B------:R-:W-:-:S05]  /*6840*/  @!P1 IMAD.WIDE.U32 R32, R3, 0x20, R32 ;  /* 0x0000002003209825 */ /* 0x000fca00078e0020 */
[----:B------:R0:W5:Y:S02]  /*6850*/  @!P1 LDG.E.ENL2.256 R8, R12, desc[UR36][R32.64] ;  /* 0xfe000024200c997e */ /* 0x0001640008121908 */
.L_x_5894:
[----:B------:R-:W-:Y:S05]  /*6860*/  BSYNC.RECONVERGENT B0 ;  /* 0x0000000000007941 */ /* 0x000fea0003800200 */
.L_x_5893:
        /* <DEDUP_REMOVED lines=29> */
.L_x_5898:
[----:B------:R-:W-:Y:S05]  /*6a40*/  BSYNC.RECONVERGENT B2 ;  /* 0x0000000000027941 */ /* 0x000fea0003800200 */
.L_x_5897:
        /* <DEDUP_REMOVED lines=27> */
.L_x_5900:
[----:B------:R-:W-:Y:S05]  /*6c00*/  BSYNC.RECONVERGENT B2 ;  /* 0x0000000000027941 */ /* 0x000fea0003800200 */
.L_x_5899:
        /* <DEDUP_REMOVED lines=25> */
.L_x_5902:
[----:B------:R-:W-:Y:S05]  /*6da0*/  BSYNC.RECONVERGENT B2 ;  /* 0x0000000000027941 */ /* 0x000fea0003800200 */
.L_x_5901:
        /* <DEDUP_REMOVED lines=27> */
.L_x_5904:
[----:B------:R-:W-:Y:S05]  /*6f60*/  BSYNC.RECONVERGENT B2 ;  /* 0x0000000000027941 */ /* 0x000fea0003800200 */
.L_x_5903:
        /* <DEDUP_REMOVED lines=9> */
[----:B------:R-:W-:Y:S01]  /*7000*/  MOV R2, 0x1 ;  /* 0x0000000100027802 */ /* 0x000fe20000000f00 */
        /* <DEDUP_REMOVED lines=20> */
.L_x_5906:
[----:B------:R-:W-:Y:S05]  /*7150*/  BSYNC.RECONVERGENT B2 ;  /* 0x0000000000027941 */ /* 0x000fea0003800200 */
.L_x_5905:
        /* <DEDUP_REMOVED lines=25> */
[----:B------:R-:W-:Y:S02]  /*72f0*/  IMAD.MOV.U32 R4, RZ, RZ, R2 ;  /* 0x000000ffff047224 */ /* 0x000fe400078e0002 */
[----:B------:R-:W-:-:S07]  /*7300*/  IMAD.MOV.U32 R5, RZ, RZ, R3 ;  /* 0x000000ffff057224 */ /* 0x000fce00078e0003 */
.L_x_5908:
[----:B------:R-:W-:Y:S05]  /*7310*/  BSYNC.RECONVERGENT B2 ;  /* 0x0000000000027941 */ /* 0x000fea0003800200 */
.L_x_5907:
[----:B------:R-:W0:Y:S01]  /*7320*/  MUFU.RCP64H R3, R33 ;  /* 0x0000002100037308 */ /* 0x000e220000001800 */
[----:B------:R-:W-:Y:S01]  /*7330*/  MOV R2, 0x1 ;  /* 0x0000000100027802 */ /* 0x000fe20000000f00 */
        /* <DEDUP_REMOVED lines=23> */
.L_x_5910:
[----:B------:R-:W-:Y:S05]  /*74b0*/  BSYNC.RECONVERGENT B2 ;  /* 0x0000000000027941 */ /* 0x000fea0003800200 */
.L_x_5909:
        /* <DEDUP_REMOVED lines=27> */
.L_x_5912:
[----:B------:R-:W-:Y:S05]  /*7670*/  BSYNC.RECONVERGENT B2 ;  /* 0x0000000000027941 */ /* 0x000fea0003800200 */
.L_x_5911:
[----:B------:R-:W-:Y:S01]  /*7680*/  DADD R34, R34, R4 ;  /* 0x0000000022227229 */ /* 0x000fe20000000004 */
[----:B------:R-:W-:Y:S01]  /*7690*/  MOV R42, R74 ;  /* 0x0000004a002a7202 */ /* 0x000fe20000000f00 */
[----:B------:R-:W-:Y:S02]  /*76a0*/  IMAD.MOV.U32 R36, RZ, RZ, R32 ;  /* 0x000000ffff247224 */ /* 0x000fe400078e0020 */
[----:B------:R-:W-:-:S04]  /*76b0*/  IMAD.MOV.U32 R37, RZ, RZ, R33 ;  /* 0x000000ffff257224 */ /* 0x000fc800078e0021 */
[----:B------:R-:W-:-:S08]  /*76c0*/  DADD R10, -R34, R10 ;  /* 0x00000000220a7229 */ /* 0x000fd0000000010a */
[----:B------:R-:W-:-:S11]  /*76d0*/  DFMA R38, R14, R10, R38 ;  /* 0x0000000a0e26722b */ /* 0x000fd60000000026 */
.L_x_5896:
[----:B------:R-:W-:Y:S05]  /*76e0*/  BSYNC.RECONVERGENT B1 ;  /* 0x0000000000017941 */ /* 0x000fea0003800200 */
.L_x_5895:
[----:B------:R-:W-:Y:S01]  /*76f0*/  DSETP.NEU.AND P0, PT, R32, RZ, PT ;  /* 0x000000ff2000722a */ /* 0x000fe20003f0d000 */
[----:B------:R-:W-:Y:S01]  /*7700*/  BSSY.RECONVERGENT B1, `(.L_x_5913) ;  /* 0x0000030000017945 */ /* 0x000fe20003800200 */
[----:B------:R-:W-:Y:S01]  /*7710*/  MOV R43, R42 ;  /* 0x0000002a002b7202 */ /* 0x000fe20000000f00 */
[----:B------:R-:W-:Y:S01]  /*7720*/  IMAD.MOV.U32 R52, RZ, RZ, R36 ;  /* 0x000000ffff347224 */ /* 0x000fe200078e0024 */
[----:B-----5:R-:W-:Y:S01]  /*7730*/  MOV R8, R54 ;  /* 0x0000003600087202 */ /* 0x020fe20000000f00 */
        /* <DEDUP_REMOVED lines=37> */
.L_x_5916:
[----:B------:R-:W-:Y:S05]  /*7990*/  BSYNC.RECONVERGENT B2 ;  /* 0x0000000000027941 */ /* 0x000fea0003800200 */
.L_x_5915:
[----:B------:R-:W-:Y:S01]  /*79a0*/  DMUL R4, R8, R8 ;  /* 0x0000000808047228 */ /* 0x000fe20000000000 */
[----:B------:R-:W-:Y:S01]  /*79b0*/  IMAD.MOV.U32 R43, RZ, RZ, -0x1 ;  /* 0xffffffffff2b7424 */ /* 0x000fe200078e00ff */
[----:B------:R-:W-:Y:S02]  /*79c0*/  DADD R10, R70, R68 ;  /* 0x00000000460a7229 */ /* 0x000fe40000000044 */
[----:B------:R-:W-:-:S04]  /*79d0*/  DFMA R8, R8, R2, R62 ;  /* 0x000000020808722b */ /* 0x000fc8000000003e */
[----:B------:R-:W-:-:S08]  /*79e0*/  DMUL R4, R4, R32 ;  /* 0x0000002004047228 */ /* 0x000fd00000000000 */
[----:B------:R-:W-:-:S11]  /*79f0*/  DFMA R10, R4, R2, R10 ;  /* 0x00000002040a722b */ /* 0x000fd6000000000a */
.L_x_5914:
[----:B------:R-:W-:Y:S05]  /*7a00*/  BSYNC.RECONVERGENT B1 ;  /* 0x0000000000017941 */ /* 0x000fea0003800200 */
.L_x_5913:
        /* <DEDUP_REMOVED lines=42> */
.L_x_5920:
[----:B------:R-:W-:Y:S05]  /*7cb0*/  BSYNC.RECONVERGENT B2 ;  /* 0x0000000000027941 */ /* 0x000fea0003800200 */
.L_x_5919:
[----:B------:R-:W-:Y:S01]  /*7cc0*/  DMUL R4, R12, R12 ;  /* 0x0000000c0c047228 */ /* 0x000fe20000000000 */
[----:B------:R-:W-:Y:S01]  /*7cd0*/  MOV R62, 0xffffffff ;  /* 0xffffffff003e7802 */ /* 0x000fe20000000f00 */
[----:B------:R-:W-:Y:S02]  /*7ce0*/  DADD R14, R66, R64 ;  /* 0x00000000420e7229 */ /* 0x000fe40000000040 */
[----:B------:R-:W-:-:S04]  /*7cf0*/  DFMA R12, R12, R2, R60 ;  /* 0x000000020c0c722b */ /* 0x000fc8000000003c */
[----:B------:R-:W-:-:S08]  /*7d00*/  DMUL R4, R4, R32 ;  /* 0x0000002004047228 */ /* 0x000fd00000000000 */
[----:B------:R-:W-:-:S11]  /*7d10*/  DFMA R14, R4, R2, R14 ;  /* 0x00000002040e722b */ /* 0x000fd6000000000e */
.L_x_5918:
[----:B------:R-:W-:Y:S05]  /*7d20*/  BSYNC.RECONVERGENT B1 ;  /* 0x0000000000017941 */ /* 0x000fea0003800200 */
.L_x_5917:
        /* <DEDUP_REMOVED lines=42> */
.L_x_5924:
[----:B------:R-:W-:Y:S05]  /*7fd0*/  BSYNC.RECONVERGENT B2 ;  /* 0x0000000000027941 */ /* 0x000fea0003800200 */
.L_x_5923:
[----:B------:R-:W-:Y:S01]  /*7fe0*/  DMUL R4, R16, R16 ;  /* 0x0000001010047228 */ /* 0x000fe20000000000 */
[----:B------:R-:W-:Y:S01]  /*7ff0*/  IMAD.MOV.U32 R63, RZ, RZ, -0x1 ;  /* 0xffffffffff3f7424 */ /* 0x000fe200078e00ff */
[----:B------:R-:W-:Y:S02]  /*8000*/  DADD R22, R50, R48 ;  /* 0x0000000032167229 */ /* 0x000fe40000000030 */
[----:B------:R-:W-:-:S04]  /*8010*/  DFMA R20, R16, R2, R46 ;  /* 0x000000021014722b */ /* 0x000fc8000000002e */
[----:B------:R-:W-:-:S08]  /*8020*/  DMUL R4, R4, R32 ;  /* 0x0000002004047228 */ /* 0x000fd00000000000 */
[----:B------:R-:W-:-:S11]  /*8030*/  DFMA R22, R4, R2, R22 ;  /* 0x000000020416722b */ /* 0x000fd60000000016 */
.L_x_5922:
[----:B------:R-:W-:Y:S05]  /*8040*/  BSYNC.RECONVERGENT B1 ;  /* 0x0000000000017941 */ /* 0x000fea0003800200 */
.L_x_5921:
        /* <DEDUP_REMOVED lines=42> */
.L_x_5926:
[----:B------:R-:W-:Y:S05]  /*82f0*/  BSYNC.RECONVERGENT B1 ;  /* 0x0000000000017941 */ /* 0x000fea0003800200 */
.L_x_5925:
[----:B------:R-:W-:Y:S01]  /*8300*/  DMUL R4, R28, R28 ;  /* 0x0000001c1c047228 */ /* 0x000fe20000000000 */
[----:B------:R-:W-:Y:S01]  /*8310*/  IMAD.MOV.U32 R42, RZ, RZ, -0x1 ;  /* 0xffffffffff2a7424 */ /* 0x000fe200078e00ff */
[----:B------:R-:W-:Y:S02]  /*8320*/  DADD R30, R44, R38 ;  /* 0x000000002c1e7229 */ /* 0x000fe40000000026 */
[----:B------:R-:W-:-:S04]  /*8330*/  DFMA R28, R28, R2, R6 ;  /* 0x000000021c1c722b */ /* 0x000fc80000000006 */
[----:B------:R-:W-:-:S08]  /*8340*/  DMUL R4, R4, R32 ;  /* 0x0000002004047228 */ /* 0x000fd00000000000 */
[----:B------:R-:W-:Y:S01]  /*8350*/  DFMA R30, R4, R2, R30 ;  /* 0x00000002041e722b */ /* 0x000fe2000000001e */
[----:B------:R-:W-:Y:S10]  /*8360*/  BRA `(.L_x_5797) ;  /* 0x0000007000d47947 */ /* 0x000ff40003800000 */
.L_x_5873:
[----:B------:R-:W0:Y:S01]  /*8370*/  LDCU UR6, c[0x0][0x3bc] ;  /* 0x00007780ff0677ac */ /* 0x000e220008000800 */
[----:B------:R-:W1:Y:S01]  /*8380*/  LDC.64 R34, c[0x0][0x390] ;  /* 0x0000e400ff227b82 */ /* 0x000e620000000a00 */
[----:B------:R-:W-:Y:S01]  /*8390*/  BSSY.RECONVERGENT B1, `(.L_x_5927) ;  /* 0x0000340000017945 */ /* 0x000fe20003800200 */
[----:B------:R-:W-:Y:S01]  /*83a0*/  IMAD.MOV.U32 R43, RZ, RZ, R3 ;  /* 0x000000ffff2b7224 */ /* 0x000fe200078e0003 */
[----:B------:R-:W2:Y:S05]  /*83b0*/  LDCU.64 UR4, c[0x0][0x3a8] ;  /* 0x00007500ff0477ac */ /* 0x000eaa0008000a00 */
[----:B------:R-:W3:Y:S08]  /*83c0*/  LDC.64 R16, c[0x0][0x398] ;  /* 0x0000e600ff107b82 */ /* 0x000ef00000000a00 */
[----:B------:R-:W4:Y:S01]  /*83d0*/  LDC R42, c[0x0][0x3a0] ;  /* 0x0000e800ff2a7b82 */ /* 0x000f220000000800 */
[----:B0-----:R-:W-:-:S02]  /*83e0*/  MOV R2, UR6 ;  /* 0x0000000600027c02 */ /* 0x001fc40008000f00 */
[----:B--2---:R-:W-:-:S03]  /*83f0*/  MOV R36, UR4 ;  /* 0x0000000400247c02 */ /* 0x004fc60008000f00 */
[----:B------:R-:W-:Y:S02]  /*8400*/  IMAD.IADD R5, R3, 0x1, R2 ;  /* 0x0000000103057824 */ /* 0x000fe400078e0202 */
[----:B------:R-:W-:Y:S01]  /*8410*/  IMAD.U32 R37, RZ, RZ, UR5 ;  /* 0x00000005ff257e24 */ /* 0x000fe2000f8e00ff */
[-C--:B-1----:R-:W-:Y:S01]  /*8420*/  MOV R51, R35.reuse ;  /* 0x0000002300337202 */ /* 0x082fe20000000f00 */
[--C-:B------:R-:W-:Y:S01]  /*8430*/  IMAD.MOV.U32 R50, RZ, RZ, R34.reuse ;  /* 0x000000ffff327224 */ /* 0x100fe200078e0022 */
[----:B------:R-:W-:Y:S01]  /*8440*/  ISETP.GE.U32.AND P0, PT, R5, R0, PT ;  /* 0x000000000500720c */ /* 0x000fe20003f06070 */
        /* <DEDUP_REMOVED lines=9> */
[-C--:B---3--:R-:W-:Y:S01]  /*84e0*/  MOV R64, R16.reuse ;  /* 0x0000001000407202 */ /* 0x088fe20000000f00 */
[--C-:B------:R-:W-:Y:S01]  /*84f0*/  IMAD.MOV.U32 R49, RZ, RZ, R35.reuse ;  /* 0x000000ffff317224 */ /* 0x100fe200078e0023 */
        /* <DEDUP_REMOVED lines=9> */
[----:B------:R-:W-:Y:S02]  /*8590*/  IMAD.MOV.U32 R46, RZ, RZ, R16 ;  /* 0x000000ffff2e7224 */ /* 0x000fe400078e0010 */
[--C-:B------:R-:W-:Y:S02]  /*85a0*/  IMAD.MOV.U32 R47, RZ, RZ, R17.reuse ;  /* 0x000000ffff2f7224 */ /* 0x100fe400078e0011 */
[----:B------:R-:W-:-:S02]  /*85b0*/  IMAD.MOV.U32 R61, RZ, RZ, R17 ;  /* 0x000000ffff3d7224 */ /* 0x000fc400078e0011 */
[--C-:B------:R-:W-:Y:S02]  /*85c0*/  IMAD.MOV.U32 R56, RZ, RZ, R16.reuse ;  /* 0x000000ffff387224 */ /* 0x100fe400078e0010 */
[----:B------:R-:W-:Y:S02]  /*85d0*/  IMAD.MOV.U32 R54, RZ, RZ, R16 ;  /* 0x000000ffff367224 */ /* 0x000fe400078e0010 */
[----:B------:R-:W-:Y:S01]  /*85e0*/  IMAD.MOV.U32 R55, RZ, RZ, R17 ;  /* 0x000000ffff377224 */ /* 0x000fe200078e0011 */
[----:B----4-:R-:W-:Y:S06]  /*85f0*/  @P0 BRA `(.L_x_5928) ;  /* 0x0000003000640947 */ /* 0x010fec0003800000 */
[----:B------:R-:W-:Y:S01]  /*8600*/  IADD3 R76, PT, PT, R76, -0x1, RZ ;  /* 0xffffffff4c4c7810 */ /* 0x000fe20007ffe0ff */
[----:B------:R-:W-:Y:S01]  /*8610*/  IMAD.MOV.U32 R43, RZ, RZ, R3 ;  /* 0x000000ffff2b7224 */ /* 0x000fe200078e0003 */
        /* <DEDUP_REMOVED lines=15> */
[----:B------:R-:W-:Y:S01]  /*8710*/  IMAD.MOV.U32 R57, RZ, RZ, R17 ;  /* 0x000000ffff397224 */ /* 0x000fe200078e0011 */
[----:B------:R-:W-:Y:S01]  /*8720*/  MOV R48, R34 ;  /* 0x0000002200307202 */ /* 0x000fe20000000f00 */
[----:B------:R-:W-:Y:S01]  /*8730*/  IMAD.MOV.U32 R54, RZ, RZ, R16 ;  /* 0x000000ffff367224 */ /* 0x000fe200078e0010 */
[----:B------:R-:W-:Y:S01]  /*8740*/  MOV R67, R35 ;  /* 0x0000002300437202 */ /* 0x000fe20000000f00 */
[----:B------:R-:W-:Y:S01]  /*8750*/  IMAD.MOV.U32 R50, RZ, RZ, R34 ;  /* 0x000000ffff327224 */ /* 0x000fe200078e0022 */
[----:B------:R-:W-:Y:S01]  /*8760*/  IADD3 R7, PT, PT, R7, 0x1, RZ ;  /* 0x0000000107077810 */ /* 0x000fe20007ffe0ff */
        /* <DEDUP_REMOVED lines=9> */
.L_x_5948:
[----:B------:R-:W0:Y:S02]  /*8800*/  LDCU UR4, c[0x0][0x3f0] ;  /* 0x00007e00ff0477ac */ /* 0x000e240008000800 */
[----:B0-----:R-:W-:Y:S01]  /*8810*/  ISETP.NE.AND P0, PT, RZ, UR4, PT ;  /* 0x00000004ff007c0c */ /* 0x001fe2000bf05270 */
[----:B------:R-:W0:-:S12]  /*8820*/  LDCU.64 UR4, c[0x0][0x780] ;  /* 0x0000f000ff0477ac */ /* 0x000e180008000a00 */
[----:B------:R-:W2:Y:S01]  /*8830*/  @!P0 LDG.E.ENL2.256 R20, R28, desc[UR36][R32.64] ;  /* 0xfe000024201c897e */ /* 0x000ea20008121914 */
[----:B0-----:R-:W-:-:S05]  /*8840*/  IADD3 R2, P1, PT, R6, UR4, RZ ;  /* 0x0000000406027c10 */ /* 0x001fca000ff3e0ff */
[----:B------:R-:W-:Y:S02]  /*8850*/  IMAD.X R0, RZ, RZ, UR5, P1 ;  /* 0x00000005ff007e24 */ /* 0x000fe400088e06ff */
[----:B--2---:R-:W-:Y:S01]  /*8860*/  @!P0 IMAD.MOV.U32 R14, RZ, RZ, R22 ;  /* 0x000000ffff0e8224 */ /* 0x004fe200078e0016 */
[----:B------:R-:W-:Y:S01]  /*8870*/  @!P0 MOV R15, R23 ;  /* 0x00000017000f8202 */ /* 0x000fe20000000f00 */
[----:B------:R-:W-:Y:S01]  /*8880*/  @!P0 IMAD.MOV.U32 R12, RZ, RZ, R20 ;  /* 0x000000ffff0c8224 */ /* 0x000fe200078e0014 */
[----:B------:R-:W-:Y:S01]  /*8890*/  @!P0 MOV R10, R30 ;  /* 0x0000001e000a8202 */ /* 0x000fe20000000f00 */
[----:B------:R-:W-:Y:S01]  /*88a0*/  @!P0 IMAD.MOV.U32 R13, RZ, RZ, R21 ;  /* 0x000000ffff0d8224 */ /* 0x000fe200078e0015 */
[----:B------:R-:W-:Y:S01]  /*88b0*/  @!P0 MOV R9, R29 ;  /* 0x0000001d00098202 */ /* 0x000fe20000000f00 */
[----:B------:R-:W-:Y:S02]  /*88c0*/  @!P0 IMAD.MOV.U32 R11, RZ, RZ, R31 ;  /* 0x000000ffff0b8224 */ /* 0x000fe400078e001f */
[----:B------:R-:W-:Y:S01]  /*88d0*/  @!P0 IMAD.MOV.U32 R8, RZ, RZ, R28 ;  /* 0x000000ffff088224 */ /* 0x000fe200078e001c */
[----:B------:R-:W-:Y:S06]  /*88e0*/  @!P0 BRA `(.L_x_5929) ;  /* 0x0000002000208947 */ /* 0x000fec0003800000 */
[----:B------:R-:W0:Y:S01]  /*88f0*/  LDCU.64 UR28, c[0x0][0x3f8] ;  /* 0x00007f00ff1c77ac */ /* 0x000e220008000a00 */
[----:B------:R-:W-:Y:S01]  /*8900*/  IMAD.MOV.U32 R4, RZ, RZ, RZ ;  /* 0x000000ffff047224 */ /* 0x000fe200078e00ff */
[----:B------:R-:W-:Y:S01]  /*8910*/  ISETP.NE.AND P0, PT, R76, RZ, PT ;  /* 0x000000ff4c00720c */ /* 0x000fe20003f05270 */
[----:B------:R-:W-:Y:S01]  /*8920*/  IMAD.MOV.U32 R5, RZ, RZ, R43 ;  /* 0x000000ffff057224 */ /* 0x000fe200078e002b */
        /* <DEDUP_REMOVED lines=106> */
[----:B------:R-:W-:Y:S01]  /*8fd0*/  ISETP.NE.AND P1, PT, R7, 0x7, PT ;  /* 0x000000070700780c */ /* 0x000fe20003f25270 */
[----:B------:R-:W-:Y:S02]  /*8fe0*/  IMAD.MOV.U32 R5, RZ, RZ, R9 ;  /* 0x000000ffff057224 */ /* 0x000fe400078e0009 */
        /* <DEDUP_REMOVED lines=52> */
[----:B------:R-:W-:Y:S01]  /*9330*/  ISETP.NE.AND P1, PT, R7, 0xd, PT ;  /* 0x0000000d0700780c */ /* 0x000fe20003f25270 */
[----:B------:R-:W-:Y:S02]  /*9340*/  IMAD.MOV.U32 R5, RZ, RZ, R9 ;  /* 0x000000ffff057224 */ /* 0x000fe400078e0009 */
        /* <DEDUP_REMOVED lines=119> */
.L_x_5930:
[----:B------:R-:W-:Y:S01]  /*9ac0*/  LOP3.LUT R3, R3, 0xffffffe0, RZ, 0xc0, !PT ;  /* 0xffffffe003037812 */ /* 0x000fe200078ec0ff */
[----:B------:R-:W1:Y:S03]  /*9ad0*/  LDCU UR52, c[0x0][0x3bc] ;  /* 0x00007780ff3477ac */ /* 0x000e660008000800 */
[----:B------:R-:W-:-:S05]  /*9ae0*/  IADD3 R8, P1, PT, R3, R2, RZ ;  /* 0x0000000203087210 */ /* 0x000fca0007f3e0ff */
[----:B------:R-:W-:-:S06]  /*9af0*/  IMAD.X R9, RZ, RZ, R0, P1 ;  /* 0x000000ffff097224 */ /* 0x000fcc00008e0600 */
[----:B------:R-:W5:Y:S01]  /*9b00*/  LDG.E.ENL2.256 R12, R8, desc[UR36][R8.64] ;  /* 0xfe0000240808797e */ /* 0x000f62000812190c */
[----:B------:R-:W-:Y:S01]  /*9b10*/  MOV R4, RZ ;  /* 0x000000ff00047202 */ /* 0x000fe20000000f00 */
[----:B-1----:R-:W-:-:S04]  /*9b20*/  VIADD R5, R43, UR52 ;  /* 0x000000342b057c36 */ /* 0x002fc80008000000 */
[----:B------:R-:W-:-:S05]  /*9b30*/  IMAD.HI.U32 R3, R5, UR28, R4 ;  /* 0x0000001c05037c27 */ /* 0x000fca000f8e0004 */
[----:B------:R-:W-:-:S05]  /*9b40*/  SHF.R.U32.HI R19, RZ, UR29, R3 ;  /* 0x0000001dff137c19 */ /* 0x000fca0008011603 */
[----:B------:R-:W-:-:S04]  /*9b50*/  IMAD.MOV R3, RZ, RZ, -R19 ;  /* 0x000000ffff037224 */ /* 0x000fc800078e0a13 */
[----:B------:R-:W-:-:S04]  /*9b60*/  IMAD R3, R3, UR77, R5 ;  /* 0x0000004d03037c24 */ /* 0x000fc8000f8e0205 */
[----:B------:R-:W-:Y:S01]  /*9b70*/  IMAD R3, R3, UR4, RZ ;  /* 0x0000000403037c24 */ /* 0x000fe2000f8e02ff */
        /* <DEDUP_REMOVED lines=219> */
.L_x_5931:
[----:B------:R-:W-:-:S04]  /*a930*/  LOP3.LUT R3, R3, 0xffffffe0, RZ, 0xc0, !PT ;  /* 0xffffffe003037812 */ /* 0x000fc800078ec0ff */
[----:B------:R-:W-:-:S05]  /*a940*/  IADD3 R2, P0, PT, R3, R2, RZ ;  /* 0x0000000203027210 */ /* 0x000fca0007f1e0ff */
[----:B------:R-:W-:-:S05]  /*a950*/  IMAD.X R3, RZ, RZ, R0, P0 ;  /* 0x000000ffff037224 */ /* 0x000fca00000e0600 */
[----:B------:R1:W5:Y:S03]  /*a960*/  LDG.E.ENL2.256 R20, R28, desc[UR36][R2.64] ;  /* 0xfe000024021c797e */ /* 0x0003660008121914 */
.L_x_5929:
[----:B------:R-:W-:Y:S01]  /*a970*/  IADD3 R42, PT, PT, R42, 0x1, RZ ;  /* 0x000000012a2a7810 */ /* 0x000fe20007ffe0ff */
[----:B-1----:R-:W-:Y:S01]  /*a980*/  IMAD.MOV.U32 R2, RZ, RZ, 0x1 ;  /* 0x00000001ff027424 */ /* 0x002fe200078e00ff */
        /* <DEDUP_REMOVED lines=21> */
[----:B0-----:R-:W-:Y:S05]  /*aae0*/  CALL.REL.NOINC `($__internal_21_$__cuda_sm20_div_rn_f64_full) ;  /* 0x000001dc00147944 */ /* 0x001fea0003c00000 */
.L_x_5933:
[----:B0-----:R-:W-:Y:S05]  /*aaf0*/  BSYNC.RECONVERGENT B2 ;  /* 0x0000000000027941 */ /* 0x001fea0003800200 */
.L_x_5932:
[----:B------:R-:W0:Y:S01]  /*ab00*/  MUFU.RCP64H R5, R37 ;  /* 0x0000002500057308 */ /* 0x000e220000001800 */
[----:B------:R-:W-:Y:S01]  /*ab10*/  MOV R4, 0x1 ;  /* 0x0000000100047802 */ /* 0x000fe20000000f00 */
        /* <DEDUP_REMOVED lines=22> */
[----:B------:R-:W-:Y:S05]  /*ac80*/  CALL.REL.NOINC `($__internal_21_$__cuda_sm20_div_rn_f64_full) ;  /* 0x000001d800ac7944 */ /* 0x000fea0003c00000 */
[----:B------:R-:W-:Y:S01]  /*ac90*/  IMAD.MOV.U32 R4, RZ, RZ, R2 ;  /* 0x000000ffff047224 */ /* 0x000fe200078e0002 */
[----:B------:R-:W-:-:S07]  /*aca0*/  MOV R5, R3 ;  /* 0x0000000300057202 */ /* 0x000fce0000000f00 */
.L_x_5935:
[----:B------:R-:W-:Y:S05]  /*acb0*/  BSYNC.RECONVERGENT B2 ;  /* 0x0000000000027941 */ /* 0x000fea0003800200 */
.L_x_5934:
        /* <DEDUP_REMOVED lines=25> */
.L_x_5937:
[----:B------:R-:W-:Y:S05]  /*ae50*/  BSYNC.RECONVERGENT B2 ;  /* 0x0000000000027941 */ /* 0x000fea0003800200 */
.L_x_5936:
        /* <DEDUP_REMOVED lines=27> */
.L_x_5939:
[----:B------:R-:W-:Y:S05]  /*b010*/  BSYNC.RECONVERGENT B2 ;  /* 0x0000000000027941 */ /* 0x000fea0003800200 */
.L_x_5938:
        /* <DEDUP_REMOVED lines=25> */
.L_x_5941:
[----:B------:R-:W-:Y:S05]  /*b1b0*/  BSYNC.RECONVERGENT B2 ;  /* 0x0000000000027941 */ /* 0x000fea0003800200 */
.L_x_5940:
        /* <DEDUP_REMOVED lines=27> */
.L_x_5943:
[----:B------:R-:W-:Y:S05]  /*b370*/  BSYNC.RECONVERGENT B2 ;  /* 0x0000000000027941 */ /* 0x000fea0003800200 */
.L_x_5942:
        /* <DEDUP_REMOVED lines=25> */
.L_x_5945:
[----:B------:R-:W-:Y:S05]  /*b510*/  BSYNC.RECONVERGENT B2 ;  /* 0x0000000000027941 */ /* 0x000fea0003800200 */
.L_x_5944:
        /* <DEDUP_REMOVED lines=27> */
.L_x_5947:
[----:B------:R-:W-:Y:S05]  /*b6d0*/  BSYNC.RECONVERGENT B2 ;  /* 0x0000000000027941 */ /* 0x000fea0003800200 */
.L_x_5946:
[----:B------:R-:W0:Y:S01]  /*b6e0*/  LDCU UR4, c[0x0][0x3bc] ;  /* 0x00007780ff0477ac */ /* 0x000e220008000800 */
[----:B------:R-:W-:Y:S01]  /*b6f0*/  DADD R34, R4, R34 ;  /* 0x0000000004227229 */ /* 0x000fe20000000022 */
[----:B------:R-:W1:Y:S07]  /*b700*/  LDCU UR5, c[0x0][0x3b4] ;  /* 0x00007680ff0577ac */ /* 0x000e6e0008000800 */
[----:B------:R-:W-:-:S08]  /*b710*/  DADD R4, -R34, R22 ;  /* 0x0000000022047229 */ /* 0x000fd00000000116 */
[----:B------:R-:W-:Y:S01]  /*b720*/  DFMA R44, R52, R4, R44 ;  /* 0x00000004342c722b */ /* 0x000fe2000000002c */
[----:B0-----:R-:W-:Y:S02]  /*b730*/  IMAD.U32 R2, RZ, RZ, UR4 ;  /* 0x00000004ff027e24 */ /* 0x001fe4000f8e00ff */
[----:B-1----:R-:W-:-:S03]  /*b740*/  IMAD.U32 R0, RZ, RZ, UR5 ;  /* 0x00000005ff007e24 */ /* 0x002fc6000f8e00ff */
[----:B------:R-:W-:-:S04]  /*b750*/  LEA R43, R2, R43, 0x1 ;  /* 0x0000002b022b7211 */ /* 0x000fc800078e08ff */
[----:B------:R-:W-:-:S04]  /*b760*/  IADD3 R3, PT, PT, R43, R2, RZ ;  /* 0x000000022b037210 */ /* 0x000fc80007ffe0ff */
[----:B------:R-:W-:-:S13]  /*b770*/  ISETP.GE.U32.AND P0, PT, R3, R0, PT ;  /* 0x000000000300720c */ /* 0x000fda0003f06070 */
[----:B------:R-:W-:Y:S05]  /*b780*/  @!P0 BRA `(.L_x_5948) ;  /* 0xffffffd0001c8947 */ /* 0x000fea000383ffff */
.L_x_5928:
[----:B------:R-:W-:Y:S05]  /*b790*/  BSYNC.RECONVERGENT B1 ;  /* 0x0000000000017941 */ /* 0x000fea0003800200 */
.L_x_5927:
        /* <DEDUP_REMOVED lines=284> */
.L_x_5952:
[----:B------:R-:W-:Y:S02]  /*c960*/  SHF.R.U32.HI R8, RZ, 0x5, R4 ;  /* 0x00000005ff087819 */ /* 0x000fe40000011604 */
[----:B------:R-:W-:-:S07]  /*c970*/  MOV R9, RZ ;  /* 0x000000ff00097202 */ /* 0x000fce0000000f00 */
.L_x_5951:
        /* <DEDUP_REMOVED lines=284> */
.L_x_5954:
[----:B------:R-:W-:Y:S01]  /*db40*/  SHF.R.U32.HI R18, RZ, 0x5, R2 ;  /* 0x00000005ff127819 */ /* 0x000fe20000011602 */
[----:B------:R-:W-:-:S07]  /*db50*/  IMAD.MOV.U32 R19, RZ, RZ, RZ ;  /* 0x000000ffff137224 */ /* 0x000fce00078e00ff */
.L_x_5953:
[----:B------:R-:W-:-:S04]  /*db60*/  LEA R6, P0, R18, R6, 0x5 ;  /* 0x0000000612067211 */ /* 0x000fc800078028ff */
[----:B------:R-:W-:-:S05]  /*db70*/  LEA.HI.X R7, R18, R4, R19, 0x5, P0 ;  /* 0x0000000412077211 */ /* 0x000fca00000f2c13 */
[----:B------:R0:W5:Y:S04]  /*db80*/  LDG.E.ENL2.256 R20, R28, desc[UR36][R6.64] ;  /* 0xfe000024061c797e */ /* 0x0001680008121914 */
.L_x_5950:
[----:B------:R-:W-:Y:S05]  /*db90*/  BSYNC.RECONVERGENT B0 ;  /* 0x0000000000007941 */ /* 0x000fea0003800200 */
.L_x_5949:
[----:B------:R-:W-:Y:S01]  /*dba0*/  ISETP.GE.U32.AND P0, PT, R43, R0, PT ;  /* 0x000000002b00720c */ /* 0x000fe20003f06070 */
[----:B------:R-:W-:Y:S01]  /*dbb0*/  BSSY.RECONVERGENT B1, `(.L_x_5955) ;  /* 0x00000e9000017945 */ /* 0x000fe20003800200 */
[----:B------:R-:W-:Y:S01]  /*dbc0*/  MOV R74, R42 ;  /* 0x0000002a004a7202 */ /* 0x000fe20000000f00 */
[----:B0-----:R-:W-:Y:S01]  /*dbd0*/  IMAD.MOV.U32 R6, RZ, RZ, R36 ;  /* 0x000000ffff067224 */ /* 0x001fe200078e0024 */
[----:B------:R-:W-:-:S09]  /*dbe0*/  MOV R7, R37 ;  /* 0x0000002500077202 */ /* 0x000fd20000000f00 */
[----:B------:R-:W-:Y:S05]  /*dbf0*/  @P0 BRA `(.L_x_5956) ;  /* 0x0000000c00900947 */ /* 0x000fea0003800000 */
        /* <DEDUP_REMOVED lines=26> */
.L_x_5958:
[----:B------:R-:W-:Y:S05]  /*dda0*/  BSYNC.RECONVERGENT B2 ;  /* 0x0000000000027941 */ /* 0x000fea0003800200 */
.L_x_5957:
        /* <DEDUP_REMOVED lines=25> */
[----:B------:R-:W-:Y:S01]  /*df40*/  MOV R4, R2 ;  /* 0x0000000200047202 */ /* 0x000fe20000000f00 */
[----:B------:R-:W-:-:S07]  /*df50*/  IMAD.MOV.U32 R5, RZ, RZ, R3 ;  /* 0x000000ffff057224 */ /* 0x000fce00078e0003 */
.L_x_5960:
[----:B------:R-:W-:Y:S05]  /*df60*/  BSYNC.RECONVERGENT B2 ;  /* 0x0000000000027941 */ /* 0x000fea0003800200 */
.L_x_5959:
[----:B------:R-:W0:Y:S01]  /*df70*/  MUFU.RCP64H R3, R7 ;  /* 0x0000000700037308 */ /* 0x000e220000001800 */
[----:B------:R-:W-:Y:S01]  /*df80*/  HFMA2 R2, -RZ, RZ, 0, 5.9604644775390625e-08 ;  /* 0x00000001ff027431 */ /* 0x000fe200000001ff */
        /* <DEDUP_REMOVED lines=23> */
.L_x_5962:
[----:B------:R-:W-:Y:S05]  /*e100*/  BSYNC.RECONVERGENT B2 ;  /* 0x0000000000027941 */ /* 0x000fea0003800200 */
.L_x_5961:
        /* <DEDUP_REMOVED lines=27> */
.L_x_5964:
[----:B------:R-:W-:Y:S05]  /*e2c0*/  BSYNC.RECONVERGENT B2 ;  /* 0x0000000000027941 */ /* 0x000fea0003800200 */
.L_x_5963:
        /* <DEDUP_REMOVED lines=30> */
.L_x_5966:
[----:B------:R-:W-:Y:S05]  /*e4b0*/  BSYNC.RECONVERGENT B2 ;  /* 0x0000000000027941 */ /* 0x000fea0003800200 */
.L_x_5965:
        /* <DEDUP_REMOVED lines=27> */
.L_x_5968:
[----:B------:R-:W-:Y:S05]  /*e670*/  BSYNC.RECONVERGENT B2 ;  /* 0x0000000000027941 */ /* 0x000fea0003800200 */
.L_x_5967:
        /* <DEDUP_REMOVED lines=25> */
.L_x_5970:
[----:B------:R-:W-:Y:S05]  /*e810*/  BSYNC.RECONVERGENT B2 ;  /* 0x0000000000027941 */ /* 0x000fea0003800200 */
.L_x_5969:
        /* <DEDUP_REMOVED lines=27> */
.L_x_5972:
[----:B------:R-:W-:Y:S05]  /*e9d0*/  BSYNC.RECONVERGENT B2 ;  /* 0x0000000000027941 */ /* 0x000fea0003800200 */
.L_x_5971:
[----:B------:R-:W-:Y:S01]  /*e9e0*/  DADD R34, R34, R4 ;  /* 0x0000000022227229 */ /* 0x000fe20000000004 */
[----:B------:R-:W-:Y:S01]  /*e9f0*/  IMAD.MOV.U32 R42, RZ, RZ, R74 ;  /* 0x000000ffff2a7224 */ /* 0x000fe200078e004a */
[----:B------:R-:W-:Y:S01]  /*ea00*/  MOV R36, R6 ;  /* 0x0000000600247202 */ /* 0x000fe20000000f00 */
[----:B------:R-:W-:-:S05]  /*ea10*/  IMAD.MOV.U32 R37, RZ, RZ, R7 ;  /* 0x000000ffff257224 */ /* 0x000fca00078e0007 */
[----:B------:R-:W-:-:S08]  /*ea20*/  DADD R22, -R34, R22 ;  /* 0x0000000022167229 */ /* 0x000fd00000000116 */
[----:B------:R-:W-:-:S11]  /*ea30*/  DFMA R44, R10, R22, R44 ;  /* 0x000000160a2c722b */ /* 0x000fd6000000002c */
.L_x_5956:
[----:B------:R-:W-:Y:S05]  /*ea40*/  BSYNC.RECONVERGENT B1 ;  /* 0x0000000000017941 */ /* 0x000fea0003800200 */
.L_x_5955:
[----:B------:R-:W-:Y:S01]  /*ea50*/  DSETP.NEU.AND P0, PT, R6, RZ, PT ;  /* 0x000000ff0600722a */ /* 0x000fe20003f0d000 */
[----:B------:R-:W-:Y:S01]  /*ea60*/  BSSY.RECONVERGENT B1, `(.L_x_5973) ;  /* 0x0000030000017945 */ /* 0x000fe20003800200 */
[----:B------:R-:W-:Y:S01]  /*ea70*/  MOV R43, R42 ;  /* 0x0000002a002b7202 */ /* 0x000fe20000000f00 */
[----:B------:R-:W-:Y:S01]  /*ea80*/  IMAD.MOV.U32 R52, RZ, RZ, R36 ;  /* 0x000000ffff347224 */ /* 0x000fe200078e0024 */
[----:B------:R-:W-:Y:S01]  /*ea90*/  MOV R53, R37 ;  /* 0x0000002500357202 */ /* 0x000fe20000000f00 */
[----:B-----5:R-:W-:Y:S01]  /*eaa0*/  IMAD.MOV.U32 R8, RZ, RZ, R72 ;  /* 0x000000ffff087224 */ /* 0x020fe200078e0048 */
        /* <DEDUP_REMOVED lines=36> */
.L_x_5976:
[----:B------:R-:W-:Y:S05]  /*ecf0*/  BSYNC.RECONVERGENT B2 ;  /* 0x0000000000027941 */ /* 0x000fea0003800200 */
.L_x_5975:
[----:B------:R-:W-:Y:S01]  /*ed00*/  DMUL R4, R8, R8 ;  /* 0x0000000808047228 */ /* 0x000fe20000000000 */
[----:B------:R-:W-:Y:S01]  /*ed10*/  IMAD.MOV.U32 R43, RZ, RZ, -0x1 ;  /* 0xffffffffff2b7424 */ /* 0x000fe200078e00ff */
[----:B------:R-:W-:Y:S02]  /*ed20*/  DADD R10, R54, R62 ;  /* 0x00000000360a7229 */ /* 0x000fe4000000003e */
[----:B------:R-:W-:-:S04]  /*ed30*/  DFMA R8, R8, R2, R70 ;  /* 0x000000020808722b */ /* 0x000fc80000000046 */
[----:B------:R-:W-:-:S08]  /*ed40*/  DMUL R4, R4, R6 ;  /* 0x0000000604047228 */ /* 0x000fd00000000000 */
[----:B------:R-:W-:-:S11]  /*ed50*/  DFMA R10, R4, R2, R10 ;  /* 0x00000002040a722b */ /* 0x000fd6000000000a */
.L_x_5974:
[----:B------:R-:W-:Y:S05]  /*ed60*/  BSYNC.RECONVERGENT B1 ;  /* 0x0000000000017941 */ /* 0x000fea0003800200 */
.L_x_5973:
        /* <DEDUP_REMOVED lines=42> */
.L_x_5980:
[----:B------:R-:W-:Y:S05]  /*f010*/  BSYNC.RECONVERGENT B2 ;  /* 0x0000000000027941 */ /* 0x000fea0003800200 */
.L_x_5979:
[----:B------:R-:W-:Y:S01]  /*f020*/  DMUL R4, R12, R12 ;  /* 0x0000000c0c047228 */ /* 0x000fe20000000000 */
[----:B------:R-:W-:Y:S01]  /*f030*/  IMAD.MOV.U32 R62, RZ, RZ, -0x1 ;  /* 0xffffffffff3e7424 */ /* 0x000fe200078e00ff */
[----:B------:R-:W-:Y:S02]  /*f040*/  DADD R14, R56, R64 ;  /* 0x00000000380e7229 */ /* 0x000fe40000000040 */
[----:B------:R-:W-:-:S04]  /*f050*/  DFMA R12, R12, R2, R66 ;  /* 0x000000020c0c722b */ /* 0x000fc80000000042 */
[----:B------:R-:W-:-:S08]  /*f060*/  DMUL R4, R4, R6 ;  /* 0x0000000604047228 */ /* 0x000fd00000000000 */
[----:B------:R-:W-:-:S11]  /*f070*/  DFMA R14, R4, R2, R14 ;  /* 0x00000002040e722b */ /* 0x000fd6000000000e */
.L_x_5978:
[----:B------:R-:W-:Y:S05]  /*f080*/  BSYNC.RECONVERGENT B1 ;  /* 0x0000000000017941 */ /* 0x000fea0003800200 */
.L_x_5977:
        /* <DEDUP_REMOVED lines=42> */
.L_x_5984:
[----:B------:R-:W-:Y:S05]  /*f330*/  BSYNC.RECONVERGENT B2 ;  /* 0x0000000000027941 */ /* 0x000fea0003800200 */
.L_x_5983:
[----:B------:R-:W-:Y:S01]  /*f340*/  DMUL R4, R20, R20 ;  /* 0x0000001414047228 */ /* 0x000fe20000000000 */
[----:B------:R-:W-:Y:S01]  /*f350*/  IMAD.MOV.U32 R63, RZ, RZ, -0x1 ;  /* 0xffffffffff3f7424 */ /* 0x000fe200078e00ff */
[----:B------:R-:W-:Y:S02]  /*f360*/  DADD R16, R60, R16 ;  /* 0x000000003c107229 */ /* 0x000fe40000000010 */
[----:B------:R-:W-:-:S04]  /*f370*/  DFMA R20, R20, R2, R48 ;  /* 0x000000021414722b */ /* 0x000fc80000000030 */
[----:B------:R-:W-:-:S08]  /*f380*/  DMUL R4, R4, R6 ;  /* 0x0000000604047228 */ /* 0x000fd00000000000 */
[----:B------:R-:W-:-:S11]  /*f390*/  DFMA R22, R4, R2, R16 ;  /* 0x000000020416722b */ /* 0x000fd60000000010 */
.L_x_5982:
[----:B------:R-:W-:Y:S05]  /*f3a0*/  BSYNC.RECONVERGENT B1 ;  /* 0x0000000000017941 */ /* 0x000fea0003800200 */
.L_x_5981:
[----:B------:R-:W-:Y:S01]  /*f3b0*/  DSETP.NEU.AND P0, PT, R6, RZ, PT ;  /* 0x000000ff0600722a */ /* 0x000fe20003f0d000 */
[----:B------:R-:W-:Y:S01]  /*f3c0*/  MOV R16, R36 ;  /* 0x0000002400107202 */ /* 0x000fe20000000f00 */
[----:B------:R-:W-:Y:S01]  /*f3d0*/  IMAD.MOV.U32 R17, RZ, RZ, R37 ;  /* 0x000000ffff117224 */ /* 0x000fe200078e0025 */
[----:B------:R-:W-:Y:S01]  /*f3e0*/  MOV R30, R44 ;  /* 0x0000002c001e7202 */ /* 0x000fe20000000f00 */
        /* <DEDUP_REMOVED lines=38> */
.L_x_5986:
[----:B------:R-:W-:Y:S05]  /*f650*/  BSYNC.RECONVERGENT B1 ;  /* 0x0000000000017941 */ /* 0x000fea0003800200 */
.L_x_5985:
[----:B------:R-:W-:Y:S01]  /*f660*/  DMUL R4, R28, R28 ;  /* 0x0000001c1c047228 */ /* 0x000fe20000000000 */
[----:B------:R-:W-:Y:S01]  /*f670*/  MOV R42, 0xffffffff ;  /* 0xffffffff002a7802 */ /* 0x000fe20000000f00 */
[----:B------:R-:W-:Y:S02]  /*f680*/  DADD R30, R46, R44 ;  /* 0x000000002e1e7229 */ /* 0x000fe4000000002c */
[----:B------:R-:W-:-:S04]  /*f690*/  DFMA R28, R28, R2, R38 ;  /* 0x000000021c1c722b */ /* 0x000fc80000000026 */
[----:B------:R-:W-:-:S08]  /*f6a0*/  DMUL R4, R4, R6 ;  /* 0x0000000604047228 */ /* 0x000fd00000000000 */
[----:B------:R-:W-:-:S11]  /*f6b0*/  DFMA R30, R4, R2, R30 ;  /* 0x00000002041e722b */ /* 0x000fd6000000001e */
.L_x_5797:
[----:B------:R-:W-:Y:S05]  /*f6c0*/  BSYNC.RECONVERGENT B6 ;  /* 0x0000000000067941 */ /* 0x000fea0003800200 */
.L_x_5796:
[----:B------:R-:W0:Y:S02]  /*f6d0*/  LDCU UR4, c[0x0][0x3cc] ;  /* 0x00007980ff0477ac */ /* 0x000e240008000800 */
[----:B0-----:R-:W-:-:S09]  /*f6e0*/  UISETP.NE.AND UP0, UPT, UR4, URZ, UPT ;  /* 0x000000ff0400728c */ /* 0x001fd2000bf05270 */
[----:B------:R-:W-:Y:S05]  /*f6f0*/  BRA.U !UP0, `(.L_x_5987) ;  /* 0x00000011084c7547 */ /* 0x000fea000b800000 */
[----:B------:R-:W0:Y:S01]  /*f700*/  S2R R3, SR_CgaCtaId ;  /* 0x0000000000037919 */ /* 0x000e220000008800 */
[----:B------:R-:W1:Y:S01]  /*f710*/  LDC R75, c[0x0][0x360] ;  /* 0x0000d800ff4b7b82 */ /* 0x000e620000000800 */
[----:B------:R-:W-:-:S05]  /*f720*/  MOV R0, 0x400 ;  /* 0x0000040000007802 */ /* 0x000fca0000000f00 */
[----:B------:R-:W-:Y:S02]  /*f730*/  VIADD R0, R0, 0x10 ;  /* 0x0000001000007836 */ /* 0x000fe40000000000 */
[----:B------:R-:W2:Y:S01]  /*f740*/  LDC R72, c[0x0][0x364] ;  /* 0x0000d900ff487b82 */ /* 0x000ea20000000800 */
[----:B-1----:R-:W-:Y:S02]  /*f750*/  IMAD R73, R97, R75, R96 ;  /* 0x0000004b61497224 */ /* 0x002fe400078e0260 */
[----:B0-----:R-:W-:Y:S02]  /*f760*/  LEA R74, R3, R0, 0x18 ;  /* 0x00000000034a7211 */ /* 0x001fe400078ec0ff */
[----:B--2---:R-:W-:Y:S02]  /*f770*/  ISETP.GE.U32.AND P0, PT, R72, 0x2, PT ;  /* 0x000000024800780c */ /* 0x004fe40003f06070 */
[----:B------:R-:W-:-:S05]  /*f780*/  LEA R73, R73, R74, 0x7 ;  /* 0x0000004a49497211 */ /* 0x000fca00078e38ff */
[----:B------:R0:W-:Y:S04]  /*f790*/  STS.128 [R73], R8 ;  /* 0x0000000849007388 */ /* 0x0001e80000000c00 */
[----:B------:R0:W-:Y:S04]  /*f7a0*/  STS [R73+0x10], R43 ;  /* 0x0000102b49007388 */ /* 0x0001e80000000800 */
[----:B------:R0:W-:Y:S04]  /*f7b0*/  STS.64 [R73+0x18], R52 ;  /* 0x0000183449007388 */ /* 0x0001e80000000a00 */
[----:B------:R0:W-:Y:S04]  /*f7c0*/  STS.128 [R73+0x20], R12 ;  /* 0x0000200c49007388 */ /* 0x0001e80000000c00 */
[----:B------:R0:W-:Y:S04]  /*f7d0*/  STS [R73+0x30], R62 ;  /* 0x0000303e49007388 */ /* 0x0001e80000000800 */
[----:B------:R0:W-:Y:S04]  /*f7e0*/  STS.64 [R73+0x38], R54 ;  /* 0x0000383649007388 */ /* 0x0001e80000000a00 */
[----:B------:R0:W-:Y:S04]  /*f7f0*/  STS.128 [R73+0x40], R20 ;  /* 0x0000401449007388 */ /* 0x0001e80000000c00 */
[----:B------:R0:W-:Y:S04]  /*f800*/  STS [R73+0x50], R63 ;  /* 0x0000503f49007388 */ /* 0x0001e80000000800 */
[----:B------:R0:W-:Y:S04]  /*f810*/  STS.64 [R73+0x58], R56 ;  /* 0x0000583849007388 */ /* 0x0001e80000000a00 */
[----:B------:R0:W-:Y:S04]  /*f820*/  STS.128 [R73+0x60], R28 ;  /* 0x0000601c49007388 */ /* 0x0001e80000000c00 */
[----:B------:R0:W-:Y:S04]  /*f830*/  STS [R73+0x70], R42 ;  /* 0x0000702a49007388 */ /* 0x0001e80000000800 */
[----:B------:R0:W-:Y:S01]  /*f840*/  STS.64 [R73+0x78], R16 ;  /* 0x0000781049007388 */ /* 0x0001e20000000a00 */
[----:B------:R-:W-:Y:S05]  /*f850*/  @!P0 BRA `(.L_x_5987) ;  /* 0x0000000c00f48947 */ /* 0x000fea0003800000 */
[----:B------:R-:W-:-:S07]  /*f860*/  IMAD.MOV.U32 R65, RZ, RZ, R72 ;  /* 0x000000ffff417224 */ /* 0x000fce00078e0048 */
.L_x_6006:
[----:B------:R-:W-:Y:S01]  /*f870*/  SHF.R.U32.HI R64, RZ, 0x1, R65 ;  /* 0x00000001ff407819 */ /* 0x000fe20000011641 */
[----:B------:R-:W-:Y:S05]  /*f880*/  WARPSYNC.ALL ;  /* 0x0000000000007948 */ /* 0x000fea0003800000 */
[----:B-1----:R-:W-:Y:S01]  /*f890*/  IADD3 R3, PT, PT, R64, R97, RZ ;  /* 0x0000006140037210 */ /* 0x002fe20007ffe0ff */
[----:B------:R-:W-:Y:S03]  /*f8a0*/  BAR.SYNC.DEFER_BLOCKING 0x0 ;  /* 0x0000000000007b1d */ /* 0x000fe60000010000 */
[----:B------:R-:W-:-:S03]  /*f8b0*/  ISETP.GE.U32.AND P0, PT, R3, R72, PT ;  /* 0x000000480300720c */ /* 0x000fc60003f06070 */
[----:B------:R-:W-:Y:S01]  /*f8c0*/  BSSY.RECONVERGENT B1, `(.L_x_5988) ;  /* 0x00000f3000017945 */ /* 0x000fe20003800200 */
[----:B------:R-:W-:-:S13]  /*f8d0*/  ISETP.GE.U32.OR P0, PT, R97, R64, P0 ;  /* 0x000000406100720c */ /* 0x000fda0000706470 */
[----:B--2---:R-:W-:Y:S05]  /*f8e0*/  @P0 BRA `(.L_x_5989) ;  /* 0x0000000c00c00947 */ /* 0x004fea0003800000 */
[----:B------:R-:W-:Y:S01]  /*f8f0*/  DSETP.NEU.AND P0, PT, R52, RZ, PT ;  /* 0x000000ff3400722a */ /* 0x000fe20003f0d000 */
[----:B------:R-:W-:Y:S01]  /*f900*/  IMAD R3, R3, R75, R96 ;  /* 0x0000004b03037224 */ /* 0x000fe200078e0260 */
[----:B------:R-:W-:Y:S03]  /*f910*/  BSSY.RECONVERGENT B2, `(.L_x_5990) ;  /* 0x0000037000027945 */ /* 0x000fe60003800200 */
[----:B------:R-:W-:-:S05]  /*f920*/  IMAD R3, R3, 0x80, R74 ;  /* 0x0000008003037824 */ /* 0x000fca00078e024a */
[----:B------:R-:W1:Y:S04]  /*f930*/  LDS.64 R26, [R3+0x18] ;  /* 0x00001800031a7984 */ /* 0x000e680000000a00 */
[----:B------:R-:W2:Y:S04]  /*f940*/  LDS.128 R4, [R3] ;  /* 0x0000000003047984 */ /* 0x000ea80000000c00 */
[----:B0-----:R0:W3:Y:S04]  /*f950*/  @!P0 LDS R43, [R3+0x10] ;  /* 0x00001000032b8984 */ /* 0x0010e80000000800 */
[----:B------:R0:W4:Y:S04]  /*f960*/  LDS R61, [R3+0x70] ;  /* 0x00007000033d7984 */ /* 0x0001280000000800 */
[----:B------:R0:W0:Y:S04]  /*f970*/  LDS R60, [R3+0x50] ;  /* 0x00005000033c7984 */ /* 0x0000280000000800 */
[----:B------:R0:W0:Y:S04]  /*f980*/  LDS R76, [R3+0x30] ;  /* 0x00003000034c7984 */ /* 0x0000280000000800 */
[----:B------:R0:W0:Y:S04]  /*f990*/  LDS.64 R68, [R3+0x78] ;  /* 0x0000780003447984 */ /* 0x0000280000000a00 */
[----:B------:R0:W0:Y:S04]  /*f9a0*/  LDS.64 R66, [R3+0x58] ;  /* 0x0000580003427984 */ /* 0x0000280000000a00 */
[----:B------:R0:W0:Y:S04]  /*f9b0*/  LDS.64 R70, [R3+0x38] ;  /* 0x0000380003467984 */ /* 0x0000280000000a00 */
[----:B------:R0:W0:Y:S04]  /*f9c0*/  LDS.128 R32, [R3+0x60] ;  /* 0x0000600003207984 */ /* 0x0000280000000c00 */
[----:B------:R0:W0:Y:S01]  /*f9d0*/  LDS.128 R36, [R3+0x40] ;  /* 0x0000400003247984 */ /* 0x0000220000000c00 */
[----:B-1----:R-:W-:Y:S01]  /*f9e0*/  @!P0 MOV R52, R26 ;  /* 0x0000001a00348202 */ /* 0x002fe20000000f00 */
[----:B------:R-:W-:-:S02]  /*f9f0*/  @!P0 IMAD.MOV.U32 R53, RZ, RZ, R27 ;  /* 0x000000ffff358224 */ /* 0x000fc400078e001b */
[----:B------:R1:W0:Y:S01]  /*fa00*/  LDS.128 R44, [R3+0x20] ;  /* 0x00002000032c7984 */ /* 0x0002220000000c00 */
        /* <DEDUP_REMOVED lines=12> */
[----:B01----:R-:W0:Y:S02]  /*fad0*/  MUFU.RCP64H R3, R49 ;  /* 0x0000003100037308 */ /* 0x003e240000001800 */
        /* <DEDUP_REMOVED lines=16> */
[----:B----4-:R-:W-:Y:S05]  /*fbe0*/  CALL.REL.NOINC `($__internal_21_$__cuda_sm20_div_rn_f64_full) ;  /* 0x0000018800d47944 */ /* 0x010fea0003c00000 */
.L_x_5993:
[----:B------:R-:W-:Y:S05]  /*fbf0*/  BSYNC.RECONVERGENT B3 ;  /* 0x0000000000037941 */ /* 0x000fea0003800200 */
.L_x_5992:
        /* <DEDUP_REMOVED lines=8> */
.L_x_5991:
[----:B------:R-:W-:Y:S05]  /*fc80*/  BSYNC.RECONVERGENT B2 ;  /* 0x0000000000027941 */ /* 0x000fea0003800200 */
.L_x_5990:
        /* <DEDUP_REMOVED lines=23> */
[----:B-1----:R-:W0:Y:S02]  /*fe00*/  MUFU.RCP64H R3, R19 ;  /* 0x0000001300037308 */ /* 0x002e240000001800 */
        /* <DEDUP_REMOVED lines=18> */
[----:B----4-:R-:W-:Y:S05]  /*ff30*/  CALL.REL.NOINC `($__internal_21_$__cuda_sm20_div_rn_f64_full) ;  /* 0x0000018800007944 */ /* 0x010fea0003c00000 */
.L_x_5997:
[----:B------:R-:W-:Y:S05]  /*ff40*/  BSYNC.RECONVERGENT B3 ;  /* 0x0000000000037941 */ /* 0x000fea0003800200 */
.L_x_5996:
[----:B------:R-:W-:Y:S01]  /*ff50*/  DMUL R4, R44, R44 ;  /* 0x0000002c2c047228 */ /* 0x000fe20000000000 */
[----:B------:R-:W-:Y:S01]  /*ff60*/  MOV R76, 0xffffffff ;  /* 0xffffffff004c7802 */ /* 0x000fe20000000f00 */
[----:B------:R-:W-:Y:S02]  /*ff70*/  DADD R14, R14, R46 ;  /* 0x000000000e0e7229 */ /* 0x000fe4000000002e */
[----:B------:R-:W-:-:S04]  /*ff80*/  DFMA R48, R44, R2, R12 ;  /* 0x000000022c30722b */ /* 0x000fc8000000000c */
[----:B------:R-:W-:-:S08]  /*ff90*/  DMUL R4, R54, R4 ;  /* 0x0000000436047228 */ /* 0x000fd00000000000 */
[----:B------:R-:W-:-:S11]  /*ffa0*/  DFMA R50, R4, R2, R14 ;  /* 0x000000020432722b */ /* 0x000fd6000000000e */
.L_x_5995:
[----:B------:R-:W-:Y:S05]  /*ffb0*/  BSYNC.RECONVERGENT B2 ;  /* 0x0000000000027941 */ /* 0x000fea0003800200 */
.L_x_5994:
[----:B------:R-:W-:Y:S01]  /*ffc0*/  DSETP.NEU.AND P0, PT, R56, RZ, PT ;  /* 0x000000ff3800722a */ /* 0x000fe20003f0d000 */
[----:B------:R-:W-:Y:S01]  /*ffd0*/  BSSY.RECONVERGENT B2, `(.L_x_5998) ;  /* 0x000002f000027945 */ /* 0x000fe20003800200 */
[----:B------:R-:W-:Y:S01]  /*ffe0*/  IMAD.MOV.U32 R70, RZ, RZ, R66 ;  /* 0x000000ffff467224 */ /* 0x000fe200078e0042 */
[----:B------:R-:W-:Y:S01]  /*fff0*/  MOV R71, R67 ;  /* 0x0000004300477202 */ /* 0x000fe20000000f00 */
[----:B------:R-:W-:Y:S01]  /*10000*/  IMAD.MOV.U32 R44, RZ, RZ, R36 ;  /* 0x000000ffff2c7224 */ /* 0x000fe200078e0024 */
[----:B------:R-:W-:Y:S01]  /*10010*/  MOV R45, R37 ;  /* 0x00000025002d7202 */ /* 0x000fe20000000f00 */
[----:B------:R-:W-:Y:S01]  /*10020*/  IMAD.MOV.U32 R46, RZ, RZ, R38 ;  /* 0x000000ffff2e7224 */ /* 0x000fe200078e0026 */
[----:B------:R-:W-:-:S07]  /*10030*/  MOV R47, R39 ;  /* 0x00000027002f7202 */ /* 0x000fce0000000f00 */
        /* <DEDUP_REMOVED lines=33> */
.L_x_6001:
[----:B------:R-:W-:Y:S05]  /*10250*/  BSYNC.RECONVERGENT B3 ;  /* 0x0000000000037941 */ /* 0x000fea0003800200 */
.L_x_6000:
[----:B------:R-:W-:Y:S01]  /*10260*/  DMUL R4, R36, R36 ;  /* 0x0000002424047228 */ /* 0x000fe20000000000 */
[----:B------:R-:W-:Y:S01]  /*10270*/  IMAD.MOV.U32 R60, RZ, RZ, -0x1 ;  /* 0xffffffffff3c7424 */ /* 0x000fe200078e00ff */
[----:B------:R-:W-:Y:S02]  /*10280*/  DADD R22, R22, R38 ;  /* 0x0000000016167229 */ /* 0x000fe40000000026 */
[----:B------:R-:W-:-:S04]  /*10290*/  DFMA R44, R36, R2, R20 ;  /* 0x00000002242c722b */ /* 0x000fc80000000014 */
[----:B------:R-:W-:-:S08]  /*102a0*/  DMUL R4, R56, R4 ;  /* 0x0000000438047228 */ /* 0x000fd00000000000 */
[----:B------:R-:W-:-:S11]  /*102b0*/  DFMA R46, R4, R2, R22 ;  /* 0x00000002042e722b */ /* 0x000fd60000000016 */
.L_x_5999:
[----:B------:R-:W-:Y:S05]  /*102c0*/  BSYNC.RECONVERGENT B2 ;  /* 0x0000000000027941 */ /* 0x000fea0003800200 */
.L_x_5998:
[----:B------:R-:W-:Y:S01]  /*102d0*/  DSETP.NEU.AND P0, PT, R16, RZ, PT ;  /* 0x000000ff1000722a */ /* 0x000fe20003f0d000 */
[----:B------:R-:W-:Y:S01]  /*102e0*/  BSSY.RECONVERGENT B2, `(.L_x_6002) ;  /* 0x000002f000027945 */ /* 0x000fe20003800200 */
[----:B------:R-:W-:Y:S01]  /*102f0*/  MOV R36, R68 ;  /* 0x0000004400247202 */ /* 0x000fe20000000f00 */
        /* <DEDUP_REMOVED lines=38> */
.L_x_6005:
[----:B------:R-:W-:Y:S05]  /*10560*/  BSYNC.RECONVERGENT B3 ;  /* 0x0000000000037941 */ /* 0x000fea0003800200 */
.L_x_6004:
[----:B------:R-:W-:Y:S01]  /*10570*/  DMUL R4, R32, R32 ;  /* 0x0000002020047228 */ /* 0x000fe20000000000 */
[----:B------:R-:W-:Y:S01]  /*10580*/  MOV R61, 0xffffffff ;  /* 0xffffffff003d7802 */ /* 0x000fe20000000f00 */
[----:B------:R-:W-:Y:S02]  /*10590*/  DADD R26, R30, R34 ;  /* 0x000000001e1a7229 */ /* 0x000fe40000000022 */
[----:B------:R-:W-:-:S04]  /*105a0*/  DFMA R24, R32, R2, R28 ;  /* 0x000000022018722b */ /* 0x000fc8000000001c */
[----:B------:R-:W-:-:S08]  /*105b0*/  DMUL R4, R16, R4 ;  /* 0x0000000410047228 */ /* 0x000fd00000000000 */
[----:B------:R-:W-:-:S11]  /*105c0*/  DFMA R26, R4, R2, R26 ;  /* 0x00000002041a722b */ /* 0x000fd6000000001a */
.L_x_6003:
[----:B------:R-:W-:Y:S05]  /*105d0*/  BSYNC.RECONVERGENT B2 ;  /* 0x0000000000027941 */ /* 0x000fea0003800200 */
.L_x_6002:
[----:B------:R2:W-:Y:S01]  /*105e0*/  STS.128 [R73], R8 ;  /* 0x0000000849007388 */ /* 0x0005e20000000c00 */
[----:B------:R-:W-:Y:S01]  /*105f0*/  IMAD.MOV.U32 R62, RZ, RZ, R76 ;  /* 0x000000ffff3e7224 */ /* 0x000fe200078e004c */
[----:B------:R-:W-:Y:S01]  /*10600*/  MOV R14, R50 ;  /* 0x00000032000e7202 */ /* 0x000fe20000000f00 */
[----:B------:R-:W-:Y:S01]  /*10610*/  IMAD.MOV.U32 R15, RZ, RZ, R51 ;  /* 0x000000ffff0f7224 */ /* 0x000fe200078e0033 */
[----:B------:R2:W-:Y:S01]  /*10620*/  STS [R73+0x10], R43 ;  /* 0x0000102b49007388 */ /* 0x0005e20000000800 */
[----:B------:R-:W-:Y:S01]  /*10630*/  MOV R12, R48 ;  /* 0x00000030000c7202 */ /* 0x000fe20000000f00 */
[----:B------:R-:W-:Y:S01]  /*10640*/  IMAD.MOV.U32 R13, RZ, RZ, R49 ;  /* 0x000000ffff0d7224 */ /* 0x000fe200078e0031 */
[----:B------:R-:W-:Y:S01]  /*10650*/  MOV R54, R6 ;  /* 0x0000000600367202 */ /* 0x000fe20000000f00 */
[----:B------:R2:W-:Y:S01]  /*10660*/  STS.64 [R73+0x18], R52 ;  /* 0x0000183449007388 */ /* 0x0005e20000000a00 */
[----:B------:R-:W-:Y:S01]  /*10670*/  IMAD.MOV.U32 R55, RZ, RZ, R7 ;  /* 0x000000ffff377224 */ /* 0x000fe200078e0007 */
[----:B------:R-:W-:Y:S01]  /*10680*/  MOV R20, R44 ;  /* 0x0000002c00147202 */ /* 0x000fe20000000f00 */
[----:B------:R-:W-:Y:S01]  /*10690*/  IMAD.MOV.U32 R21, RZ, RZ, R45 ;  /* 0x000000ffff157224 */ /* 0x000fe200078e002d */
[----:B------:R2:W-:Y:S01]  /*106a0*/  STS.128 [R73+0x20], R48 ;  /* 0x0000203049007388 */ /* 0x0005e20000000c00 */
[----:B------:R-:W-:Y:S01]  /*106b0*/  MOV R22, R46 ;  /* 0x0000002e00167202 */ /* 0x000fe20000000f00 */
[----:B------:R-:W-:Y:S01]  /*106c0*/  IMAD.MOV.U32 R23, RZ, RZ, R47 ;  /* 0x000000ffff177224 */ /* 0x000fe200078e002f */
[----:B------:R-:W-:Y:S01]  /*106d0*/  MOV R63, R60 ;  /* 0x0000003c003f7202 */ /* 0x000fe20000000f00 */
[----:B------:R2:W-:Y:S01]  /*106e0*/  STS [R73+0x30], R76 ;  /* 0x0000304c49007388 */ /* 0x0005e20000000800 */
[----:B------:R-:W-:Y:S01]  /*106f0*/  IMAD.MOV.U32 R56, RZ, RZ, R70 ;  /* 0x000000ffff387224 */ /* 0x000fe200078e0046 */
[----:B------:R-:W-:Y:S01]  /*10700*/  MOV R57, R71 ;  /* 0x0000004700397202 */ /* 0x000fe20000000f00 */
[----:B------:R-:W-:Y:S01]  /*10710*/  IMAD.MOV.U32 R28, RZ, RZ, R24 ;  /* 0x000000ffff1c7224 */ /* 0x000fe200078e0018 */
[----:B------:R2:W-:Y:S01]  /*10720*/  STS.64 [R73+0x38], R6 ;  /* 0x0000380649007388 */ /* 0x0005e20000000a00 */
[----:B------:R-:W-:Y:S01]  /*10730*/  MOV R29, R25 ;  /* 0x00000019001d7202 */ /* 0x000fe20000000f00 */
[----:B------:R-:W-:Y:S01]  /*10740*/  IMAD.MOV.U32 R30, RZ, RZ, R26 ;  /* 0x000000ffff1e7224 */ /* 0x000fe200078e001a */
[----:B------:R-:W-:Y:S01]  /*10750*/  MOV R31, R27 ;  /* 0x0000001b001f7202 */ /* 0x000fe20000000f00 */
[----:B------:R2:W-:Y:S01]  /*10760*/  STS.128 [R73+0x40], R44 ;  /* 0x0000402c49007388 */ /* 0x0005e20000000c00 */
[----:B----4-:R-:W-:Y:S01]  /*10770*/  IMAD.MOV.U32 R42, RZ, RZ, R61 ;  /* 0x000000ffff2a7224 */ /* 0x010fe200078e003d */
[----:B------:R-:W-:Y:S01]  /*10780*/  MOV R16, R36 ;  /* 0x0000002400107202 */ /* 0x000fe20000000f00 */
[----:B------:R-:W-:Y:S01]  /*10790*/  IMAD.MOV.U32 R17, RZ, RZ, R37 ;  /* 0x000000ffff117224 */ /* 0x000fe200078e0025 */
[----:B------:R2:W-:Y:S04]  /*107a0*/  STS [R73+0x50], R60 ;  /* 0x0000503c49007388 */ /* 0x0005e80000000800 */
[----:B------:R2:W-:Y:S04]  /*107b0*/  STS.64 [R73+0x58], R70 ;  /* 0x0000584649007388 */ /* 0x0005e80000000a00 */
[----:B------:R2:W-:Y:S04]  /*107c0*/  STS.128 [R73+0x60], R24 ;  /* 0x0000601849007388 */ /* 0x0005e80000000c00 */
[----:B------:R2:W-:Y:S04]  /*107d0*/  STS [R73+0x70], R61 ;  /* 0x0000703d49007388 */ /* 0x0005e80000000800 */
[----:B------:R2:W-:Y:S02]  /*107e0*/  STS.64 [R73+0x78], R36 ;  /* 0x0000782449007388 */ /* 0x0005e40000000a00 */
.L_x_5989:
[----:B------:R-:W-:Y:S05]  /*107f0*/  BSYNC.RECONVERGENT B1 ;  /* 0x0000000000017941 */ /* 0x000fea0003800200 */
.L_x_5988:
[----:B------:R-:W-:Y:S02]  /*10800*/  ISETP.GT.U32.AND P0, PT, R65, 0x3, PT ;  /* 0x000000034100780c */ /* 0x000fe40003f04070 */
[----:B------:R-:W-:-:S11]  /*10810*/  MOV R65, R64 ;  /* 0x0000004000417202 */ /* 0x000fd60000000f00 */
[----:B------:R-:W-:Y:S05]  /*10820*/  @P0 BRA `(.L_x_6006) ;  /* 0xfffffff000100947 */ /* 0x000fea000383ffff */
.L_x_5987:
[----:B------:R-:W3:Y:S02]  /*10830*/  LDCU UR4, c[0x0][0x3c8] ;  /* 0x00007900ff0477ac */ /* 0x000ee40008000800 */
[----:B---3--:R-:W-:-:S09]  /*10840*/  UISETP.NE.AND UP0, UPT, UR4, URZ, UPT ;  /* 0x000000ff0400728c */ /* 0x008fd2000bf05270 */
[----:B------:R-:W-:Y:S05]  /*10850*/  BRA.U !UP0, `(.L_x_6007) ;  /* 0x00000021086c7547 */ /* 0x000fea000b800000 */
[----:B--2---:R-:W2:Y:S02]  /*10860*/  LDC R60, c[0x0][0x360] ;  /* 0x0000d800ff3c7b82 */ /* 0x004ea40000000800 */
[----:B--2---:R-:W-:Y:S01]  /*10870*/  ISETP.GE.U32.AND P0, PT, R60, 0x21, PT ;  /* 0x000000213c00780c */ /* 0x004fe20003f06070 */
[----:B------:R-:W-:-:S12]  /*10880*/  IMAD.MOV.U32 R61, RZ, RZ, R60 ;  /* 0x000000ffff3d7224 */ /* 0x000fd800078e003c */
[----:B------:R-:W-:Y:S05]  /*10890*/  @!P0 BRA `(.L_x_6008) ;  /* 0x0000001000448947 */ /* 0x000fea0003800000 */
[----:B------:R-:W2:Y:S01]  /*108a0*/  S2UR UR5, SR_CgaCtaId ;  /* 0x00000000000579c3 */ /* 0x000ea20000008800 */
[----:B------:R-:W-:Y:S01]  /*108b0*/  UMOV UR4, 0x400 ;  /* 0x0000040000047882 */ /* 0x000fe20000000000 */
[----:B------:R-:W-:Y:S01]  /*108c0*/  IMAD R64, R97, R60, R96 ;  /* 0x0000003c61407224 */ /* 0x000fe200078e0260 */
[----:B------:R-:W-:Y:S01]  /*108d0*/  UIADD3 UR4, UPT, UPT, UR4, 0x10, URZ ;  /* 0x0000001004047890 */ /* 0x000fe2000fffe0ff */
[----:B------:R-:W-:Y:S01]  /*108e0*/  ISETP.GE.U32.AND P0, PT, R60, 0x40, PT ;  /* 0x000000403c00780c */ /* 0x000fe20003f06070 */
[----:B------:R-:W-:Y:S02]  /*108f0*/  HFMA2 R61, -RZ, RZ, 0, 1.9073486328125e-06 ;  /* 0x00000020ff3d7431 */ /* 0x000fe400000001ff */
[----:B--2---:R-:W-:-:S06]  /*10900*/  ULEA UR4, UR5, UR4, 0x18 ;  /* 0x0000000405047291 */ /* 0x004fcc000f8ec0ff */
[----:B------:R-:W-:-:S05]  /*10910*/  LEA R64, R64, UR4, 0x7 ;  /* 0x0000000440407c11 */ /* 0x000fca000f8e38ff */
        /* <DEDUP_REMOVED lines=14> */
.L_x_6027:
[----:B------:R-:W-:Y:S01]  /*10a00*/  SHF.R.U32.HI R72, RZ, 0x1, R65 ;  /* 0x00000001ff487819 */ /* 0x000fe20000011641 */
[----:B------:R-:W-:Y:S05]  /*10a10*/  WARPSYNC.ALL ;  /* 0x0000000000007948 */ /* 0x000fea0003800000 */
[----:B-1----:R-:W-:Y:S01]  /*10a20*/  IADD3 R3, PT, PT, R72, R96, RZ ;  /* 0x0000006048037210 */ /* 0x002fe20007ffe0ff */
[----:B------:R-:W-:Y:S03]  /*10a30*/  BAR.SYNC.DEFER_BLOCKING 0x0 ;  /* 0x0000000000007b1d */ /* 0x000fe60000010000 */
[----:B------:R-:W-:-:S03]  /*10a40*/  ISETP.GE.U32.AND P0, PT, R3, R60, PT ;  /* 0x0000003c0300720c */ /* 0x000fc60003f06070 */
[----:B------:R-:W-:Y:S01]  /*10a50*/  BSSY.RECONVERGENT B1, `(.L_x_6009) ;  /* 0x00000f2000017945 */ /* 0x000fe20003800200 */
[----:B------:R-:W-:-:S13]  /*10a60*/  ISETP.GE.U32.OR P0, PT, R96, R72, P0 ;  /* 0x000000486000720c */ /* 0x000fda0000706470 */
[----:B---3--:R-:W-:Y:S05]  /*10a70*/  @P0 BRA `(.L_x_6010) ;  /* 0x0000000c00bc0947 */ /* 0x008fea0003800000 */
[----:B------:R-:W-:Y:S01]  /*10a80*/  DSETP.NEU.AND P0, PT, R52, RZ, PT ;  /* 0x000000ff3400722a */ /* 0x000fe20003f0d000 */
[----:B------:R-:W-:Y:S01]  /*10a90*/  IMAD R0, R72, 0x80, R64 ;  /* 0x0000008048007824 */ /* 0x000fe200078e0240 */
[----:B------:R-:W-:Y:S04]  /*10aa0*/  BSSY.RECONVERGENT B2, `(.L_x_6011) ;  /* 0x0000036000027945 */ /* 0x000fe80003800200 */
[----:B------:R-:W1:Y:S04]  /*10ab0*/  LDS.64 R26, [R0+0x18] ;  /* 0x00001800001a7984 */ /* 0x000e680000000a00 */
[----:B------:R-:W3:Y:S04]  /*10ac0*/  LDS.128 R4, [R0] ;  /* 0x0000000000047984 */ /* 0x000ee80000000c00 */
[----:B0-2---:R0:W2:Y:S04]  /*10ad0*/  @!P0 LDS R43, [R0+0x10] ;  /* 0x00001000002b8984 */ /* 0x0050a80000000800 */
        /* <DEDUP_REMOVED lines=11> */
[----:B---3--:R-:W-:Y:S01]  /*10b90*/  @!P0 MOV R8, R4 ;  /* 0x0000000400088202 */ /* 0x008fe20000000f00 */
[----:B------:R-:W-:Y:S01]  /*10ba0*/  @!P0 IMAD.MOV.U32 R9, RZ, RZ, R5 ;  /* 0x000000ffff098224 */ /* 0x000fe200078e0005 */
[----:B------:R-:W-:Y:S01]  /*10bb0*/  @!P0 MOV R10, R6 ;  /* 0x00000006000a8202 */ /* 0x000fe20000000f00 */
[----:B------:R-:W-:Y:S01]  /*10bc0*/  @!P0 IMAD.MOV.U32 R11, RZ, RZ, R7 ;  /* 0x000000ffff0b8224 */ /* 0x000fe200078e0007 */
[----:B--2---:R-:W-:Y:S06]  /*10bd0*/  @!P0 BRA `(.L_x_6012) ;  /* 0x0000000000888947 */ /* 0x004fec0003800000 */
[----:B------:R-:W-:-:S14]  /*10be0*/  DSETP.NEU.AND P0, PT, R26, RZ, PT ;  /* 0x000000ff1a00722a */ /* 0x000fdc0003f0d000 */
[----:B------:R-:W-:Y:S05]  /*10bf0*/  @!P0 BRA `(.L_x_6012) ;  /* 0x0000000000808947 */ /* 0x000fea0003800000 */
[----:B------:R-:W-:Y:S01]  /*10c00*/  DADD R48, R52, R26 ;  /* 0x0000000034307229 */ /* 0x000fe2000000001a */
[----:B------:R-:W-:Y:S01]  /*10c10*/  MOV R2, 0x1 ;  /* 0x0000000100027802 */ /* 0x000fe20000000f00 */
[----:B------:R-:W-:Y:S01]  /*10c20*/  BSSY.RECONVERGENT B3, `(.L_x_6013) ;  /* 0x0000015000037945 */ /* 0x000fe20003800200 */
[----:B------:R-:W-:Y:S01]  /*10c30*/  FSETP.GEU.AND P1, PT, |R27|, 6.5827683646048100446e-37, PT ;  /* 0x036000001b00780b */ /* 0x000fe20003f2e200 */
[----:B------:R-:W-:Y:S02]  /*10c40*/  DADD R50, -R8, R4 ;  /* 0x0000000008327229 */ /* 0x000fe40000000104 */
[----:B------:R-:W2:Y:S02]  /*10c50*/  MUFU.RCP64H R3, R49 ;  /* 0x0000003100037308 */ /* 0x000ea40000001800 */
        /* <DEDUP_REMOVED lines=8> */
[----:B01----:R-:W-:-:S05]  /*10ce0*/  FFMA R0, RZ, R49, R3 ;  /* 0x00000031ff007223 */ /* 0x003fca0000000003 */
        /* <DEDUP_REMOVED lines=8> */
.L_x_6014:
[----:B------:R-:W-:Y:S05]  /*10d70*/  BSYNC.RECONVERGENT B3 ;  /* 0x0000000000037941 */ /* 0x000fea0003800200 */
.L_x_6013:
        /* <DEDUP_REMOVED lines=8> */
.L_x_6012:
[----:B------:R-:W-:Y:S05]  /*10e00*/  BSYNC.RECONVERGENT B2 ;  /* 0x0000000000027941 */ /* 0x000fea0003800200 */
.L_x_6011:
        /* <DEDUP_REMOVED lines=34> */
[----:B-1----:R-:W-:-:S05]  /*11030*/  FFMA R0, RZ, R19, R3 ;  /* 0x00000013ff007223 */ /* 0x002fca0000000003 */
        /* <DEDUP_REMOVED lines=8> */
.L_x_6018:
[----:B------:R-:W-:Y:S05]  /*110c0*/  BSYNC.RECONVERGENT B3 ;  /* 0x0000000000037941 */ /* 0x000fea0003800200 */
.L_x_6017:
[----:B------:R-:W-:Y:S01]  /*110d0*/  DMUL R4, R44, R44 ;  /* 0x0000002c2c047228 */ /* 0x000fe20000000000 */
[----:B------:R-:W-:Y:S01]  /*110e0*/  MOV R75, 0xffffffff ;  /* 0xffffffff004b7802 */ /* 0x000fe20000000f00 */
[----:B------:R-:W-:Y:S02]  /*110f0*/  DADD R14, R14, R46 ;  /* 0x000000000e0e7229 */ /* 0x000fe4000000002e */
[----:B------:R-:W-:-:S04]  /*11100*/  DFMA R48, R44, R2, R12 ;  /* 0x000000022c30722b */ /* 0x000fc8000000000c */
[----:B------:R-:W-:-:S08]  /*11110*/  DMUL R4, R54, R4 ;  /* 0x0000000436047228 */ /* 0x000fd00000000000 */
[----:B------:R-:W-:-:S11]  /*11120*/  DFMA R50, R4, R2, R14 ;  /* 0x000000020432722b */ /* 0x000fd6000000000e */
.L_x_6016:
[----:B------:R-:W-:Y:S05]  /*11130*/  BSYNC.RECONVERGENT B2 ;  /* 0x0000000000027941 */ /* 0x000fea0003800200 */
.L_x_6015:
        /* <DEDUP_REMOVED lines=32> */
[----:B-1----:R-:W-:-:S05]  /*11340*/  FFMA R0, RZ, R71, R3 ;  /* 0x00000047ff007223 */ /* 0x002fca0000000003 */
        /* <DEDUP_REMOVED lines=8> */
.L_x_6022:
[----:B------:R-:W-:Y:S05]  /*113d0*/  BSYNC.RECONVERGENT B3 ;  /* 0x0000000000037941 */ /* 0x000fea0003800200 */
.L_x_6021:
[----:B------:R-:W-:Y:S01]  /*113e0*/  DMUL R4, R36, R36 ;  /* 0x0000002424047228 */ /* 0x000fe20000000000 */
[----:B------:R-:W-:Y:S01]  /*113f0*/  IMAD.MOV.U32 R74, RZ, RZ, -0x1 ;  /* 0xffffffffff4a7424 */ /* 0x000fe200078e00ff */
[----:B------:R-:W-:Y:S02]  /*11400*/  DADD R22, R22, R38 ;  /* 0x0000000016167229 */ /* 0x000fe40000000026 */
[----:B------:R-:W-:-:S04]  /*11410*/  DFMA R44, R36, R2, R20 ;  /* 0x00000002242c722b */ /* 0x000fc80000000014 */
[----:B------:R-:W-:-:S08]  /*11420*/  DMUL R4, R56, R4 ;  /* 0x0000000438047228 */ /* 0x000fd00000000000 */
[----:B------:R-:W-:-:S11]  /*11430*/  DFMA R46, R4, R2, R22 ;  /* 0x00000002042e722b */ /* 0x000fd60000000016 */
.L_x_6020:
[----:B------:R-:W-:Y:S05]  /*11440*/  BSYNC.RECONVERGENT B2 ;  /* 0x0000000000027941 */ /* 0x000fea0003800200 */
.L_x_6019:
        /* <DEDUP_REMOVED lines=41> */
.L_x_6026:
[----:B------:R-:W-:Y:S05]  /*116e0*/  BSYNC.RECONVERGENT B3 ;  /* 0x0000000000037941 */ /* 0x000fea0003800200 */
.L_x_6025:
[----:B------:R-:W-:Y:S01]  /*116f0*/  DMUL R4, R32, R32 ;  /* 0x0000002020047228 */ /* 0x000fe20000000000 */
[----:B------:R-:W-:Y:S01]  /*11700*/  MOV R73, 0xffffffff ;  /* 0xffffffff00497802 */ /* 0x000fe20000000f00 */
[----:B------:R-:W-:Y:S02]  /*11710*/  DADD R26, R30, R34 ;  /* 0x000000001e1a7229 */ /* 0x000fe40000000022 */
[----:B------:R-:W-:-:S04]  /*11720*/  DFMA R24, R32, R2, R28 ;  /* 0x000000022018722b */ /* 0x000fc8000000001c */
[----:B------:R-:W-:-:S08]  /*11730*/  DMUL R4, R16, R4 ;  /* 0x0000000410047228 */ /* 0x000fd00000000000 */
[----:B------:R-:W-:-:S11]  /*11740*/  DFMA R26, R4, R2, R26 ;  /* 0x00000002041a722b */ /* 0x000fd6000000001a */
.L_x_6024:
[----:B------:R-:W-:Y:S05]  /*11750*/  BSYNC.RECONVERGENT B2 ;  /* 0x0000000000027941 */ /* 0x000fea0003800200 */
.L_x_6023:
        /* <DEDUP_REMOVED lines=33> */
.L_x_6010:
[----:B------:R-:W-:Y:S05]  /*11970*/  BSYNC.RECONVERGENT B1 ;  /* 0x0000000000017941 */ /* 0x000fea0003800200 */
.L_x_6009:
[----:B------:R-:W-:Y:S02]  /*11980*/  ISETP.GT.U32.AND P0, PT, R65, 0x7f, PT ;  /* 0x0000007f4100780c */ /* 0x000fe40003f04070 */
[----:B------:R-:W-:-:S11]  /*11990*/  MOV R65, R72 ;  /* 0x0000004800417202 */ /* 0x000fd60000000f00 */
[----:B------:R-:W-:Y:S05]  /*119a0*/  @P0 BRA `(.L_x_6027) ;  /* 0xfffffff000140947 */ /* 0x000fea000383ffff */
.L_x_6008:
[----:B------:R-:W-:Y:S01]  /*119b0*/  ISETP.GE.U32.AND P0, PT, R61, 0x2, PT ;  /* 0x000000023d00780c */ /* 0x000fe20003f06070 */
[----:B------:R-:W-:Y:S05]  /*119c0*/  WARPSYNC.ALL ;  /* 0x0000000000007948 */ /* 0x000fea0003800000 */
[----:B------:R-:W-:Y:S07]  /*119d0*/  BAR.SYNC.DEFER_BLOCKING 0x0 ;  /* 0x0000000000007b1d */ /* 0x000fee0000010000 */
[----:B------:R-:W-:Y:S05]  /*119e0*/  @!P0 BRA `(.L_x_6007) ;  /* 0x0000001000088947 */ /* 0x000fea0003800000 */
[----:B------:R-:W-:-:S07]  /*119f0*/  IMAD.MOV.U32 R60, RZ, RZ, 0x1 ;  /* 0x00000001ff3c7424 */ /* 0x000fce00078e00ff */
.L_x_6044:
[----:B------:R-:W4:Y:S01]  /*11a00*/  SHFL.DOWN PT, R18, R8, R60, 0x1f ;  /* 0x08001f3c08127589 */ /* 0x000f2200000e0000 */
[----:B------:R-:W-:Y:S01]  /*11a10*/  DSETP.NEU.AND P0, PT, R52, RZ, PT ;  /* 0x000000ff3400722a */ /* 0x000fe20003f0d000 */
[----:B-1----:R-:W-:Y:S01]  /*11a20*/  MOV R0, R43 ;  /* 0x0000002b00007202 */ /* 0x002fe20000000f00 */
[----:B------:R-:W-:Y:S01]  /*11a30*/  BSSY.RECONVERGENT B1, `(.L_x_6028) ;  /* 0x0000050000017945 */ /* 0x000fe20003800200 */
[----:B------:R-:W1:Y:S01]  /*11a40*/  SHFL.DOWN PT, R19, R9, R60, 0x1f ;  /* 0x08001f3c09137589 */ /* 0x000e6200000e0000 */
[----:B------:R-:W-:Y:S01]  /*11a50*/  MOV R32, R8 ;  /* 0x0000000800207202 */ /* 0x000fe20000000f00 */
[----:B------:R-:W-:Y:S01]  /*11a60*/  IMAD.MOV.U32 R33, RZ, RZ, R9 ;  /* 0x000000ffff217224 */ /* 0x000fe200078e0009 */
[----:B------:R-:W-:Y:S01]  /*11a70*/  MOV R34, R10 ;  /* 0x0000000a00227202 */ /* 0x000fe20000000f00 */
[----:B---3--:R-:W3:Y:S01]  /*11a80*/  SHFL.DOWN PT, R6, R10, R60, 0x1f ;  /* 0x08001f3c0a067589 */ /* 0x008ee200000e0000 */
[----:B------:R-:W-:Y:S01]  /*11a90*/  IMAD.MOV.U32 R35, RZ, RZ, R11 ;  /* 0x000000ffff237224 */ /* 0x000fe200078e000b */
[----:B------:R-:W-:Y:S01]  /*11aa0*/  MOV R36, R52 ;  /* 0x0000003400247202 */ /* 0x000fe20000000f00 */
[----:B------:R-:W-:Y:S01]  /*11ab0*/  IMAD.MOV.U32 R37, RZ, RZ, R53 ;  /* 0x000000ffff257224 */ /* 0x000fe200078e0035 */
[----:B------:R-:W-:Y:S01]  /*11ac0*/  SHFL.DOWN PT, R7, R11, R60, 0x1f ;  /* 0x08001f3c0b077589 */ /* 0x000fe200000e0000 */
[----:B------:R-:W-:Y:S01]  /*11ad0*/  IMAD.MOV.U32 R72, RZ, RZ, R42 ;  /* 0x000000ffff487224 */ /* 0x000fe200078e002a */
[----:B0-----:R-:W-:Y:S01]  /*11ae0*/  MOV R73, R63 ;  /* 0x0000003f00497202 */ /* 0x001fe20000000f00 */
[----:B------:R-:W-:Y:S01]  /*11af0*/  IMAD.MOV.U32 R74, RZ, RZ, R62 ;  /* 0x000000ffff4a7224 */ /* 0x000fe200078e003e */
[----:B------:R-:W0:Y:S01]  /*11b00*/  SHFL.DOWN PT, R25, R53, R60, 0x1f ;  /* 0x08001f3c35197589 */ /* 0x000e2200000e0000 */
[----:B------:R-:W-:Y:S01]  /*11b10*/  MOV R38, R16 ;  /* 0x0000001000267202 */ /* 0x000fe20000000f00 */
[----:B------:R-:W-:Y:S01]  /*11b20*/  IMAD.MOV.U32 R39, RZ, RZ, R17 ;  /* 0x000000ffff277224 */ /* 0x000fe200078e0011 */
[----:B------:R-:W-:Y:S01]  /*11b30*/  MOV R44, R30 ;  /* 0x0000001e002c7202 */ /* 0x000fe20000000f00 */
[----:B------:R-:W5:Y:S01]  /*11b40*/  SHFL.DOWN PT, R24, R52, R60, 0x1f ;  /* 0x08001f3c34187589 */ /* 0x000f6200000e0000 */
[----:B------:R-:W-:Y:S01]  /*11b50*/  IMAD.MOV.U32 R45, RZ, RZ, R31 ;  /* 0x000000ffff2d7224 */ /* 0x000fe200078e001f */
[----:B------:R-:W-:Y:S01]  /*11b60*/  MOV R46, R28 ;  /* 0x0000001c002e7202 */ /* 0x000fe20000000f00 */
[----:B------:R-:W-:Y:S01]  /*11b70*/  IMAD.MOV.U32 R47, RZ, RZ, R29 ;  /* 0x000000ffff2f7224 */ /* 0x000fe200078e001d */
[----:B--2---:R2:W2:Y:S01]  /*11b80*/  SHFL.DOWN PT, R43, R43, R60, 0x1f ;  /* 0x08001f3c2b2b7589 */ /* 0x0044a200000e0000 */
        /* <DEDUP_REMOVED lines=12> */
[----:B----4-:R-:W-:Y:S01]  /*11c50*/  MOV R8, R18 ;  /* 0x0000001200087202 */ /* 0x010fe20000000f00 */
[----:B-1----:R-:W-:Y:S01]  /*11c60*/  IMAD.MOV.U32 R9, RZ, RZ, R19 ;  /* 0x000000ffff097224 */ /* 0x002fe200078e0013 */
[----:B---3--:R-:W-:Y:S01]  /*11c70*/  MOV R10, R6 ;  /* 0x00000006000a7202 */ /* 0x008fe20000000f00 */
[----:B0-----:R-:W-:-:S02]  /*11c80*/  IMAD.MOV.U32 R53, RZ, RZ, R25 ;  /* 0x000000ffff357224 */ /* 0x001fc400078e0019 */
[----:B------:R-:W-:Y:S01]  /*11c90*/  IMAD.MOV.U32 R11, RZ, RZ, R7 ;  /* 0x000000ffff0b7224 */ /* 0x000fe200078e0007 */
[----:B-----5:R-:W-:Y:S01]  /*11ca0*/  MOV R52, R24 ;  /* 0x0000001800347202 */ /* 0x020fe20000000f00 */
[----:B------:R-:W-:Y:S06]  /*11cb0*/  @!P0 BRA `(.L_x_6029) ;  /* 0x00000000009c8947 */ /* 0x000fec0003800000 */
[----:B------:R-:W-:Y:S01]  /*11cc0*/  DSETP.NEU.AND P0, PT, R24, RZ, PT ;  /* 0x000000ff1800722a */ /* 0x000fe20003f0d000 */
[----:B--2---:R-:W-:Y:S01]  /*11cd0*/  MOV R43, R0 ;  /* 0x00000000002b7202 */ /* 0x004fe20000000f00 */
        /* <DEDUP_REMOVED lines=30> */
.L_x_6031:
[----:B------:R-:W-:Y:S05]  /*11ec0*/  BSYNC.RECONVERGENT B2 ;  /* 0x0000000000027941 */ /* 0x000fea0003800200 */
.L_x_6030:
[----:B------:R-:W-:Y:S01]  /*11ed0*/  DMUL R4, R8, R8 ;  /* 0x0000000808047228 */ /* 0x000fe20000000000 */
[----:B------:R-:W-:Y:S01]  /*11ee0*/  MOV R43, 0xffffffff ;  /* 0xffffffff002b7802 */ /* 0x000fe20000000f00 */
[----:B------:R-:W-:Y:S02]  /*11ef0*/  DADD R6, R6, R34 ;  /* 0x0000000006067229 */ /* 0x000fe40000000022 */
[----:B------:R-:W-:-:S04]  /*11f00*/  DFMA R8, R8, R2, R32 ;  /* 0x000000020808722b */ /* 0x000fc80000000020 */
[----:B------:R-:W-:-:S08]  /*11f10*/  DMUL R4, R4, R36 ;  /* 0x0000002404047228 */ /* 0x000fd00000000000 */
[----:B------:R-:W-:-:S11]  /*11f20*/  DFMA R10, R4, R2, R6 ;  /* 0x00000002040a722b */ /* 0x000fd60000000006 */
.L_x_6029:
[----:B------:R-:W-:Y:S05]  /*11f30*/  BSYNC.RECONVERGENT B1 ;  /* 0x0000000000017941 */ /* 0x000fea0003800200 */
.L_x_6028:
[----:B------:R-:W0:Y:S01]  /*11f40*/  SHFL.DOWN PT, R18, R12, R60, 0x1f ;  /* 0x08001f3c0c127589 */ /* 0x000e2200000e0000 */
[----:B------:R-:W-:Y:S01]  /*11f50*/  DSETP.NEU.AND P0, PT, R54, RZ, PT ;  /* 0x000000ff3600722a */ /* 0x000fe20003f0d000 */
[----:B------:R-:W-:Y:S02]  /*11f60*/  BSSY.RECONVERGENT B1, `(.L_x_6032) ;  /* 0x0000035000017945 */ /* 0x000fe40003800200 */
[----:B------:R-:W1:Y:S04]  /*11f70*/  SHFL.DOWN PT, R19, R13, R60, 0x1f ;  /* 0x08001f3c0d137589 */ /* 0x000e6800000e0000 */
[----:B------:R-:W3:Y:S04]  /*11f80*/  SHFL.DOWN PT, R6, R14, R60, 0x1f ;  /* 0x08001f3c0e067589 */ /* 0x000ee800000e0000 */
[----:B------:R-:W4:Y:S04]  /*11f90*/  SHFL.DOWN PT, R7, R15, R60, 0x1f ;  /* 0x08001f3c0f077589 */ /* 0x000f2800000e0000 */
[----:B------:R-:W5:Y:S04]  /*11fa0*/  SHFL.DOWN PT, R25, R55, R60, 0x1f ;  /* 0x08001f3c37197589 */ /* 0x000f6800000e0000 */
[----:B------:R-:W2:Y:S04]  /*11fb0*/  SHFL.DOWN PT, R24, R54, R60, 0x1f ;  /* 0x08001f3c36187589 */ /* 0x000ea800000e0000 */
[----:B------:R2:W2:Y:S01]  /*11fc0*/  SHFL.DOWN PT, R62, R62, R60, 0x1f ;  /* 0x08001f3c3e3e7589 */ /* 0x0004a200000e0000 */
[----:B0-----:R-:W-:Y:S01]  /*11fd0*/  IMAD.MOV.U32 R12, RZ, RZ, R18 ;  /* 0x000000ffff0c7224 */ /* 0x001fe200078e0012 */
[----:B-1----:R-:W-:Y:S01]  /*11fe0*/  MOV R13, R19 ;  /* 0x00000013000d7202 */ /* 0x002fe20000000f00 */
[----:B---3--:R-:W-:Y:S01]  /*11ff0*/  IMAD.MOV.U32 R14, RZ, RZ, R6 ;  /* 0x000000ffff0e7224 */ /* 0x008fe200078e0006 */
[----:B----4-:R-:W-:-:S02]  /*12000*/  MOV R15, R7 ;  /* 0x00000007000f7202 */ /* 0x010fc40000000f00 */
[----:B-----5:R-:W-:Y:S01]  /*12010*/  MOV R55, R25 ;  /* 0x0000001900377202 */ /* 0x020fe20000000f00 */
[----:B--2---:R-:W-:Y:S01]  /*12020*/  IMAD.MOV.U32 R54, RZ, RZ, R24 ;  /* 0x000000ffff367224 */ /* 0x004fe200078e0018 */
        /* <DEDUP_REMOVED lines=33> */
.L_x_6035:
[----:B------:R-:W-:Y:S05]  /*12240*/  BSYNC.RECONVERGENT B2 ;  /* 0x0000000000027941 */ /* 0x000fea0003800200 */
.L_x_6034:
[----:B------:R-:W-:Y:S01]  /*12250*/  DMUL R4, R12, R12 ;  /* 0x0000000c0c047228 */ /* 0x000fe20000000000 */
[----:B------:R-:W-:Y:S01]  /*12260*/  IMAD.MOV.U32 R62, RZ, RZ, -0x1 ;  /* 0xffffffffff3e7424 */ /* 0x000fe200078e00ff */
[----:B------:R-:W-:Y:S02]  /*12270*/  DADD R6, R6, R68 ;  /* 0x0000000006067229 */ /* 0x000fe40000000044 */
[----:B------:R-:W-:-:S04]  /*12280*/  DFMA R12, R12, R2, R70 ;  /* 0x000000020c0c722b */ /* 0x000fc80000000046 */
[----:B------:R-:W-:-:S08]  /*12290*/  DMUL R4, R4, R66 ;  /* 0x0000004204047228 */ /* 0x000fd00000000000 */
[----:B------:R-:W-:-:S11]  /*122a0*/  DFMA R14, R4, R2, R6 ;  /* 0x00000002040e722b */ /* 0x000fd60000000006 */
.L_x_6033:
[----:B------:R-:W-:Y:S05]  /*122b0*/  BSYNC.RECONVERGENT B1 ;  /* 0x0000000000017941 */ /* 0x000fea0003800200 */
.L_x_6032:
        /* <DEDUP_REMOVED lines=48> */
.L_x_6039:
[----:B------:R-:W-:Y:S05]  /*125c0*/  BSYNC.RECONVERGENT B2 ;  /* 0x0000000000027941 */ /* 0x000fea0003800200 */
.L_x_6038:
[----:B------:R-:W-:Y:S01]  /*125d0*/  DMUL R4, R20, R20 ;  /* 0x0000001414047228 */ /* 0x000fe20000000000 */
[----:B------:R-:W-:Y:S01]  /*125e0*/  MOV R63, 0xffffffff ;  /* 0xffffffff003f7802 */ /* 0x000fe20000000f00 */
[----:B------:R-:W-:Y:S02]  /*125f0*/  DADD R6, R6, R50 ;  /* 0x0000000006067229 */ /* 0x000fe40000000032 */
[----:B------:R-:W-:-:S04]  /*12600*/  DFMA R20, R20, R2, R64 ;  /* 0x000000021414722b */ /* 0x000fc80000000040 */
[----:B------:R-:W-:-:S08]  /*12610*/  DMUL R4, R4, R48 ;  /* 0x0000003004047228 */ /* 0x000fd00000000000 */
[----:B------:R-:W-:-:S11]  /*12620*/  DFMA R22, R4, R2, R6 ;  /* 0x000000020416722b */ /* 0x000fd60000000006 */
.L_x_6037:
[----:B------:R-:W-:Y:S05]  /*12630*/  BSYNC.RECONVERGENT B1 ;  /* 0x0000000000017941 */ /* 0x000fea0003800200 */
.L_x_6036:
        /* <DEDUP_REMOVED lines=50> */
.L_x_6043:
[----:B------:R-:W-:Y:S05]  /*12960*/  BSYNC.RECONVERGENT B2 ;  /* 0x0000000000027941 */ /* 0x000fea0003800200 */
.L_x_6042:
[----:B------:R-:W-:Y:S01]  /*12970*/  DMUL R4, R28, R28 ;  /* 0x0000001c1c047228 */ /* 0x000fe20000000000 */
[----:B------:R-:W-:Y:S01]  /*12980*/  IMAD.MOV.U32 R42, RZ, RZ, -0x1 ;  /* 0xffffffffff2a7424 */ /* 0x000fe200078e00ff */
[----:B------:R-:W-:Y:S02]  /*12990*/  DADD R6, R6, R44 ;  /* 0x0000000006067229 */ /* 0x000fe4000000002c */
[----:B------:R-:W-:-:S04]  /*129a0*/  DFMA R28, R28, R2, R46 ;  /* 0x000000021c1c722b */ /* 0x000fc8000000002e */
[----:B------:R-:W-:-:S08]  /*129b0*/  DMUL R4, R4, R38 ;  /* 0x0000002604047228 */ /* 0x000fd00000000000 */
[----:B------:R-:W-:-:S11]  /*129c0*/  DFMA R30, R4, R2, R6 ;  /* 0x00000002041e722b */ /* 0x000fd60000000006 */
.L_x_6041:
[----:B------:R-:W-:Y:S05]  /*129d0*/  BSYNC.RECONVERGENT B1 ;  /* 0x0000000000017941 */ /* 0x000fea0003800200 */
.L_x_6040:
[----:B------:R-:W-:-:S04]  /*129e0*/  SHF.L.U32 R60, R60, 0x1, RZ ;  /* 0x000000013c3c7819 */ /* 0x000fc800000006ff */
[----:B------:R-:W-:-:S13]  /*129f0*/  ISETP.GE.AND P0, PT, R60, R61, PT ;  /* 0x0000003d3c00720c */ /* 0x000fda0003f06270 */
[----:B------:R-:W-:Y:S05]  /*12a00*/  @!P0 BRA `(.L_x_6044) ;  /* 0xffffffec00fc8947 */ /* 0x000fea000383ffff */
.L_x_6007:
[----:B-1----:R-:W1:Y:S01]  /*12a10*/  LDC R0, c[0x0][0x584] ;  /* 0x00016100ff007b82 */ /* 0x002e620000000800 */
[----:B------:R-:W-:Y:S02]  /*12a20*/  MOV R32, RZ ;  /* 0x000000ff00207202 */ /* 0x000fe40000000f00 */
[C---:B-1----:R-:W-:Y:S01]  /*12a30*/  ISETP.NE.AND P0, PT, R0.reuse, RZ, PT ;  /* 0x000000ff0000720c */ /* 0x042fe20003f05270 */
[----:B--23--:R-:W-:-:S05]  /*12a40*/  VIADD R24, R0, 0xffffffff ;  /* 0xffffffff00187836 */ /* 0x00cfca0000000000 */
[----:B------:R-:W-:-:S05]  /*12a50*/  VIMNMX.U32 R0, PT, PT, R24, 0x18, PT ;  /* 0x0000001818007848 */ /* 0x000fca0003fe0000 */
[----:B------:R-:W-:Y:S02]  /*12a60*/  VIADD R0, R0, 0x1 ;  /* 0x0000000100007836 */ /* 0x000fe40000000000 */
        /* <DEDUP_REMOVED lines=275> */
.L_x_6045:
[----:B------:R-:W-:Y:S01]  /*13ba0*/  IMAD.MOV.U32 R33, RZ, RZ, RZ ;  /* 0x000000ffff217224 */ /* 0x000fe200078e00ff */
        /* <DEDUP_REMOVED lines=275> */
.L_x_6046:
        /* <DEDUP_REMOVED lines=276> */
.L_x_6047:
        /* <DEDUP_REMOVED lines=276> */
.L_x_6048:
[----:B------:R-:W1:Y:S01]  /*16f60*/  LDCU.64 UR4, c[0x0][0x798] ;  /* 0x0000f300ff0477ac */ /* 0x000e620008000a00 */
[----:B------:R-:W-:Y:S02]  /*16f70*/  PLOP3.LUT P1, PT, PT, PT, PT, 0x80, 0x8 ;  /* 0x000000000008781c */ /* 0x000fe40003f2f070 */
[----:B------:R-:W-:Y:S01]  /*16f80*/  CS2R R6, SRZ ;  /* 0x0000000000067805 */ /* 0x000fe2000001ff00 */
[----:B-1----:R-:W-:-:S04]  /*16f90*/  UISETP.NE.U32.AND UP0, UPT, UR4, URZ, UPT ;  /* 0x000000ff0400728c */ /* 0x002fc8000bf05070 */
[----:B------:R-:W-:-:S09]  /*16fa0*/  UISETP.NE.AND.EX UP0, UPT, UR5, URZ, UPT, UP0 ;  /* 0x000000ff0500728c */ /* 0x000fd2000bf05300 */
[----:B------:R-:W-:Y:S05]  /*16fb0*/  BRA.U !UP0, `(.L_x_6049) ;  /* 0x0000000508447547 */ /* 0x000fea000b800000 */
[----:B------:R-:W-:Y:S01]  /*16fc0*/  HFMA2 R4, -RZ, RZ, 0, 1.9073486328125e-06 ;  /* 0x00000020ff047431 */ /* 0x000fe200000001ff */
[----:B------:R-:W-:Y:S01]  /*16fd0*/  BSSY.RECONVERGENT B0, `(.L_x_6050) ;  /* 0x0000018000007945 */ /* 0x000fe20003800200 */
[----:B------:R-:W-:-:S07]  /*16fe0*/  IMAD.MOV.U32 R7, RZ, RZ, 0x8 ;  /* 0x00000008ff077424 */ /* 0x000fce00078e00ff */
.L_x_6051:
[----:B------:R-:W1:Y:S01]  /*16ff0*/  I2F.U32.RP R5, R4 ;  /* 0x0000000400057306 */ /* 0x000e620000209000 */
[----:B------:R-:W-:-:S07]  /*17000*/  IMAD.MOV.U32 R18, RZ, RZ, R4 ;  /* 0x000000ffff127224 */ /* 0x000fce00078e0004 */
[----:B-1----:R-:W1:Y:S02]  /*17010*/  MUFU.RCP R5, R5 ;  /* 0x0000000500057308 */ /* 0x002e640000001000 */
[----:B-1----:R-:W-:-:S06]  /*17020*/  VIADD R2, R5, 0xffffffe ;  /* 0x0ffffffe05027836 */ /* 0x002fcc0000000000 */
[----:B------:R1:W2:Y:S02]  /*17030*/  F2I.FTZ.U32.TRUNC.NTZ R3, R2 ;  /* 0x0000000200037305 */ /* 0x0002a4000021f000 */
[----:B-1----:R-:W-:Y:S01]  /*17040*/  IMAD.MOV.U32 R2, RZ, RZ, RZ ;  /* 0x000000ffff027224 */ /* 0x002fe200078e00ff */
[----:B--2---:R-:W-:-:S05]  /*17050*/  IADD3 R19, PT, PT, RZ, -R3, RZ ;  /* 0x80000003ff137210 */ /* 0x004fca0007ffe0ff */
        /* <DEDUP_REMOVED lines=15> */
[----:B------:R-:W-:Y:S05]  /*17150*/  BSYNC.RECONVERGENT B0 ;  /* 0x0000000000007941 */ /* 0x000fea0003800200 */
.L_x_6050:
        /* <DEDUP_REMOVED lines=43> */
.L_x_6053:
[----:B------:R-:W-:-:S07]  /*17410*/  MOV R25, 0x17430 ;  /* 0x0001743000197802 */ /* 0x000fce0000000f00 */
[----:B0-----:R-:W-:Y:S05]  /*17420*/  CALL.REL.NOINC `($__internal_22_$__cuda_sm20_div_u64) ;  /* 0x0000011800507944 */ /* 0x001fea0003c00000 */
[----:B------:R-:W-:Y:S01]  /*17430*/  MOV R2, R4 ;  /* 0x0000000400027202 */ /* 0x000fe20000000f00 */
[----:B------:R-:W-:-:S07]  /*17440*/  IMAD.MOV.U32 R3, RZ, RZ, R5 ;  /* 0x000000ffff037224 */ /* 0x000fce00078e0005 */
.L_x_6054:
[----:B------:R-:W-:Y:S05]  /*17450*/  BSYNC.RECONVERGENT B0 ;  /* 0x0000000000007941 */ /* 0x000fea0003800200 */
.L_x_6052:
[----:B------:R-:W1:Y:S02]  /*17460*/  LDCU.64 UR4, c[0x0][0x798] ;  /* 0x0000f300ff0477ac */ /* 0x000e640008000a00 */
[----:B-1----:R-:W-:Y:S02]  /*17470*/  UISETP.NE.U32.AND UP0, UPT, UR4, URZ, UPT ;  /* 0x000000ff0400728c */ /* 0x002fe4000bf05070 */
[----:B------:R-:W-:Y:S02]  /*17480*/  IADD3 R6, P0, PT, R2, UR4, RZ ;  /* 0x0000000402067c10 */ /* 0x000fe4000ff1e0ff */
[----:B------:R-:W-:Y:S02]  /*17490*/  UISETP.NE.AND.EX UP0, UPT, UR5, URZ, UPT, UP0 ;  /* 0x000000ff0500728c */ /* 0x000fe4000bf05300 */
[----:B------:R-:W-:-:S04]  /*174a0*/  IADD3.X R7, PT, PT, R3, UR5, RZ, P0, !PT ;  /* 0x0000000503077c10 */ /* 0x000fc800087fe4ff */
[----:B------:R-:W-:-:S04]  /*174b0*/  PLOP3.LUT P1, PT, PT, PT, UP0, 0x80, 0x8 ;  /* 0x000000000008781c */ /* 0x000fc80003f2f008 */
[----:B------:R-:W-:-:S13]  /*174c0*/  PLOP3.LUT P1, PT, P1, PT, PT, 0x8, 0x80 ;  /* 0x000000000080781c */ /* 0x000fda0000f2e170 */
.L_x_6049:
[----:B------:R-:W1:Y:S02]  /*174d0*/  LDCU UR4, c[0x0][0x3d0] ;  /* 0x00007a00ff0477ac */ /* 0x000e640008000800 */
[----:B-1----:R-:W-:-:S09]  /*174e0*/  UISETP.NE.AND UP0, UPT, UR4, URZ, UPT ;  /* 0x000000ff0400728c */ /* 0x002fd2000bf05270 */
[----:B------:R-:W-:Y:S05]  /*174f0*/  BRA.U !UP0, `(.L_x_6055) ;  /* 0x000000d908747547 */ /* 0x000fea000b800000 */
[----:B------:R-:W1:Y:S01]  /*17500*/  S2R R90, SR_CTAID.X ;  /* 0x00000000005a7919 */ /* 0x000e620000002500 */
[----:B------:R-:W2:Y:S01]  /*17510*/  LDCU UR4, c[0x0][0x3d4] ;  /* 0x00007a80ff0477ac */ /* 0x000ea20008000800 */
[----:B------:R-:W-:Y:S01]  /*17520*/  HFMA2 R83, -RZ, RZ, 0, 0 ;  /* 0x00000000ff537431 */ /* 0x000fe200000001ff */
[----:B------:R-:W3:Y:S01]  /*17530*/  LDCU UR7, c[0x0][0x584] ;  /* 0x0000b080ff0777ac */ /* 0x000ee20008000800 */
[----:B------:R-:W4:Y:S01]  /*17540*/  LDCU UR5, c[0x0][0x3d8] ;  /* 0x00007b00ff0577ac */ /* 0x000f220008000800 */
[----:B------:R-:W1:Y:S01]  /*17550*/  LDCU UR6, c[0x0][0x3c0] ;  /* 0x00007800ff0677ac */ /* 0x000e620008000800 */
[----:B--2---:R-:W-:Y:S01]  /*17560*/  IMAD R2, R96, UR4, RZ ;  /* 0x0000000460027c24 */ /* 0x004fe2000f8e02ff */
[----:B---3--:R-:W-:-:S03]  /*17570*/  UISETP.NE.AND UP0, UPT, UR7, URZ, UPT ;  /* 0x000000ff0700728c */ /* 0x008fc6000bf05270 */
[----:B----4-:R-:W-:-:S04]  /*17580*/  IMAD R3, R97, UR5, R2 ;  /* 0x0000000561037c24 */ /* 0x010fc8000f8e0202 */
[----:B-1----:R-:W-:-:S04]  /*17590*/  IMAD R3, R90, UR6, R3 ;  /* 0x000000065a037c24 */ /* 0x002fc8000f8e0203 */
        /* <DEDUP_REMOVED lines=275> */
.L_x_6056:
        /* <DEDUP_REMOVED lines=276> */
.L_x_6057:
        /* <DEDUP_REMOVED lines=276> */
.L_x_6058:
        /* <DEDUP_REMOVED lines=276> */
.L_x_6059:
        /* <DEDUP_REMOVED lines=34> */
[----:B------:R1:W-:Y:S04]  /*1bcb0*/  STG.E desc[UR36][R2.64+0x10], R43 ;  /* 0x0000102b02007986 */ /* 0x0003e8000c101924 */
[----:B------:R1:W-:Y:S04]  /*1bcc0*/  STG.E desc[UR36][R2.64+0x30], R62 ;  /* 0x0000303e02007986 */ /* 0x0003e8000c101924 */
[----:B------:R1:W-:Y:S04]  /*1bcd0*/  STG.E desc[UR36][R2.64+0x50], R63 ;  /* 0x0000503f02007986 */ /* 0x0003e8000c101924 */
[----:B------:R1:W-:Y:S02]  /*1bce0*/  STG.E desc[UR36][R2.64+0x70], R42 ;  /* 0x0000702a02007986 */ /* 0x0003e4000c101924 */
.L_x_6061:
[----:B------:R-:W-:Y:S05]  /*1bcf0*/  BSYNC.RECONVERGENT B0 ;  /* 0x0000000000007941 */ /* 0x000fea0003800200 */
.L_x_6060:
        /* <DEDUP_REMOVED lines=14> */
[----:B01----:R-:W0:Y:S01]  /*1bde0*/  S2R R9, SR_LANEID ;  /* 0x0000000000097919 */ /* 0x003e220000000000 */
        /* <DEDUP_REMOVED lines=20> */
.L_x_6063:
[----:B------:R-:W-:Y:S05]  /*1bf30*/  BSYNC.RECONVERGENT B0 ;  /* 0x0000000000007941 */ /* 0x000fea0003800200 */
.L_x_6062:
        /* <DEDUP_REMOVED lines=18> */
[----:B------:R-:W0:Y:S01]  /*1c060*/  LDCU.64 UR6, c[0x0][0x390] ;  /* 0x00007200ff0677ac */ /* 0x000e220008000a00 */
[----:B------:R-:W3:Y:S01]  /*1c070*/  LDCU UR10, c[0x0][0x3a0] ;  /* 0x00007400ff0a77ac */ /* 0x000ee20008000800 */
[----:B------:R-:W4:Y:S01]  /*1c080*/  LDCU.64 UR12, c[0x0][0x3a8] ;  /* 0x00007500ff0c77ac */ /* 0x000f220008000a00 */
[----:B------:R-:W5:Y:S01]  /*1c090*/  LDCU.64 UR8, c[0x0][0x398] ;  /* 0x00007300ff0877ac */ /* 0x000f620008000a00 */
[----:B--2---:R-:W-:Y:S01]  /*1c0a0*/  UISETP.NE.AND UP0, UPT, UR4, URZ, UPT ;  /* 0x000000ff0400728c */ /* 0x004fe2000bf05270 */
[----:B01----:R-:W-:Y:S01]  /*1c0b0*/  MOV R28, UR6 ;  /* 0x00000006001c7c02 */ /* 0x003fe20008000f00 */
[----:B------:R-:W-:-:S02]  /*1c0c0*/  IMAD.U32 R29, RZ, RZ, UR7 ;  /* 0x00000007ff1d7e24 */ /* 0x000fc4000f8e00ff */
[----:B---3--:R-:W-:Y:S01]  /*1c0d0*/  IMAD.U32 R65, RZ, RZ, UR10 ;  /* 0x0000000aff417e24 */ /* 0x008fe2000f8e00ff */
[----:B----4-:R-:W-:Y:S01]  /*1c0e0*/  MOV R56, UR12 ;  /* 0x0000000c00387c02 */ /* 0x010fe20008000f00 */
[----:B------:R-:W-:Y:S01]  /*1c0f0*/  IMAD.U32 R57, RZ, RZ, UR13 ;  /* 0x0000000dff397e24 */ /* 0x000fe2000f8e00ff */
[----:B-----5:R-:W-:Y:S01]  /*1c100*/  MOV R30, UR8 ;  /* 0x00000008001e7c02 */ /* 0x020fe20008000f00 */
[----:B------:R-:W-:Y:S01]  /*1c110*/  IMAD.U32 R31, RZ, RZ, UR9 ;  /* 0x00000009ff1f7e24 */ /* 0x000fe2000f8e00ff */
[----:B------:R-:W-:Y:S06]  /*1c120*/  BRA.U !UP0, `(.L_x_6065) ;  /* 0x00000011087c7547 */ /* 0x000fec000b800000 */
        /* <DEDUP_REMOVED lines=9> */
[----:B------:R-:W-:Y:S01]  /*1c1c0*/  IMAD.U32 R20, RZ, RZ, UR6 ;  /* 0x00000006ff147e24 */ /* 0x000fe2000f8e00ff */
        /* <DEDUP_REMOVED lines=9> */
[----:B0-----:R-:W-:Y:S01]  /*1c260*/  IMAD R86, R97, UR4, R96 ;  /* 0x0000000461567c24 */ /* 0x001fe2000f8e0260 */
[----:B------:R-:W-:Y:S01]  /*1c270*/  MOV R11, UR9 ;  /* 0x00000009000b7c02 */ /* 0x000fe20008000f00 */
[----:B------:R-:W-:Y:S01]  /*1c280*/  IMAD.U32 R10, RZ, RZ, UR8 ;  /* 0x00000008ff0a7e24 */ /* 0x000fe2000f8e00ff */
[----:B------:R-:W-:Y:S01]  /*1c290*/  MOV R64, UR10 ;  /* 0x0000000a00407c02 */ /* 0x000fe20008000f00 */
[----:B------:R-:W-:Y:S01]  /*1c2a0*/  IMAD.U32 R63, RZ, RZ, UR10 ;  /* 0x0000000aff3f7e24 */ /* 0x000fe2000f8e00ff */
[----:B-1----:R-:W-:-:S02]  /*1c2b0*/  ISETP.GE.U32.AND P2, PT, R86, UR5, PT ;  /* 0x0000000556007c0c */ /* 0x002fc4000bf46070 */
[----:B------:R-:W-:-:S11]  /*1c2c0*/  MOV R62, UR10 ;  /* 0x0000000a003e7c02 */ /* 0x000fd60008000f00 */
        /* <DEDUP_REMOVED lines=25> */
[----:B------:R-:W-:-:S02]  /*1c460*/  IMAD.U32 R11, RZ, RZ, UR9 ;  /* 0x00000009ff0b7e24 */ /* 0x000fc4000f8e00ff */
[----:B0-----:R-:W-:Y:S02]  /*1c470*/  IMAD R89, R90, UR5, RZ ;  /* 0x000000055a597c24 */ /* 0x001fe4000f8e02ff */
[----:B-1----:R-:W-:-:S07]  /*1c480*/  IMAD R88, R88, UR4, RZ ;  /* 0x0000000458587c24 */ /* 0x002fce000f8e02ff */
.L_x_6084:
[----:B------:R-:W-:Y:S01]  /*1c490*/  DSETP.NEU.AND P2, PT, R56, RZ, PT ;  /* 0x000000ff3800722a */ /* 0x000fe20003f4d000 */
[----:B------:R-:W-:Y:S01]  /*1c4a0*/  IADD3 R3, PT, PT, R89, R86, RZ ;  /* 0x0000005659037210 */ /* 0x000fe20007ffe0ff */
[----:B------:R-:W-:Y:S01]  /*1c4b0*/  IMAD.MOV.U32 R87, RZ, RZ, R64 ;  /* 0x000000ffff577224 */ /* 0x000fe200078e0040 */
[----:B------:R-:W-:Y:S01]  /*1c4c0*/  MOV R85, R63 ;  /* 0x0000003f00557202 */ /* 0x000fe20000000f00 */
[----:B------:R-:W-:Y:S02]  /*1c4d0*/  IMAD.MOV.U32 R84, RZ, RZ, R62 ;  /* 0x000000ffff547224 */ /* 0x000fe400078e003e */
[----:B--2---:R-:W-:-:S05]  /*1c4e0*/  IMAD.WIDE.U32 R2, R3, 0x80, R98 ;  /* 0x0000008003027825 */ /* 0x004fca00078e0062 */
[----:B------:R-:W2:Y:S04]  /*1c4f0*/  LDG.E.64 R4, desc[UR36][R2.64+0x18] ;  /* 0x0000182402047981 */ /* 0x000ea8000c1e1b00 */
[----:B------:R-:W3:Y:S04]  /*1c500*/  LDG.E.64 R32, desc[UR36][R2.64+0x8] ;  /* 0x0000082402207981 */ /* 0x000ee8000c1e1b00 */
[----:B------:R-:W4:Y:S04]  /*1c510*/  LDG.E.64 R18, desc[UR36][R2.64] ;  /* 0x0000002402127981 */ /* 0x000f28000c1e1b00 */
[----:B------:R0:W5:Y:S04]  /*1c520*/  @!P2 LDG.E R65, desc[UR36][R2.64+0x10] ;  /* 0x000010240241a981 */ /* 0x000168000c1e1900 */
[----:B------:R0:W5:Y:S04]  /*1c530*/  LDG.E R62, desc[UR36][R2.64+0x70] ;  /* 0x00007024023e7981 */ /* 0x000168000c1e1900 */
[----:B------:R0:W5:Y:S04]  /*1c540*/  LDG.E R63, desc[UR36][R2.64+0x50] ;  /* 0x00005024023f7981 */ /* 0x000168000c1e1900 */
[----:B------:R0:W5:Y:S04]  /*1c550*/  LDG.E R64, desc[UR36][R2.64+0x30] ;  /* 0x0000302402407981 */ /* 0x000168000c1e1900 */
[----:B------:R0:W5:Y:S04]  /*1c560*/  LDG.E.64 R34, desc[UR36][R2.64+0x78] ;  /* 0x0000782402227981 */ /* 0x000168000c1e1b00 */
[----:B------:R0:W5:Y:S04]  /*1c570*/  LDG.E.64 R36, desc[UR36][R2.64+0x68] ;  /* 0x0000682402247981 */ /* 0x000168000c1e1b00 */
[----:B------:R0:W5:Y:S04]  /*1c580*/  LDG.E.64 R38, desc[UR36][R2.64+0x60] ;  /* 0x0000602402267981 */ /* 0x000168000c1e1b00 */
[----:B------:R0:W5:Y:S04]  /*1c590*/  LDG.E.64 R42, desc[UR36][R2.64+0x58] ;  /* 0x00005824022a7981 */ /* 0x000168000c1e1b00 */
[----:B------:R0:W5:Y:S04]  /*1c5a0*/  LDG.E.64 R44, desc[UR36][R2.64+0x48] ;  /* 0x00004824022c7981 */ /* 0x000168000c1e1b00 */
[----:B------:R0:W5:Y:S04]  /*1c5b0*/  LDG.E.64 R46, desc[UR36][R2.64+0x40] ;  /* 0x00004024022e7981 */ /* 0x000168000c1e1b00 */
[----:B------:R0:W5:Y:S04]  /*1c5c0*/  LDG.E.64 R48, desc[UR36][R2.64+0x38] ;  /* 0x0000382402307981 */ /* 0x000168000c1e1b00 */
[----:B------:R0:W5:Y:S04]  /*1c5d0*/  LDG.E.64 R50, desc[UR36][R2.64+0x28] ;  /* 0x0000282402327981 */ /* 0x000168000c1e1b00 */
[----:B------:R0:W5:Y:S01]  /*1c5e0*/  LDG.E.64 R66, desc[UR36][R2.64+0x20] ;  /* 0x0000202402427981 */ /* 0x000162000c1e1b00 */
[----:B------:R-:W-:Y:S01]  /*1c5f0*/  IADD3 R86, PT, PT, R88, R86, RZ ;  /* 0x0000005658567210 */ /* 0x000fe20007ffe0ff */
[----:B------:R-:W-:Y:S01]  /*1c600*/  BSSY.RECONVERGENT B3, `(.L_x_6068) ;  /* 0x000003b000037945 */ /* 0x000fe20003800200 */
        /* <DEDUP_REMOVED lines=13> */
[----:B------:R-:W-:Y:S01]  /*1c6e0*/  ISETP.GE.U32.AND P6, PT, R86, UR11, PT ;  /* 0x0000000b56007c0c */ /* 0x000fe2000bfc6070 */
[----:B------:R-:W-:Y:S01]  /*1c6f0*/  IMAD.MOV.U32 R8, RZ, RZ, R52 ;  /* 0x000000ffff087224 */ /* 0x000fe200078e0034 */
[----:B------:R-:W-:Y:S01]  /*1c700*/  MOV R11, R55 ;  /* 0x00000037000b7202 */ /* 0x000fe20000000f00 */
[----:B------:R-:W-:Y:S01]  /*1c710*/  IMAD.MOV.U32 R80, RZ, RZ, R16 ;  /* 0x000000ffff507224 */ /* 0x000fe200078e0010 */
[----:B------:R-:W-:-:S02]  /*1c720*/  MOV R9, R53 ;  /* 0x0000003500097202 */ /* 0x000fc40000000f00 */
[----:B------:R-:W-:Y:S01]  /*1c730*/  MOV R81, R17 ;  /* 0x0000001100517202 */ /* 0x000fe20000000f00 */
        /* <DEDUP_REMOVED lines=29> */
[----:B-----5:R-:W-:Y:S05]  /*1c910*/  CALL.REL.NOINC `($__internal_21_$__cuda_sm20_div_rn_f64_full) ;  /* 0x000000bc00887944 */ /* 0x020fea0003c00000 */
.L_x_6071:
[----:B------:R-:W-:Y:S05]  /*1c920*/  BSYNC.RECONVERGENT B4 ;  /* 0x0000000000047941 */ /* 0x000fea0003800200 */
.L_x_6070:
[----:B------:R-:W-:Y:S01]  /*1c930*/  DMUL R4, R14, R14 ;  /* 0x0000000e0e047228 */ /* 0x000fe20000000000 */
[----:B-----5:R-:W-:Y:S01]  /*1c940*/  MOV R65, 0xffffffff ;  /* 0xffffffff00417802 */ /* 0x020fe20000000f00 */
[----:B------:R-:W-:Y:S02]  /*1c950*/  DADD R30, R30, R32 ;  /* 0x000000001e1e7229 */ /* 0x000fe40000000020 */
[----:B------:R-:W-:-:S04]  /*1c960*/  DFMA R28, R14, R2, R28 ;  /* 0x000000020e1c722b */ /* 0x000fc8000000001c */
[----:B------:R-:W-:Y:S01]  /*1c970*/  DMUL R4, R56, R4 ;  /* 0x0000000438047228 */ /* 0x000fe20000000000 */
[----:B------:R-:W-:Y:S01]  /*1c980*/  IMAD.MOV.U32 R56, RZ, RZ, R12 ;  /* 0x000000ffff387224 */ /* 0x000fe200078e000c */
[----:B------:R-:W-:-:S06]  /*1c990*/  MOV R57, R13 ;  /* 0x0000000d00397202 */ /* 0x000fcc0000000f00 */
[----:B------:R-:W-:-:S11]  /*1c9a0*/  DFMA R30, R4, R2, R30 ;  /* 0x00000002041e722b */ /* 0x000fd6000000001e */
.L_x_6069:
[----:B------:R-:W-:Y:S05]  /*1c9b0*/  BSYNC.RECONVERGENT B3 ;  /* 0x0000000000037941 */ /* 0x000fea0003800200 */
.L_x_6068:
[----:B------:R-:W-:Y:S01]  /*1c9c0*/  DSETP.NEU.AND P2, PT, R54, RZ, PT ;  /* 0x000000ff3600722a */ /* 0x000fe20003f4d000 */
[----:B------:R-:W-:Y:S01]  /*1c9d0*/  BSSY.RECONVERGENT B3, `(.L_x_6072) ;  /* 0x000002f000037945 */ /* 0x000fe20003800200 */
[----:B-----5:R-:W-:Y:S01]  /*1c9e0*/  IMAD.MOV.U32 R20, RZ, RZ, R66 ;  /* 0x000000ffff147224 */ /* 0x020fe200078e0042 */
        /* <DEDUP_REMOVED lines=38> */
.L_x_6075:
[----:B------:R-:W-:Y:S05]  /*1cc50*/  BSYNC.RECONVERGENT B4 ;  /* 0x0000000000047941 */ /* 0x000fea0003800200 */
.L_x_6074:
[----:B------:R-:W-:Y:S01]  /*1cc60*/  DMUL R4, R20, R20 ;  /* 0x0000001414047228 */ /* 0x000fe20000000000 */
[----:B------:R-:W-:Y:S01]  /*1cc70*/  IMAD.MOV.U32 R64, RZ, RZ, -0x1 ;  /* 0xffffffffff407424 */ /* 0x000fe200078e00ff */
[----:B------:R-:W-:Y:S02]  /*1cc80*/  DADD R22, R50, R70 ;  /* 0x0000000032167229 */ /* 0x000fe40000000046 */
[----:B------:R-:W-:-:S04]  /*1cc90*/  DFMA R20, R20, R2, R68 ;  /* 0x000000021414722b */ /* 0x000fc80000000044 */
[----:B------:R-:W-:-:S08]  /*1cca0*/  DMUL R4, R4, R10 ;  /* 0x0000000a04047228 */ /* 0x000fd00000000000 */
[----:B------:R-:W-:-:S11]  /*1ccb0*/  DFMA R22, R4, R2, R22 ;  /* 0x000000020416722b */ /* 0x000fd60000000016 */
.L_x_6073:
[----:B------:R-:W-:Y:S05]  /*1ccc0*/  BSYNC.RECONVERGENT B3 ;  /* 0x0000000000037941 */ /* 0x000fea0003800200 */
.L_x_6072:
        /* <DEDUP_REMOVED lines=41> */
.L_x_6079:
[----:B------:R-:W-:Y:S05]  /*1cf60*/  BSYNC.RECONVERGENT B4 ;  /* 0x0000000000047941 */ /* 0x000fea0003800200 */
.L_x_6078:
[----:B------:R-:W-:Y:S01]  /*1cf70*/  DMUL R4, R12, R12 ;  /* 0x0000000c0c047228 */ /* 0x000fe20000000000 */
[----:B------:R-:W-:Y:S01]  /*1cf80*/  MOV R63, 0xffffffff ;  /* 0xffffffff003f7802 */ /* 0x000fe20000000f00 */
[----:B------:R-:W-:Y:S02]  /*1cf90*/  DADD R14, R44, R74 ;  /* 0x000000002c0e7229 */ /* 0x000fe4000000004a */
[----:B------:R-:W-:-:S04]  /*1cfa0*/  DFMA R12, R12, R2, R72 ;  /* 0x000000020c0c722b */ /* 0x000fc80000000048 */
[----:B------:R-:W-:-:S08]  /*1cfb0*/  DMUL R4, R4, R8 ;  /* 0x0000000804047228 */ /* 0x000fd00000000000 */
[----:B------:R-:W-:-:S11]  /*1cfc0*/  DFMA R14, R4, R2, R14 ;  /* 0x00000002040e722b */ /* 0x000fd6000000000e */
.L_x_6077:
[----:B------:R-:W-:Y:S05]  /*1cfd0*/  BSYNC.RECONVERGENT B3 ;  /* 0x0000000000037941 */ /* 0x000fea0003800200 */
.L_x_6076:
        /* <DEDUP_REMOVED lines=41> */
.L_x_6083:
[----:B------:R-:W-:Y:S05]  /*1d270*/  BSYNC.RECONVERGENT B4 ;  /* 0x0000000000047941 */ /* 0x000fea0003800200 */
.L_x_6082:
[----:B------:R-:W-:Y:S01]  /*1d280*/  DMUL R4, R8, R8 ;  /* 0x0000000808047228 */ /* 0x000fe20000000000 */
[----:B------:R-:W-:Y:S01]  /*1d290*/  IMAD.MOV.U32 R62, RZ, RZ, -0x1 ;  /* 0xffffffffff3e7424 */ /* 0x000fe200078e00ff */
[----:B------:R-:W-:Y:S02]  /*1d2a0*/  DADD R10, R36, R78 ;  /* 0x00000000240a7229 */ /* 0x000fe4000000004e */
[----:B------:R-:W-:-:S04]  /*1d2b0*/  DFMA R8, R8, R2, R76 ;  /* 0x000000020808722b */ /* 0x000fc8000000004c */
[----:B------:R-:W-:-:S08]  /*1d2c0*/  DMUL R4, R4, R80 ;  /* 0x0000005004047228 */ /* 0x000fd00000000000 */
[----:B------:R-:W-:-:S11]  /*1d2d0*/  DFMA R10, R4, R2, R10 ;  /* 0x00000002040a722b */ /* 0x000fd6000000000a */
.L_x_6081:
[----:B------:R-:W-:Y:S05]  /*1d2e0*/  BSYNC.RECONVERGENT B3 ;  /* 0x0000000000037941 */ /* 0x000fea0003800200 */
.L_x_6080:
[----:B------:R-:W-:Y:S05]  /*1d2f0*/  @!P6 BRA `(.L_x_6084) ;  /* 0xfffffff00064e947 */ /* 0x000fea000383ffff */
[----:B------:R-:W-:Y:S05]  /*1d300*/  BSYNC.RECONVERGENT B2 ;  /* 0x0000000000027941 */ /* 0x000fea0003800200 */
.L_x_6067:
[----:B------:R-:W-:Y:S05]  /*1d310*/  BRA `(.L_x_6066) ;  /* 0x0000001000707947 */ /* 0x000fea0003800000 */
.L_x_6065:
        /* <DEDUP_REMOVED lines=19> */
[----:B0-----:R-:W-:Y:S01]  /*1d450*/  ISETP.GE.U32.AND P2, PT, R97, UR4, PT ;  /* 0x0000000461007c0c */ /* 0x001fe2000bf46070 */
[----:B------:R-:W-:Y:S01]  /*1d460*/  IMAD.U32 R63, RZ, RZ, UR10 ;  /* 0x0000000aff3f7e24 */ /* 0x000fe2000f8e00ff */
[----:B------:R-:W-:-:S02]  /*1d470*/  MOV R11, UR9 ;  /* 0x00000009000b7c02 */ /* 0x000fc40008000f00 */
[----:B------:R-:W-:Y:S02]  /*1d480*/  MOV R64, UR10 ;  /* 0x0000000a00407c02 */ /* 0x000fe40008000f00 */
[----:B------:R-:W-:-:S07]  /*1d490*/  MOV R62, UR10 ;  /* 0x0000000a003e7c02 */ /* 0x000fce0008000f00 */
[----:B-1----:R-:W-:Y:S05]  /*1d4a0*/  @P2 BRA `(.L_x_6066) ;  /* 0x00000010000c2947 */ /* 0x002fea0003800000 */
[----:B------:R-:W0:Y:S01]  /*1d4b0*/  LDCU UR4, c[0x0][0x374] ;  /* 0x00006e80ff0477ac */ /* 0x000e220008000800 */
[----:B------:R-:W1:Y:S01]  /*1d4c0*/  LDC R89, c[0x0][0x360] ;  /* 0x0000d800ff597b82 */ /* 0x000e620000000800 */
[----:B------:R-:W-:Y:S01]  /*1d4d0*/  IMAD.U32 R64, RZ, RZ, UR10 ;  /* 0x0000000aff407e24 */ /* 0x000fe2000f8e00ff */
[----:B------:R-:W-:Y:S01]  /*1d4e0*/  MOV R63, UR10 ;  /* 0x0000000a003f7c02 */ /* 0x000fe20008000f00 */
[----:B------:R-:W-:Y:S01]  /*1d4f0*/  IMAD.U32 R62, RZ, RZ, UR10 ;  /* 0x0000000aff3e7e24 */ /* 0x000fe2000f8e00ff */
[----:B------:R-:W-:Y:S01]  /*1d500*/  MOV R86, R97 ;  /* 0x0000006100567202 */ /* 0x000fe20000000f00 */
[----:B------:R-:W-:Y:S01]  /*1d510*/  IMAD.U32 R54, RZ, RZ, UR12 ;  /* 0x0000000cff367e24 */ /* 0x000fe2000f8e00ff */
[----:B------:R-:W-:Y:S01]  /*1d520*/  MOV R55, UR13 ;  /* 0x0000000d00377c02 */ /* 0x000fe20008000f00 */
[----:B------:R-:W-:Y:S01]  /*1d530*/  IMAD.U32 R52, RZ, RZ, UR12 ;  /* 0x0000000cff347e24 */ /* 0x000fe2000f8e00ff */
[----:B------:R-:W2:Y:S01]  /*1d540*/  LDC.64 R98, c[0x0][0x7a0] ;  /* 0x0001e800ff627b82 */ /* 0x000ea20000000a00 */
[----:B------:R-:W-:Y:S01]  /*1d550*/  MOV R53, UR13 ;  /* 0x0000000d00357c02 */ /* 0x000fe20008000f00 */
[----:B------:R-:W-:Y:S01]  /*1d560*/  IMAD.U32 R16, RZ, RZ, UR12 ;  /* 0x0000000cff107e24 */ /* 0x000fe2000f8e00ff */
[----:B------:R-:W-:Y:S01]  /*1d570*/  MOV R17, UR13 ;  /* 0x0000000d00117c02 */ /* 0x000fe20008000f00 */
[----:B------:R-:W-:Y:S01]  /*1d580*/  IMAD.U32 R20, RZ, RZ, UR6 ;  /* 0x00000006ff147e24 */ /* 0x000fe2000f8e00ff */
[----:B------:R-:W-:Y:S01]  /*1d590*/  MOV R21, UR7 ;  /* 0x0000000700157c02 */ /* 0x000fe20008000f00 */
[----:B------:R-:W-:Y:S01]  /*1d5a0*/  IMAD.U32 R22, RZ, RZ, UR8 ;  /* 0x00000008ff167e24 */ /* 0x000fe2000f8e00ff */
[----:B------:R-:W-:Y:S01]  /*1d5b0*/  MOV R23, UR9 ;  /* 0x0000000900177c02 */ /* 0x000fe20008000f00 */
[----:B------:R-:W3:Y:S01]  /*1d5c0*/  LDC R88, c[0x0][0x364] ;  /* 0x0000d900ff587b82 */ /* 0x000ee20000000800 */
        /* <DEDUP_REMOVED lines=8> */
[----:B0-----:R-:W-:-:S07]  /*1d650*/  IMAD R90, R90, UR4, RZ ;  /* 0x000000045a5a7c24 */ /* 0x001fce000f8e02ff */
.L_x_6101:
[----:B------:R-:W-:Y:S01]  /*1d660*/  IMAD.IADD R0, R90, 0x1, R86 ;  /* 0x000000015a007824 */ /* 0x000fe200078e0256 */
[----:B------:R-:W-:Y:S01]  /*1d670*/  DSETP.NEU.AND P2, PT, R56, RZ, PT ;  /* 0x000000ff3800722a */ /* 0x000fe20003f4d000 */
[----:B------:R-:W-:Y:S01]  /*1d680*/  MOV R87, R64 ;  /* 0x0000004000577202 */ /* 0x000fe20000000f00 */
[----:B------:R-:W-:Y:S01]  /*1d690*/  IMAD.MOV.U32 R85, RZ, RZ, R63 ;  /* 0x000000ffff557224 */ /* 0x000fe200078e003f */
[----:B------:R-:W-:Y:S01]  /*1d6a0*/  MOV R84, R62 ;  /* 0x0000003e00547202 */ /* 0x000fe20000000f00 */
[----:B-1----:R-:W-:-:S04]  /*1d6b0*/  IMAD R3, R0, R89, R96 ;  /* 0x0000005900037224 */ /* 0x002fc800078e0260 */
[----:B--2---:R-:W-:-:S05]  /*1d6c0*/  IMAD.WIDE.U32 R2, R3, 0x80, R98 ;  /* 0x0000008003027825 */ /* 0x004fca00078e0062 */
[----:B------:R-:W2:Y:S04]  /*1d6d0*/  LDG.E.64 R4, desc[UR36][R2.64+0x18] ;  /* 0x0000182402047981 */ /* 0x000ea8000c1e1b00 */
[----:B------:R-:W4:Y:S04]  /*1d6e0*/  LDG.E.64 R32, desc[UR36][R2.64+0x8] ;  /* 0x0000082402207981 */ /* 0x000f28000c1e1b00 */
        /* <DEDUP_REMOVED lines=32> */
[----:B------:R-:W-:Y:S01]  /*1d8f0*/  MOV R8, R52 ;  /* 0x0000003400087202 */ /* 0x000fe20000000f00 */
        /* <DEDUP_REMOVED lines=31> */
[----:B-----5:R-:W-:Y:S05]  /*1daf0*/  CALL.REL.NOINC `($__internal_21_$__cuda_sm20_div_rn_f64_full) ;  /* 0x000000ac00107944 */ /* 0x020fea0003c00000 */
.L_x_6088:
[----:B------:R-:W-:Y:S05]  /*1db00*/  BSYNC.RECONVERGENT B3 ;  /* 0x0000000000037941 */ /* 0x000fea0003800200 */
.L_x_6087:
        /* <DEDUP_REMOVED lines=8> */
.L_x_6086:
[----:B------:R-:W-:Y:S05]  /*1db90*/  BSYNC.RECONVERGENT B2 ;  /* 0x0000000000027941 */ /* 0x000fea0003800200 */
.L_x_6085:
        /* <DEDUP_REMOVED lines=41> */
.L_x_6092:
[----:B------:R-:W-:Y:S05]  /*1de30*/  BSYNC.RECONVERGENT B3 ;  /* 0x0000000000037941 */ /* 0x000fea0003800200 */
.L_x_6091:
[----:B------:R-:W-:Y:S01]  /*1de40*/  DMUL R4, R20, R20 ;  /* 0x0000001414047228 */ /* 0x000fe20000000000 */
[----:B------:R-:W-:Y:S01]  /*1de50*/  MOV R64, 0xffffffff ;  /* 0xffffffff00407802 */ /* 0x000fe20000000f00 */
[----:B------:R-:W-:Y:S02]  /*1de60*/  DADD R22, R50, R70 ;  /* 0x0000000032167229 */ /* 0x000fe40000000046 */
[----:B------:R-:W-:-:S04]  /*1de70*/  DFMA R20, R20, R2, R68 ;  /* 0x000000021414722b */ /* 0x000fc80000000044 */
[----:B------:R-:W-:-:S08]  /*1de80*/  DMUL R4, R4, R10 ;  /* 0x0000000a04047228 */ /* 0x000fd00000000000 */
[----:B------:R-:W-:-:S11]  /*1de90*/  DFMA R22, R4, R2, R22 ;  /* 0x000000020416722b */ /* 0x000fd60000000016 */
.L_x_6090:
[----:B------:R-:W-:Y:S05]  /*1dea0*/  BSYNC.RECONVERGENT B2 ;  /* 0x0000000000027941 */ /* 0x000fea0003800200 */
.L_x_6089:
        /* <DEDUP_REMOVED lines=41> */
.L_x_6096:
[----:B------:R-:W-:Y:S05]  /*1e140*/  BSYNC.RECONVERGENT B3 ;  /* 0x0000000000037941 */ /* 0x000fea0003800200 */
.L_x_6095:
[----:B------:R-:W-:Y:S01]  /*1e150*/  DMUL R4, R12, R12 ;  /* 0x0000000c0c047228 */ /* 0x000fe20000000000 */
[----:B------:R-:W-:Y:S01]  /*1e160*/  IMAD.MOV.U32 R63, RZ, RZ, -0x1 ;  /* 0xffffffffff3f7424 */ /* 0x000fe200078e00ff */
[----:B------:R-:W-:Y:S02]  /*1e170*/  DADD R14, R44, R74 ;  /* 0x000000002c0e7229 */ /* 0x000fe4000000004a */
[----:B------:R-:W-:-:S04]  /*1e180*/  DFMA R12, R12, R2, R72 ;  /* 0x000000020c0c722b */ /* 0x000fc80000000048 */
[----:B------:R-:W-:-:S08]  /*1e190*/  DMUL R4, R4, R8 ;  /* 0x0000000804047228 */ /* 0x000fd00000000000 */
[----:B------:R-:W-:-:S11]  /*1e1a0*/  DFMA R14, R4, R2, R14 ;  /* 0x00000002040e722b */ /* 0x000fd6000000000e */
.L_x_6094:
[----:B------:R-:W-:Y:S05]  /*1e1b0*/  BSYNC.RECONVERGENT B2 ;  /* 0x0000000000027941 */ /* 0x000fea0003800200 */
.L_x_6093:
        /* <DEDUP_REMOVED lines=41> */
.L_x_6100:
[----:B------:R-:W-:Y:S05]  /*1e450*/  BSYNC.RECONVERGENT B3 ;  /* 0x0000000000037941 */ /* 0x000fea0003800200 */
.L_x_6099:
[----:B------:R-:W-:Y:S01]  /*1e460*/  DMUL R4, R8, R8 ;  /* 0x0000000808047228 */ /* 0x000fe20000000000 */
[----:B------:R-:W-:Y:S01]  /*1e470*/  MOV R62, 0xffffffff ;  /* 0xffffffff003e7802 */ /* 0x000fe20000000f00 */
[----:B------:R-:W-:Y:S02]  /*1e480*/  DADD R10, R36, R78 ;  /* 0x00000000240a7229 */ /* 0x000fe4000000004e */
[----:B------:R-:W-:-:S04]  /*1e490*/  DFMA R8, R8, R2, R76 ;  /* 0x000000020808722b */ /* 0x000fc8000000004c */
[----:B------:R-:W-:-:S08]  /*1e4a0*/  DMUL R4, R4, R80 ;  /* 0x0000005004047228 */ /* 0x000fd00000000000 */
[----:B------:R-:W-:-:S11]  /*1e4b0*/  DFMA R10, R4, R2, R10 ;  /* 0x00000002040a722b */ /* 0x000fd6000000000a */
.L_x_6098:
[----:B------:R-:W-:Y:S05]  /*1e4c0*/  BSYNC.RECONVERGENT B2 ;  /* 0x0000000000027941 */ /* 0x000fea0003800200 */
.L_x_6097:
[----:B------:R-:W-:Y:S05]  /*1e4d0*/  @!P6 BRA `(.L_x_6101) ;  /* 0xfffffff00060e947 */ /* 0x000fea000383ffff */
.L_x_6066:
[----:B------:R-:W-:Y:S05]  /*1e4e0*/  BSYNC.RECONVERGENT B1 ;  /* 0x0000000000017941 */ /* 0x000fea0003800200 */
.L_x_6064:
        /* <DEDUP_REMOVED lines=9> */
[----:B------:R1:W-:Y:S04]  /*1e580*/  STS [R66+0x10], R65 ;  /* 0x0000104142007388 */ /* 0x0003e80000000800 */
[----:B------:R1:W-:Y:S01]  /*1e590*/  STS.64 [R66+0x18], R56 ;  /* 0x0000183842007388 */ /* 0x0003e20000000a00 */
[----:B0-----:R-:W-:-:S03]  /*1e5a0*/  UISETP.GE.U32.AND UP0, UPT, UR6, 0x2, UPT ;  /* 0x000000020600788c */ /* 0x001fc6000bf06070 */
        /* <DEDUP_REMOVED lines=9> */
[----:B------:R-:W-:Y:S05]  /*1e640*/  BRA.U !UP0, `(.L_x_6102) ;  /* 0x0000000d08e87547 */ /* 0x000fea000b800000 */
[----:B------:R-:W-:-:S05]  /*1e650*/  UMOV UR4, UR6 ;  /* 0x0000000600047c82 */ /* 0x000fca0008000000 */
.L_x_6121:
[----:B------:R-:W-:Y:S01]  /*1e660*/  USHF.R.U32.HI UR7, URZ, 0x1, UR4 ;  /* 0x00000001ff077899 */ /* 0x000fe20008011604 */
[----:B------:R-:W-:Y:S05]  /*1e670*/  BAR.SYNC.DEFER_BLOCKING 0x0 ;  /* 0x0000000000007b1d */ /* 0x000fea0000010000 */
[----:B------:R-:W-:Y:S01]  /*1e680*/  VIADD R3, R97, UR7 ;  /* 0x0000000761037c36 */ /* 0x000fe20008000000 */
[----:B------:R-:W-:Y:S04]  /*1e690*/  BSSY.RECONVERGENT B1, `(.L_x_6103) ;  /* 0x00000f2000017945 */ /* 0x000fe80003800200 */
[----:B------:R-:W-:-:S04]  /*1e6a0*/  ISETP.GE.U32.AND P2, PT, R3, UR6, PT ;  /* 0x0000000603007c0c */ /* 0x000fc8000bf46070 */
[----:B------:R-:W-:-:S13]  /*1e6b0*/  ISETP.GE.U32.OR P2, PT, R97, UR7, P2 ;  /* 0x0000000761007c0c */ /* 0x000fda0009746470 */
[----:B0-----:R-:W-:Y:S05]  /*1e6c0*/  @P2 BRA `(.L_x_6104) ;  /* 0x0000000c00b82947 */ /* 0x001fea0003800000 */
[----:B------:R-:W-:Y:S01]  /*1e6d0*/  DSETP.NEU.AND P2, PT, R56, RZ, PT ;  /* 0x000000ff3800722a */ /* 0x000fe20003f4d000 */
[----:B------:R-:W-:Y:S01]  /*1e6e0*/  IMAD R0, R3, UR5, R96 ;  /* 0x0000000503007c24 */ /* 0x000fe2000f8e0260 */
[----:B------:R-:W-:Y:S04]  /*1e6f0*/  BSSY.RECONVERGENT B2, `(.L_x_6105) ;  /* 0x0000037000027945 */ /* 0x000fe80003800200 */
[----:B------:R-:W-:-:S05]  /*1e700*/  LEA R0, R0, UR8, 0x7 ;  /* 0x0000000800007c11 */ /* 0x000fca000f8e38ff */
[----:B------:R-:W0:Y:S04]  /*1e710*/  LDS.64 R24, [R0+0x18] ;  /* 0x0000180000187984 */ /* 0x000e280000000a00 */
[----:B------:R-:W2:Y:S04]  /*1e720*/  LDS.128 R40, [R0] ;  /* 0x0000000000287984 */ /* 0x000ea80000000c00 */
[----:B-1----:R1:W3:Y:S04]  /*1e730*/  @!P2 LDS R65, [R0+0x10] ;  /* 0x000010000041a984 */ /* 0x0022e80000000800 */
[----:B------:R1:W4:Y:S04]  /*1e740*/  LDS R67, [R0+0x70] ;  /* 0x0000700000437984 */ /* 0x0003280000000800 */
[----:B------:R1:W1:Y:S04]  /*1e750*/  LDS R74, [R0+0x50] ;  /* 0x00005000004a7984 */ /* 0x0002680000000800 */
[----:B------:R0:W1:Y:S04]  /*1e760*/  LDS R75, [R0+0x30] ;  /* 0x00003000004b7984 */ /* 0x0000680000000800 */
[----:B------:R0:W1:Y:S04]  /*1e770*/  LDS.64 R70, [R0+0x78] ;  /* 0x0000780000467984 */ /* 0x0000680000000a00 */
[----:B------:R0:W1:Y:S04]  /*1e780*/  LDS.64 R68, [R0+0x58] ;  /* 0x0000580000447984 */ /* 0x0000680000000a00 */
[----:B------:R0:W1:Y:S04]  /*1e790*/  LDS.64 R72, [R0+0x38] ;  /* 0x0000380000487984 */ /* 0x0000680000000a00 */
[----:B------:R1:W1:Y:S04]  /*1e7a0*/  LDS.128 R32, [R0+0x60] ;  /* 0x0000600000207984 */ /* 0x0002680000000c00 */
[----:B------:R1:W1:Y:S01]  /*1e7b0*/  LDS.128 R36, [R0+0x40] ;  /* 0x0000400000247984 */ /* 0x0002620000000c00 */
[----:B0-----:R-:W-:Y:S01]  /*1e7c0*/  @!P2 MOV R56, R24 ;  /* 0x000000180038a202 */ /* 0x001fe20000000f00 */
        /* <DEDUP_REMOVED lines=32> */
.L_x_6108:
[----:B------:R-:W-:Y:S05]  /*1e9d0*/  BSYNC.RECONVERGENT B3 ;  /* 0x0000000000037941 */ /* 0x000fea0003800200 */
.L_x_6107:
        /* <DEDUP_REMOVED lines=8> */
.L_x_6106:
[----:B------:R-:W-:Y:S05]  /*1ea60*/  BSYNC.RECONVERGENT B2 ;  /* 0x0000000000027941 */ /* 0x000fea0003800200 */
.L_x_6105:
[----:B------:R-:W-:Y:S01]  /*1ea70*/  DSETP.NEU.AND P2, PT, R54, RZ, PT ;  /* 0x000000ff3600722a */ /* 0x000fe20003f4d000 */
[----:B------:R-:W-:Y:S01]  /*1ea80*/  BSSY.RECONVERGENT B2, `(.L_x_6109) ;  /* 0x000002f000027945 */ /* 0x000fe20003800200 */
[----:B-1----:R-:W-:Y:S01]  /*1ea90*/  MOV R42, R72 ;  /* 0x00000048002a7202 */ /* 0x002fe20000000f00 */
[----:B------:R-:W-:Y:S01]  /*1eaa0*/  IMAD.MOV.U32 R43, RZ, RZ, R73 ;  /* 0x000000ffff2b7224 */ /* 0x000fe200078e0049 */
[----:B0-----:R-:W-:Y:S01]  /*1eab0*/  MOV R48, R44 ;  /* 0x0000002c00307202 */ /* 0x001fe20000000f00 */
        /* <DEDUP_REMOVED lines=36> */
.L_x_6112:
[----:B------:R-:W-:Y:S05]  /*1ed00*/  BSYNC.RECONVERGENT B3 ;  /* 0x0000000000037941 */ /* 0x000fea0003800200 */
.L_x_6111:
[----:B------:R-:W-:Y:S01]  /*1ed10*/  DMUL R4, R44, R44 ;  /* 0x0000002c2c047228 */ /* 0x000fe20000000000 */
[----:B------:R-:W-:Y:S01]  /*1ed20*/  MOV R75, 0xffffffff ;  /* 0xffffffff004b7802 */ /* 0x000fe20000000f00 */
[----:B------:R-:W-:Y:S02]  /*1ed30*/  DADD R22, R22, R46 ;  /* 0x0000000016167229 */ /* 0x000fe4000000002e */
[----:B------:R-:W-:-:S04]  /*1ed40*/  DFMA R48, R44, R2, R20 ;  /* 0x000000022c30722b */ /* 0x000fc80000000014 */
[----:B------:R-:W-:-:S08]  /*1ed50*/  DMUL R4, R54, R4 ;  /* 0x0000000436047228 */ /* 0x000fd00000000000 */
[----:B------:R-:W-:-:S11]  /*1ed60*/  DFMA R50, R4, R2, R22 ;  /* 0x000000020432722b */ /* 0x000fd60000000016 */
.L_x_6110:
[----:B------:R-:W-:Y:S05]  /*1ed70*/  BSYNC.RECONVERGENT B2 ;  /* 0x0000000000027941 */ /* 0x000fea0003800200 */
.L_x_6109:
        /* <DEDUP_REMOVED lines=41> */
.L_x_6116:
[----:B------:R-:W-:Y:S05]  /*1f010*/  BSYNC.RECONVERGENT B3 ;  /* 0x0000000000037941 */ /* 0x000fea0003800200 */
.L_x_6115:
[----:B------:R-:W-:Y:S01]  /*1f020*/  DMUL R4, R36, R36 ;  /* 0x0000002424047228 */ /* 0x000fe20000000000 */
[----:B------:R-:W-:Y:S01]  /*1f030*/  IMAD.MOV.U32 R74, RZ, RZ, -0x1 ;  /* 0xffffffffff4a7424 */ /* 0x000fe200078e00ff */
[----:B------:R-:W-:Y:S02]  /*1f040*/  DADD R14, R14, R38 ;  /* 0x000000000e0e7229 */ /* 0x000fe40000000026 */
[----:B------:R-:W-:-:S04]  /*1f050*/  DFMA R44, R36, R2, R12 ;  /* 0x00000002242c722b */ /* 0x000fc8000000000c */
[----:B------:R-:W-:-:S08]  /*1f060*/  DMUL R4, R52, R4 ;  /* 0x0000000434047228 */ /* 0x000fd00000000000 */
[----:B------:R-:W-:-:S11]  /*1f070*/  DFMA R46, R4, R2, R14 ;  /* 0x00000002042e722b */ /* 0x000fd6000000000e */
.L_x_6114:
[----:B------:R-:W-:Y:S05]  /*1f080*/  BSYNC.RECONVERGENT B2 ;  /* 0x0000000000027941 */ /* 0x000fea0003800200 */
.L_x_6113:
        /* <DEDUP_REMOVED lines=41> */
.L_x_6120:
[----:B------:R-:W-:Y:S05]  /*1f320*/  BSYNC.RECONVERGENT B3 ;  /* 0x0000000000037941 */ /* 0x000fea0003800200 */
.L_x_6119:
[----:B------:R-:W-:Y:S01]  /*1f330*/  DMUL R4, R32, R32 ;  /* 0x0000002020047228 */ /* 0x000fe20000000000 */
[----:B------:R-:W-:Y:S01]  /*1f340*/  MOV R67, 0xffffffff ;  /* 0xffffffff00437802 */ /* 0x000fe20000000f00 */
[----:B------:R-:W-:Y:S02]  /*1f350*/  DADD R10, R10, R34 ;  /* 0x000000000a0a7229 */ /* 0x000fe40000000022 */
[----:B------:R-:W-:-:S04]  /*1f360*/  DFMA R24, R32, R2, R8 ;  /* 0x000000022018722b */ /* 0x000fc80000000008 */
[----:B------:R-:W-:-:S08]  /*1f370*/  DMUL R4, R16, R4 ;  /* 0x0000000410047228 */ /* 0x000fd00000000000 */
[----:B------:R-:W-:-:S11]  /*1f380*/  DFMA R26, R4, R2, R10 ;  /* 0x00000002041a722b */ /* 0x000fd6000000000a */
.L_x_6118:
[----:B------:R-:W-:Y:S05]  /*1f390*/  BSYNC.RECONVERGENT B2 ;  /* 0x0000000000027941 */ /* 0x000fea0003800200 */
.L_x_6117:
        /* <DEDUP_REMOVED lines=33> */
.L_x_6104:
[----:B------:R-:W-:Y:S05]  /*1f5b0*/  BSYNC.RECONVERGENT B1 ;  /* 0x0000000000017941 */ /* 0x000fea0003800200 */
.L_x_6103:
[----:B------:R-:W-:-:S03]  /*1f5c0*/  UISETP.GT.U32.AND UP0, UPT, UR4, 0x3, UPT ;  /* 0x000000030400788c */ /* 0x000fc6000bf04070 */
[----:B------:R-:W-:-:S06]  /*1f5d0*/  UMOV UR4, UR7 ;  /* 0x0000000700047c82 */ /* 0x000fcc0008000000 */
[----:B------:R-:W-:Y:S05]  /*1f5e0*/  BRA.U UP0, `(.L_x_6121) ;  /* 0xfffffff1001c7547 */ /* 0x000fea000b83ffff */
.L_x_6102:
        /* <DEDUP_REMOVED lines=21> */
[----:B------:R-:W-:-:S07]  /*1f740*/  MOV R77, UR5 ;  /* 0x00000005004d7c02 */ /* 0x000fce0008000f00 */
.L_x_6142:
        /* <DEDUP_REMOVED lines=10> */
[----:B0-----:R-:W0:Y:S04]  /*1f7f0*/  LDS.64 R24, [R0+0x18] ;  /* 0x0000180000187984 */ /* 0x001e280000000a00 */
[----:B------:R-:W3:Y:S04]  /*1f800*/  LDS.128 R40, [R0] ;  /* 0x0000000000287984 */ /* 0x000ee80000000c00 */
[----:B-12---:R1:W2:Y:S04]  /*1f810*/  @!P2 LDS R65, [R0+0x10] ;  /* 0x000010000041a984 */ /* 0x0062a80000000800 */
        /* <DEDUP_REMOVED lines=8> */
[----:B0-----:R-:W-:Y:S01]  /*1f8a0*/  @!P2 IMAD.MOV.U32 R56, RZ, RZ, R24 ;  /* 0x000000ffff38a224 */ /* 0x001fe200078e0018 */
[----:B------:R-:W-:-:S02]  /*1f8b0*/  @!P2 MOV R57, R25 ;  /* 0x000000190039a202 */ /* 0x000fc40000000f00 */
[----:B------:R0:W0:Y:S01]  /*1f8c0*/  LDS.128 R44, [R0+0x20] ;  /* 0x00002000002c7984 */ /* 0x0000220000000c00 */
        /* <DEDUP_REMOVED lines=30> */
.L_x_6129:
[----:B------:R-:W-:Y:S05]  /*1fab0*/  BSYNC.RECONVERGENT B3 ;  /* 0x0000000000037941 */ /* 0x000fea0003800200 */
.L_x_6128:
        /* <DEDUP_REMOVED lines=8> */
.L_x_6127:
[----:B------:R-:W-:Y:S05]  /*1fb40*/  BSYNC.RECONVERGENT B2 ;  /* 0x0000000000027941 */ /* 0x000fea0003800200 */
.L_x_6126:
[----:B------:R-:W-:Y:S01]  /*1fb50*/  DSETP.NEU.AND P2, PT, R54, RZ, PT ;  /* 0x000000ff3600722a */ /* 0x000fe20003f4d000 */
[----:B------:R-:W-:Y:S01]  /*1fb60*/  BSSY.RECONVERGENT B2, `(.L_x_6130) ;  /* 0x000002f000027945 */ /* 0x000fe20003800200 */
[----:B-1----:R-:W-:Y:S01]  /*1fb70*/  IMAD.MOV.U32 R42, RZ, RZ, R72 ;  /* 0x000000ffff2a7224 */ /* 0x002fe200078e0048 */
[----:B------:R-:W-:Y:S01]  /*1fb80*/  MOV R43, R73 ;  /* 0x00000049002b7202 */ /* 0x000fe20000000f00 */
[----:B0-----:R-:W-:Y:S01]  /*1fb90*/  IMAD.MOV.U32 R48, RZ, RZ, R44 ;  /* 0x000000ffff307224 */ /* 0x001fe200078e002c */
        /* <DEDUP_REMOVED lines=36> */
.L_x_6133:
[----:B------:R-:W-:Y:S05]  /*1fde0*/  BSYNC.RECONVERGENT B3 ;  /* 0x0000000000037941 */ /* 0x000fea0003800200 */
.L_x_6132:
[----:B------:R-:W-:Y:S01]  /*1fdf0*/  DMUL R4, R44, R44 ;  /* 0x0000002c2c047228 */ /* 0x000fe20000000000 */
[----:B------:R-:W-:Y:S01]  /*1fe00*/  IMAD.MOV.U32 R67, RZ, RZ, -0x1 ;  /* 0xffffffffff437424 */ /* 0x000fe200078e00ff */
[----:B------:R-:W-:Y:S02]  /*1fe10*/  DADD R22, R22, R46 ;  /* 0x0000000016167229 */ /* 0x000fe4000000002e */
[----:B------:R-:W-:-:S04]  /*1fe20*/  DFMA R48, R44, R2, R20 ;  /* 0x000000022c30722b */ /* 0x000fc80000000014 */
[----:B------:R-:W-:-:S08]  /*1fe30*/  DMUL R4, R54, R4 ;  /* 0x0000000436047228 */ /* 0x000fd00000000000 */
[----:B------:R-:W-:-:S11]  /*1fe40*/  DFMA R50, R4, R2, R22 ;  /* 0x000000020432722b */ /* 0x000fd60000000016 */
.L_x_6131:
[----:B------:R-:W-:Y:S05]  /*1fe50*/  BSYNC.RECONVERGENT B2 ;  /* 0x0000000000027941 */ /* 0x000fea0003800200 */
.L_x_6130:
        /* <DEDUP_REMOVED lines=41> */
.L_x_6137:
[----:B------:R-:W-:Y:S05]  /*200f0*/  BSYNC.RECONVERGENT B3 ;  /* 0x0000000000037941 */ /* 0x000fea0003800200 */
.L_x_6136:
[----:B------:R-:W-:Y:S01]  /*20100*/  DMUL R4, R36, R36 ;  /* 0x0000002424047228 */ /* 0x000fe20000000000 */
[----:B------:R-:W-:Y:S01]  /*20110*/  MOV R74, 0xffffffff ;  /* 0xffffffff004a7802 */ /* 0x000fe20000000f00 */
[----:B------:R-:W-:Y:S02]  /*20120*/  DADD R14, R14, R38 ;  /* 0x000000000e0e7229 */ /* 0x000fe40000000026 */
[----:B------:R-:W-:-:S04]  /*20130*/  DFMA R44, R36, R2, R12 ;  /* 0x00000002242c722b */ /* 0x000fc8000000000c */
[----:B------:R-:W-:-:S08]  /*20140*/  DMUL R4, R52, R4 ;  /* 0x0000000434047228 */ /* 0x000fd00000000000 */
[----:B------:R-:W-:-:S11]  /*20150*/  DFMA R46, R4, R2, R14 ;  /* 0x00000002042e722b */ /* 0x000fd6000000000e */
.L_x_6135:
[----:B------:R-:W-:Y:S05]  /*20160*/  BSYNC.RECONVERGENT B2 ;  /* 0x0000000000027941 */ /* 0x000fea0003800200 */
.L_x_6134:
        /* <DEDUP_REMOVED lines=41> */
.L_x_6141:
[----:B------:R-:W-:Y:S05]  /*20400*/  BSYNC.RECONVERGENT B3 ;  /* 0x0000000000037941 */ /* 0x000fea0003800200 */
.L_x_6140:
[----:B------:R-:W-:Y:S01]  /*20410*/  DMUL R4, R32, R32 ;  /* 0x0000002020047228 */ /* 0x000fe20000000000 */
[----:B------:R-:W-:Y:S01]  /*20420*/  IMAD.MOV.U32 R75, RZ, RZ, -0x1 ;  /* 0xffffffffff4b7424 */ /* 0x000fe200078e00ff */
[----:B------:R-:W-:Y:S02]  /*20430*/  DADD R10, R10, R34 ;  /* 0x000000000a0a7229 */ /* 0x000fe40000000022 */
[----:B------:R-:W-:-:S04]  /*20440*/  DFMA R24, R32, R2, R8 ;  /* 0x000000022018722b */ /* 0x000fc80000000008 */
[----:B------:R-:W-:-:S08]  /*20450*/  DMUL R4, R16, R4 ;  /* 0x0000000410047228 */ /* 0x000fd00000000000 */
[----:B------:R-:W-:-:S11]  /*20460*/  DFMA R26, R4, R2, R10 ;  /* 0x00000002041a722b */ /* 0x000fd6000000000a */
.L_x_6139:
[----:B------:R-:W-:Y:S05]  /*20470*/  BSYNC.RECONVERGENT B2 ;  /* 0x0000000000027941 */ /* 0x000fea0003800200 */
.L_x_6138:
[----:B------:R3:W-:Y:S01]  /*20480*/  STS.128 [R66], R28 ;  /* 0x0000001c42007388 */ /* 0x0007e20000000c00 */
        /* <DEDUP_REMOVED lines=24> */
[----:B----4-:R-:W-:Y:S01]  /*20610*/  MOV R62, R75 ;  /* 0x0000004b003e7202 */ /* 0x010fe20000000f00 */
[----:B------:R-:W-:Y:S01]  /*20620*/  IMAD.MOV.U32 R16, RZ, RZ, R36 ;  /* 0x000000ffff107224 */ /* 0x000fe200078e0024 */
[----:B------:R-:W-:Y:S01]  /*20630*/  MOV R17, R37 ;  /* 0x0000002500117202 */ /* 0x000fe20000000f00 */
[----:B------:R3:W-:Y:S04]  /*20640*/  STS [R66+0x50], R74 ;  /* 0x0000504a42007388 */ /* 0x0007e80000000800 */
[----:B------:R3:W-:Y:S04]  /*20650*/  STS.64 [R66+0x58], R72 ;  /* 0x0000584842007388 */ /* 0x0007e80000000a00 */
[----:B------:R3:W-:Y:S04]  /*20660*/  STS.128 [R66+0x60], R24 ;  /* 0x0000601842007388 */ /* 0x0007e80000000c00 */
[----:B------:R3:W-:Y:S04]  /*20670*/  STS [R66+0x70], R75 ;  /* 0x0000704b42007388 */ /* 0x0007e80000000800 */
[----:B------:R3:W-:Y:S02]  /*20680*/  STS.64 [R66+0x78], R36 ;  /* 0x0000782442007388 */ /* 0x0007e40000000a00 */
.L_x_6125:
[----:B------:R-:W-:Y:S05]  /*20690*/  BSYNC.RECONVERGENT B1 ;  /* 0x0000000000017941 */ /* 0x000fea0003800200 */
.L_x_6124:
[----:B------:R-:W-:Y:S01]  /*206a0*/  ISETP.GT.U32.AND P2, PT, R77, 0x7f, PT ;  /* 0x0000007f4d00780c */ /* 0x000fe20003f44070 */
[----:B------:R-:W-:-:S12]  /*206b0*/  IMAD.MOV.U32 R77, RZ, RZ, R76 ;  /* 0x000000ffff4d7224 */ /* 0x000fd800078e004c */
[----:B------:R-:W-:Y:S05]  /*206c0*/  @P2 BRA `(.L_x_6142) ;  /* 0xfffffff000202947 */ /* 0x000fea000383ffff */
.L_x_6123:
[----:B------:R-:W-:Y:S01]  /*206d0*/  BAR.SYNC.DEFER_BLOCKING 0x0 ;  /* 0x0000000000007b1d */ /* 0x000fe20000010000 */
[----:B------:R-:W-:-:S09]  /*206e0*/  UISETP.GE.U32.AND UP0, UPT, UR4, 0x2, UPT ;  /* 0x000000020400788c */ /* 0x000fd2000bf06070 */
[----:B------:R-:W-:Y:S05]  /*206f0*/  BRA.U !UP0, `(.L_x_6122) ;  /* 0x0000001108007547 */ /* 0x000fea000b800000 */
[----:B0--3--:R-:W-:-:S07]  /*20700*/  HFMA2 R74, -RZ, RZ, 0, 5.9604644775390625e-08 ;  /* 0x00000001ff4a7431 */ /* 0x009fce00000001ff */
.L_x_6159:
[----:B------:R-:W0:Y:S01]  /*20710*/  SHFL.DOWN PT, R24, R28, R74, 0x1f ;  /* 0x08001f4a1c187589 */ /* 0x000e2200000e0000 */
[----:B------:R-:W-:Y:S01]  /*20720*/  DSETP.NEU.AND P2, PT, R56, RZ, PT ;  /* 0x000000ff3800722a */ /* 0x000fe20003f4d000 */
[----:B------:R-:W-:Y:S01]  /*20730*/  IMAD.MOV.U32 R0, RZ, RZ, R65 ;  /* 0x000000ffff007224 */ /* 0x000fe200078e0041 */
        /* <DEDUP_REMOVED lines=9> */
[----:B------:R-:W-:Y:S01]  /*207d0*/  SHFL.DOWN PT, R33, R31, R74, 0x1f ;  /* 0x08001f4a1f217589 */ /* 0x000fe200000e0000 */
[----:B------:R-:W-:Y:S01]  /*207e0*/  MOV R77, R64 ;  /* 0x00000040004d7202 */ /* 0x000fe20000000f00 */
[----:B------:R-:W-:Y:S01]  /*207f0*/  IMAD.MOV.U32 R75, RZ, RZ, R63 ;  /* 0x000000ffff4b7224 */ /* 0x000fe200078e003f */
[----:B------:R-:W-:Y:S01]  /*20800*/  MOV R76, R62 ;  /* 0x0000003e004c7202 */ /* 0x000fe20000000f00 */
[----:B------:R-:W5:Y:S01]  /*20810*/  SHFL.DOWN PT, R27, R57, R74, 0x1f ;  /* 0x08001f4a391b7589 */ /* 0x000f6200000e0000 */
[----:B------:R-:W-:Y:S01]  /*20820*/  IMAD.MOV.U32 R42, RZ, RZ, R20 ;  /* 0x000000ffff2a7224 */ /* 0x000fe200078e0014 */
[----:B------:R-:W-:Y:S01]  /*20830*/  MOV R43, R21 ;  /* 0x00000015002b7202 */ /* 0x000fe20000000f00 */
[----:B------:R-:W-:Y:S01]  /*20840*/  IMAD.MOV.U32 R44, RZ, RZ, R22 ;  /* 0x000000ffff2c7224 */ /* 0x000fe200078e0016 */
[----:B------:R-:W5:Y:S01]  /*20850*/  SHFL.DOWN PT, R26, R56, R74, 0x1f ;  /* 0x08001f4a381a7589 */ /* 0x000f6200000e0000 */
[----:B------:R-:W-:Y:S01]  /*20860*/  MOV R45, R23 ;  /* 0x00000017002d7202 */ /* 0x000fe20000000f00 */
[----:B------:R-:W-:Y:S01]  /*20870*/  IMAD.MOV.U32 R46, RZ, RZ, R54 ;  /* 0x000000ffff2e7224 */ /* 0x000fe200078e0036 */
[----:B------:R-:W-:Y:S01]  /*20880*/  MOV R47, R55 ;  /* 0x00000037002f7202 */ /* 0x000fe20000000f00 */
[----:B-12---:R1:W2:Y:S01]  /*20890*/  SHFL.DOWN PT, R65, R65, R74, 0x1f ;  /* 0x08001f4a41417589 */ /* 0x0062a200000e0000 */
        /* <DEDUP_REMOVED lines=12> */
[----:B0-----:R-:W-:Y:S01]  /*20960*/  IMAD.MOV.U32 R28, RZ, RZ, R24 ;  /* 0x000000ffff1c7224 */ /* 0x001fe200078e0018 */
[----:B---3--:R-:W-:Y:S01]  /*20970*/  MOV R29, R25 ;  /* 0x00000019001d7202 */ /* 0x008fe20000000f00 */
[----:B----4-:R-:W-:Y:S01]  /*20980*/  IMAD.MOV.U32 R30, RZ, RZ, R32 ;  /* 0x000000ffff1e7224 */ /* 0x010fe200078e0020 */
[----:B-----5:R-:W-:-:S02]  /*20990*/  MOV R57, R27 ;  /* 0x0000001b00397202 */ /* 0x020fc40000000f00 */
[----:B------:R-:W-:Y:S01]  /*209a0*/  MOV R31, R33 ;  /* 0x00000021001f7202 */ /* 0x000fe20000000f00 */
[----:B------:R-:W-:Y:S01]  /*209b0*/  IMAD.MOV.U32 R56, RZ, RZ, R26 ;  /* 0x000000ffff387224 */ /* 0x000fe200078e001a */
[----:B-1----:R-:W-:Y:S06]  /*209c0*/  @!P2 BRA `(.L_x_6144) ;  /* 0x00000000009ca947 */ /* 0x002fec0003800000 */
[----:B------:R-:W-:Y:S01]  /*209d0*/  DSETP.NEU.AND P2, PT, R26, RZ, PT ;  /* 0x000000ff1a00722a */ /* 0x000fe20003f4d000 */
[----:B--2---:R-:W-:Y:S01]  /*209e0*/  IMAD.MOV.U32 R65, RZ, RZ, R0 ;  /* 0x000000ffff417224 */ /* 0x004fe200078e0000 */
        /* <DEDUP_REMOVED lines=30> */
.L_x_6146:
[----:B------:R-:W-:Y:S05]  /*20bd0*/  BSYNC.RECONVERGENT B2 ;  /* 0x0000000000027941 */ /* 0x000fea0003800200 */
.L_x_6145:
[----:B------:R-:W-:Y:S01]  /*20be0*/  DMUL R4, R28, R28 ;  /* 0x0000001c1c047228 */ /* 0x000fe20000000000 */
[----:B------:R-:W-:Y:S01]  /*20bf0*/  IMAD.MOV.U32 R65, RZ, RZ, -0x1 ;  /* 0xffffffffff417424 */ /* 0x000fe200078e00ff */
[----:B------:R-:W-:Y:S02]  /*20c00*/  DADD R30, R32, R36 ;  /* 0x00000000201e7229 */ /* 0x000fe40000000024 */
[----:B------:R-:W-:-:S04]  /*20c10*/  DFMA R28, R28, R2, R34 ;  /* 0x000000021c1c722b */ /* 0x000fc80000000022 */
[----:B------:R-:W-:-:S08]  /*20c20*/  DMUL R4, R4, R38 ;  /* 0x0000002604047228 */ /* 0x000fd00000000000 */
[----:B------:R-:W-:-:S11]  /*20c30*/  DFMA R30, R4, R2, R30 ;  /* 0x00000002041e722b */ /* 0x000fd6000000001e */
.L_x_6144:
[----:B------:R-:W-:Y:S05]  /*20c40*/  BSYNC.RECONVERGENT B1 ;  /* 0x0000000000017941 */ /* 0x000fea0003800200 */
.L_x_6143:
        /* <DEDUP_REMOVED lines=9> */
[----:B0-----:R-:W-:Y:S01]  /*20ce0*/  MOV R20, R24 ;  /* 0x0000001800147202 */ /* 0x001fe20000000f00 */
[----:B-1----:R-:W-:Y:S01]  /*20cf0*/  IMAD.MOV.U32 R21, RZ, RZ, R25 ;  /* 0x000000ffff157224 */ /* 0x002fe200078e0019 */
[----:B---3--:R-:W-:Y:S01]  /*20d00*/  MOV R22, R32 ;  /* 0x0000002000167202 */ /* 0x008fe20000000f00 */
[----:B----4-:R-:W-:-:S02]  /*20d10*/  IMAD.MOV.U32 R23, RZ, RZ, R33 ;  /* 0x000000ffff177224 */ /* 0x010fc400078e0021 */
[----:B-----5:R-:W-:Y:S01]  /*20d20*/  IMAD.MOV.U32 R55, RZ, RZ, R27 ;  /* 0x000000ffff377224 */ /* 0x020fe200078e001b */
        /* <DEDUP_REMOVED lines=34> */
.L_x_6150:
[----:B------:R-:W-:Y:S05]  /*20f50*/  BSYNC.RECONVERGENT B2 ;  /* 0x0000000000027941 */ /* 0x000fea0003800200 */
.L_x_6149:
[----:B------:R-:W-:Y:S01]  /*20f60*/  DMUL R4, R20, R20 ;  /* 0x0000001414047228 */ /* 0x000fe20000000000 */
[----:B------:R-:W-:Y:S01]  /*20f70*/  MOV R64, 0xffffffff ;  /* 0xffffffff00407802 */ /* 0x000fe20000000f00 */
[----:B------:R-:W-:Y:S02]  /*20f80*/  DADD R22, R32, R44 ;  /* 0x0000000020167229 */ /* 0x000fe4000000002c */
[----:B------:R-:W-:-:S04]  /*20f90*/  DFMA R20, R20, R2, R42 ;  /* 0x000000021414722b */ /* 0x000fc8000000002a */
[----:B------:R-:W-:-:S08]  /*20fa0*/  DMUL R4, R4, R46 ;  /* 0x0000002e04047228 */ /* 0x000fd00000000000 */
[----:B------:R-:W-:-:S11]  /*20fb0*/  DFMA R22, R4, R2, R22 ;  /* 0x000000020416722b */ /* 0x000fd60000000016 */
.L_x_6148:
[----:B------:R-:W-:Y:S05]  /*20fc0*/  BSYNC.RECONVERGENT B1 ;  /* 0x0000000000017941 */ /* 0x000fea0003800200 */
.L_x_6147:
        /* <DEDUP_REMOVED lines=48> */
.L_x_6154:
[----:B------:R-:W-:Y:S05]  /*212d0*/  BSYNC.RECONVERGENT B2 ;  /* 0x0000000000027941 */ /* 0x000fea0003800200 */
.L_x_6153:
[----:B------:R-:W-:Y:S01]  /*212e0*/  DMUL R4, R12, R12 ;  /* 0x0000000c0c047228 */ /* 0x000fe20000000000 */
[----:B------:R-:W-:Y:S01]  /*212f0*/  IMAD.MOV.U32 R63, RZ, RZ, -0x1 ;  /* 0xffffffffff3f7424 */ /* 0x000fe200078e00ff */
[----:B------:R-:W-:Y:S02]  /*21300*/  DADD R14, R32, R50 ;  /* 0x00000000200e7229 */ /* 0x000fe40000000032 */
[----:B------:R-:W-:-:S04]  /*21310*/  DFMA R12, R12, R2, R48 ;  /* 0x000000020c0c722b */ /* 0x000fc80000000030 */
[----:B------:R-:W-:-:S08]  /*21320*/  DMUL R4, R4, R66 ;  /* 0x0000004204047228 */ /* 0x000fd00000000000 */
[----:B------:R-:W-:-:S11]  /*21330*/  DFMA R14, R4, R2, R14 ;  /* 0x00000002040e722b */ /* 0x000fd6000000000e */
.L_x_6152:
[----:B------:R-:W-:Y:S05]  /*21340*/  BSYNC.RECONVERGENT B1 ;  /* 0x0000000000017941 */ /* 0x000fea0003800200 */
.L_x_6151:
        /* <DEDUP_REMOVED lines=48> */
.L_x_6158:
[----:B------:R-:W-:Y:S05]  /*21650*/  BSYNC.RECONVERGENT B2 ;  /* 0x0000000000027941 */ /* 0x000fea0003800200 */
.L_x_6157:
[----:B------:R-:W-:Y:S01]  /*21660*/  DMUL R4, R8, R8 ;  /* 0x0000000808047228 */ /* 0x000fe20000000000 */
[----:B------:R-:W-:Y:S01]  /*21670*/  MOV R62, 0xffffffff ;  /* 0xffffffff003e7802 */ /* 0x000fe20000000f00 */
[----:B------:R-:W-:Y:S02]  /*21680*/  DADD R10, R32, R70 ;  /* 0x00000000200a7229 */ /* 0x000fe40000000046 */
[----:B------:R-:W-:-:S04]  /*21690*/  DFMA R8, R8, R2, R68 ;  /* 0x000000020808722b */ /* 0x000fc80000000044 */
[----:B------:R-:W-:-:S08]  /*216a0*/  DMUL R4, R4, R72 ;  /* 0x0000004804047228 */ /* 0x000fd00000000000 */
[----:B------:R-:W-:-:S11]  /*216b0*/  DFMA R10, R4, R2, R10 ;  /* 0x00000002040a722b */ /* 0x000fd6000000000a */
.L_x_6156:
[----:B------:R-:W-:Y:S05]  /*216c0*/  BSYNC.RECONVERGENT B1 ;  /* 0x0000000000017941 */ /* 0x000fea0003800200 */
.L_x_6155:
[----:B------:R-:W-:-:S05]  /*216d0*/  IMAD.SHL.U32 R74, R74, 0x2, RZ ;  /* 0x000000024a4a7824 */ /* 0x000fca00078e00ff */
[----:B------:R-:W-:-:S13]  /*216e0*/  ISETP.GE.AND P2, PT, R74, UR4, PT ;  /* 0x000000044a007c0c */ /* 0x000fda000bf46270 */
[----:B------:R-:W-:Y:S05]  /*216f0*/  @!P2 BRA `(.L_x_6159) ;  /* 0xfffffff00004a947 */ /* 0x000fea000383ffff */
.L_x_6122:
[----:B------:R-:W-:Y:S05]  /*21700*/  @!P0 EXIT ;  /* 0x000000000000894d */ /* 0x000fea0003800000 */
[----:B------:R-:W-:Y:S05]  /*21710*/  @!P1 BRA `(.L_x_6160) ;  /* 0x0000001400f09947 */ /* 0x000fea0003800000 */
[----:B------:R-:W4:Y:S02]  /*21720*/  LDCU.U8 UR4, c[0x0][0x7b8] ;  /* 0x0000f700ff0477ac */ /* 0x000f240008000000 */
[----:B----4-:R-:W-:-:S09]  /*21730*/  UISETP.NE.AND UP0, UPT, UR4, URZ, UPT ;  /* 0x000000ff0400728c */ /* 0x010fd2000bf05270 */
[----:B------:R-:W-:Y:S05]  /*21740*/  BRA.U !UP0, `(.L_x_6161) ;  /* 0x0000000108a07547 */ /* 0x000fea000b800000 */
[----:B------:R-:W-:Y:S01]  /*21750*/  MOV R0, 0x0 ;  /* 0x0000000000007802 */ /* 0x000fe20000000f00 */
[----:B------:R-:W4:Y:S01]  /*21760*/  LDCU.64 UR4, c[0x4][0x580] ;  /* 0x0100b000ff0477ac */ /* 0x000f220008000a00 */
[----:B-12---:R-:W-:Y:S02]  /*21770*/  HFMA2 R8, -RZ, RZ, 0, 4.3690204620361328125e-05 ;  /* 0x000002ddff087431 */ /* 0x006fe400000001ff */
[----:B------:R-:W-:Y:S01]  /*21780*/  IMAD.MOV.U32 R12, RZ, RZ, 0x1 ;  /* 0x00000001ff0c7424 */ /* 0x000fe200078e00ff */
[----:B------:R1:W2:Y:S01]  /*21790*/  LDC.64 R2, c[0x4][R0] ;  /* 0x0100000000027b82 */ /* 0x0002a20000000a00 */
[----:B------:R-:W5:Y:S01]  /*217a0*/  LDCU.64 UR8, c[0x4][0x578] ;  /* 0x0100af00ff0877ac */ /* 0x000f620008000a00 */
[----:B------:R-:W-:Y:S01]  /*217b0*/  MOV R13, RZ ;  /* 0x000000ff000d7202 */ /* 0x000fe20000000f00 */
[----:B------:R-:W0:Y:S01]  /*217c0*/  LDCU.64 UR6, c[0x4][0xa0] ;  /* 0x01001400ff0677ac */ /* 0x000e220008000a00 */
[----:B----4-:R-:W-:Y:S01]  /*217d0*/  MOV R4, UR4 ;  /* 0x0000000400047c02 */ /* 0x010fe20008000f00 */
[----:B------:R-:W-:Y:S01]  /*217e0*/  IMAD.U32 R5, RZ, RZ, UR5 ;  /* 0x00000005ff057e24 */ /* 0x000fe2000f8e00ff */
[----:B-----5:R-:W-:Y:S01]  /*217f0*/  MOV R6, UR8 ;  /* 0x0000000800067c02 */ /* 0x020fe20008000f00 */
[----:B------:R-:W-:Y:S01]  /*21800*/  IMAD.U32 R7, RZ, RZ, UR9 ;  /* 0x00000009ff077e24 */ /* 0x000fe2000f8e00ff */
[----:B0-----:R-:W-:Y:S01]  /*21810*/  MOV R10, UR6 ;  /* 0x00000006000a7c02 */ /* 0x001fe20008000f00 */
[----:B-1----:R-:W-:-:S07]  /*21820*/  IMAD.U32 R11, RZ, RZ, UR7 ;  /* 0x00000007ff0b7e24 */ /* 0x002fce000f8e00ff */
[----:B------:R-:W-:-:S07]  /*21830*/  LEPC R20, `(.L_x_6162) ;  /* 0x000000001014794e */ /* 0x000fce0000000000 */
[----:B--23--:R-:W-:Y:S05]  /*21840*/  CALL.ABS.NOINC R2 ;  /* 0x0000000002007343 */ /* 0x00cfea0003c00000 */
.L_x_6162:
[----:B------:R-:W-:Y:S01]  /*21850*/  UMOV UR4, URZ ;  /* 0x000000ff00047c82 */ /* 0x000fe20008000000 */
[----:B------:R-:W-:Y:S01]  /*21860*/  UMOV UR5, URZ ;  /* 0x000000ff00057c82 */ /* 0x000fe20008000000 */
[----:B------:R-:W-:Y:S01]  /*21870*/  UMOV UR6, URZ ;  /* 0x000000ff00067c82 */ /* 0x000fe20008000000 */
[----:B------:R-:W-:Y:S01]  /*21880*/  UMOV UR7, URZ ;  /* 0x000000ff00077c82 */ /* 0x000fe20008000000 */
[----:B------:R-:W-:Y:S02]  /*21890*/  CS2R R56, SRZ ;  /* 0x0000000000387805 */ /* 0x000fe4000001ff00 */
[----:B------:R-:W-:Y:S02]  /*218a0*/  CS2R R54, SRZ ;  /* 0x0000000000367805 */ /* 0x000fe4000001ff00 */
        /* <DEDUP_REMOVED lines=18> */
.L_x_6161:
[----:B------:R-:W4:Y:S02]  /*219d0*/  LDCU.U8 UR4, c[0x0][0x7b9] ;  /* 0x0000f720ff0477ac */ /* 0x000f240008000000 */
[----:B----4-:R-:W-:-:S09]  /*219e0*/  UISETP.NE.AND UP0, UPT, UR4, URZ, UPT ;  /* 0x000000ff0400728c */ /* 0x010fd2000bf05270 */
[----:B------:R-:W-:Y:S05]  /*219f0*/  BRA.U !UP0, `(.L_x_6163) ;  /* 0x0000001108407547 */ /* 0x000fea000b800000 */
[----:B------:R-:W4:Y:S01]  /*21a00*/  LDCU.64 UR4, c[0x0][0x380] ;  /* 0x00007000ff0477ac */ /* 0x000f220008000a00 */
[----:B------:R-:W5:Y:S01]  /*21a10*/  LDC R0, c[0x0][0x7bc] ;  /* 0x0001ef00ff007b82 */ /* 0x000f620000000800 */
[----:B------:R-:W-:Y:S01]  /*21a20*/  FSETP.GEU.AND P2, PT, |R31|, 6.5827683646048100446e-37, PT ;  /* 0x036000001f00780b */ /* 0x000fe20003f4e200 */
[----:B------:R-:W-:Y:S06]  /*21a30*/  BSSY.RECONVERGENT B1, `(.L_x_6164) ;  /* 0x000001b000017945 */ /* 0x000fec0003800200 */
[----:B------:R-:W0:Y:S01]  /*21a40*/  LDC.U8 R32, c[0x0][0x388] ;  /* 0x0000e200ff207b82 */ /* 0x000e220000000000 */
[----:B----4-:R-:W-:-:S02]  /*21a50*/  DADD R2, R56, -UR4 ;  /* 0x8000000438027e29 */ /* 0x010fc40008000000 */
[----:B------:R-:W-:-:S08]  /*21a60*/  DSETP.GT.AND P0, PT, R56, UR4, PT ;  /* 0x0000000438007e2a */ /* 0x000fd0000bf04000 */
[----:B------:R-:W-:Y:S02]  /*21a70*/  FSEL R7, R3, RZ, P0 ;  /* 0x000000ff03077208 */ /* 0x000fe40000000000 */
[----:B------:R-:W-:Y:S01]  /*21a80*/  FSEL R6, R2, RZ, P0 ;  /* 0x000000ff02067208 */ /* 0x000fe20000000000 */
[----:B------:R-:W-:Y:S01]  /*21a90*/  IMAD.MOV.U32 R2, RZ, RZ, 0x1 ;  /* 0x00000001ff027424 */ /* 0x000fe200078e00ff */
[----:B------:R-:W4:Y:S01]  /*21aa0*/  MUFU.RCP64H R3, R7 ;  /* 0x0000000700037308 */ /* 0x000f220000001800 */
[----:B-----5:R-:W-:Y:S02]  /*21ab0*/  ISETP.GE.AND P0, PT, R0, 0x1, PT ;  /* 0x000000010000780c */ /* 0x020fe40003f06270 */
[----:B0-----:R-:W-:Y:S02]  /*21ac0*/  ISETP.NE.AND P6, PT, R32, RZ, PT ;  /* 0x000000ff2000720c */ /* 0x001fe40003fc5270 */
        /* <DEDUP_REMOVED lines=16> */
[----:B-123--:R-:W-:Y:S05]  /*21bd0*/  CALL.REL.NOINC `($__internal_21_$__cuda_sm20_div_rn_f64_full) ;  /* 0x0000006800d87944 */ /* 0x00efea0003c00000 */
.L_x_6165:
[----:B------:R-:W-:Y:S05]  /*21be0*/  BSYNC.RECONVERGENT B1 ;  /* 0x0000000000017941 */ /* 0x000fea0003800200 */
.L_x_6164:
[----:B---3--:R-:W0:Y:S01]  /*21bf0*/  MUFU.RSQ64H R27, R3 ;  /* 0x00000003001b7308 */ /* 0x008e220000001c00 */
        /* <DEDUP_REMOVED lines=13> */
[----:B-12---:R-:W-:-:S08]  /*21cd0*/  DFMA R30, R24, -R24, R2 ;  /* 0x80000018181e722b */ /* 0x006fd00000000002 */
[----:B------:R-:W-:Y:S01]  /*21ce0*/  DFMA R6, R30, R18, R24 ;  /* 0x000000121e06722b */ /* 0x000fe20000000018 */
[----:B------:R-:W-:Y:S10]  /*21cf0*/  @!P1 BRA `(.L_x_6167) ;  /* 0x00000000001c9947 */ /* 0x000ff40003800000 */
[----:B------:R-:W-:Y:S01]  /*21d00*/  IMAD.MOV.U32 R18, RZ, RZ, R4 ;  /* 0x000000ffff127224 */ /* 0x000fe200078e0004 */
[----:B------:R-:W-:Y:S01]  /*21d10*/  MOV R6, R30 ;  /* 0x0000001e00067202 */ /* 0x000fe20000000f00 */
[----:B------:R-:W-:Y:S01]  /*21d20*/  IMAD.MOV.U32 R7, RZ, RZ, R31 ;  /* 0x000000ffff077224 */ /* 0x000fe200078e001f */
[----:B------:R-:W-:Y:S01]  /*21d30*/  MOV R4, R2 ;  /* 0x0000000200047202 */ /* 0x000fe20000000f00 */
[----:B------:R-:W-:Y:S01]  /*21d40*/  IMAD.MOV.U32 R5, RZ, RZ, R3 ;  /* 0x000000ffff057224 */ /* 0x000fe200078e0003 */
[----:B------:R-:W-:-:S07]  /*21d50*/  MOV R0, 0x21d70 ;  /* 0x00021d7000007802 */ /* 0x000fce0000000f00 */
[----:B------:R-:W-:Y:S05]  /*21d60*/  CALL.REL.NOINC `($__internal_23_$__cuda_sm20_dsqrt_rn_f64_mediumpath_v1) ;  /* 0x00000074000c7944 */ /* 0x000fea0003c00000 */
.L_x_6167:
[----:B------:R-:W-:Y:S05]  /*21d70*/  BSYNC.RECONVERGENT B1 ;  /* 0x0000000000017941 */ /* 0x000fea0003800200 */
.L_x_6166:
[----:B------:R-:W0:Y:S01]  /*21d80*/  LDCU.64 UR4, c[0x0][0x380] ;  /* 0x00007000ff0477ac */ /* 0x000e220008000a00 */
        /* <DEDUP_REMOVED lines=11> */
[----:B------:R-:W-:Y:S02]  /*21e40*/  MOV R4, 0x1 ;  /* 0x0000000100047802 */ /* 0x000fe40000000f00 */
[----:B-1----:R-:W-:Y:S02]  /*21e50*/  ISETP.GE.AND P1, PT, R33, 0x2, PT ;  /* 0x000000022100780c */ /* 0x002fe40003f26270 */
[----:B--2---:R-:W-:-:S05]  /*21e60*/  @P0 IADD3 R30, P2, PT, R83, R30, RZ ;  /* 0x0000001e531e0210 */ /* 0x004fca0007f5e0ff */
[----:B------:R-:W-:Y:S01]  /*21e70*/  @P0 IMAD.X R31, RZ, RZ, R31, P2 ;  /* 0x000000ffff1f0224 */ /* 0x000fe200010e061f */
[----:B------:R-:W-:-:S04]  /*21e80*/  FSETP.GEU.AND P2, PT, |R23|, 6.5827683646048100446e-37, PT ;  /* 0x036000001700780b */ /* 0x000fc80003f4e200 */
[----:B------:R1:W-:Y:S01]  /*21e90*/  @P0 STG.E.64 desc[UR36][R30.64], R6 ;  /* 0x000000061e000986 */ /* 0x0003e2000c101b24 */
[----:B------:R-:W2:Y:S01]  /*21ea0*/  @P1 LDC.64 R36, c[0x0][0x790] ;  /* 0x0001e400ff241b82 */ /* 0x000ea20000000a00 */
[----:B0-----:R-:W-:Y:S01]  /*21eb0*/  DFMA R24, -R18, R4, 1 ;  /* 0x3ff000001218742b */ /* 0x001fe20000000104 */
[----:B------:R-:W-:Y:S02]  /*21ec0*/  @P1 LOP3.LUT R35, R83, 0xfffffff8, RZ, 0xc0, !PT ;  /* 0xfffffff853231812 */ /* 0x000fe400078ec0ff */
[----:B------:R-:W-:-:S05]  /*21ed0*/  ISETP.GE.AND P0, PT, R33, 0x1, PT ;  /* 0x000000012100780c */ /* 0x000fca0003f06270 */
[----:B------:R-:W-:-:S08]  /*21ee0*/  DFMA R24, R24, R24, R24 ;  /* 0x000000181818722b */ /* 0x000fd00000000018 */
[----:B------:R-:W-:Y:S01]  /*21ef0*/  DFMA R24, R4, R24, R4 ;  /* 0x000000180418722b */ /* 0x000fe20000000004 */
[----:B--2---:R-:W-:-:S07]  /*21f00*/  @P1 IADD3 R34, P3, PT, R35, R36, RZ ;  /* 0x0000002423221210 */ /* 0x004fce0007f7e0ff */
[----:B------:R-:W-:Y:S01]  /*21f10*/  DFMA R4, -R18, R24, 1 ;  /* 0x3ff000001204742b */ /* 0x000fe20000000118 */
[----:B------:R-:W-:-:S07]  /*21f20*/  @P1 IADD3.X R35, PT, PT, RZ, R37, RZ, P3, !PT ;  /* 0x00000025ff231210 */ /* 0x000fce0001ffe4ff */
[----:B------:R-:W-:Y:S01]  /*21f30*/  DFMA R4, R24, R4, R24 ;  /* 0x000000041804722b */ /* 0x000fe20000000018 */
[----:B------:R1:W-:Y:S07]  /*21f40*/  @P1 STG.E.64 desc[UR36][R34.64], R28 ;  /* 0x0000001c22001986 */ /* 0x0003ee000c101b24 */
[----:B------:R-:W-:-:S08]  /*21f50*/  DMUL R24, R4, R22 ;  /* 0x0000001604187228 */ /* 0x000fd00000000000 */
[----:B------:R-:W-:-:S08]  /*21f60*/  DFMA R26, -R18, R24, R22 ;  /* 0x00000018121a722b */ /* 0x000fd00000000116 */
[----:B------:R-:W-:-:S10]  /*21f70*/  DFMA R2, R4, R26, R24 ;  /* 0x0000001a0402722b */ /* 0x000fd40000000018 */
[----:B------:R-:W-:-:S05]  /*21f80*/  FFMA R0, RZ, R19, R3 ;  /* 0x00000013ff007223 */ /* 0x000fca0000000003 */
[----:B------:R-:W-:-:S13]  /*21f90*/  FSETP.GT.AND P1, PT, |R0|, 1.469367938527859385e-39, PT ;  /* 0x001000000000780b */ /* 0x000fda0003f24200 */
[----:B-1----:R-:W-:Y:S05]  /*21fa0*/  @P1 BRA P2, `(.L_x_6169) ;  /* 0x0000000000181947 */ /* 0x002fea0001000000 */
[----:B------:R-:W-:Y:S01]  /*21fb0*/  IMAD.MOV.U32 R4, RZ, RZ, R22 ;  /* 0x000000ffff047224 */ /* 0x000fe200078e0016 */
[----:B------:R-:W-:Y:S01]  /*21fc0*/  MOV R5, R23 ;  /* 0x0000001700057202 */ /* 0x000fe20000000f00 */
[----:B------:R-:W-:Y:S01]  /*21fd0*/  IMAD.MOV.U32 R2, RZ, RZ, R18 ;  /* 0x000000ffff027224 */ /* 0x000fe200078e0012 */
[----:B------:R-:W-:Y:S02]  /*21fe0*/  MOV R3, R19 ;  /* 0x0000001300037202 */ /* 0x000fe40000000f00 */
[----:B------:R-:W-:-:S07]  /*21ff0*/  MOV R0, 0x22010 ;  /* 0x0002201000007802 */ /* 0x000fce0000000f00 */
[----:B------:R-:W-:Y:S05]  /*22000*/  CALL.REL.NOINC `($__internal_21_$__cuda_sm20_div_rn_f64_full) ;  /* 0x0000006400cc7944 */ /* 0x000fea0003c00000 */
.L_x_6169:
[----:B------:R-:W-:Y:S05]  /*22010*/  BSYNC.RECONVERGENT B1 ;  /* 0x0000000000017941 */ /* 0x000fea0003800200 */
.L_x_6168:
        /* <DEDUP_REMOVED lines=21> */
[----:B------:R-:W-:Y:S02]  /*22170*/  MOV R5, R3 ;  /* 0x0000000300057202 */ /* 0x000fe40000000f00 */
[----:B------:R-:W-:-:S07]  /*22180*/  MOV R0, 0x221a0 ;  /* 0x000221a000007802 */ /* 0x000fce0000000f00 */
[----:B------:R-:W-:Y:S05]  /*22190*/  CALL.REL.NOINC `($__internal_23_$__cuda_sm20_dsqrt_rn_f64_mediumpath_v1) ;  /* 0x0000007000007944 */ /* 0x000fea0003c00000 */
.L_x_6171:
[----:B------:R-:W-:Y:S05]  /*221a0*/  BSYNC.RECONVERGENT B1 ;  /* 0x0000000000017941 */ /* 0x000fea0003800200 */
.L_x_6170:
        /* <DEDUP_REMOVED lines=11> */
[----:B------:R-:W-:Y:S01]  /*22260*/  FSEL R18, R4, RZ, P1 ;  /* 0x000000ff04127208 */ /* 0x000fe20000800000 */
[----:B------:R-:W-:Y:S01]  /*22270*/  IMAD.MOV.U32 R4, RZ, RZ, 0x1 ;  /* 0x00000001ff047424 */ /* 0x000fe200078e00ff */
[----:B------:R-:W0:Y:S02]  /*22280*/  MUFU.RCP64H R5, R19 ;  /* 0x0000001300057308 */ /* 0x000e240000001800 */
[----:B------:R-:W1:Y:S01]  /*22290*/  @P3 LDC.64 R34, c[0x0][0x790] ;  /* 0x0001e400ff223b82 */ /* 0x000e620000000a00 */
[C---:B------:R-:W-:Y:S02]  /*222a0*/  @P3 LOP3.LUT R27, R82.reuse, 0xfffffff8, RZ, 0xc0, !PT ;  /* 0xfffffff8521b3812 */ /* 0x040fe400078ec0ff */
[----:B--2---:R-:W-:-:S04]  /*222b0*/  @P0 IADD3 R82, P1, PT, R82, R28, RZ ;  /* 0x0000001c52520210 */ /* 0x004fc80007f3e0ff */
[----:B------:R-:W-:Y:S01]  /*222c0*/  @P0 IADD3.X R83, PT, PT, RZ, R29, RZ, P1, !PT ;  /* 0x0000001dff530210 */ /* 0x000fe20000ffe4ff */
[----:B0-----:R-:W-:-:S04]  /*222d0*/  DFMA R22, -R18, R4, 1 ;  /* 0x3ff000001216742b */ /* 0x001fc80000000104 */
[----:B------:R0:W-:Y:S01]  /*222e0*/  @P0 STG.E.64 desc[UR36][R82.64], R6 ;  /* 0x0000000652000986 */ /* 0x0001e2000c101b24 */
[----:B------:R-:W-:-:S03]  /*222f0*/  ISETP.GE.AND P0, PT, R30, 0x1, PT ;  /* 0x000000011e00780c */ /* 0x000fc60003f06270 */
[----:B------:R-:W-:Y:S01]  /*22300*/  DFMA R22, R22, R22, R22 ;  /* 0x000000161616722b */ /* 0x000fe20000000016 */
[----:B-1----:R-:W-:-:S07]  /*22310*/  @P3 IADD3 R26, P2, PT, R27, R34, RZ ;  /* 0x000000221b1a3210 */ /* 0x002fce0007f5e0ff */
[----:B------:R-:W-:Y:S01]  /*22320*/  DFMA R22, R4, R22, R4 ;  /* 0x000000160416722b */ /* 0x000fe20000000004 */
[----:B------:R-:W-:Y:S01]  /*22330*/  @P3 IMAD.X R27, RZ, RZ, R35, P2 ;  /* 0x000000ffff1b3224 */ /* 0x000fe200010e0623 */
[----:B------:R-:W-:-:S04]  /*22340*/  FSETP.GEU.AND P2, PT, |R15|, 6.5827683646048100446e-37, PT ;  /* 0x036000000f00780b */ /* 0x000fc80003f4e200 */
[----:B------:R0:W-:Y:S02]  /*22350*/  @P3 STG.E.64 desc[UR36][R26.64], R20 ;  /* 0x000000141a003986 */ /* 0x0001e4000c101b24 */
[----:B------:R-:W-:-:S08]  /*22360*/  DFMA R4, -R18, R22, 1 ;  /* 0x3ff000001204742b */ /* 0x000fd00000000116 */
[----:B------:R-:W-:-:S08]  /*22370*/  DFMA R4, R22, R4, R22 ;  /* 0x000000041604722b */ /* 0x000fd00000000016 */
[----:B------:R-:W-:-:S08]  /*22380*/  DMUL R22, R4, R14 ;  /* 0x0000000e04167228 */ /* 0x000fd00000000000 */
[----:B------:R-:W-:-:S08]  /*22390*/  DFMA R24, -R18, R22, R14 ;  /* 0x000000161218722b */ /* 0x000fd0000000010e */
[----:B------:R-:W-:-:S10]  /*223a0*/  DFMA R2, R4, R24, R22 ;  /* 0x000000180402722b */ /* 0x000fd40000000016 */
[----:B------:R-:W-:-:S05]  /*223b0*/  FFMA R0, RZ, R19, R3 ;  /* 0x00000013ff007223 */ /* 0x000fca0000000003 */
[----:B------:R-:W-:-:S13]  /*223c0*/  FSETP.GT.AND P1, PT, |R0|, 1.469367938527859385e-39, PT ;  /* 0x001000000000780b */ /* 0x000fda0003f24200 */
[----:B0-----:R-:W-:Y:S05]  /*223d0*/  @P1 BRA P2, `(.L_x_6173) ;  /* 0x0000000000181947 */ /* 0x001fea0001000000 */
[----:B------:R-:W-:Y:S01]  /*223e0*/  MOV R4, R14 ;  /* 0x0000000e00047202 */ /* 0x000fe20000000f00 */
[----:B------:R-:W-:Y:S01]  /*223f0*/  IMAD.MOV.U32 R5, RZ, RZ, R15 ;  /* 0x000000ffff057224 */ /* 0x000fe200078e000f */
[----:B------:R-:W-:Y:S01]  /*22400*/  MOV R2, R18 ;  /* 0x0000001200027202 */ /* 0x000fe20000000f00 */
[----:B------:R-:W-:Y:S01]  /*22410*/  IMAD.MOV.U32 R3, RZ, RZ, R19 ;  /* 0x000000ffff037224 */ /* 0x000fe200078e0013 */
[----:B------:R-:W-:-:S07]  /*22420*/  MOV R0, 0x22440 ;  /* 0x0002244000007802 */ /* 0x000fce0000000f00 */
[----:B------:R-:W-:Y:S05]  /*22430*/  CALL.REL.NOINC `($__internal_21_$__cuda_sm20_div_rn_f64_full) ;  /* 0x0000006000c07944 */ /* 0x000fea0003c00000 */
.L_x_6173:
[----:B------:R-:W-:Y:S05]  /*22440*/  BSYNC.RECONVERGENT B1 ;  /* 0x0000000000017941 */ /* 0x000fea0003800200 */
.L_x_6172:
        /* <DEDUP_REMOVED lines=24> */
.L_x_6175:
[----:B------:R-:W-:Y:S05]  /*225d0*/  BSYNC.RECONVERGENT B1 ;  /* 0x0000000000017941 */ /* 0x000fea0003800200 */
.L_x_6174:
        /* <DEDUP_REMOVED lines=13> */
[----:B------:R-:W-:Y:S02]  /*226b0*/  MOV R4, 0x1 ;  /* 0x0000000100047802 */ /* 0x000fe40000000f00 */
[C---:B--2---:R-:W-:Y:S01]  /*226c0*/  @P0 IADD3 R20, P1, PT, R61.reuse, R20, RZ ;  /* 0x000000143d140210 */ /* 0x044fe20007f3e0ff */
[----:B------:R-:W1:Y:S01]  /*226d0*/  @P3 LDC.64 R26, c[0x0][0x790] ;  /* 0x0001e400ff1a3b82 */ /* 0x000e620000000a00 */
[----:B------:R-:W-:-:S03]  /*226e0*/  @P3 LOP3.LUT R23, R61, 0xfffffff8, RZ, 0xc0, !PT ;  /* 0xfffffff83d173812 */ /* 0x000fc600078ec0ff */
[----:B------:R-:W-:-:S05]  /*226f0*/  @P0 IMAD.X R21, RZ, RZ, R21, P1 ;  /* 0x000000ffff150224 */ /* 0x000fca00008e0615 */
[----:B------:R2:W-:Y:S01]  /*22700*/  @P0 STG.E.64 desc[UR36][R20.64], R6 ;  /* 0x0000000614000986 */ /* 0x0005e2000c101b24 */
[----:B------:R-:W-:Y:S01]  /*22710*/  ISETP.GE.AND P0, PT, R24, 0x1, PT ;  /* 0x000000011800780c */ /* 0x000fe20003f06270 */
[----:B0-----:R-:W-:-:S08]  /*22720*/  DFMA R16, -R14, R4, 1 ;  /* 0x3ff000000e10742b */ /* 0x001fd00000000104 */
[----:B------:R-:W-:Y:S01]  /*22730*/  DFMA R16, R16, R16, R16 ;  /* 0x000000101010722b */ /* 0x000fe20000000010 */
[----:B-1----:R-:W-:-:S07]  /*22740*/  @P3 IADD3 R22, P2, PT, R23, R26, RZ ;  /* 0x0000001a17163210 */ /* 0x002fce0007f5e0ff */
[----:B------:R-:W-:Y:S01]  /*22750*/  DFMA R16, R4, R16, R4 ;  /* 0x000000100410722b */ /* 0x000fe20000000004 */
[----:B------:R-:W-:Y:S02]  /*22760*/  @P3 IADD3.X R23, PT, PT, RZ, R27, RZ, P2, !PT ;  /* 0x0000001bff173210 */ /* 0x000fe400017fe4ff */
[----:B------:R-:W-:-:S03]  /*22770*/  FSETP.GEU.AND P2, PT, |R11|, 6.5827683646048100446e-37, PT ;  /* 0x036000000b00780b */ /* 0x000fc60003f4e200 */
        /* <DEDUP_REMOVED lines=8> */
[----:B--2---:R-:W-:Y:S05]  /*22800*/  @P1 BRA P2, `(.L_x_6177) ;  /* 0x0000000000181947 */ /* 0x004fea0001000000 */
[----:B------:R-:W-:Y:S01]  /*22810*/  IMAD.MOV.U32 R4, RZ, RZ, R10 ;  /* 0x000000ffff047224 */ /* 0x000fe200078e000a */
[----:B------:R-:W-:Y:S01]  /*22820*/  MOV R5, R11 ;  /* 0x0000000b00057202 */ /* 0x000fe20000000f00 */
[----:B------:R-:W-:Y:S01]  /*22830*/  IMAD.MOV.U32 R2, RZ, RZ, R14 ;  /* 0x000000ffff027224 */ /* 0x000fe200078e000e */
[----:B------:R-:W-:Y:S02]  /*22840*/  MOV R3, R15 ;  /* 0x0000000f00037202 */ /* 0x000fe40000000f00 */
[----:B------:R-:W-:-:S07]  /*22850*/  MOV R0, 0x22870 ;  /* 0x0002287000007802 */ /* 0x000fce0000000f00 */
[----:B------:R-:W-:Y:S05]  /*22860*/  CALL.REL.NOINC `($__internal_21_$__cuda_sm20_div_rn_f64_full) ;  /* 0x0000005c00b47944 */ /* 0x000fea0003c00000 */
.L_x_6177:
[----:B------:R-:W-:Y:S05]  /*22870*/  BSYNC.RECONVERGENT B1 ;  /* 0x0000000000017941 */ /* 0x000fea0003800200 */
.L_x_6176:
        /* <DEDUP_REMOVED lines=24> */
.L_x_6179:
[----:B------:R-:W-:Y:S05]  /*22a00*/  BSYNC.RECONVERGENT B1 ;  /* 0x0000000000017941 */ /* 0x000fea0003800200 */
.L_x_6178:
        /* <DEDUP_REMOVED lines=15> */
.L_x_6163:
[----:B------:R-:W-:Y:S01]  /*22b00*/  MOV R2, 0x0 ;  /* 0x0000000000027802 */ /* 0x000fe20000000f00 */
[----:B------:R-:W4:Y:S01]  /*22b10*/  LDCU.64 UR6, c[0x4][0x580] ;  /* 0x0100b000ff0677ac */ /* 0x000f220008000a00 */
[----:B-12---:R-:W-:Y:S02]  /*22b20*/  HFMA2 R12, -RZ, RZ, 0, 5.9604644775390625e-08 ;  /* 0x00000001ff0c7431 */ /* 0x006fe400000001ff */
[----:B------:R-:W-:Y:S01]  /*22b30*/  IMAD.MOV.U32 R8, RZ, RZ, 0x2e9 ;  /* 0x000002e9ff087424 */ /* 0x000fe200078e00ff */
[----:B------:R1:W2:Y:S01]  /*22b40*/  LDC.64 R14, c[0x4][R2] ;  /* 0x01000000020e7b82 */ /* 0x0002a20000000a00 */
[----:B------:R-:W5:Y:S01]  /*22b50*/  LDCU.64 UR8, c[0x4][0x578] ;  /* 0x0100af00ff0877ac */ /* 0x000f620008000a00 */
[----:B------:R-:W-:Y:S01]  /*22b60*/  IMAD.MOV.U32 R13, RZ, RZ, RZ ;  /* 0x000000ffff0d7224 */ /* 0x000fe200078e00ff */
[----:B------:R-:W0:Y:S01]  /*22b70*/  LDCU.64 UR4, c[0x4][0xb0] ;  /* 0x01001600ff0477ac */ /* 0x000e220008000a00 */
[----:B----4-:R-:W-:Y:S01]  /*22b80*/  IMAD.U32 R4, RZ, RZ, UR6 ;  /* 0x00000006ff047e24 */ /* 0x010fe2000f8e00ff */
[----:B------:R-:W-:Y:S01]  /*22b90*/  MOV R5, UR7 ;  /* 0x0000000700057c02 */ /* 0x000fe20008000f00 */
[----:B-----5:R-:W-:Y:S01]  /*22ba0*/  IMAD.U32 R6, RZ, RZ, UR8 ;  /* 0x00000008ff067e24 */ /* 0x020fe2000f8e00ff */
[----:B------:R-:W-:Y:S01]  /*22bb0*/  MOV R7, UR9 ;  /* 0x0000000900077c02 */ /* 0x000fe20008000f00 */
[----:B0-----:R-:W-:Y:S01]  /*22bc0*/  IMAD.U32 R10, RZ, RZ, UR4 ;  /* 0x00000004ff0a7e24 */ /* 0x001fe2000f8e00ff */
[----:B-1----:R-:W-:-:S07]  /*22bd0*/  MOV R11, UR5 ;  /* 0x00000005000b7c02 */ /* 0x002fce0008000f00 */
[----:B------:R-:W-:-:S07]  /*22be0*/  LEPC R20, `(.L_x_6180) ;  /* 0x000000001014794e */ /* 0x000fce0000000000 */
[----:B--23--:R-:W-:Y:S05]  /*22bf0*/  CALL.ABS.NOINC R14 ;  /* 0x000000000e007343 */ /* 0x00cfea0003c00000 */
.L_x_6180:
        /* <DEDUP_REMOVED lines=9> */
[----:B---3--:R-:W-:Y:S01]  /*22c90*/  MOV R6, UR6 ;  /* 0x0000000600067c02 */ /* 0x008fe20008000f00 */
[----:B------:R-:W-:Y:S01]  /*22ca0*/  IMAD.U32 R7, RZ, RZ, UR7 ;  /* 0x00000007ff077e24 */ /* 0x000fe2000f8e00ff */
[----:B----4-:R-:W-:Y:S01]  /*22cb0*/  MOV R10, UR8 ;  /* 0x00000008000a7c02 */ /* 0x010fe20008000f00 */
[----:B0-----:R-:W-:-:S07]  /*22cc0*/  IMAD.U32 R11, RZ, RZ, UR9 ;  /* 0x00000009ff0b7e24 */ /* 0x001fce000f8e00ff */
[----:B------:R-:W-:-:S07]  /*22cd0*/  LEPC R20, `(.L_x_6181) ;  /* 0x000000001014794e */ /* 0x000fce0000000000 */
[----:B-1----:R-:W-:Y:S05]  /*22ce0*/  CALL.ABS.NOINC R14 ;  /* 0x000000000e007343 */ /* 0x002fea0003c00000 */
.L_x_6181:
[----:B------:R0:W1:Y:S01]  /*22cf0*/  LDC.64 R14, c[0x4][R2] ;  /* 0x01000000020e7b82 */ /* 0x0000620000000a00 */
[----:B------:R-:W2:Y:S01]  /*22d00*/  LDCU.64 UR4, c[0x4][0x580] ;  /* 0x0100b000ff0477ac */ /* 0x000ea20008000a00 */
[----:B------:R-:W-:Y:S02]  /*22d10*/  HFMA2 R12, -RZ, RZ, 0, 5.9604644775390625e-08 ;  /* 0x00000001ff0c7431 */ /* 0x000fe400000001ff */
[----:B------:R-:W-:Y:S01]  /*22d20*/  IMAD.MOV.U32 R8, RZ, RZ, 0x2e9 ;  /* 0x000002e9ff087424 */ /* 0x000fe200078e00ff */
[----:B------:R-:W3:Y:S01]  /*22d30*/  LDCU.64 UR6, c[0x4][0x578] ;  /* 0x0100af00ff0677ac */ /* 0x000ee20008000a00 */
[----:B------:R-:W-:Y:S01]  /*22d40*/  IMAD.MOV.U32 R13, RZ, RZ, RZ ;  /* 0x000000ffff0d7224 */ /* 0x000fe200078e00ff */
[----:B------:R-:W4:Y:S01]  /*22d50*/  LDCU.64 UR8, c[0x4][0xb0] ;  /* 0x01001600ff0877ac */ /* 0x000f220008000a00 */
[----:B--2---:R-:W-:Y:S01]  /*22d60*/  IMAD.U32 R4, RZ, RZ, UR4 ;  /* 0x00000004ff047e24 */ /* 0x004fe2000f8e00ff */
[----:B------:R-:W-:Y:S01]  /*22d70*/  MOV R5, UR5 ;  /* 0x0000000500057c02 */ /* 0x000fe20008000f00 */
[----:B---3--:R-:W-:Y:S01]  /*22d80*/  IMAD.U32 R6, RZ, RZ, UR6 ;  /* 0x00000006ff067e24 */ /* 0x008fe2000f8e00ff */
[----:B------:R-:W-:Y:S01]  /*22d90*/  MOV R7, UR7 ;  /* 0x0000000700077c02 */ /* 0x000fe20008000f00 */
[----:B----4-:R-:W-:Y:S01]  /*22da0*/  IMAD.U32 R10, RZ, RZ, UR8 ;  /* 0x00000008ff0a7e24 */ /* 0x010fe2000f8e00ff */
[----:B0-----:R-:W-:-:S07]  /*22db0*/  MOV R11, UR9 ;  /* 0x00000009000b7c02 */ /* 0x001fce0008000f00 */
[----:B------:R-:W-:-:S07]  /*22dc0*/  LEPC R20, `(.L_x_6182) ;  /* 0x000000001014794e */ /* 0x000fce0000000000 */
[----:B-1----:R-:W-:Y:S05]  /*22dd0*/  CALL.ABS.NOINC R14 ;  /* 0x000000000e007343 */ /* 0x002fea0003c00000 */
.L_x_6182:
        /* <DEDUP_REMOVED lines=15> */
.L_x_6183:
[----:B------:R-:W-:Y:S05]  /*22ed0*/  EXIT ;  /* 0x000000000000794d */ /* 0x000fea0003800000 */
.L_x_6160:
[----:B------:R-:W4:Y:S01]  /*22ee0*/  LDCU.U8 UR4, c[0x0][0x7b8] ;  /* 0x0000f700ff0477ac */ /* 0x000f220008000000 */
[----:B------:R-:W-:Y:S01]  /*22ef0*/  IMAD.MOV.U32 R32, RZ, RZ, R28 ;  /* 0x000000ffff207224 */ /* 0x000fe200078e001c */
[----:B------:R-:W-:Y:S01]  /*22f00*/  MOV R33, R29 ;  /* 0x0000001d00217202 */ /* 0x000fe20000000f00 */
[----:B------:R-:W-:Y:S01]  /*22f10*/  IMAD.MOV.U32 R34, RZ, RZ, R30 ;  /* 0x000000ffff227224 */ /* 0x000fe200078e001e */
[----:B------:R-:W-:Y:S01]  /*22f20*/  MOV R35, R31 ;  /* 0x0000001f00237202 */ /* 0x000fe20000000f00 */
[----:B0--3--:R-:W-:Y:S01]  /*22f30*/  IMAD.MOV.U32 R36, RZ, RZ, R56 ;  /* 0x000000ffff247224 */ /* 0x009fe200078e0038 */
        /* <DEDUP_REMOVED lines=12> */
[----:B----4-:R-:W-:Y:S01]  /*23000*/  UISETP.NE.AND UP0, UPT, UR4, URZ, UPT ;  /* 0x000000ff0400728c */ /* 0x010fe2000bf05270 */
[----:B------:R-:W-:Y:S01]  /*23010*/  MOV R51, R53 ;  /* 0x0000003500337202 */ /* 0x000fe20000000f00 */
[----:B-12---:R-:W-:Y:S01]  /*23020*/  IMAD.MOV.U32 R66, RZ, RZ, R8 ;  /* 0x000000ffff427224 */ /* 0x006fe200078e0008 */
[----:B------:R-:W-:Y:S01]  /*23030*/  MOV R67, R9 ;  /* 0x0000000900437202 */ /* 0x000fe20000000f00 */
[----:B------:R-:W-:Y:S01]  /*23040*/  IMAD.MOV.U32 R68, RZ, RZ, R10 ;  /* 0x000000ffff447224 */ /* 0x000fe200078e000a */
[----:B------:R-:W-:Y:S01]  /*23050*/  MOV R69, R11 ;  /* 0x0000000b00457202 */ /* 0x000fe20000000f00 */
[----:B------:R-:W-:Y:S01]  /*23060*/  IMAD.MOV.U32 R70, RZ, RZ, R16 ;  /* 0x000000ffff467224 */ /* 0x000fe200078e0010 */
[----:B------:R-:W-:-:S02]  /*23070*/  MOV R71, R17 ;  /* 0x0000001100477202 */ /* 0x000fc40000000f00 */
[----:B------:R-:W-:Y:S05]  /*23080*/  BRA.U !UP0, `(.L_x_6184) ;  /* 0x0000000d08007547 */ /* 0x000fea000b800000 */
[----:B------:R-:W2:Y:S01]  /*23090*/  LDG.E.64 R38, desc[UR36][R6.64+0x18] ;  /* 0x0000182406267981 */ /* 0x000ea2000c1e1b00 */
        /* <DEDUP_REMOVED lines=39> */
.L_x_6188:
[----:B------:R-:W-:Y:S05]  /*23310*/  BSYNC.RECONVERGENT B2 ;  /* 0x0000000000027941 */ /* 0x000fea0003800200 */
.L_x_6187:
[----:B------:R-:W-:Y:S01]  /*23320*/  DMUL R4, R28, R28 ;  /* 0x0000001c1c047228 */ /* 0x000fe20000000000 */
[----:B------:R-:W-:Y:S01]  /*23330*/  MOV R65, 0xffffffff ;  /* 0xffffffff00417802 */ /* 0x000fe20000000f00 */
[----:B------:R-:W-:Y:S02]  /*23340*/  DADD R34, R30, R34 ;  /* 0x000000001e227229 */ /* 0x000fe40000000022 */
[----:B------:R-:W-:-:S04]  /*23350*/  DFMA R32, R28, R2, R32 ;  /* 0x000000021c20722b */ /* 0x000fc80000000020 */
[----:B------:R-:W-:-:S08]  /*23360*/  DMUL R4, R38, R4 ;  /* 0x0000000426047228 */ /* 0x000fd00000000000 */
[----:B------:R-:W-:-:S11]  /*23370*/  DFMA R34, R4, R2, R34 ;  /* 0x000000020422722b */ /* 0x000fd60000000022 */
.L_x_6186:
[----:B------:R-:W-:Y:S05]  /*23380*/  BSYNC.RECONVERGENT B1 ;  /* 0x0000000000017941 */ /* 0x000fea0003800200 */
.L_x_6185:
        /* <DEDUP_REMOVED lines=40> */
.L_x_6192:
[----:B------:R-:W-:Y:S05]  /*23610*/  BSYNC.RECONVERGENT B2 ;  /* 0x0000000000027941 */ /* 0x000fea0003800200 */
.L_x_6191:
[----:B------:R-:W-:Y:S01]  /*23620*/  DMUL R4, R20, R20 ;  /* 0x0000001414047228 */ /* 0x000fe20000000000 */
[----:B------:R-:W-:Y:S01]  /*23630*/  MOV R64, 0xffffffff ;  /* 0xffffffff00407802 */ /* 0x000fe20000000f00 */
[----:B------:R-:W-:Y:S02]  /*23640*/  DADD R42, R22, R42 ;  /* 0x00000000162a7229 */ /* 0x000fe4000000002a */
[----:B------:R-:W-:-:S04]  /*23650*/  DFMA R38, R20, R2, R38 ;  /* 0x000000021426722b */ /* 0x000fc80000000026 */
[----:B------:R-:W-:-:S08]  /*23660*/  DMUL R4, R28, R4 ;  /* 0x000000041c047228 */ /* 0x000fd00000000000 */
[----:B------:R-:W-:-:S11]  /*23670*/  DFMA R42, R4, R2, R42 ;  /* 0x00000002042a722b */ /* 0x000fd6000000002a */
.L_x_6190:
[----:B------:R-:W-:Y:S05]  /*23680*/  BSYNC.RECONVERGENT B1 ;  /* 0x0000000000017941 */ /* 0x000fea0003800200 */
.L_x_6189:
        /* <DEDUP_REMOVED lines=40> */
.L_x_6196:
[----:B------:R-:W-:Y:S05]  /*23910*/  BSYNC.RECONVERGENT B2 ;  /* 0x0000000000027941 */ /* 0x000fea0003800200 */
.L_x_6195:
[----:B------:R-:W-:Y:S01]  /*23920*/  DMUL R4, R12, R12 ;  /* 0x0000000c0c047228 */ /* 0x000fe20000000000 */
[----:B------:R-:W-:Y:S01]  /*23930*/  MOV R63, 0xffffffff ;  /* 0xffffffff003f7802 */ /* 0x000fe20000000f00 */
[----:B------:R-:W-:Y:S02]  /*23940*/  DADD R48, R14, R48 ;  /* 0x000000000e307229 */ /* 0x000fe40000000030 */
[----:B------:R-:W-:-:S04]  /*23950*/  DFMA R46, R12, R2, R46 ;  /* 0x000000020c2e722b */ /* 0x000fc8000000002e */
[----:B------:R-:W-:-:S08]  /*23960*/  DMUL R4, R20, R4 ;  /* 0x0000000414047228 */ /* 0x000fd00000000000 */
[----:B------:R-:W-:-:S11]  /*23970*/  DFMA R48, R4, R2, R48 ;  /* 0x000000020430722b */ /* 0x000fd60000000030 */
.L_x_6194:
[----:B------:R-:W-:Y:S05]  /*23980*/  BSYNC.RECONVERGENT B1 ;  /* 0x0000000000017941 */ /* 0x000fea0003800200 */
.L_x_6193:
        /* <DEDUP_REMOVED lines=40> */
.L_x_6199:
[----:B------:R-:W-:Y:S05]  /*23c10*/  BSYNC.RECONVERGENT B2 ;  /* 0x0000000000027941 */ /* 0x000fea0003800200 */
.L_x_6198:
[----:B------:R-:W-:Y:S01]  /*23c20*/  DMUL R4, R8, R8 ;  /* 0x0000000808047228 */ /* 0x000fe20000000000 */
[----:B------:R-:W-:Y:S01]  /*23c30*/  MOV R62, 0xffffffff ;  /* 0xffffffff003e7802 */ /* 0x000fe20000000f00 */
[----:B------:R-:W-:Y:S02]  /*23c40*/  DADD R68, R10, R68 ;  /* 0x000000000a447229 */ /* 0x000fe40000000044 */
[----:B------:R-:W-:-:S04]  /*23c50*/  DFMA R66, R8, R2, R66 ;  /* 0x000000020842722b */ /* 0x000fc80000000042 */
[----:B------:R-:W-:-:S08]  /*23c60*/  DMUL R4, R12, R4 ;  /* 0x000000040c047228 */ /* 0x000fd00000000000 */
[----:B------:R-:W-:-:S11]  /*23c70*/  DFMA R68, R4, R2, R68 ;  /* 0x000000020444722b */ /* 0x000fd60000000044 */
.L_x_6197:
[----:B------:R-:W-:Y:S05]  /*23c80*/  BSYNC.RECONVERGENT B1 ;  /* 0x0000000000017941 */ /* 0x000fea0003800200 */
.L_x_6184:
[----:B------:R-:W0:Y:S02]  /*23c90*/  LDCU.U8 UR4, c[0x0][0x7b9] ;  /* 0x0000f720ff0477ac */ /* 0x000e240008000000 */
[----:B0-----:R-:W-:-:S09]  /*23ca0*/  UISETP.NE.AND UP0, UPT, UR4, URZ, UPT ;  /* 0x000000ff0400728c */ /* 0x001fd2000bf05270 */
[----:B------:R-:W-:Y:S05]  /*23cb0*/  BRA.U !UP0, `(.L_x_6200) ;  /* 0x0000001108407547 */ /* 0x000fea000b800000 */
[----:B------:R-:W0:Y:S01]  /*23cc0*/  LDCU.64 UR4, c[0x0][0x380] ;  /* 0x00007000ff0477ac */ /* 0x000e220008000a00 */
[----:B------:R-:W1:Y:S01]  /*23cd0*/  LDC R0, c[0x0][0x7bc] ;  /* 0x0001ef00ff007b82 */ /* 0x000e620000000800 */
[----:B-----5:R-:W-:Y:S01]  /*23ce0*/  FSETP.GEU.AND P2, PT, |R35|, 6.5827683646048100446e-37, PT ;  /* 0x036000002300780b */ /* 0x020fe20003f4e200 */
[----:B------:R-:W-:Y:S01]  /*23cf0*/  BSSY.RECONVERGENT B1, `(.L_x_6201) ;  /* 0x000001b000017945 */ /* 0x000fe20003800200 */
[C---:B0-----:R-:W-:Y:S02]  /*23d00*/  DADD R2, R36.reuse, -UR4 ;  /* 0x8000000424027e29 */ /* 0x041fe40008000000 */
[----:B------:R-:W-:Y:S01]  /*23d10*/  DSETP.GT.AND P0, PT, R36, UR4, PT ;  /* 0x0000000424007e2a */ /* 0x000fe2000bf04000 */
[----:B------:R-:W0:Y:S07]  /*23d20*/  LDCU.U8 UR4, c[0x0][0x388] ;  /* 0x00007100ff0477ac */ /* 0x000e2e0008000000 */
[----:B------:R-:W-:-:S02]  /*23d30*/  FSEL R7, R3, RZ, P0 ;  /* 0x000000ff03077208 */ /* 0x000fc40000000000 */
[----:B------:R-:W-:Y:S01]  /*23d40*/  FSEL R6, R2, RZ, P0 ;  /* 0x000000ff02067208 */ /* 0x000fe20000000000 */
[----:B------:R-:W-:Y:S01]  /*23d50*/  IMAD.MOV.U32 R2, RZ, RZ, 0x1 ;  /* 0x00000001ff027424 */ /* 0x000fe200078e00ff */
[----:B------:R-:W2:Y:S01]  /*23d60*/  MUFU.RCP64H R3, R7 ;  /* 0x0000000700037308 */ /* 0x000ea20000001800 */
[----:B-1----:R-:W-:Y:S02]  /*23d70*/  ISETP.GE.AND P0, PT, R0, 0x1, PT ;  /* 0x000000010000780c */ /* 0x002fe40003f06270 */
[----:B0-----:R-:W-:Y:S02]  /*23d80*/  ISETP.NE.AND P6, PT, RZ, UR4, PT ;  /* 0x00000004ff007c0c */ /* 0x001fe4000bfc5270 */
        /* <DEDUP_REMOVED lines=17> */
.L_x_6202:
[----:B------:R-:W-:Y:S05]  /*23ea0*/  BSYNC.RECONVERGENT B1 ;  /* 0x0000000000017941 */ /* 0x000fea0003800200 */
.L_x_6201:
        /* <DEDUP_REMOVED lines=24> */
.L_x_6204:
[----:B------:R-:W-:Y:S05]  /*24030*/  BSYNC.RECONVERGENT B1 ;  /* 0x0000000000017941 */ /* 0x000fea0003800200 */
.L_x_6203:
[----:B------:R-:W0:Y:S01]  /*24040*/  LDCU.64 UR6, c[0x0][0x380] ;  /* 0x00007000ff0677ac */ /* 0x000e220008000a00 */
        /* <DEDUP_REMOVED lines=23> */
[----:B------:R-:W-:-:S05]  /*241c0*/  @P2 IADD3.X R17, PT, PT, RZ, R21, RZ, P3, !PT ;  /* 0x00000015ff112210 */ /* 0x000fca0001ffe4ff */
[----:B------:R2:W-:Y:S01]  /*241d0*/  @P2 STG.E.64 desc[UR36][R16.64], R32 ;  /* 0x0000002010002986 */ /* 0x0005e2000c101b24 */
[----:B------:R-:W-:Y:S01]  /*241e0*/  FSETP.GEU.AND P2, PT, |R43|, 6.5827683646048100446e-37, PT ;  /* 0x036000002b00780b */ /* 0x000fe20003f4e200 */
        /* <DEDUP_REMOVED lines=14> */
.L_x_6206:
[----:B------:R-:W-:Y:S05]  /*242d0*/  BSYNC.RECONVERGENT B1 ;  /* 0x0000000000017941 */ /* 0x000fea0003800200 */
.L_x_6205:
        /* <DEDUP_REMOVED lines=24> */
.L_x_6208:
[----:B------:R-:W-:Y:S05]  /*24460*/  BSYNC.RECONVERGENT B1 ;  /* 0x0000000000017941 */ /* 0x000fea0003800200 */
.L_x_6207:
        /* <DEDUP_REMOVED lines=24> */
[----:B------:R-:W-:-:S05]  /*245f0*/  @P2 IMAD.X R15, RZ, RZ, R19, P3 ;  /* 0x000000ffff0f2224 */ /* 0x000fca00018e0613 */
        /* <DEDUP_REMOVED lines=16> */
.L_x_6210:
[----:B------:R-:W-:Y:S05]  /*24700*/  BSYNC.RECONVERGENT B1 ;  /* 0x0000000000017941 */ /* 0x000fea0003800200 */
.L_x_6209:
        /* <DEDUP_REMOVED lines=24> */
.L_x_6212:
[----:B------:R-:W-:Y:S05]  /*24890*/  BSYNC.RECONVERGENT B1 ;  /* 0x0000000000017941 */ /* 0x000fea0003800200 */
.L_x_6211:
        /* <DEDUP_REMOVED lines=41> */
.L_x_6214:
[----:B------:R-:W-:Y:S05]  /*24b30*/  BSYNC.RECONVERGENT B1 ;  /* 0x0000000000017941 */ /* 0x000fea0003800200 */
.L_x_6213:
        /* <DEDUP_REMOVED lines=24> */
.L_x_6216:
[----:B------:R-:W-:Y:S05]  /*24cc0*/  BSYNC.RECONVERGENT B1 ;  /* 0x0000000000017941 */ /* 0x000fea0003800200 */
.L_x_6215:
        /* <DEDUP_REMOVED lines=15> */
.L_x_6200:
[----:B-----5:R-:W-:Y:S04]  /*24dc0*/  STG.E.64 desc[UR36][R6.64], R32 ;  /* 0x0000002006007986 */ /* 0x020fe8000c101b24 */
[----:B------:R-:W-:Y:S04]  /*24dd0*/  STG.E.64 desc[UR36][R6.64+0x8], R34 ;  /* 0x0000082206007986 */ /* 0x000fe8000c101b24 */
        /* <DEDUP_REMOVED lines=10> */
[----:B------:R-:W-:Y:S04]  /*24e80*/  STG.E desc[UR36][R6.64+0x10], R65 ;  /* 0x0000104106007986 */ /* 0x000fe8000c101924 */
[----:B------:R-:W-:Y:S04]  /*24e90*/  STG.E desc[UR36][R6.64+0x30], R64 ;  /* 0x0000304006007986 */ /* 0x000fe8000c101924 */
[----:B------:R-:W-:Y:S04]  /*24ea0*/  STG.E desc[UR36][R6.64+0x50], R63 ;  /* 0x0000503f06007986 */ /* 0x000fe8000c101924 */
[----:B------:R-:W-:Y:S01]  /*24eb0*/  STG.E desc[UR36][R6.64+0x70], R62 ;  /* 0x0000703e06007986 */ /* 0x000fe2000c101924 */
[----:B------:R-:W-:Y:S05]  /*24ec0*/  EXIT ;  /* 0x000000000000794d */ /* 0x000fea0003800000 */
.L_x_6055:
        /* <DEDUP_REMOVED lines=17> */
[----:B0-----:R-:W-:Y:S02]  /*24fe0*/  HFMA2 R12, -RZ, RZ, 0, 5.9604644775390625e-08 ;  /* 0x00000001ff0c7431 */ /* 0x001fe400000001ff */
[----:B------:R-:W-:Y:S01]  /*24ff0*/  IMAD.MOV.U32 R8, RZ, RZ, 0x2dd ;  /* 0x000002ddff087424 */ /* 0x000fe200078e00ff */
[----:B------:R0:W2:Y:S01]  /*25000*/  LDC.64 R2, c[0x4][R0] ;  /* 0x0100000000027b82 */ /* 0x0000a20000000a00 */
[----:B------:R-:W3:Y:S01]  /*25010*/  LDCU.64 UR6, c[0x4][0x578] ;  /* 0x0100af00ff0677ac */ /* 0x000ee20008000a00 */
[----:B------:R-:W-:Y:S01]  /*25020*/  IMAD.MOV.U32 R13, RZ, RZ, RZ ;  /* 0x000000ffff0d7224 */ /* 0x000fe200078e00ff */
[----:B------:R-:W4:Y:S01]  /*25030*/  LDCU.64 UR8, c[0x4][0xa0] ;  /* 0x01001400ff0877ac */ /* 0x000f220008000a00 */
[----:B-1----:R-:W-:Y:S01]  /*25040*/  IMAD.U32 R4, RZ, RZ, UR4 ;  /* 0x00000004ff047e24 */ /* 0x002fe2000f8e00ff */
[----:B------:R-:W-:Y:S01]  /*25050*/  MOV R5, UR5 ;  /* 0x0000000500057c02 */ /* 0x000fe20008000f00 */
[----:B---3--:R-:W-:Y:S01]  /*25060*/  IMAD.U32 R6, RZ, RZ, UR6 ;  /* 0x00000006ff067e24 */ /* 0x008fe2000f8e00ff */
[----:B------:R-:W-:Y:S01]  /*25070*/  MOV R7, UR7 ;  /* 0x0000000700077c02 */ /* 0x000fe20008000f00 */
[----:B----4-:R-:W-:Y:S01]  /*25080*/  IMAD.U32 R10, RZ, RZ, UR8 ;  /* 0x00000008ff0a7e24 */ /* 0x010fe2000f8e00ff */
[----:B0-----:R-:W-:-:S07]  /*25090*/  MOV R11, UR9 ;  /* 0x00000009000b7c02 */ /* 0x001fce0008000f00 */
[----:B------:R-:W-:-:S07]  /*250a0*/  LEPC R20, `(.L_x_6219) ;  /* 0x000000001014794e */ /* 0x000fce0000000000 */
[----:B--2---:R-:W-:Y:S05]  /*250b0*/  CALL.ABS.NOINC R2 ;  /* 0x0000000002007343 */ /* 0x004fea0003c00000 */
.L_x_6219:
[----:B------:R-:W-:Y:S01]  /*250c0*/  UMOV UR4, URZ ;  /* 0x000000ff00047c82 */ /* 0x000fe20008000000 */
[----:B------:R-:W-:Y:S01]  /*250d0*/  UMOV UR5, URZ ;  /* 0x000000ff00057c82 */ /* 0x000fe20008000000 */
[----:B------:R-:W-:Y:S01]  /*250e0*/  UMOV UR6, URZ ;  /* 0x000000ff00067c82 */ /* 0x000fe20008000000 */
[----:B------:R-:W-:Y:S01]  /*250f0*/  UMOV UR7, URZ ;  /* 0x000000ff00077c82 */ /* 0x000fe20008000000 */
[----:B------:R-:W-:Y:S02]  /*25100*/  CS2R R16, SRZ ;  /* 0x0000000000107805 */ /* 0x000fe4000001ff00 */
[----:B------:R-:W-:Y:S02]  /*25110*/  CS2R R56, SRZ ;  /* 0x0000000000387805 */ /* 0x000fe4000001ff00 */
[----:B------:R-:W-:Y:S02]  /*25120*/  CS2R R54, SRZ ;  /* 0x0000000000367805 */ /* 0x000fe4000001ff00 */
[----:B------:R-:W-:-:S02]  /*25130*/  CS2R R52, SRZ ;  /* 0x0000000000347805 */ /* 0x000fc4000001ff00 */
        /* <DEDUP_REMOVED lines=16> */
.L_x_6218:
[----:B------:R-:W1:Y:S02]  /*25240*/  LDCU.U8 UR4, c[0x0][0x7b9] ;  /* 0x0000f720ff0477ac */ /* 0x000e640008000000 */
[----:B-1----:R-:W-:-:S09]  /*25250*/  UISETP.NE.AND UP0, UPT, UR4, URZ, UPT ;  /* 0x000000ff0400728c */ /* 0x002fd2000bf05270 */
[----:B------:R-:W-:Y:S05]  /*25260*/  BRA.U !UP0, `(.L_x_6220) ;  /* 0x0000001108407547 */ /* 0x000fea000b800000 */
[----:B------:R-:W1:Y:S01]  /*25270*/  LDCU.64 UR4, c[0x0][0x380] ;  /* 0x00007000ff0477ac */ /* 0x000e620008000a00 */
[----:B------:R-:W2:Y:S01]  /*25280*/  LDC R0, c[0x0][0x7bc] ;  /* 0x0001ef00ff007b82 */ /* 0x000ea20000000800 */
[----:B------:R-:W-:Y:S01]  /*25290*/  FSETP.GEU.AND P2, PT, |R11|, 6.5827683646048100446e-37, PT ;  /* 0x036000000b00780b */ /* 0x000fe20003f4e200 */
[----:B------:R-:W-:Y:S06]  /*252a0*/  BSSY.RECONVERGENT B1, `(.L_x_6221) ;  /* 0x000001b000017945 */ /* 0x000fec0003800200 */
[----:B------:R-:W3:Y:S01]  /*252b0*/  LDC.U8 R36, c[0x0][0x388] ;  /* 0x0000e200ff247b82 */ /* 0x000ee20000000000 */
[----:B-1----:R-:W-:-:S02]  /*252c0*/  DADD R2, R52, -UR4 ;  /* 0x8000000434027e29 */ /* 0x002fc40008000000 */
[----:B------:R-:W-:-:S08]  /*252d0*/  DSETP.GT.AND P0, PT, R52, UR4, PT ;  /* 0x0000000434007e2a */ /* 0x000fd0000bf04000 */
[----:B------:R-:W-:Y:S02]  /*252e0*/  FSEL R7, R3, RZ, P0 ;  /* 0x000000ff03077208 */ /* 0x000fe40000000000 */
[----:B------:R-:W-:Y:S02]  /*252f0*/  FSEL R6, R2, RZ, P0 ;  /* 0x000000ff02067208 */ /* 0x000fe40000000000 */
[----:B------:R-:W1:Y:S01]  /*25300*/  MUFU.RCP64H R3, R7 ;  /* 0x0000000700037308 */ /* 0x000e620000001800 */
[----:B------:R-:W-:Y:S02]  /*25310*/  MOV R2, 0x1 ;  /* 0x0000000100027802 */ /* 0x000fe40000000f00 */
[----:B--2---:R-:W-:Y:S02]  /*25320*/  ISETP.GE.AND P0, PT, R0, 0x1, PT ;  /* 0x000000010000780c */ /* 0x004fe40003f06270 */
[----:B---3--:R-:W-:Y:S02]  /*25330*/  ISETP.NE.AND P6, PT, R36, RZ, PT ;  /* 0x000000ff2400720c */ /* 0x008fe40003fc5270 */
        /* <DEDUP_REMOVED lines=16> */
[----:B0-----:R-:W-:Y:S05]  /*25440*/  CALL.REL.NOINC `($__internal_21_$__cuda_sm20_div_rn_f64_full) ;  /* 0x0000003000bc7944 */ /* 0x001fea0003c00000 */
.L_x_6222:
[----:B------:R-:W-:Y:S05]  /*25450*/  BSYNC.RECONVERGENT B1 ;  /* 0x0000000000017941 */ /* 0x000fea0003800200 */
.L_x_6221:
[----:B------:R-:W1:Y:S01]  /*25460*/  MUFU.RSQ64H R27, R3 ;  /* 0x00000003001b7308 */ /* 0x000e620000001c00 */
[----:B------:R-:W-:Y:S01]  /*25470*/  VIADD R26, R3, 0xfcb00000 ;  /* 0xfcb00000031a7836 */ /* 0x000fe20000000000 */
[----:B------:R-:W-:Y:S01]  /*25480*/  MOV R6, 0x0 ;  /* 0x0000000000067802 */ /* 0x000fe20000000f00 */
[----:B------:R-:W-:Y:S01]  /*25490*/  IMAD.MOV.U32 R7, RZ, RZ, 0x3fd80000 ;  /* 0x3fd80000ff077424 */ /* 0x000fe200078e00ff */
[----:B------:R-:W-:Y:S02]  /*254a0*/  BSSY.RECONVERGENT B1, `(.L_x_6223) ;  /* 0x0000014000017945 */ /* 0x000fe40003800200 */
[----:B------:R-:W-:Y:S01]  /*254b0*/  ISETP.GE.U32.AND P1, PT, R26, 0x7ca00000, PT ;  /* 0x7ca000001a00780c */ /* 0x000fe20003f26070 */
[----:B-1----:R-:W-:-:S08]  /*254c0*/  DMUL R4, R26, R26 ;  /* 0x0000001a1a047228 */ /* 0x002fd00000000000 */
[----:B------:R-:W-:-:S08]  /*254d0*/  DFMA R4, -R4, R2, 1 ;  /* 0x3ff000000404742b */ /* 0x000fd00000000102 */
[----:B------:R-:W-:Y:S02]  /*254e0*/  DFMA R6, R4, R6, 0.5 ;  /* 0x3fe000000406742b */ /* 0x000fe40000000006 */
[----:B------:R-:W-:-:S08]  /*254f0*/  DMUL R4, R26, R4 ;  /* 0x000000041a047228 */ /* 0x000fd00000000000 */
[----:B------:R-:W-:-:S08]  /*25500*/  DFMA R4, R6, R4, R26 ;  /* 0x000000040604722b */ /* 0x000fd0000000001a */
[----:B------:R-:W-:Y:S02]  /*25510*/  DMUL R24, R4, R2 ;  /* 0x0000000204187228 */ /* 0x000fe40000000000 */
[----:B------:R-:W-:Y:S01]  /*25520*/  IADD3 R19, PT, PT, R5, -0x100000, RZ ;  /* 0xfff0000005137810 */ /* 0x000fe20007ffe0ff */
[----:B------:R-:W-:-:S05]  /*25530*/  IMAD.MOV.U32 R18, RZ, RZ, R4 ;  /* 0x000000ffff127224 */ /* 0x000fca00078e0004 */
[----:B0-----:R-:W-:-:S08]  /*25540*/  DFMA R10, R24, -R24, R2 ;  /* 0x80000018180a722b */ /* 0x001fd00000000002 */
        /* <DEDUP_REMOVED lines=9> */
.L_x_6224:
[----:B------:R-:W-:Y:S05]  /*255e0*/  BSYNC.RECONVERGENT B1 ;  /* 0x0000000000017941 */ /* 0x000fea0003800200 */
.L_x_6223:
        /* <DEDUP_REMOVED lines=37> */
[----:B------:R-:W-:Y:S01]  /*25840*/  MOV R2, R10 ;  /* 0x0000000a00027202 */ /* 0x000fe20000000f00 */
[----:B------:R-:W-:Y:S01]  /*25850*/  IMAD.MOV.U32 R3, RZ, RZ, R11 ;  /* 0x000000ffff037224 */ /* 0x000fe200078e000b */
[----:B------:R-:W-:-:S07]  /*25860*/  MOV R0, 0x25880 ;  /* 0x0002588000007802 */ /* 0x000fce0000000f00 */
[----:B------:R-:W-:Y:S05]  /*25870*/  CALL.REL.NOINC `($__internal_21_$__cuda_sm20_div_rn_f64_full) ;  /* 0x0000002c00b07944 */ /* 0x000fea0003c00000 */
.L_x_6226:
[----:B------:R-:W-:Y:S05]  /*25880*/  BSYNC.RECONVERGENT B1 ;  /* 0x0000000000017941 */ /* 0x000fea0003800200 */
.L_x_6225:
        /* <DEDUP_REMOVED lines=24> */
.L_x_6228:
[----:B------:R-:W-:Y:S05]  /*25a10*/  BSYNC.RECONVERGENT B1 ;  /* 0x0000000000017941 */ /* 0x000fea0003800200 */
.L_x_6227:
        /* <DEDUP_REMOVED lines=41> */
.L_x_6230:
[----:B------:R-:W-:Y:S05]  /*25cb0*/  BSYNC.RECONVERGENT B1 ;  /* 0x0000000000017941 */ /* 0x000fea0003800200 */
.L_x_6229:
        /* <DEDUP_REMOVED lines=24> */
.L_x_6232:
[----:B------:R-:W-:Y:S05]  /*25e40*/  BSYNC.RECONVERGENT B1 ;  /* 0x0000000000017941 */ /* 0x000fea0003800200 */
.L_x_6231:
        /* <DEDUP_REMOVED lines=41> */
.L_x_6234:
[----:B------:R-:W-:Y:S05]  /*260e0*/  BSYNC.RECONVERGENT B1 ;  /* 0x0000000000017941 */ /* 0x000fea0003800200 */
.L_x_6233:
        /* <DEDUP_REMOVED lines=24> */
.L_x_6236:
[----:B------:R-:W-:Y:S05]  /*26270*/  BSYNC.RECONVERGENT B1 ;  /* 0x0000000000017941 */ /* 0x000fea0003800200 */
.L_x_6235:
        /* <DEDUP_REMOVED lines=15> */
.L_x_6220:
[----:B------:R-:W-:Y:S01]  /*26370*/  MOV R2, 0x0 ;  /* 0x0000000000027802 */ /* 0x000fe20000000f00 */
[----:B------:R-:W1:Y:S01]  /*26380*/  LDCU.64 UR4, c[0x4][0x580] ;  /* 0x0100b000ff0477ac */ /* 0x000e620008000a00 */
[----:B0-----:R-:W-:Y:S02]  /*26390*/  HFMA2 R8, -RZ, RZ, 0, 4.4405460357666015625e-05 ;  /* 0x000002e9ff087431 */ /* 0x001fe400000001ff */
[----:B------:R-:W-:Y:S01]  /*263a0*/  IMAD.MOV.U32 R12, RZ, RZ, 0x1 ;  /* 0x00000001ff0c7424 */ /* 0x000fe200078e00ff */
[----:B------:R0:W2:Y:S01]  /*263b0*/  LDC.64 R14, c[0x4][R2] ;  /* 0x01000000020e7b82 */ /* 0x0000a20000000a00 */
[----:B------:R-:W3:Y:S01]  /*263c0*/  LDCU.64 UR6, c[0x4][0x578] ;  /* 0x0100af00ff0677ac */ /* 0x000ee20008000a00 */
[----:B------:R-:W-:Y:S01]  /*263d0*/  MOV R13, RZ ;  /* 0x000000ff000d7202 */ /* 0x000fe20000000f00 */
[----:B------:R-:W4:Y:S01]  /*263e0*/  LDCU.64 UR8, c[0x4][0xb0] ;  /* 0x01001600ff0877ac */ /* 0x000f220008000a00 */
[----:B-1----:R-:W-:Y:S01]  /*263f0*/  MOV R4, UR4 ;  /* 0x0000000400047c02 */ /* 0x002fe20008000f00 */
[----:B------:R-:W-:Y:S01]  /*26400*/  IMAD.U32 R5, RZ, RZ, UR5 ;  /* 0x00000005ff057e24 */ /* 0x000fe2000f8e00ff */
[----:B---3--:R-:W-:Y:S01]  /*26410*/  MOV R6, UR6 ;  /* 0x0000000600067c02 */ /* 0x008fe20008000f00 */
[----:B------:R-:W-:Y:S01]  /*26420*/  IMAD.U32 R7, RZ, RZ, UR7 ;  /* 0x00000007ff077e24 */ /* 0x000fe2000f8e00ff */
[----:B----4-:R-:W-:Y:S01]  /*26430*/  MOV R10, UR8 ;  /* 0x00000008000a7c02 */ /* 0x010fe20008000f00 */
[----:B0-----:R-:W-:-:S07]  /*26440*/  IMAD.U32 R11, RZ, RZ, UR9 ;  /* 0x00000009ff0b7e24 */ /* 0x001fce000f8e00ff */
[----:B------:R-:W-:-:S07]  /*26450*/  LEPC R20, `(.L_x_6237) ;  /* 0x000000001014794e */ /* 0x000fce0000000000 */
[----:B--2---:R-:W-:Y:S05]  /*26460*/  CALL.ABS.NOINC R14 ;  /* 0x000000000e007343 */ /* 0x004fea0003c00000 */
.L_x_6237:
        /* <DEDUP_REMOVED lines=15> */
.L_x_6238:
        /* <DEDUP_REMOVED lines=15> */
.L_x_6239:
        /* <DEDUP_REMOVED lines=15> */
.L_x_6240:
[----:B------:R-:W-:Y:S05]  /*26740*/  EXIT ;  /* 0x000000000000794d */ /* 0x000fea0003800000 */
.L_x_6217:
[----:B------:R-:W1:Y:S01]  /*26750*/  LDCU.U8 UR4, c[0x0][0x7b8] ;  /* 0x0000f700ff0477ac */ /* 0x000e620008000000 */
        /* <DEDUP_REMOVED lines=17> */
[----:B-1----:R-:W-:Y:S01]  /*26870*/  UISETP.NE.AND UP0, UPT, UR4, URZ, UPT ;  /* 0x000000ff0400728c */ /* 0x002fe2000bf05270 */
[----:B------:R-:W-:Y:S01]  /*26880*/  IMAD.MOV.U32 R67, RZ, RZ, R13 ;  /* 0x000000ffff437224 */ /* 0x000fe200078e000d */
[----:B------:R-:W-:Y:S01]  /*26890*/  MOV R68, R52 ;  /* 0x0000003400447202 */ /* 0x000fe20000000f00 */
[----:B------:R-:W-:Y:S01]  /*268a0*/  IMAD.MOV.U32 R69, RZ, RZ, R53 ;  /* 0x000000ffff457224 */ /* 0x000fe200078e0035 */
[----:B------:R-:W-:Y:S01]  /*268b0*/  MOV R70, R10 ;  /* 0x0000000a00467202 */ /* 0x000fe20000000f00 */
[----:B------:R-:W-:Y:S01]  /*268c0*/  IMAD.MOV.U32 R71, RZ, RZ, R11 ;  /* 0x000000ffff477224 */ /* 0x000fe200078e000b */
[----:B------:R-:W-:Y:S01]  /*268d0*/  MOV R72, R8 ;  /* 0x0000000800487202 */ /* 0x000fe20000000f00 */
[----:B0-----:R-:W-:-:S02]  /*268e0*/  IMAD.MOV.U32 R73, RZ, RZ, R9 ;  /* 0x000000ffff497224 */ /* 0x001fc400078e0009 */
[----:B------:R-:W-:Y:S05]  /*268f0*/  BRA.U !UP0, `(.L_x_6241) ;  /* 0x0000000d08007547 */ /* 0x000fea000b800000 */
[----:B------:R-:W2:Y:S01]  /*26900*/  LDG.E.64 R36, desc[UR36][R6.64+0x18] ;  /* 0x0000182406247981 */ /* 0x000ea2000c1e1b00 */
        /* <DEDUP_REMOVED lines=39> */
.L_x_6245:
[----:B------:R-:W-:Y:S05]  /*26b80*/  BSYNC.RECONVERGENT B2 ;  /* 0x0000000000027941 */ /* 0x000fea0003800200 */
.L_x_6244:
[----:B------:R-:W-:Y:S01]  /*26b90*/  DMUL R4, R8, R8 ;  /* 0x0000000808047228 */ /* 0x000fe20000000000 */
[----:B------:R-:W-:Y:S01]  /*26ba0*/  IMAD.MOV.U32 R43, RZ, RZ, -0x1 ;  /* 0xffffffffff2b7424 */ /* 0x000fe200078e00ff */
[----:B------:R-:W-:Y:S02]  /*26bb0*/  DADD R70, R10, R70 ;  /* 0x000000000a467229 */ /* 0x000fe40000000046 */
[----:B------:R-:W-:-:S04]  /*26bc0*/  DFMA R72, R8, R2, R72 ;  /* 0x000000020848722b */ /* 0x000fc80000000048 */
[----:B------:R-:W-:-:S08]  /*26bd0*/  DMUL R4, R36, R4 ;  /* 0x0000000424047228 */ /* 0x000fd00000000000 */
[----:B------:R-:W-:-:S11]  /*26be0*/  DFMA R70, R4, R2, R70 ;  /* 0x000000020446722b */ /* 0x000fd60000000046 */
.L_x_6243:
[----:B------:R-:W-:Y:S05]  /*26bf0*/  BSYNC.RECONVERGENT B1 ;  /* 0x0000000000017941 */ /* 0x000fea0003800200 */
.L_x_6242:
        /* <DEDUP_REMOVED lines=40> */
.L_x_6249:
[----:B------:R-:W-:Y:S05]  /*26e80*/  BSYNC.RECONVERGENT B2 ;  /* 0x0000000000027941 */ /* 0x000fea0003800200 */
.L_x_6248:
[----:B------:R-:W-:Y:S01]  /*26e90*/  DMUL R4, R12, R12 ;  /* 0x0000000c0c047228 */ /* 0x000fe20000000000 */
[----:B------:R-:W-:Y:S01]  /*26ea0*/  IMAD.MOV.U32 R62, RZ, RZ, -0x1 ;  /* 0xffffffffff3e7424 */ /* 0x000fe200078e00ff */
[----:B------:R-:W-:Y:S02]  /*26eb0*/  DADD R64, R14, R64 ;  /* 0x000000000e407229 */ /* 0x000fe40000000040 */
[----:B------:R-:W-:-:S04]  /*26ec0*/  DFMA R66, R12, R2, R66 ;  /* 0x000000020c42722b */ /* 0x000fc80000000042 */
[----:B------:R-:W-:-:S08]  /*26ed0*/  DMUL R4, R8, R4 ;  /* 0x0000000408047228 */ /* 0x000fd00000000000 */
[----:B------:R-:W-:-:S11]  /*26ee0*/  DFMA R64, R4, R2, R64 ;  /* 0x000000020440722b */ /* 0x000fd60000000040 */
.L_x_6247:
[----:B------:R-:W-:Y:S05]  /*26ef0*/  BSYNC.RECONVERGENT B1 ;  /* 0x0000000000017941 */ /* 0x000fea0003800200 */
.L_x_6246:
        /* <DEDUP_REMOVED lines=40> */
.L_x_6253:
[----:B------:R-:W-:Y:S05]  /*27180*/  BSYNC.RECONVERGENT B2 ;  /* 0x0000000000027941 */ /* 0x000fea0003800200 */
.L_x_6252:
[----:B------:R-:W-:Y:S01]  /*27190*/  DMUL R4, R20, R20 ;  /* 0x0000001414047228 */ /* 0x000fe20000000000 */
[----:B------:R-:W-:Y:S01]  /*271a0*/  IMAD.MOV.U32 R63, RZ, RZ, -0x1 ;  /* 0xffffffffff3f7424 */ /* 0x000fe200078e00ff */
[----:B------:R-:W-:Y:S02]  /*271b0*/  DADD R48, R22, R48 ;  /* 0x0000000016307229 */ /* 0x000fe40000000030 */
[----:B------:R-:W-:-:S04]  /*271c0*/  DFMA R50, R20, R2, R50 ;  /* 0x000000021432722b */ /* 0x000fc80000000032 */
[----:B------:R-:W-:-:S08]  /*271d0*/  DMUL R4, R8, R4 ;  /* 0x0000000408047228 */ /* 0x000fd00000000000 */
[----:B------:R-:W-:-:S11]  /*271e0*/  DFMA R48, R4, R2, R48 ;  /* 0x000000020430722b */ /* 0x000fd60000000030 */
.L_x_6251:
[----:B------:R-:W-:Y:S05]  /*271f0*/  BSYNC.RECONVERGENT B1 ;  /* 0x0000000000017941 */ /* 0x000fea0003800200 */
.L_x_6250:
        /* <DEDUP_REMOVED lines=40> */
.L_x_6256:
[----:B------:R-:W-:Y:S05]  /*27480*/  BSYNC.RECONVERGENT B2 ;  /* 0x0000000000027941 */ /* 0x000fea0003800200 */
.L_x_6255:
[----:B------:R-:W-:Y:S01]  /*27490*/  DMUL R4, R28, R28 ;  /* 0x0000001c1c047228 */ /* 0x000fe20000000000 */
[----:B------:R-:W-:Y:S01]  /*274a0*/  IMAD.MOV.U32 R42, RZ, RZ, -0x1 ;  /* 0xffffffffff2a7424 */ /* 0x000fe200078e00ff */
[----:B------:R-:W-:Y:S02]  /*274b0*/  DADD R38, R30, R38 ;  /* 0x000000001e267229 */ /* 0x000fe40000000026 */
[----:B------:R-:W-:-:S04]  /*274c0*/  DFMA R44, R28, R2, R44 ;  /* 0x000000021c2c722b */ /* 0x000fc8000000002c */
[----:B------:R-:W-:-:S08]  /*274d0*/  DMUL R4, R8, R4 ;  /* 0x0000000408047228 */ /* 0x000fd00000000000 */
[----:B------:R-:W-:-:S11]  /*274e0*/  DFMA R38, R4, R2, R38 ;  /* 0x000000020426722b */ /* 0x000fd60000000026 */
.L_x_6254:
[----:B------:R-:W-:Y:S05]  /*274f0*/  BSYNC.RECONVERGENT B1 ;  /* 0x0000000000017941 */ /* 0x000fea0003800200 */
.L_x_6241:
[----:B------:R-:W0:Y:S02]  /*27500*/  LDCU.U8 UR4, c[0x0][0x7b9] ;  /* 0x0000f720ff0477ac */ /* 0x000e240008000000 */
[----:B0-----:R-:W-:-:S09]  /*27510*/  UISETP.NE.AND UP0, UPT, UR4, URZ, UPT ;  /* 0x000000ff0400728c */ /* 0x001fd2000bf05270 */
[----:B------:R-:W-:Y:S05]  /*27520*/  BRA.U !UP0, `(.L_x_6257) ;  /* 0x0000001108407547 */ /* 0x000fea000b800000 */
[----:B------:R-:W0:Y:S01]  /*27530*/  LDCU.64 UR4, c[0x0][0x380] ;  /* 0x00007000ff0477ac */ /* 0x000e220008000a00 */
[----:B------:R-:W1:Y:S01]  /*27540*/  LDC R0, c[0x0][0x7bc] ;  /* 0x0001ef00ff007b82 */ /* 0x000e620000000800 */
[----:B-----5:R-:W-:Y:S01]  /*27550*/  FSETP.GEU.AND P2, PT, |R71|, 6.5827683646048100446e-37, PT ;  /* 0x036000004700780b */ /* 0x020fe20003f4e200 */
[----:B------:R-:W-:Y:S06]  /*27560*/  BSSY.RECONVERGENT B1, `(.L_x_6258) ;  /* 0x000001b000017945 */ /* 0x000fec0003800200 */
[----:B------:R-:W2:Y:S01]  /*27570*/  LDC.U8 R8, c[0x0][0x388] ;  /* 0x0000e200ff087b82 */ /* 0x000ea20000000000 */
[----:B0-----:R-:W-:-:S02]  /*27580*/  DADD R2, R68, -UR4 ;  /* 0x8000000444027e29 */ /* 0x001fc40008000000 */
[----:B------:R-:W-:-:S08]  /*27590*/  DSETP.GT.AND P0, PT, R68, UR4, PT ;  /* 0x0000000444007e2a */ /* 0x000fd0000bf04000 */
[----:B------:R-:W-:Y:S02]  /*275a0*/  FSEL R7, R3, RZ, P0 ;  /* 0x000000ff03077208 */ /* 0x000fe40000000000 */
[----:B------:R-:W-:Y:S02]  /*275b0*/  FSEL R6, R2, RZ, P0 ;  /* 0x000000ff02067208 */ /* 0x000fe40000000000 */
[----:B------:R-:W0:Y:S01]  /*275c0*/  MUFU.RCP64H R3, R7 ;  /* 0x0000000700037308 */ /* 0x000e220000001800 */
[----:B------:R-:W-:Y:S02]  /*275d0*/  MOV R2, 0x1 ;  /* 0x0000000100027802 */ /* 0x000fe40000000f00 */
[----:B-1----:R-:W-:Y:S02]  /*275e0*/  ISETP.GE.AND P0, PT, R0, 0x1, PT ;  /* 0x000000010000780c */ /* 0x002fe40003f06270 */
[----:B--2---:R-:W-:Y:S02]  /*275f0*/  ISETP.NE.AND P6, PT, R8, RZ, PT ;  /* 0x000000ff0800720c */ /* 0x004fe40003fc5270 */
        /* <DEDUP_REMOVED lines=17> */
.L_x_6259:
[----:B------:R-:W-:Y:S05]  /*27710*/  BSYNC.RECONVERGENT B1 ;  /* 0x0000000000017941 */ /* 0x000fea0003800200 */
.L_x_6258:
        /* <DEDUP_REMOVED lines=24> */
.L_x_6261:
[----:B------:R-:W-:Y:S05]  /*278a0*/  BSYNC.RECONVERGENT B1 ;  /* 0x0000000000017941 */ /* 0x000fea0003800200 */
.L_x_6260:
        /* <DEDUP_REMOVED lines=41> */
.L_x_6263:
[----:B------:R-:W-:Y:S05]  /*27b40*/  BSYNC.RECONVERGENT B1 ;  /* 0x0000000000017941 */ /* 0x000fea0003800200 */
.L_x_6262:
        /* <DEDUP_REMOVED lines=24> */
.L_x_6265:
[----:B------:R-:W-:Y:S05]  /*27cd0*/  BSYNC.RECONVERGENT B1 ;  /* 0x0000000000017941 */ /* 0x000fea0003800200 */
.L_x_6264:
        /* <DEDUP_REMOVED lines=41> */
.L_x_6267:
[----:B------:R-:W-:Y:S05]  /*27f70*/  BSYNC.RECONVERGENT B1 ;  /* 0x0000000000017941 */ /* 0x000fea0003800200 */
.L_x_6266:
        /* <DEDUP_REMOVED lines=24> */
.L_x_6269:
[----:B------:R-:W-:Y:S05]  /*28100*/  BSYNC.RECONVERGENT B1 ;  /* 0x0000000000017941 */ /* 0x000fea0003800200 */
.L_x_6268:
        /* <DEDUP_REMOVED lines=41> */
.L_x_6271:
[----:B------:R-:W-:Y:S05]  /*283a0*/  BSYNC.RECONVERGENT B1 ;  /* 0x0000000000017941 */ /* 0x000fea0003800200 */
.L_x_6270:
        /* <DEDUP_REMOVED lines=24> */
.L_x_6273:
[----:B------:R-:W-:Y:S05]  /*28530*/  BSYNC.RECONVERGENT B1 ;  /* 0x0000000000017941 */ /* 0x000fea0003800200 */
.L_x_6272:
        /* <DEDUP_REMOVED lines=15> */
.L_x_6257:
        /* <DEDUP_REMOVED lines=17> */
        .weak           $__internal_21_$__cuda_sm20_div_rn_f64_full
        .type           $__internal_21_$__cuda_sm20_div_rn_f64_full,@function
        .size           $__internal_21_$__cuda_sm20_div_rn_f64_full,($__internal_22_$__cuda_sm20_div_u64 - $__internal_21_$__cuda_sm20_div_rn_f64_full)
$__internal_21_$__cuda_sm20_div_rn_f64_full:
[C---:B------:R-:W-:Y:S01]  /*28740*/  FSETP.GEU.AND P2, PT, |R3|.reuse, 1.469367938527859385e-39, PT ;  /* 0x001000000300780b */ /* 0x040fe20003f4e200 */
[----:B------:R-:W-:Y:S01]  /*28750*/  IMAD.MOV.U32 R24, RZ, RZ, 0x1 ;  /* 0x00000001ff187424 */ /* 0x000fe200078e00ff */
[----:B------:R-:W-:Y:S01]  /*28760*/  LOP3.LUT R18, R3, 0x800fffff, RZ, 0xc0, !PT ;  /* 0x800fffff03127812 */ /* 0x000fe200078ec0ff */
[----:B------:R-:W-:Y:S01]  /*28770*/  BSSY.RECONVERGENT B0, `(.L_x_6274) ;  /* 0x000005a000007945 */ /* 0x000fe20003800200 */
[C---:B------:R-:W-:Y:S02]  /*28780*/  FSETP.GEU.AND P3, PT, |R5|.reuse, 1.469367938527859385e-39, PT ;  /* 0x001000000500780b */ /* 0x040fe40003f6e200 */
[----:B------:R-:W-:Y:S02]  /*28790*/  LOP3.LUT R19, R18, 0x3ff00000, RZ, 0xfc, !PT ;  /* 0x3ff0000012137812 */ /* 0x000fe400078efcff */
[----:B------:R-:W-:Y:S02]  /*287a0*/  MOV R18, R2 ;  /* 0x0000000200127202 */ /* 0x000fe40000000f00 */
[----:B------:R-:W-:-:S02]  /*287b0*/  LOP3.LUT R94, R5, 0x7ff00000, RZ, 0xc0, !PT ;  /* 0x7ff00000055e7812 */ /* 0x000fc400078ec0ff */
[C---:B------:R-:W-:Y:S01]  /*287c0*/  LOP3.LUT R91, R3.reuse, 0x7ff00000, RZ, 0xc0, !PT ;  /* 0x7ff00000035b7812 */ /* 0x040fe200078ec0ff */
[----:B------:R-:W-:Y:S01]  /*287d0*/  @!P2 DMUL R18, R2, 8.98846567431157953865e+307 ;  /* 0x7fe000000212a828 */ /* 0x000fe20000000000 */
[----:B------:R-:W-:Y:S02]  /*287e0*/  MOV R100, 0x1ca00000 ;  /* 0x1ca0000000647802 */ /* 0x000fe40000000f00 */
[C---:B------:R-:W-:Y:S02]  /*287f0*/  ISETP.GE.U32.AND P5, PT, R94.reuse, R91, PT ;  /* 0x0000005b5e00720c */ /* 0x040fe40003fa6070 */
[----:B------:R-:W-:Y:S01]  /*28800*/  @!P3 LOP3.LUT R40, R3, 0x7ff00000, RZ, 0xc0, !PT ;  /* 0x7ff000000328b812 */ /* 0x000fe200078ec0ff */
[----:B------:R-:W0:Y:S03]  /*28810*/  MUFU.RCP64H R25, R19 ;  /* 0x0000001300197308 */ /* 0x000e260000001800 */
[----:B------:R-:W-:-:S02]  /*28820*/  @!P3 ISETP.GE.U32.AND P4, PT, R94, R40, PT ;  /* 0x000000285e00b20c */ /* 0x000fc40003f86070 */
[----:B------:R-:W-:-:S04]  /*28830*/  SEL R40, R100, 0x63400000, !P5 ;  /* 0x6340000064287807 */ /* 0x000fc80006800000 */
[----:B------:R-:W-:Y:S01]  /*28840*/  LOP3.LUT R41, R40, 0x800fffff, R5, 0xf8, !PT ;  /* 0x800fffff28297812 */ /* 0x000fe200078ef805 */
[----:B------:R-:W-:Y:S01]  /*28850*/  IMAD.MOV.U32 R40, RZ, RZ, R4 ;  /* 0x000000ffff287224 */ /* 0x000fe200078e0004 */
[----:B0-----:R-:W-:-:S08]  /*28860*/  DFMA R26, R24, -R18, 1 ;  /* 0x3ff00000181a742b */ /* 0x001fd00000000812 */
[----:B------:R-:W-:-:S08]  /*28870*/  DFMA R26, R26, R26, R26 ;  /* 0x0000001a1a1a722b */ /* 0x000fd0000000001a */
[----:B------:R-:W-:Y:S01]  /*28880*/  DFMA R26, R24, R26, R24 ;  /* 0x0000001a181a722b */ /* 0x000fe20000000018 */
[----:B------:R-:W-:-:S04]  /*28890*/  @!P3 SEL R24, R100, 0x63400000, !P4 ;  /* 0x634000006418b807 */ /* 0x000fc80006000000 */
[----:B------:R-:W-:-:S03]  /*288a0*/  @!P3 LOP3.LUT R24, R24, 0x80000000, R5, 0xf8, !PT ;  /* 0x800000001818b812 */ /* 0x000fc600078ef805 */
[----:B------:R-:W-:Y:S01]  /*288b0*/  DFMA R58, R26, -R18, 1 ;  /* 0x3ff000001a3a742b */ /* 0x000fe20000000812 */
[----:B------:R-:W-:Y:S02]  /*288c0*/  @!P3 LOP3.LUT R25, R24, 0x100000, RZ, 0xfc, !PT ;  /* 0x001000001819b812 */ /* 0x000fe400078efcff */
[----:B------:R-:W-:-:S06]  /*288d0*/  @!P3 MOV R24, RZ ;  /* 0x000000ff0018b202 */ /* 0x000fcc0000000f00 */
[----:B------:R-:W-:Y:S02]  /*288e0*/  @!P3 DFMA R40, R40, 2, -R24 ;  /* 0x400000002828b82b */ /* 0x000fe40000000818 */
[----:B------:R-:W-:Y:S01]  /*288f0*/  DFMA R24, R26, R58, R26 ;  /* 0x0000003a1a18722b */ /* 0x000fe2000000001a */
[----:B------:R-:W-:Y:S01]  /*28900*/  IMAD.MOV.U32 R58, RZ, RZ, R94 ;  /* 0x000000ffff3a7224 */ /* 0x000fe200078e005e */
[----:B------:R-:W-:Y:S02]  /*28910*/  MOV R59, R91 ;  /* 0x0000005b003b7202 */ /* 0x000fe40000000f00 */
[----:B------:R-:W-:-:S04]  /*28920*/  @!P2 LOP3.LUT R59, R19, 0x7ff00000, RZ, 0xc0, !PT ;  /* 0x7ff00000133ba812 */ /* 0x000fc800078ec0ff */
[----:B------:R-:W-:Y:S01]  /*28930*/  @!P3 LOP3.LUT R58, R41, 0x7ff00000, RZ, 0xc0, !PT ;  /* 0x7ff00000293ab812 */ /* 0x000fe200078ec0ff */
[----:B------:R-:W-:Y:S01]  /*28940*/  DMUL R26, R24, R40 ;  /* 0x00000028181a7228 */ /* 0x000fe20000000000 */
[----:B------:R-:W-:-:S03]  /*28950*/  IADD3 R91, PT, PT, R59, -0x1, RZ ;  /* 0xffffffff3b5b7810 */ /* 0x000fc60007ffe0ff */
[----:B------:R-:W-:-:S04]  /*28960*/  VIADD R95, R58, 0xffffffff ;  /* 0xffffffff3a5f7836 */ /* 0x000fc80000000000 */
[----:B------:R-:W-:Y:S01]  /*28970*/  DFMA R92, R26, -R18, R40 ;  /* 0x800000121a5c722b */ /* 0x000fe20000000028 */
[----:B------:R-:W-:-:S04]  /*28980*/  ISETP.GT.U32.AND P2, PT, R95, 0x7feffffe, PT ;  /* 0x7feffffe5f00780c */ /* 0x000fc80003f44070 */
[----:B------:R-:W-:-:S03]  /*28990*/  ISETP.GT.U32.OR P2, PT, R91, 0x7feffffe, P2 ;  /* 0x7feffffe5b00780c */ /* 0x000fc60001744470 */
[----:B------:R-:W-:-:S10]  /*289a0*/  DFMA R26, R24, R92, R26 ;  /* 0x0000005c181a722b */ /* 0x000fd4000000001a */
[----:B------:R-:W-:Y:S05]  /*289b0*/  @P2 BRA `(.L_x_6275) ;  /* 0x0000000000742947 */ /* 0x000fea0003800000 */
[----:B------:R-:W-:-:S04]  /*289c0*/  LOP3.LUT R4, R3, 0x7ff00000, RZ, 0xc0, !PT ;  /* 0x7ff0000003047812 */ /* 0x000fc800078ec0ff */
[CC--:B------:R-:W-:Y:S02]  /*289d0*/  VIADDMNMX R5, R94.reuse, -R4.reuse, 0xb9600000, !PT ;  /* 0xb96000005e057446 */ /* 0x0c0fe40007800904 */
[----:B------:R-:W-:Y:S02]  /*289e0*/  ISETP.GE.U32.AND P2, PT, R94, R4, PT ;  /* 0x000000045e00720c */ /* 0x000fe40003f46070 */
[----:B------:R-:W-:Y:S02]  /*289f0*/  VIMNMX R4, PT, PT, R5, 0x46a00000, PT ;  /* 0x46a0000005047848 */ /* 0x000fe40003fe0100 */
[----:B------:R-:W-:-:S05]  /*28a00*/  SEL R58, R100, 0x63400000, !P2 ;  /* 0x63400000643a7807 */ /* 0x000fca0005000000 */
[----:B------:R-:W-:Y:S02]  /*28a10*/  IMAD.IADD R58, R4, 0x1, -R58 ;  /* 0x00000001043a7824 */ /* 0x000fe400078e0a3a */
[----:B------:R-:W-:-:S03]  /*28a20*/  IMAD.MOV.U32 R4, RZ, RZ, RZ ;  /* 0x000000ffff047224 */ /* 0x000fc600078e00ff */
[----:B------:R-:W-:-:S06]  /*28a30*/  IADD3 R5, PT, PT, R58, 0x7fe00000, RZ ;  /* 0x7fe000003a057810 */ /* 0x000fcc0007ffe0ff */
[----:B------:R-:W-:-:S10]  /*28a40*/  DMUL R24, R26, R4 ;  /* 0x000000041a187228 */ /* 0x000fd40000000000 */
[----:B------:R-:W-:-:S13]  /*28a50*/  FSETP.GTU.AND P2, PT, |R25|, 1.469367938527859385e-39, PT ;  /* 0x001000001900780b */ /* 0x000fda0003f4c200 */
[----:B------:R-:W-:Y:S05]  /*28a60*/  @P2 BRA `(.L_x_6276) ;  /* 0x0000000000a82947 */ /* 0x000fea0003800000 */
[----:B------:R-:W-:Y:S01]  /*28a70*/  DFMA R18, R26, -R18, R40 ;  /* 0x800000121a12722b */ /* 0x000fe20000000028 */
[----:B------:R-:W-:-:S09]  /*28a80*/  MOV R2, RZ ;  /* 0x000000ff00027202 */ /* 0x000fd20000000f00 */
[C---:B------:R-:W-:Y:S02]  /*28a90*/  FSETP.NEU.AND P2, PT, R19.reuse, RZ, PT ;  /* 0x000000ff1300720b */ /* 0x040fe40003f4d000 */
[----:B------:R-:W-:-:S04]  /*28aa0*/  LOP3.LUT R18, R19, 0x80000000, R3, 0x48, !PT ;  /* 0x8000000013127812 */ /* 0x000fc800078e4803 */
[----:B------:R-:W-:-:S07]  /*28ab0*/  LOP3.LUT R3, R18, R5, RZ, 0xfc, !PT ;  /* 0x0000000512037212 */ /* 0x000fce00078efcff */
[----:B------:R-:W-:Y:S05]  /*28ac0*/  @!P2 BRA `(.L_x_6276) ;  /* 0x000000000090a947 */ /* 0x000fea0003800000 */
[----:B------:R-:W-:Y:S01]  /*28ad0*/  IMAD.MOV R5, RZ, RZ, -R58 ;  /* 0x000000ffff057224 */ /* 0x000fe200078e0a3a */
[----:B------:R-:W-:Y:S01]  /*28ae0*/  MOV R4, RZ ;  /* 0x000000ff00047202 */ /* 0x000fe20000000f00 */
[----:B------:R-:W-:Y:S01]  /*28af0*/  DMUL.RP R2, R26, R2 ;  /* 0x000000021a027228 */ /* 0x000fe20000008000 */
[----:B------:R-:W-:-:S04]  /*28b00*/  IADD3 R58, PT, PT, -R58, -0x43300000, RZ ;  /* 0xbcd000003a3a7810 */ /* 0x000fc80007ffe1ff */
[----:B------:R-:W-:-:S05]  /*28b10*/  DFMA R4, R24, -R4, R26 ;  /* 0x800000041804722b */ /* 0x000fca000000001a */
[----:B------:R-:W-:-:S05]  /*28b20*/  LOP3.LUT R18, R3, R18, RZ, 0x3c, !PT ;  /* 0x0000001203127212 */ /* 0x000fca00078e3cff */
[----:B------:R-:W-:-:S04]  /*28b30*/  FSETP.NEU.AND P2, PT, |R5|, R58, PT ;  /* 0x0000003a0500720b */ /* 0x000fc80003f4d200 */
[----:B------:R-:W-:Y:S02]  /*28b40*/  FSEL R2, R2, R24, !P2 ;  /* 0x0000001802027208 */ /* 0x000fe40005000000 */
[----:B------:R-:W-:-:S05]  /*28b50*/  FSEL R24, R18, R25, !P2 ;  /* 0x0000001912187208 */ /* 0x000fca0005000000 */
[----:B------:R-:W-:Y:S01]  /*28b60*/  IMAD.MOV.U32 R25, RZ, RZ, R24 ;  /* 0x000000ffff197224 */ /* 0x000fe200078e0018 */
[----:B------:R-:W-:Y:S01]  /*28b70*/  MOV R24, R2 ;  /* 0x0000000200187202 */ /* 0x000fe20000000f00 */
[----:B------:R-:W-:Y:S06]  /*28b80*/  BRA `(.L_x_6276) ;  /* 0x0000000000607947 */ /* 0x000fec0003800000 */
.L_x_6275:
[----:B------:R-:W-:-:S14]  /*28b90*/  DSETP.NAN.AND P2, PT, R4, R4, PT ;  /* 0x000000040400722a */ /* 0x000fdc0003f48000 */
[----:B------:R-:W-:Y:S05]  /*28ba0*/  @P2 BRA `(.L_x_6277) ;  /* 0x00000000004c2947 */ /* 0x000fea0003800000 */
[----:B------:R-:W-:-:S14]  /*28bb0*/  DSETP.NAN.AND P2, PT, R2, R2, PT ;  /* 0x000000020200722a */ /* 0x000fdc0003f48000 */
[----:B------:R-:W-:Y:S05]  /*28bc0*/  @P2 BRA `(.L_x_6278) ;  /* 0x0000000000342947 */ /* 0x000fea0003800000 */
[----:B------:R-:W-:Y:S01]  /*28bd0*/  ISETP.NE.AND P2, PT, R58, R59, PT ;  /* 0x0000003b3a00720c */ /* 0x000fe20003f45270 */
[----:B------:R-:W-:Y:S01]  /*28be0*/  IMAD.MOV.U32 R24, RZ, RZ, 0x0 ;  /* 0x00000000ff187424 */ /* 0x000fe200078e00ff */
[----:B------:R-:W-:-:S11]  /*28bf0*/  MOV R25, 0xfff80000 ;  /* 0xfff8000000197802 */ /* 0x000fd60000000f00 */
[----:B------:R-:W-:Y:S05]  /*28c00*/  @!P2 BRA `(.L_x_6276) ;  /* 0x000000000040a947 */ /* 0x000fea0003800000 */
[----:B------:R-:W-:Y:S02]  /*28c10*/  ISETP.NE.AND P2, PT, R58, 0x7ff00000, PT ;  /* 0x7ff000003a00780c */ /* 0x000fe40003f45270 */
[----:B------:R-:W-:Y:S02]  /*28c20*/  LOP3.LUT R2, R5, 0x80000000, R3, 0x48, !PT ;  /* 0x8000000005027812 */ /* 0x000fe400078e4803 */
[----:B------:R-:W-:-:S13]  /*28c30*/  ISETP.EQ.OR P2, PT, R59, RZ, !P2 ;  /* 0x000000ff3b00720c */ /* 0x000fda0005742670 */
[----:B------:R-:W-:Y:S01]  /*28c40*/  @P2 LOP3.LUT R3, R2, 0x7ff00000, RZ, 0xfc, !PT ;  /* 0x7ff0000002032812 */ /* 0x000fe200078efcff */
[----:B------:R-:W-:Y:S01]  /*28c50*/  @!P2 IMAD.MOV.U32 R24, RZ, RZ, RZ ;  /* 0x000000ffff18a224 */ /* 0x000fe200078e00ff */
[----:B------:R-:W-:Y:S01]  /*28c60*/  @!P2 MOV R25, R2 ;  /* 0x000000020019a202 */ /* 0x000fe20000000f00 */
[----:B------:R-:W-:Y:S01]  /*28c70*/  @P2 IMAD.MOV.U32 R24, RZ, RZ, RZ ;  /* 0x000000ffff182224 */ /* 0x000fe200078e00ff */
[----:B------:R-:W-:Y:S01]  /*28c80*/  @P2 MOV R25, R3 ;  /* 0x0000000300192202 */ /* 0x000fe20000000f00 */
[----:B------:R-:W-:Y:S06]  /*28c90*/  BRA `(.L_x_6276) ;  /* 0x00000000001c7947 */ /* 0x000fec0003800000 */
.L_x_6278:
[----:B------:R-:W-:-:S05]  /*28ca0*/  LOP3.LUT R24, R3, 0x80000, RZ, 0xfc, !PT ;  /* 0x0008000003187812 */ /* 0x000fca00078efcff */
[----:B------:R-:W-:Y:S01]  /*28cb0*/  IMAD.MOV.U32 R25, RZ, RZ, R24 ;  /* 0x000000ffff197224 */ /* 0x000fe200078e0018 */
[----:B------:R-:W-:Y:S01]  /*28cc0*/  MOV R24, R2 ;  /* 0x0000000200187202 */ /* 0x000fe20000000f00 */
[----:B------:R-:W-:Y:S06]  /*28cd0*/  BRA `(.L_x_6276) ;  /* 0x00000000000c7947 */ /* 0x000fec0003800000 */
.L_x_6277:
[----:B------:R-:W-:-:S05]  /*28ce0*/  LOP3.LUT R24, R5, 0x80000, RZ, 0xfc, !PT ;  /* 0x0008000005187812 */ /* 0x000fca00078efcff */
[----:B------:R-:W-:Y:S01]  /*28cf0*/  IMAD.MOV.U32 R25, RZ, RZ, R24 ;  /* 0x000000ffff197224 */ /* 0x000fe200078e0018 */
[----:B------:R-:W-:-:S07]  /*28d00*/  MOV R24, R4 ;  /* 0x0000000400187202 */ /* 0x000fce0000000f00 */
.L_x_6276:
[----:B------:R-:W-:Y:S05]  /*28d10*/  BSYNC.RECONVERGENT B0 ;  /* 0x0000000000007941 */ /* 0x000fea0003800200 */
.L_x_6274:
[----:B------:R-:W-:Y:S02]  /*28d20*/  HFMA2 R5, -RZ, RZ, 0, 0 ;  /* 0x00000000ff057431 */ /* 0x000fe400000001ff */
[----:B------:R-:W-:Y:S01]  /*28d30*/  IMAD.MOV.U32 R4, RZ, RZ, R0 ;  /* 0x000000ffff047224 */ /* 0x000fe200078e0000 */
[----:B------:R-:W-:Y:S01]  /*28d40*/  MOV R3, R25 ;  /* 0x0000001900037202 */ /* 0x000fe20000000f00 */
[----:B------:R-:W-:Y:S02]  /*28d50*/  IMAD.MOV.U32 R2, RZ, RZ, R24 ;  /* 0x000000ffff027224 */ /* 0x000fe400078e0018 */
[----:B------:R-:W-:Y:S05]  /*28d60*/  RET.REL.NODEC R4 `(_ZN2at6native13reduce_kernelILi128ELi4ENS0_8ReduceOpIdNS0_10WelfordOpsIddiN4cuda3std3__44pairIddEEEEjdLi2ELi2EEEEEvT1_) ;  /* 0xfffffd7004a47950 */ /* 0x000fea0003c3ffff */
        .weak           $__internal_22_$__cuda_sm20_div_u64
        .type           $__internal_22_$__cuda_sm20_div_u64,@function
        .size           $__internal_22_$__cuda_sm20_div_u64,($__internal_23_$__cuda_sm20_dsqrt_rn_f64_mediumpath_v1 - $__internal_22_$__cuda_sm20_div_u64)
$__internal_22_$__cuda_sm20_div_u64:
[----:B------:R-:W-:Y:S01]  /*28d70*/  IMAD.MOV.U32 R18, RZ, RZ, R39 ;  /* 0x000000ffff127224 */ /* 0x000fe200078e0027 */
[----:B------:R-:W-:-:S05]  /*28d80*/  MOV R19, RZ ;  /* 0x000000ff00137202 */ /* 0x000fca0000000f00 */
        /* <DEDUP_REMOVED lines=55> */
[-C--:B------:R-:W-:Y:S02]  /*29100*/  IADD3.X R5, PT, PT, RZ, R2.reuse, RZ, P2, !PT ;  /* 0x00000002ff057210 */ /* 0x080fe400017fe4ff */
[----:B------:R-:W-:Y:S01]  /*29110*/  SEL R4, R4, R3, P0 ;  /* 0x0000000304047207 */ /* 0x000fe20000000000 */
[----:B------:R-:W-:Y:S01]  /*29120*/  HFMA2 R3, -RZ, RZ, 0, 0 ;  /* 0x00000000ff037431 */ /* 0x000fe200000001ff */
[----:B------:R-:W-:Y:S02]  /*29130*/  ISETP.NE.U32.AND P1, PT, R39, RZ, PT ;  /* 0x000000ff2700720c */ /* 0x000fe40003f25070 */
[----:B------:R-:W-:Y:S01]  /*29140*/  SEL R5, R5, R2, P0 ;  /* 0x0000000205057207 */ /* 0x000fe20000000000 */
[----:B------:R-:W-:Y:S01]  /*29150*/  IMAD.MOV.U32 R2, RZ, RZ, R25 ;  /* 0x000000ffff027224 */ /* 0x000fe200078e0019 */
[----:B------:R-:W-:-:S04]  /*29160*/  ISETP.NE.AND.EX P1, PT, RZ, RZ, PT, P1 ;  /* 0x000000ffff00720c */ /* 0x000fc80003f25310 */
[----:B------:R-:W-:Y:S02]  /*29170*/  SEL R4, R4, 0xffffffff, P1 ;  /* 0xffffffff04047807 */ /* 0x000fe40000800000 */
[----:B------:R-:W-:Y:S01]  /*29180*/  SEL R5, R5, 0xffffffff, P1 ;  /* 0xffffffff05057807 */ /* 0x000fe20000800000 */
[----:B------:R-:W-:Y:S06]  /*29190*/  RET.REL.NODEC R2 `(_ZN2at6native13reduce_kernelILi128ELi4ENS0_8ReduceOpIdNS0_10WelfordOpsIddiN4cuda3std3__44pairIddEEEEjdLi2ELi2EEEEEvT1_) ;  /* 0xfffffd6c02987950 */ /* 0x000fec0003c3ffff */
        .weak           $__internal_23_$__cuda_sm20_dsqrt_rn_f64_mediumpath_v1
        .type           $__internal_23_$__cuda_sm20_dsqrt_rn_f64_mediumpath_v1,@function
        .size           $__internal_23_$__cuda_sm20_dsqrt_rn_f64_mediumpath_v1,(.L_x_7255 - $__internal_23_$__cuda_sm20_dsqrt_rn_f64_mediumpath_v1)
$__internal_23_$__cuda_sm20_dsqrt_rn_f64_mediumpath_v1:
[----:B------:R-:W-:Y:S01]  /*291a0*/  ISETP.GE.U32.AND P1, PT, R26, -0x3400000, PT ;  /* 0xfcc000001a00780c */ /* 0x000fe20003f26070 */
[----:B------:R-:W-:-:S12]  /*291b0*/  BSSY.RECONVERGENT B0, `(.L_x_6279) ;  /* 0x0000023000007945 */ /* 0x000fd80003800200 */
        /* <DEDUP_REMOVED lines=9> */
.L_x_6280:
[----:B------:R-:W-:-:S14]  /*29250*/  DSETP.NE.AND P1, PT, R4, RZ, PT ;  /* 0x000000ff0400722a */ /* 0x000fdc0003f25000 */
[----:B------:R-:W-:Y:S05]  /*29260*/  @!P1 BRA `(.L_x_6282) ;  /* 0x0000000000589947 */ /* 0x000fea0003800000 */
[----:B------:R-:W-:-:S13]  /*29270*/  ISETP.GE.AND P1, PT, R5, RZ, PT ;  /* 0x000000ff0500720c */ /* 0x000fda0003f26270 */
[----:B------:R-:W-:Y:S01]  /*29280*/  @!P1 MOV R6, 0x0 ;  /* 0x0000000000069802 */ /* 0x000fe20000000f00 */
[----:B------:R-:W-:Y:S01]  /*29290*/  @!P1 IMAD.MOV.U32 R7, RZ, RZ, -0x80000 ;  /* 0xfff80000ff079424 */ /* 0x000fe200078e00ff */
[----:B------:R-:W-:Y:S06]  /*292a0*/  @!P1 BRA `(.L_x_6281) ;  /* 0x00000000004c9947 */ /* 0x000fec0003800000 */
[----:B------:R-:W-:-:S13]  /*292b0*/  ISETP.GT.AND P1, PT, R5, 0x7fefffff, PT ;  /* 0x7fefffff0500780c */ /* 0x000fda0003f24270 */
[----:B------:R-:W-:Y:S05]  /*292c0*/  @P1 BRA `(.L_x_6282) ;  /* 0x0000000000401947 */ /* 0x000fea0003800000 */
[----:B------:R-:W-:Y:S01]  /*292d0*/  DMUL R4, R4, 8.11296384146066816958e+31 ;  /* 0x4690000004047828 */ /* 0x000fe20000000000 */
[----:B------:R-:W-:Y:S01]  /*292e0*/  MOV R6, RZ ;  /* 0x000000ff00067202 */ /* 0x000fe20000000f00 */
[----:B------:R-:W-:Y:S01]  /*292f0*/  IMAD.MOV.U32 R24, RZ, RZ, 0x0 ;  /* 0x00000000ff187424 */ /* 0x000fe200078e00ff */
[----:B------:R-:W-:-:S03]  /*29300*/  MOV R25, 0x3fd80000 ;  /* 0x3fd8000000197802 */ /* 0x000fc60000000f00 */
        /* <DEDUP_REMOVED lines=12> */
.L_x_6282:
[----:B------:R-:W-:-:S11]  /*293d0*/  DADD R6, R4, R4 ;  /* 0x0000000004067229 */ /* 0x000fd60000000004 */
.L_x_6281:
[----:B------:R-:W-:Y:S05]  /*293e0*/  BSYNC.RECONVERGENT B0 ;  /* 0x0000000000007941 */ /* 0x000fea0003800200 */
.L_x_6279:
[----:B------:R-:W-:Y:S01]  /*293f0*/  IMAD.MOV.U32 R4, RZ, RZ, R0 ;  /* 0x000000ffff047224 */ /* 0x000fe200078e0000 */
[----:B------:R-:W-:-:S04]  /*29400*/  MOV R5, 0x0 ;  /* 0x0000000000057802 */ /* 0x000fc80000000f00 */
[----:B------:R-:W-:Y:S05]  /*29410*/  RET.REL.NODEC R4 `(_ZN2at6native13reduce_kernelILi128ELi4ENS0_8ReduceOpIdNS0_10WelfordOpsIddiN4cuda3std3__44pairIddEEEEjdLi2ELi2EEEEEvT1_) ;  /* 0xfffffd6804f87950 */ /* 0x000fea0003c3ffff */
.L_x_6283:
        /* <DEDUP_REMOVED lines=14> */
.L_x_7255:


//--------------------- .text._ZN2at6native13reduce_kernelILi512ELi1ENS0_8ReduceOpIN3c108BFloat16ENS0_10WelfordOpsIS4_fiN4cuda3std3__44pairIffEEEEjfLi2ELi2EEEEEvT1_ --------------------------
	.section	.text._ZN2at6native13reduce_kernelILi512ELi1ENS0_8ReduceOpIN3c108BFloat16ENS0_10WelfordOpsIS4_fiN4cuda3std3__44pairIffEEEEjfLi2ELi2EEEEEvT1_,"ax",@progbits
	.align	128
        .global         _ZN2at6native13reduce_kernelILi512ELi1ENS0_8ReduceOpIN3c108BFloat16ENS0_10WelfordOpsIS4_fiN4cuda3std3__44pairIffEEEEjfLi2ELi2EEEEEvT1_
        .type           _ZN2at6native13reduce_kernelILi512ELi1ENS0_8ReduceOpIN3c108BFloat16ENS0_10WelfordOpsIS4_fiN4cuda3std3__44pairIffEEEEjfLi2ELi2EEEEEvT1_,@function
        .size           _ZN2at6native13reduce_kernelILi512ELi1ENS0_8ReduceOpIN3c108BFloat16ENS0_10WelfordOpsIS4_fiN4cuda3std3__44pairIffEEEEjfLi2ELi2EEEEEvT1_,(.L_x_7256 - _ZN2at6native13reduce_kernelILi512ELi1ENS0_8ReduceOpIN3c108BFloat16ENS0_10WelfordOpsIS4_fiN4cuda3std3__44pairIffEEEEjfLi2ELi2EEEEEvT1_)
        .other          _ZN2at6native13reduce_kernelILi512ELi1ENS0_8ReduceOpIN3c108BFloat16ENS0_10WelfordOpsIS4_fiN4cuda3std3__44pairIffEEEEjfLi2ELi2EEEEEvT1_,@"STO_CUDA_ENTRY STV_DEFAULT"
_ZN2at6native13reduce_kernelILi512ELi1ENS0_8ReduceOpIN3c108BFloat16ENS0_10WelfordOpsIS4_fiN4cuda3std3__44pairIffEEEEjfLi2ELi2EEEEEvT1_:
.text._ZN2at6native13reduce_kernelILi512ELi1ENS0_8ReduceOpIN3c108BFloat16ENS0_10WelfordOpsIS4_fiN4cuda3std3__44pairIffEEEEjfLi2ELi2EEEEEvT1_:
        /* <DEDUP_REMOVED lines=295> */
.L_x_6284:
        /* <DEDUP_REMOVED lines=51> */
.L_x_6291:
[----:B------:R-:W-:Y:S05]  /*15a0*/  BSYNC.RECONVERGENT B2 ;  /* 0x0000000000027941 */ /* 0x000fea0003800200 */
.L_x_6290:
[----:B------:R-:W-:Y:S01]  /*15b0*/  VIADD R6, R0, 0xffffffff ;  /* 0xffffffff00067836 */ /* 0x000fe20000000000 */
[----:B------:R-:W-:Y:S02]  /*15c0*/  IADD3.X R5, PT, PT, RZ, R5, RZ, P1, !PT ;  /* 0x00000005ff057210 */ /* 0x000fe40000ffe4ff */
[----:B------:R-:W-:-:S07]  /*15d0*/  MOV R4, R8 ;  /* 0x0000000800047202 */ /* 0x000fce0000000f00 */
.L_x_6289:
[----:B------:R-:W-:Y:S05]  /*15e0*/  BSYNC.RECONVERGENT B1 ;  /* 0x0000000000017941 */ /* 0x000fea0003800200 */
.L_x_6288:
[----:B------:R-:W-:Y:S01]  /*15f0*/  LEA R7, R27, 0x1, 0x1 ;  /* 0x000000011b077811 */ /* 0x000fe200078e08ff */
[----:B------:R-:W-:Y:S03]  /*1600*/  BSSY.RECONVERGENT B1, `(.L_x_6292) ;  /* 0x000001e000017945 */ /* 0x000fe60003800200 */
[----:B------:R-:W-:-:S13]  /*1610*/  ISETP.GE.U32.AND P0, PT, R7, R6, PT ;  /* 0x000000060700720c */ /* 0x000fda0003f06070 */
[----:B------:R-:W-:Y:S05]  /*1620*/  @P0 BRA `(.L_x_6293) ;  /* 0x00000000006c0947 */ /* 0x000fea0003800000 */
[----:B------:R-:W-:Y:S01]  /*1630*/  BSSY.RECONVERGENT B2, `(.L_x_6294) ;  /* 0x0000019000027945 */ /* 0x000fe20003800200 */
.L_x_6295:
        /* <DEDUP_REMOVED lines=25> */
.L_x_6294:
[----:B------:R-:W-:-:S07]  /*17d0*/  MOV R20, R7 ;  /* 0x0000000700147202 */ /* 0x000fce0000000f00 */
.L_x_6293:
[----:B------:R-:W-:Y:S05]  /*17e0*/  BSYNC.RECONVERGENT B1 ;  /* 0x0000000000017941 */ /* 0x000fea0003800200 */
.L_x_6292:
        /* <DEDUP_REMOVED lines=21> */
.L_x_6297:
[----:B------:R-:W-:Y:S05]  /*1940*/  BSYNC.RECONVERGENT B1 ;  /* 0x0000000000017941 */ /* 0x000fea0003800200 */
.L_x_6296:
        /* <DEDUP_REMOVED lines=22> */
.L_x_6287:
        /* <DEDUP_REMOVED lines=19> */
.L_x_6302:
        /* <DEDUP_REMOVED lines=23> */
.L_x_6301:
[----:B------:R-:W-:Y:S02]  /*1d50*/  PRMT R7, R18, 0x7610, R7 ;  /* 0x0000761012077816 */ /* 0x000fe40000000007 */
[----:B------:R-:W-:Y:S02]  /*1d60*/  PRMT R9, R6, 0x7610, R9 ;  /* 0x0000761006097816 */ /* 0x000fe40000000009 */
[----:B------:R-:W-:-:S07]  /*1d70*/  MOV R18, R23 ;  /* 0x0000001700127202 */ /* 0x000fce0000000f00 */
.L_x_6300:
[----:B------:R-:W-:Y:S05]  /*1d80*/  BSYNC.RECONVERGENT B1 ;  /* 0x0000000000017941 */ /* 0x000fea0003800200 */
.L_x_6299:
        /* <DEDUP_REMOVED lines=11> */
.L_x_6304:
[----:B------:R-:W-:Y:S05]  /*1e40*/  BSYNC.RECONVERGENT B1 ;  /* 0x0000000000017941 */ /* 0x000fea0003800200 */
.L_x_6303:
        /* <DEDUP_REMOVED lines=20> */
.L_x_6306:
[----:B------:R-:W-:Y:S05]  /*1f90*/  BSYNC.RECONVERGENT B1 ;  /* 0x0000000000017941 */ /* 0x000fea0003800200 */
.L_x_6305:
        /* <DEDUP_REMOVED lines=22> */
.L_x_6298:
        /* <DEDUP_REMOVED lines=15> */
.L_x_6311:
        /* <DEDUP_REMOVED lines=25> */
.L_x_6310:
[----:B------:R-:W-:Y:S01]  /*2380*/  PRMT R7, R18, 0x7610, R7 ;  /* 0x0000761012077816 */ /* 0x000fe20000000007 */
[----:B------:R-:W-:Y:S01]  /*2390*/  IMAD.MOV.U32 R18, RZ, RZ, R24 ;  /* 0x000000ffff127224 */ /* 0x000fe200078e0018 */
[----:B------:R-:W-:-:S07]  /*23a0*/  PRMT R9, R6, 0x7610, R9 ;  /* 0x0000761006097816 */ /* 0x000fce0000000009 */
.L_x_6309:
[----:B------:R-:W-:Y:S05]  /*23b0*/  BSYNC.RECONVERGENT B1 ;  /* 0x0000000000017941 */ /* 0x000fea0003800200 */
.L_x_6308:
        /* <DEDUP_REMOVED lines=13> */
.L_x_6313:
[----:B------:R-:W-:Y:S05]  /*2490*/  BSYNC.RECONVERGENT B1 ;  /* 0x0000000000017941 */ /* 0x000fea0003800200 */
.L_x_6312:
        /* <DEDUP_REMOVED lines=20> */
.L_x_6315:
[----:B------:R-:W-:Y:S05]  /*25e0*/  BSYNC.RECONVERGENT B1 ;  /* 0x0000000000017941 */ /* 0x000fea0003800200 */
.L_x_6314:
        /* <DEDUP_REMOVED lines=22> */
.L_x_6307:
        /* <DEDUP_REMOVED lines=21> */
.L_x_6322:
        /* <DEDUP_REMOVED lines=299> */
.L_x_6320:
        /* <DEDUP_REMOVED lines=242> */
.L_x_6321:
[----:B------:R-:W-:-:S04]  /*4a70*/  LOP3.LUT R17, R0, 0xfffffffe, RZ, 0xc0, !PT ;  /* 0xfffffffe00117812 */ /* 0x000fc800078ec0ff */
[----:B------:R-:W-:-:S04]  /*4a80*/  IADD3 R16, P1, PT, R17, R8, RZ ;  /* 0x0000000811107210 */ /* 0x000fc80007f3e0ff */
[----:B------:R-:W-:-:S05]  /*4a90*/  IADD3.X R17, PT, PT, RZ, R9, RZ, P1, !PT ;  /* 0x00000009ff117210 */ /* 0x000fca0000ffe4ff */
[----:B------:R1:W5:Y:S04]  /*4aa0*/  LDG.E.U16 R16, desc[UR36][R16.64] ;  /* 0x0000002410107981 */ /* 0x000368000c1e1500 */
.L_x_6319:
        /* <DEDUP_REMOVED lines=21> */
.L_x_6318:
[----:B------:R-:W-:-:S07]  /*4c00*/  IMAD.MOV.U32 R4, RZ, RZ, R17 ;  /* 0x000000ffff047224 */ /* 0x000fce00078e0011 */
.L_x_6317:
[----:B------:R-:W-:Y:S05]  /*4c10*/  BSYNC.RECONVERGENT B1 ;  /* 0x0000000000017941 */ /* 0x000fea0003800200 */
.L_x_6316:
        /* <DEDUP_REMOVED lines=16> */
.L_x_6325:
        /* <DEDUP_REMOVED lines=276> */
.L_x_6326:
        /* <DEDUP_REMOVED lines=275> */
.L_x_6327:
[----:B------:R-:W-:-:S04]  /*6f90*/  LOP3.LUT R15, R24, 0xfffffffe, RZ, 0xc0, !PT ;  /* 0xfffffffe180f7812 */ /* 0x000fc800078ec0ff */
[----:B------:R-:W-:-:S05]  /*6fa0*/  IADD3 R8, P0, PT, R15, R8, RZ ;  /* 0x000000080f087210 */ /* 0x000fca0007f1e0ff */
[----:B------:R-:W-:-:S05]  /*6fb0*/  IMAD.X R9, RZ, RZ, R9, P0 ;  /* 0x000000ffff097224 */ /* 0x000fca00000e0609 */
[----:B------:R0:W5:Y:S03]  /*6fc0*/  LDG.E.U16 R26, desc[UR36][R8.64] ;  /* 0x00000024081a7981 */ /* 0x000166000c1e1500 */
.L_x_6324:
[----:B------:R-:W-:Y:S05]  /*6fd0*/  BSYNC.RECONVERGENT B1 ;  /* 0x0000000000017941 */ /* 0x000fea0003800200 */
.L_x_6323:
        /* <DEDUP_REMOVED lines=23> */
.L_x_6329:
[----:B------:R-:W-:Y:S05]  /*7150*/  BSYNC.RECONVERGENT B1 ;  /* 0x0000000000017941 */ /* 0x000fea0003800200 */
.L_x_6328:
        /* <DEDUP_REMOVED lines=21> */
.L_x_6286:
[----:B------:R-:W-:Y:S05]  /*72b0*/  BSYNC.RECONVERGENT B0 ;  /* 0x0000000000007941 */ /* 0x000fea0003800200 */
.L_x_6285:
        /* <DEDUP_REMOVED lines=15> */
.L_x_6335:
        /* <DEDUP_REMOVED lines=32> */
.L_x_6334:
[----:B------:R-:W-:Y:S05]  /*75b0*/  BSYNC.RECONVERGENT B1 ;  /* 0x0000000000017941 */ /* 0x000fea0003800200 */
.L_x_6333:
[-C--:B------:R-:W-:Y:S01]  /*75c0*/  MOV R18, R6.reuse ;  /* 0x0000000600127202 */ /* 0x080fe20000000f00 */
[----:B-1----:R-:W-:Y:S01]  /*75d0*/  IMAD.MOV.U32 R11, RZ, RZ, R19 ;  /* 0x000000ffff0b7224 */ /* 0x002fe200078e0013 */
[----:B------:R-:W-:Y:S01]  /*75e0*/  MOV R10, R6 ;  /* 0x00000006000a7202 */ /* 0x000fe20000000f00 */
[----:B------:R-:W-:Y:S01]  /*75f0*/  IMAD.MOV.U32 R8, RZ, RZ, R16 ;  /* 0x000000ffff087224 */ /* 0x000fe200078e0010 */
[----:B------:R-:W-:Y:S01]  /*7600*/  MOV R9, R17 ;  /* 0x0000001100097202 */ /* 0x000fe20000000f00 */
[----:B------:R0:W-:Y:S06]  /*7610*/  STS.128 [R0], R16 ;  /* 0x0000001000007388 */ /* 0x0001ec0000000c00 */
.L_x_6332:
[----:B------:R-:W-:Y:S05]  /*7620*/  BSYNC.RECONVERGENT B0 ;  /* 0x0000000000007941 */ /* 0x000fea0003800200 */
.L_x_6331:
[----:B------:R-:W-:-:S03]  /*7630*/  UISETP.GT.U32.AND UP0, UPT, UR5, 0x3, UPT ;  /* 0x000000030500788c */ /* 0x000fc6000bf04070 */
[----:B------:R-:W-:-:S06]  /*7640*/  UMOV UR5, UR7 ;  /* 0x0000000700057c82 */ /* 0x000fcc0008000000 */
[----:B------:R-:W-:Y:S05]  /*7650*/  BRA.U UP0, `(.L_x_6335) ;  /* 0xfffffffd00547547 */ /* 0x000fea000b83ffff */
.L_x_6330:
        /* <DEDUP_REMOVED lines=18> */
.L_x_6342:
        /* <DEDUP_REMOVED lines=31> */
.L_x_6341:
[----:B------:R-:W-:Y:S05]  /*7970*/  BSYNC.RECONVERGENT B1 ;  /* 0x0000000000017941 */ /* 0x000fea0003800200 */
.L_x_6340:
[--C-:B------:R-:W-:Y:S01]  /*7980*/  IMAD.MOV.U32 R18, RZ, RZ, R6.reuse ;  /* 0x000000ffff127224 */ /* 0x100fe200078e0006 */
[----:B--2---:R-:W-:Y:S01]  /*7990*/  MOV R8, R16 ;  /* 0x0000001000087202 */ /* 0x004fe20000000f00 */
[----:B------:R-:W-:Y:S01]  /*79a0*/  IMAD.MOV.U32 R10, RZ, RZ, R6 ;  /* 0x000000ffff0a7224 */ /* 0x000fe200078e0006 */
[----:B------:R-:W-:Y:S02]  /*79b0*/  MOV R9, R17 ;  /* 0x0000001100097202 */ /* 0x000fe40000000f00 */
[----:B------:R0:W-:Y:S01]  /*79c0*/  STS.128 [R0], R16 ;  /* 0x0000001000007388 */ /* 0x0001e20000000c00 */
[----:B------:R-:W-:-:S07]  /*79d0*/  MOV R11, R19 ;  /* 0x00000013000b7202 */ /* 0x000fce0000000f00 */
.L_x_6339:
[----:B------:R-:W-:Y:S05]  /*79e0*/  BSYNC.RECONVERGENT B0 ;  /* 0x0000000000007941 */ /* 0x000fea0003800200 */
.L_x_6338:
[----:B------:R-:W-:Y:S02]  /*79f0*/  ISETP.GT.U32.AND P0, PT, R14, 0x7f, PT ;  /* 0x0000007f0e00780c */ /* 0x000fe40003f04070 */
[----:B------:R-:W-:-:S11]  /*7a00*/  MOV R14, R20 ;  /* 0x00000014000e7202 */ /* 0x000fd60000000f00 */
[----:B------:R-:W-:Y:S05]  /*7a10*/  @P0 BRA `(.L_x_6342) ;  /* 0xfffffffc00580947 */ /* 0x000fea000383ffff */
.L_x_6337:
[----:B------:R-:W-:Y:S01]  /*7a20*/  BAR.SYNC.DEFER_BLOCKING 0x0 ;  /* 0x0000000000007b1d */ /* 0x000fe20000010000 */
[----:B------:R-:W-:-:S09]  /*7a30*/  UISETP.GE.U32.AND UP0, UPT, UR4, 0x2, UPT ;  /* 0x000000020400788c */ /* 0x000fd2000bf06070 */
[----:B------:R-:W-:Y:S05]  /*7a40*/  BRA.U !UP0, `(.L_x_6336) ;  /* 0x00000001088c7547 */ /* 0x000fea000b800000 */
[----:B012---:R-:W-:-:S07]  /*7a50*/  IMAD.MOV.U32 R0, RZ, RZ, 0x1 ;  /* 0x00000001ff007424 */ /* 0x007fce00078e00ff */
.L_x_6345:
        /* <DEDUP_REMOVED lines=32> */
.L_x_6344:
[----:B------:R-:W-:Y:S05]  /*7c60*/  BSYNC.RECONVERGENT B0 ;  /* 0x0000000000007941 */ /* 0x000fea0003800200 */
.L_x_6343:
[----:B------:R-:W-:Y:S05]  /*7c70*/  @!P1 BRA `(.L_x_6345) ;  /* 0xfffffffc00789947 */ /* 0x000fea000383ffff */
.L_x_6336:
        /* <DEDUP_REMOVED lines=282> */
.L_x_6346:
        /* <DEDUP_REMOVED lines=8> */
.L_x_6348:
        /* <DEDUP_REMOVED lines=65> */
.L_x_6350:
[----:B------:R-:W-:-:S07]  /*92b0*/  MOV R0, 0x92d0 ;  /* 0x000092d000007802 */ /* 0x000fce0000000f00 */
[----:B----4-:R-:W-:Y:S05]  /*92c0*/  CALL.REL.NOINC `($__internal_24_$__cuda_sm20_div_u64) ;  /* 0x0000003800307944 */ /* 0x010fea0003c00000 */
[----:B------:R-:W-:Y:S01]  /*92d0*/  IMAD.MOV.U32 R4, RZ, RZ, R6 ;  /* 0x000000ffff047224 */ /* 0x000fe200078e0006 */
[----:B------:R-:W-:-:S07]  /*92e0*/  MOV R5, R7 ;  /* 0x0000000700057202 */ /* 0x000fce0000000f00 */
.L_x_6351:
[----:B------:R-:W-:Y:S05]  /*92f0*/  BSYNC.RECONVERGENT B0 ;  /* 0x0000000000007941 */ /* 0x000fea0003800200 */
.L_x_6349:
[----:B------:R-:W0:Y:S02]  /*9300*/  LDCU.64 UR4, c[0x0][0x780] ;  /* 0x0000f000ff0477ac */ /* 0x000e240008000a00 */
[----:B0-----:R-:W-:Y:S02]  /*9310*/  UISETP.NE.U32.AND UP0, UPT, UR4, URZ, UPT ;  /* 0x000000ff0400728c */ /* 0x001fe4000bf05070 */
[----:B------:R-:W-:Y:S02]  /*9320*/  IADD3 R18, P0, PT, R4, UR4, RZ ;  /* 0x0000000404127c10 */ /* 0x000fe4000ff1e0ff */
[----:B------:R-:W-:Y:S02]  /*9330*/  UISETP.NE.AND.EX UP0, UPT, UR5, URZ, UPT, UP0 ;  /* 0x000000ff0500728c */ /* 0x000fe4000bf05300 */
[----:B------:R-:W-:Y:S02]  /*9340*/  IADD3.X R19, PT, PT, R5, UR5, RZ, P0, !PT ;  /* 0x0000000505137c10 */ /* 0x000fe400087fe4ff */
[----:B------:R-:W-:-:S11]  /*9350*/  UPLOP3.LUT UP0, UPT, UPT, UPT, UP0, 0x40, 0x4 ;  /* 0x000000000004789c */ /* 0x000fd60003f0e800 */
.L_x_6347:
        /* <DEDUP_REMOVED lines=291> */
.L_x_6353:
        /* <DEDUP_REMOVED lines=26> */
.L_x_6355:
[----:B------:R-:W-:Y:S05]  /*a730*/  BSYNC.RECONVERGENT B0 ;  /* 0x0000000000007941 */ /* 0x000fea0003800200 */
.L_x_6354:
        /* <DEDUP_REMOVED lines=34> */
.L_x_6357:
[----:B------:R-:W-:Y:S05]  /*a960*/  BSYNC.RECONVERGENT B0 ;  /* 0x0000000000007941 */ /* 0x000fea0003800200 */
.L_x_6356:
        /* <DEDUP_REMOVED lines=38> */
.L_x_6364:
        /* <DEDUP_REMOVED lines=34> */
.L_x_6363:
[----:B------:R-:W-:Y:S05]  /*adf0*/  BSYNC.RECONVERGENT B2 ;  /* 0x0000000000027941 */ /* 0x000fea0003800200 */
.L_x_6362:
[----:B------:R-:W-:Y:S05]  /*ae00*/  @!P2 BRA `(.L_x_6364) ;  /* 0xfffffffc0070a947 */ /* 0x000fea000383ffff */
[----:B------:R-:W-:Y:S05]  /*ae10*/  BSYNC.RECONVERGENT B1 ;  /* 0x0000000000017941 */ /* 0x000fea0003800200 */
.L_x_6361:
[----:B------:R-:W-:Y:S05]  /*ae20*/  BRA `(.L_x_6360) ;  /* 0x0000000000bc7947 */ /* 0x000fea0003800000 */
.L_x_6359:
        /* <DEDUP_REMOVED lines=10> */
.L_x_6367:
        /* <DEDUP_REMOVED lines=35> */
.L_x_6366:
[----:B------:R-:W-:Y:S05]  /*b100*/  BSYNC.RECONVERGENT B1 ;  /* 0x0000000000017941 */ /* 0x000fea0003800200 */
.L_x_6365:
[----:B------:R-:W-:Y:S05]  /*b110*/  @!P2 BRA `(.L_x_6367) ;  /* 0xfffffffc006ca947 */ /* 0x000fea000383ffff */
.L_x_6360:
[----:B------:R-:W-:Y:S05]  /*b120*/  BSYNC.RECONVERGENT B0 ;  /* 0x0000000000007941 */ /* 0x000fea0003800200 */
.L_x_6358:
        /* <DEDUP_REMOVED lines=12> */
.L_x_6373:
        /* <DEDUP_REMOVED lines=32> */
.L_x_6372:
[----:B------:R-:W-:Y:S05]  /*b3f0*/  BSYNC.RECONVERGENT B1 ;  /* 0x0000000000017941 */ /* 0x000fea0003800200 */
.L_x_6371:
[----:B------:R-:W-:Y:S01]  /*b400*/  MOV R14, R10 ;  /* 0x0000000a000e7202 */ /* 0x000fe20000000f00 */
[----:B------:R-:W-:Y:S01]  /*b410*/  IMAD.MOV.U32 R6, RZ, RZ, R10 ;  /* 0x000000ffff067224 */ /* 0x000fe200078e000a */
[----:B------:R-:W-:Y:S02]  /*b420*/  MOV R4, R12 ;  /* 0x0000000c00047202 */ /* 0x000fe40000000f00 */
[----:B------:R-:W-:Y:S01]  /*b430*/  MOV R5, R13 ;  /* 0x0000000d00057202 */ /* 0x000fe20000000f00 */
[----:B------:R0:W-:Y:S01]  /*b440*/  STS.128 [R0], R12 ;  /* 0x0000000c00007388 */ /* 0x0001e20000000c00 */
[----:B------:R-:W-:-:S07]  /*b450*/  MOV R7, R15 ;  /* 0x0000000f00077202 */ /* 0x000fce0000000f00 */
.L_x_6370:
[----:B------:R-:W-:Y:S05]  /*b460*/  BSYNC.RECONVERGENT B0 ;  /* 0x0000000000007941 */ /* 0x000fea0003800200 */
.L_x_6369:
[----:B------:R-:W-:-:S03]  /*b470*/  UISETP.GT.U32.AND UP1, UPT, UR4, 0x3, UPT ;  /* 0x000000030400788c */ /* 0x000fc6000bf24070 */
[----:B------:R-:W-:-:S06]  /*b480*/  UMOV UR4, UR7 ;  /* 0x0000000700047c82 */ /* 0x000fcc0008000000 */
[----:B------:R-:W-:Y:S05]  /*b490*/  BRA.U UP1, `(.L_x_6373) ;  /* 0xfffffffd01547547 */ /* 0x000fea000b83ffff */
.L_x_6368:
        /* <DEDUP_REMOVED lines=11> */
.L_x_6380:
        /* <DEDUP_REMOVED lines=31> */
.L_x_6379:
[----:B------:R-:W-:Y:S05]  /*b740*/  BSYNC.RECONVERGENT B1 ;  /* 0x0000000000017941 */ /* 0x000fea0003800200 */
.L_x_6378:
[----:B------:R-:W-:Y:S01]  /*b750*/  MOV R14, R10 ;  /* 0x0000000a000e7202 */ /* 0x000fe20000000f00 */
[----:B-1----:R-:W-:Y:S01]  /*b760*/  IMAD.MOV.U32 R6, RZ, RZ, R10 ;  /* 0x000000ffff067224 */ /* 0x002fe200078e000a */
[----:B------:R-:W-:Y:S02]  /*b770*/  MOV R4, R12 ;  /* 0x0000000c00047202 */ /* 0x000fe40000000f00 */
[----:B------:R-:W-:Y:S01]  /*b780*/  MOV R5, R13 ;  /* 0x0000000d00057202 */ /* 0x000fe20000000f00 */
[----:B------:R2:W-:Y:S01]  /*b790*/  STS.128 [R0], R12 ;  /* 0x0000000c00007388 */ /* 0x0005e20000000c00 */
[----:B------:R-:W-:-:S07]  /*b7a0*/  MOV R7, R15 ;  /* 0x0000000f00077202 */ /* 0x000fce0000000f00 */
.L_x_6377:
[----:B------:R-:W-:Y:S05]  /*b7b0*/  BSYNC.RECONVERGENT B0 ;  /* 0x0000000000007941 */ /* 0x000fea0003800200 */
.L_x_6376:
[----:B------:R-:W-:Y:S02]  /*b7c0*/  ISETP.GT.U32.AND P1, PT, R2, 0x7f, PT ;  /* 0x0000007f0200780c */ /* 0x000fe40003f24070 */
[----:B------:R-:W-:-:S11]  /*b7d0*/  MOV R2, R16 ;  /* 0x0000001000027202 */ /* 0x000fd60000000f00 */
[----:B------:R-:W-:Y:S05]  /*b7e0*/  @P1 BRA `(.L_x_6380) ;  /* 0xfffffffc00581947 */ /* 0x000fea000383ffff */
.L_x_6375:
[----:B------:R-:W-:Y:S01]  /*b7f0*/  BAR.SYNC.DEFER_BLOCKING 0x0 ;  /* 0x0000000000007b1d */ /* 0x000fe20000010000 */
[----:B------:R-:W-:-:S09]  /*b800*/  UISETP.GE.U32.AND UP1, UPT, UR4, 0x2, UPT ;  /* 0x000000020400788c */ /* 0x000fd2000bf26070 */
[----:B------:R-:W-:Y:S05]  /*b810*/  BRA.U !UP1, `(.L_x_6374) ;  /* 0x00000001098c7547 */ /* 0x000fea000b800000 */
[----:B012---:R-:W-:-:S07]  /*b820*/  HFMA2 R0, -RZ, RZ, 0, 5.9604644775390625e-08 ;  /* 0x00000001ff007431 */ /* 0x007fce00000001ff */
.L_x_6383:
        /* <DEDUP_REMOVED lines=32> */
.L_x_6382:
[----:B------:R-:W-:Y:S05]  /*ba30*/  BSYNC.RECONVERGENT B0 ;  /* 0x0000000000007941 */ /* 0x000fea0003800200 */
.L_x_6381:
[----:B------:R-:W-:Y:S05]  /*ba40*/  @!P2 BRA `(.L_x_6383) ;  /* 0xfffffffc0078a947 */ /* 0x000fea000383ffff */
.L_x_6374:
        /* <DEDUP_REMOVED lines=21> */
.L_x_6386:
[----:B------:R-:W-:Y:S01]  /*bba0*/  UMOV UR4, URZ ;  /* 0x000000ff00047c82 */ /* 0x000fe20008000000 */
[----:B------:R-:W-:Y:S01]  /*bbb0*/  UMOV UR5, URZ ;  /* 0x000000ff00057c82 */ /* 0x000fe20008000000 */
[----:B------:R-:W-:Y:S01]  /*bbc0*/  UMOV UR6, URZ ;  /* 0x000000ff00067c82 */ /* 0x000fe20008000000 */
[----:B------:R-:W-:Y:S01]  /*bbd0*/  MOV R7, UR4 ;  /* 0x0000000400077c02 */ /* 0x000fe20008000f00 */
[----:B------:R-:W-:Y:S01]  /*bbe0*/  IMAD.U32 R4, RZ, RZ, UR6 ;  /* 0x00000006ff047e24 */ /* 0x000fe2000f8e00ff */
[----:B------:R-:W-:-:S07]  /*bbf0*/  MOV R5, UR5 ;  /* 0x0000000500057c02 */ /* 0x000fce0008000f00 */
.L_x_6385:
        /* <DEDUP_REMOVED lines=21> */
[----:B------:R-:W2:Y:S01]  /*bd50*/  F2F.BF16.F32 R4, R4 ;  /* 0x0000000400047304 */ /* 0x000ea20000202000 */
[----:B0-----:R-:W-:Y:S02]  /*bd60*/  LOP3.LUT R2, R17, 0xfffffffc, RZ, 0xc0, !PT ;  /* 0xfffffffc11027812 */ /* 0x001fe400078ec0ff */
[----:B--2---:R-:W-:Y:S02]  /*bd70*/  SHF.L.U32 R5, R4, 0x10, RZ ;  /* 0x0000001004057819 */ /* 0x004fe400000006ff */
[----:B-1----:R-:W-:-:S04]  /*bd80*/  IADD3 R2, P0, PT, R2, UR4, RZ ;  /* 0x0000000402027c10 */ /* 0x002fc8000ff1e0ff */
[----:B------:R-:W-:-:S05]  /*bd90*/  IADD3.X R3, PT, PT, RZ, UR5, RZ, P0, !PT ;  /* 0x00000005ff037c10 */ /* 0x000fca00087fe4ff */
[----:B------:R-:W-:Y:S01]  /*bda0*/  STG.E desc[UR36][R2.64], R5 ;  /* 0x0000000502007986 */ /* 0x000fe2000c101924 */
[----:B------:R-:W-:Y:S05]  /*bdb0*/  EXIT ;  /* 0x000000000000794d */ /* 0x000fea0003800000 */
.L_x_6387:
[----:B012---:R-:W-:Y:S01]  /*bdc0*/  MOV R0, 0x0 ;  /* 0x0000000000007802 */ /* 0x007fe20000000f00 */
[----:B------:R-:W0:Y:S01]  /*bdd0*/  LDCU.64 UR6, c[0x4][0x580] ;  /* 0x0100b000ff0677ac */ /* 0x000e220008000a00 */
[----:B------:R-:W-:Y:S01]  /*bde0*/  HFMA2 R8, -RZ, RZ, 0, 4.4405460357666015625e-05 ;  /* 0x000002e9ff087431 */ /* 0x000fe200000001ff */
[----:B------:R-:W-:Y:S01]  /*bdf0*/  MOV R12, 0x1 ;  /* 0x00000001000c7802 */ /* 0x000fe20000000f00 */
[----:B------:R1:W2:Y:S01]  /*be00*/  LDC.64 R2, c[0x4][R0] ;  /* 0x0100000000027b82 */ /* 0x0002a20000000a00 */
[----:B------:R-:W4:Y:S01]  /*be10*/  LDCU.64 UR8, c[0x4][0x578] ;  /* 0x0100af00ff0877ac */ /* 0x000f220008000a00 */
[----:B------:R-:W-:Y:S01]  /*be20*/  IMAD.MOV.U32 R13, RZ, RZ, RZ ;  /* 0x000000ffff0d7224 */ /* 0x000fe200078e00ff */
[----:B------:R-:W3:Y:S01]  /*be30*/  LDCU.64 UR4, c[0x4][0x68] ;  /* 0x01000d00ff0477ac */ /* 0x000ee20008000a00 */
[----:B0-----:R-:W-:Y:S01]  /*be40*/  IMAD.U32 R4, RZ, RZ, UR6 ;  /* 0x00000006ff047e24 */ /* 0x001fe2000f8e00ff */
[----:B------:R-:W-:Y:S02]  /*be50*/  MOV R5, UR7 ;  /* 0x0000000700057c02 */ /* 0x000fe40008000f00 */
[----:B----4-:R-:W-:-:S02]  /*be60*/  MOV R6, UR8 ;  /* 0x0000000800067c02 */ /* 0x010fc40008000f00 */
[----:B------:R-:W-:Y:S01]  /*be70*/  MOV R7, UR9 ;  /* 0x0000000900077c02 */ /* 0x000fe20008000f00 */
[----:B---3--:R-:W-:Y:S01]  /*be80*/  IMAD.U32 R10, RZ, RZ, UR4 ;  /* 0x00000004ff0a7e24 */ /* 0x008fe2000f8e00ff */
[----:B-1----:R-:W-:-:S07]  /*be90*/  MOV R11, UR5 ;  /* 0x00000005000b7c02 */ /* 0x002fce0008000f00 */
[----:B------:R-:W-:-:S07]  /*bea0*/  LEPC R20, `(.L_x_6388) ;  /* 0x000000001014794e */ /* 0x000fce0000000000 */
[----:B--2---:R-:W-:Y:S05]  /*beb0*/  CALL.ABS.NOINC R2 ;  /* 0x0000000002007343 */ /* 0x004fea0003c00000 */
.L_x_6388:
[----:B------:R-:W-:Y:S05]  /*bec0*/  EXIT ;  /* 0x000000000000794d */ /* 0x000fea0003800000 */
.L_x_6384:
[----:B------:R-:W3:Y:S01]  /*bed0*/  LDCU.U8 UR4, c[0x0][0x7a0] ;  /* 0x0000f400ff0477ac */ /* 0x000ee20008000000 */
[----:B------:R-:W-:Y:S02]  /*bee0*/  MOV R3, R7 ;  /* 0x0000000700037202 */ /* 0x000fe40000000f00 */
[----:B------:R-:W-:Y:S01]  /*bef0*/  MOV R9, R5 ;  /* 0x0000000500097202 */ /* 0x000fe20000000f00 */
[----:B---3--:R-:W-:-:S09]  /*bf00*/  UISETP.NE.AND UP0, UPT, UR4, URZ, UPT ;  /* 0x000000ff0400728c */ /* 0x008fd2000bf05270 */
[----:B------:R-:W-:Y:S05]  /*bf10*/  BRA.U !UP0, `(.L_x_6389) ;  /* 0x00000001085c7547 */ /* 0x000fea000b800000 */
[----:B----4-:R-:W3:Y:S01]  /*bf20*/  LDG.E R10, desc[UR36][R18.64+0xc] ;  /* 0x00000c24120a7981 */ /* 0x010ee2000c1e1900 */
[----:B------:R-:W-:Y:S01]  /*bf30*/  BSSY.RECONVERGENT B0, `(.L_x_6389) ;  /* 0x0000015000007945 */ /* 0x000fe20003800200 */
[----:B------:R-:W-:Y:S01]  /*bf40*/  MOV R3, R7 ;  /* 0x0000000700037202 */ /* 0x000fe20000000f00 */
[----:B------:R-:W-:Y:S01]  /*bf50*/  IMAD.MOV.U32 R9, RZ, RZ, R5 ;  /* 0x000000ffff097224 */ /* 0x000fe200078e0005 */
[----:B---3--:R-:W-:-:S13]  /*bf60*/  FSETP.NEU.FTZ.AND P0, PT, R10, RZ, PT ;  /* 0x000000ff0a00720b */ /* 0x008fda0003f1d000 */
[----:B------:R-:W-:Y:S05]  /*bf70*/  @!P0 BRA `(.L_x_6390) ;  /* 0x0000000000408947 */ /* 0x000fea0003800000 */
[----:B------:R-:W0:Y:S04]  /*bf80*/  LDG.E R11, desc[UR36][R18.64] ;  /* 0x00000024120b7981 */ /* 0x000e28000c1e1900 */
[----:B------:R-:W3:Y:S04]  /*bf90*/  LDG.E R9, desc[UR36][R18.64+0x4] ;  /* 0x0000042412097981 */ /* 0x000ee8000c1e1900 */
[----:B-1----:R4:W5:Y:S01]  /*bfa0*/  LDG.E R6, desc[UR36][R18.64+0x8] ;  /* 0x0000082412067981 */ /* 0x002962000c1e1900 */
[----:B------:R-:W-:Y:S02]  /*bfb0*/  FSETP.NEU.FTZ.AND P0, PT, R7, RZ, PT ;  /* 0x000000ff0700720b */ /* 0x000fe40003f1d000 */
[----:B------:R-:W-:-:S11]  /*bfc0*/  MOV R3, R10 ;  /* 0x0000000a00037202 */ /* 0x000fd60000000f00 */
        /* <DEDUP_REMOVED lines=11> */
.L_x_6390:
[----:B------:R-:W-:Y:S05]  /*c080*/  BSYNC.RECONVERGENT B0 ;  /* 0x0000000000007941 */ /* 0x000fea0003800200 */
.L_x_6389:
        /* <DEDUP_REMOVED lines=15> */
[----:B-1----:R-:W-:-:S05]  /*c180*/  @P1 IADD3 R2, P0, PT, R17, R2, RZ ;  /* 0x0000000211021210 */ /* 0x002fca0007f1e0ff */
[----:B------:R-:W-:Y:S01]  /*c190*/  @P1 IMAD.X R3, RZ, RZ, R3, P0 ;  /* 0x000000ffff031224 */ /* 0x000fe200000e0603 */
[----:B------:R-:W-:-:S04]  /*c1a0*/  ISETP.GE.AND P0, PT, R5, 0x2, PT ;  /* 0x000000020500780c */ /* 0x000fc80003f06270 */
[----:B0-----:R0:W-:Y:S09]  /*c1b0*/  @P1 STG.E desc[UR36][R2.64], R9 ;  /* 0x0000000902001986 */ /* 0x0011f2000c101924 */
        /* <DEDUP_REMOVED lines=9> */
.L_x_6391:
[----:B------:R-:W-:Y:S04]  /*c250*/  STG.E desc[UR36][R18.64], R4 ;  /* 0x0000000412007986 */ /* 0x000fe8000c101924 */
[----:B------:R-:W-:Y:S04]  /*c260*/  STG.E desc[UR36][R18.64+0x4], R9 ;  /* 0x0000040912007986 */ /* 0x000fe8000c101924 */
[----:B----4-:R-:W-:Y:S04]  /*c270*/  STG.E desc[UR36][R18.64+0x8], R6 ;  /* 0x0000080612007986 */ /* 0x010fe8000c101924 */
[----:B------:R-:W-:Y:S01]  /*c280*/  STG.E desc[UR36][R18.64+0xc], R3 ;  /* 0x00000c0312007986 */ /* 0x000fe2000c101924 */
[----:B------:R-:W-:Y:S05]  /*c290*/  EXIT ;  /* 0x000000000000794d */ /* 0x000fea0003800000 */
.L_x_6352:
        /* <DEDUP_REMOVED lines=17> */
[----:B------:R-:W-:Y:S01]  /*c3b0*/  HFMA2 R8, -RZ, RZ, 0, 4.3690204620361328125e-05 ;  /* 0x000002ddff087431 */ /* 0x000fe200000001ff */
        /* <DEDUP_REMOVED lines=13> */
.L_x_6394:
[----:B------:R-:W-:Y:S01]  /*c490*/  UMOV UR4, URZ ;  /* 0x000000ff00047c82 */ /* 0x000fe20008000000 */
[----:B------:R-:W-:Y:S01]  /*c4a0*/  UMOV UR5, URZ ;  /* 0x000000ff00057c82 */ /* 0x000fe20008000000 */
[----:B------:R-:W-:Y:S01]  /*c4b0*/  UMOV UR6, URZ ;  /* 0x000000ff00067c82 */ /* 0x000fe20008000000 */
[----:B------:R-:W-:Y:S01]  /*c4c0*/  IMAD.U32 R11, RZ, RZ, UR4 ;  /* 0x00000004ff0b7e24 */ /* 0x000fe2000f8e00ff */
[----:B------:R-:W-:Y:S02]  /*c4d0*/  MOV R9, UR5 ;  /* 0x0000000500097c02 */ /* 0x000fe40008000f00 */
[----:B------:R-:W-:-:S07]  /*c4e0*/  MOV R8, UR6 ;  /* 0x0000000600087c02 */ /* 0x000fce0008000f00 */
.L_x_6393:
        /* <DEDUP_REMOVED lines=24> */
[----:B-1----:R-:W-:-:S05]  /*c670*/  IADD3 R2, P0, PT, R2, UR4, RZ ;  /* 0x0000000402027c10 */ /* 0x002fca000ff1e0ff */
[----:B------:R-:W-:-:S05]  /*c680*/  IMAD.X R3, RZ, RZ, UR5, P0 ;  /* 0x00000005ff037e24 */ /* 0x000fca00080e06ff */
[----:B------:R-:W-:Y:S01]  /*c690*/  STG.E desc[UR36][R2.64], R5 ;  /* 0x0000000502007986 */ /* 0x000fe2000c101924 */
[----:B------:R-:W-:Y:S05]  /*c6a0*/  EXIT ;  /* 0x000000000000794d */ /* 0x000fea0003800000 */
.L_x_6395:
[----:B-12---:R-:W-:Y:S01]  /*c6b0*/  MOV R0, 0x0 ;  /* 0x0000000000007802 */ /* 0x006fe20000000f00 */
        /* <DEDUP_REMOVED lines=15> */
.L_x_6396:
[----:B------:R-:W-:Y:S05]  /*c7b0*/  EXIT ;  /* 0x000000000000794d */ /* 0x000fea0003800000 */
.L_x_6392:
[----:B------:R-:W0:Y:S01]  /*c7c0*/  LDCU.U8 UR4, c[0x0][0x7a0] ;  /* 0x0000f400ff0477ac */ /* 0x000e220008000000 */
[----:B------:R-:W-:Y:S01]  /*c7d0*/  MOV R3, R11 ;  /* 0x0000000b00037202 */ /* 0x000fe20000000f00 */
[----:B------:R-:W-:Y:S01]  /*c7e0*/  IMAD.MOV.U32 R5, RZ, RZ, R9 ;  /* 0x000000ffff057224 */ /* 0x000fe200078e0009 */
        /* <DEDUP_REMOVED lines=11> */
[----:B------:R-:W-:Y:S02]  /*c8a0*/  FSETP.NEU.FTZ.AND P0, PT, R11, RZ, PT ;  /* 0x000000ff0b00720b */ /* 0x000fe40003f1d000 */
[----:B------:R-:W-:-:S11]  /*c8b0*/  MOV R3, R6 ;  /* 0x0000000600037202 */ /* 0x000fd60000000f00 */
[----:B------:R-:W-:-:S04]  /*c8c0*/  @P0 FADD.FTZ R3, R11, R6 ;  /* 0x000000060b030221 */ /* 0x000fc80000010000 */
[----:B------:R-:W1:Y:S02]  /*c8d0*/  @P0 MUFU.RCP R4, R3 ;  /* 0x0000000300040308 */ /* 0x000e640000001000 */
[----:B-1----:R-:W-:Y:S01]  /*c8e0*/  @P0 FMUL.FTZ R7, R11, R4 ;  /* 0x000000040b070220 */ /* 0x002fe20000410000 */
[--C-:B---3--:R-:W-:Y:S01]  /*c8f0*/  @P0 FADD.FTZ R0, R8, -R13.reuse ;  /* 0x8000000d08000221 */ /* 0x108fe20000010000 */
[----:B------:R-:W-:-:S03]  /*c900*/  IMAD.MOV.U32 R8, RZ, RZ, R13 ;  /* 0x000000ffff087224 */ /* 0x000fc600078e000d */
[C---:B------:R-:W-:Y:S01]  /*c910*/  @P0 FMUL.FTZ R2, R0.reuse, R0 ;  /* 0x0000000000020220 */ /* 0x040fe20000410000 */
[----:B------:R-:W-:-:S03]  /*c920*/  @P0 FFMA.FTZ R8, R0, R7, R13 ;  /* 0x0000000700080223 */ /* 0x000fc6000001000d */
[----:B------:R-:W-:Y:S01]  /*c930*/  @P0 FMUL.FTZ R4, R6, R2 ;  /* 0x0000000206040220 */ /* 0x000fe20000410000 */
[----:B-----5:R-:W-:Y:S01]  /*c940*/  @P0 FADD.FTZ R2, R9, R5 ;  /* 0x0000000509020221 */ /* 0x020fe20000010000 */
[----:B--2---:R-:W-:-:S03]  /*c950*/  @P0 MOV R10, 0xffffffff ;  /* 0xffffffff000a0802 */ /* 0x004fc60000000f00 */
[----:B0-----:R-:W-:-:S07]  /*c960*/  @P0 FFMA.FTZ R5, R7, R4, R2 ;  /* 0x0000000407050223 */ /* 0x001fce0000010002 */
.L_x_6398:
[----:B------:R-:W-:Y:S05]  /*c970*/  BSYNC.RECONVERGENT B0 ;  /* 0x0000000000007941 */ /* 0x000fea0003800200 */
.L_x_6397:
        /* <DEDUP_REMOVED lines=22> */
[----:B0-----:R-:W-:Y:S01]  /*cae0*/  LOP3.LUT R2, R17, 0xfffffffc, RZ, 0xc0, !PT ;  /* 0xfffffffc11027812 */ /* 0x001fe200078ec0ff */
[----:B--2---:R-:W-:-:S03]  /*caf0*/  IMAD.U32 R5, R8, 0x10000, RZ ;  /* 0x0001000008057824 */ /* 0x004fc600078e00ff */
[----:B-1----:R-:W-:-:S04]  /*cb00*/  IADD3 R2, P0, PT, R2, UR4, RZ ;  /* 0x0000000402027c10 */ /* 0x002fc8000ff1e0ff */
[----:B------:R-:W-:-:S05]  /*cb10*/  IADD3.X R3, PT, PT, RZ, UR5, RZ, P0, !PT ;  /* 0x00000005ff037c10 */ /* 0x000fca00087fe4ff */
[----:B------:R-:W-:Y:S01]  /*cb20*/  STG.E desc[UR36][R2.64], R5 ;  /* 0x0000000502007986 */ /* 0x000fe2000c101924 */
[----:B------:R-:W-:Y:S05]  /*cb30*/  EXIT ;  /* 0x000000000000794d */ /* 0x000fea0003800000 */
.L_x_6399:
[----:B------:R-:W-:Y:S04]  /*cb40*/  STG.E desc[UR36][R18.64], R8 ;  /* 0x0000000812007986 */ /* 0x000fe8000c101924 */
[----:B------:R-:W-:Y:S04]  /*cb50*/  STG.E desc[UR36][R18.64+0x4], R5 ;  /* 0x0000040512007986 */ /* 0x000fe8000c101924 */
[----:B----4-:R-:W-:Y:S04]  /*cb60*/  STG.E desc[UR36][R18.64+0x8], R10 ;  /* 0x0000080a12007986 */ /* 0x010fe8000c101924 */
[----:B------:R-:W-:Y:S01]  /*cb70*/  STG.E desc[UR36][R18.64+0xc], R3 ;  /* 0x00000c0312007986 */ /* 0x000fe2000c101924 */
[----:B------:R-:W-:Y:S05]  /*cb80*/  EXIT ;  /* 0x000000000000794d */ /* 0x000fea0003800000 */
        .weak           $__internal_24_$__cuda_sm20_div_u64
        .type           $__internal_24_$__cuda_sm20_div_u64,@function
        .size           $__internal_24_$__cuda_sm20_div_u64,(.L_x_7256 - $__internal_24_$__cuda_sm20_div_u64)
$__internal_24_$__cuda_sm20_div_u64:
        /* <DEDUP_REMOVED lines=65> */
[----:B------:R-:W-:Y:S06]  /*cfa0*/  RET.REL.NODEC R4 `(_ZN2at6native13reduce_kernelILi512ELi1ENS0_8ReduceOpIN3c108BFloat16ENS0_10WelfordOpsIS4_fiN4cuda3std3__44pairIffEEEEjfLi2ELi2EEEEEvT1_) ;  /* 0xffffff3004147950 */ /* 0x000fec0003c3ffff */
.L_x_6400:
        /* <DEDUP_REMOVED lines=13> */
.L_x_7256:


//--------------------- .text._ZN2at6native13reduce_kernelILi256ELi2ENS0_8ReduceOpIN3c108BFloat16ENS0_10WelfordOpsIS4_fiN4cuda3std3__44pairIffEEEEjfLi2ELi2EEEEEvT1_ --------------------------
	.section	.text._ZN2at6native13reduce_kernelILi256ELi2ENS0_8ReduceOpIN3c108BFloat16ENS0_10WelfordOpsIS4_fiN4cuda3std3__44pairIffEEEEjfLi2ELi2EEEEEvT1_,"ax",@progbits
	.align	128
        .global         _ZN2at6native13reduce_kernelILi256ELi2ENS0_8ReduceOpIN3c108BFloat16ENS0_10WelfordOpsIS4_fiN4cuda3std3__44pairIffEEEEjfLi2ELi2EEEEEvT1_
        .type           _ZN2at6native13reduce_kernelILi256ELi2ENS0_8ReduceOpIN3c108BFloat16ENS0_10WelfordOpsIS4_fiN4cuda3std3__44pairIffEEEEjfLi2ELi2EEEEEvT1_,@function
        .size           _ZN2at6native13reduce_kernelILi256ELi2ENS0_8ReduceOpIN3c108BFloat16ENS0_10WelfordOpsIS4_fiN4cuda3std3__44pairIffEEEEjfLi2ELi2EEEEEvT1_,(.L_x_7257 - _ZN2at6native13reduce_kernelILi256ELi2ENS0_8ReduceOpIN3c108BFloat16ENS0_10WelfordOpsIS4_fiN4cuda3std3__44pairIffEEEEjfLi2ELi2EEEEEvT1_)
        .other          _ZN2at6native13reduce_kernelILi256ELi2ENS0_8ReduceOpIN3c108BFloat16ENS0_10WelfordOpsIS4_fiN4cuda3std3__44pairIffEEEEjfLi2ELi2EEEEEvT1_,@"STO_CUDA_ENTRY STV_DEFAULT"
_ZN2at6native13reduce_kernelILi256ELi2ENS0_8ReduceOpIN3c108BFloat16ENS0_10WelfordOpsIS4_fiN4cuda3std3__44pairIffEEEEjfLi2ELi2EEEEEvT1_:
.text._ZN2at6native13reduce_kernelILi256ELi2ENS0_8ReduceOpIN3c108BFloat16ENS0_10WelfordOpsIS4_fiN4cuda3std3__44pairIffEEEEjfLi2ELi2EEEEEvT1_:
        /* <DEDUP_REMOVED lines=296> */
.L_x_6401:
        /* <DEDUP_REMOVED lines=36> */
.L_x_6405:
        /* <DEDUP_REMOVED lines=38> */
.L_x_6409:
[----:B------:R-:W-:Y:S05]  /*1720*/  BSYNC.RECONVERGENT B1 ;  /* 0x0000000000017941 */ /* 0x000fea0003800200 */
.L_x_6408:
[----:B------:R-:W0:Y:S01]  /*1730*/  LDCU UR4, c[0x0][0x39c] ;  /* 0x00007380ff0477ac */ /* 0x000e220008000800 */
[----:B------:R-:W-:-:S04]  /*1740*/  IADD3 R24, P0, PT, R24, 0x2, RZ ;  /* 0x0000000218187810 */ /* 0x000fc80007f1e0ff */
[----:B------:R-:W-:Y:S01]  /*1750*/  IADD3.X R25, PT, PT, RZ, R25, RZ, P0, !PT ;  /* 0x00000019ff197210 */ /* 0x000fe200007fe4ff */
[----:B0-----:R-:W-:-:S06]  /*1760*/  UIADD3 UR4, UPT, UPT, UR4, -0x1, URZ ;  /* 0xffffffff04047890 */ /* 0x001fcc000fffe0ff */
[----:B------:R-:W-:-:S07]  /*1770*/  IMAD.U32 R18, RZ, RZ, UR4 ;  /* 0x00000004ff127e24 */ /* 0x000fce000f8e00ff */
.L_x_6407:
[----:B------:R-:W-:Y:S05]  /*1780*/  BSYNC.RECONVERGENT B0 ;  /* 0x0000000000007941 */ /* 0x000fea0003800200 */
.L_x_6406:
        /* <DEDUP_REMOVED lines=11> */
.L_x_6413:
        /* <DEDUP_REMOVED lines=25> */
.L_x_6412:
[----:B------:R-:W-:-:S07]  /*19d0*/  MOV R12, R15 ;  /* 0x0000000f000c7202 */ /* 0x000fce0000000f00 */
.L_x_6411:
[----:B------:R-:W-:Y:S05]  /*19e0*/  BSYNC.RECONVERGENT B0 ;  /* 0x0000000000007941 */ /* 0x000fea0003800200 */
.L_x_6410:
        /* <DEDUP_REMOVED lines=21> */
.L_x_6415:
[----:B------:R-:W-:Y:S05]  /*1b40*/  BSYNC.RECONVERGENT B0 ;  /* 0x0000000000007941 */ /* 0x000fea0003800200 */
.L_x_6414:
[----:B------:R-:W-:Y:S02]  /*1b50*/  FSETP.NEU.FTZ.AND P0, PT, R11, RZ, PT ;  /* 0x000000ff0b00720b */ /* 0x000fe40003f1d000 */
[----:B------:R-:W-:Y:S01]  /*1b60*/  CS2R R20, SRZ ;  /* 0x0000000000147805 */ /* 0x000fe2000001ff00 */
[----:B------:R-:W-:Y:S01]  /*1b70*/  IMAD.MOV.U32 R7, RZ, RZ, R12 ;  /* 0x000000ffff077224 */ /* 0x000fe200078e000c */
[----:B------:R-:W-:Y:S02]  /*1b80*/  MOV R5, R3 ;  /* 0x0000000300057202 */ /* 0x000fe40000000f00 */
        /* <DEDUP_REMOVED lines=12> */
[----:B------:R-:W-:Y:S01]  /*1c50*/  MOV R6, 0xffffffff ;  /* 0xffffffff00067802 */ /* 0x000fe20000000f00 */
        /* <DEDUP_REMOVED lines=8> */
.L_x_6404:
        /* <DEDUP_REMOVED lines=27> */
.L_x_6420:
[----:B------:R-:W-:Y:S01]  /*1e90*/  IMAD.IADD R6, R26, 0x1, R7 ;  /* 0x000000011a067824 */ /* 0x000fe200078e0207 */
[----:B------:R-:W-:-:S04]  /*1ea0*/  SHF.R.U32.HI R5, RZ, 0x1, R26 ;  /* 0x00000001ff057819 */ /* 0x000fc8000001161a */
[----:B------:R-:W-:Y:S01]  /*1eb0*/  SHF.R.U32.HI R21, RZ, 0x1, R6 ;  /* 0x00000001ff157819 */ /* 0x000fe20000011606 */
[----:B------:R-:W-:-:S04]  /*1ec0*/  IMAD.WIDE.U32 R4, R5, 0x4, R24 ;  /* 0x0000000405047825 */ /* 0x000fc800078e0018 */
[----:B------:R-:W-:Y:S02]  /*1ed0*/  IMAD.WIDE.U32 R20, R21, 0x4, R24 ;  /* 0x0000000415147825 */ /* 0x000fe400078e0018 */
[----:B------:R-:W2:Y:S04]  /*1ee0*/  LDG.E R4, desc[UR36][R4.64] ;  /* 0x0000002404047981 */ /* 0x000ea8000c1e1900 */
[----:B------:R-:W3:Y:S01]  /*1ef0*/  LDG.E R20, desc[UR36][R20.64] ;  /* 0x0000002414147981 */ /* 0x000ee2000c1e1900 */
[----:B------:R-:W-:Y:S02]  /*1f00*/  IADD3 R22, PT, PT, R22, 0x1, RZ ;  /* 0x0000000116167810 */ /* 0x000fe40007ffe0ff */
[----:B------:R-:W-:Y:S02]  /*1f10*/  IADD3 R26, PT, PT, R6, R7, RZ ;  /* 0x00000007061a7210 */ /* 0x000fe40007ffe0ff */
[----:B------:R-:W-:-:S03]  /*1f20*/  I2FP.F32.S32 R18, R22 ;  /* 0x0000001600127245 */ /* 0x000fc60000201400 */
[----:B------:R-:W-:Y:S01]  /*1f30*/  IMAD.IADD R34, R26, 0x1, R7 ;  /* 0x000000011a227824 */ /* 0x000fe200078e0207 */
[----:B------:R-:W1:Y:S04]  /*1f40*/  MUFU.RCP R29, R18 ;  /* 0x00000012001d7308 */ /* 0x000e680000001000 */
[----:B------:R-:W-:Y:S02]  /*1f50*/  ISETP.GE.U32.AND P0, PT, R34, R11, PT ;  /* 0x0000000b2200720c */ /* 0x000fe40003f06070 */
[C---:B--2---:R-:W-:Y:S02]  /*1f60*/  PRMT R6, R4.reuse, 0x7632, R6 ;  /* 0x0000763204067816 */ /* 0x044fe40000000006 */
[----:B------:R-:W-:Y:S02]  /*1f70*/  SHF.L.U32 R28, R4, 0x10, RZ ;  /* 0x00000010041c7819 */ /* 0x000fe400000006ff */
        /* <DEDUP_REMOVED lines=22> */
.L_x_6419:
[----:B------:R-:W-:Y:S02]  /*20e0*/  MOV R14, R18 ;  /* 0x00000012000e7202 */ /* 0x000fe40000000f00 */
[C---:B------:R-:W-:Y:S02]  /*20f0*/  PRMT R21, R4.reuse, 0x7610, R21 ;  /* 0x0000761004157816 */ /* 0x040fe40000000015 */
[----:B------:R-:W-:Y:S02]  /*2100*/  PRMT R23, R4, 0x7632, R23 ;  /* 0x0000763204177816 */ /* 0x000fe40000000017 */
[----:B------:R-:W-:-:S07]  /*2110*/  PRMT R6, R20, 0x7632, R6 ;  /* 0x0000763214067816 */ /* 0x000fce0000000006 */
.L_x_6418:
[----:B------:R-:W-:Y:S05]  /*2120*/  BSYNC.RECONVERGENT B0 ;  /* 0x0000000000007941 */ /* 0x000fea0003800200 */
.L_x_6417:
[----:B------:R-:W-:Y:S01]  /*2130*/  ISETP.GE.U32.AND P0, PT, R26, R11, PT ;  /* 0x0000000b1a00720c */ /* 0x000fe20003f06070 */
[----:B------:R-:W-:Y:S01]  /*2140*/  BSSY.RECONVERGENT B0, `(.L_x_6421) ;  /* 0x0000010000007945 */ /* 0x000fe20003800200 */
[----:B------:R-:W-:Y:S01]  /*2150*/  IMAD.MOV.U32 R27, RZ, RZ, R14 ;  /* 0x000000ffff1b7224 */ /* 0x000fe200078e000e */
[----:B------:R-:W-:-:S10]  /*2160*/  MOV R18, R22 ;  /* 0x0000001600127202 */ /* 0x000fd40000000f00 */
        /* <DEDUP_REMOVED lines=13> */
.L_x_6422:
[----:B------:R-:W-:Y:S05]  /*2240*/  BSYNC.RECONVERGENT B0 ;  /* 0x0000000000007941 */ /* 0x000fea0003800200 */
.L_x_6421:
[----:B------:R-:W-:Y:S04]  /*2250*/  BSSY.RECONVERGENT B0, `(.L_x_6423) ;  /* 0x000001f000007945 */ /* 0x000fe80003800200 */
        /* <DEDUP_REMOVED lines=9> */
[----:B------:R-:W1:Y:S02]  /*22f0*/  MUFU.RCP R5, R27 ;  /* 0x0000001b00057308 */ /* 0x000e640000001000 */
        /* <DEDUP_REMOVED lines=9> */
[----:B------:R-:W-:Y:S01]  /*2390*/  IMAD.MOV.U32 R14, RZ, RZ, R27 ;  /* 0x000000ffff0e7224 */ /* 0x000fe200078e001b */
[----:B------:R-:W-:Y:S02]  /*23a0*/  SHF.L.U32 R11, R6, 0x10, RZ ;  /* 0x00000010060b7819 */ /* 0x000fe400000006ff */
[----:B------:R-:W-:Y:S01]  /*23b0*/  MOV R22, R18 ;  /* 0x0000001200167202 */ /* 0x000fe20000000f00 */
[----:B------:R-:W-:Y:S02]  /*23c0*/  FADD.FTZ R7, -R10, R5 ;  /* 0x000000050a077221 */ /* 0x000fe40000010100 */
[----:B------:R-:W-:Y:S02]  /*23d0*/  FADD.FTZ R21, -R0, R11 ;  /* 0x0000000b00157221 */ /* 0x000fe40000010100 */
[----:B-1----:R-:W-:-:S02]  /*23e0*/  FFMA.FTZ R10, R7, R4, R10 ;  /* 0x00000004070a7223 */ /* 0x002fc4000001000a */
[----:B------:R-:W-:Y:S02]  /*23f0*/  FFMA.FTZ R0, R21, R4, R0 ;  /* 0x0000000415007223 */ /* 0x000fe40000010000 */
[----:B------:R-:W-:Y:S02]  /*2400*/  FADD.FTZ R5, R5, -R10 ;  /* 0x8000000a05057221 */ /* 0x000fe40000010000 */
[----:B------:R-:W-:Y:S02]  /*2410*/  FADD.FTZ R11, R11, -R0 ;  /* 0x800000000b0b7221 */ /* 0x000fe40000010000 */
[----:B------:R-:W-:Y:S02]  /*2420*/  FFMA.FTZ R12, R7, R5, R12 ;  /* 0x00000005070c7223 */ /* 0x000fe4000001000c */
[----:B------:R-:W-:-:S07]  /*2430*/  FFMA.FTZ R8, R21, R11, R8 ;  /* 0x0000000b15087223 */ /* 0x000fce0000010008 */
.L_x_6424:
[----:B------:R-:W-:Y:S05]  /*2440*/  BSYNC.RECONVERGENT B0 ;  /* 0x0000000000007941 */ /* 0x000fea0003800200 */
.L_x_6423:
        /* <DEDUP_REMOVED lines=23> */
.L_x_6426:
[----:B------:R-:W-:Y:S05]  /*25c0*/  BSYNC.RECONVERGENT B0 ;  /* 0x0000000000007941 */ /* 0x000fea0003800200 */
.L_x_6425:
        /* <DEDUP_REMOVED lines=21> */
.L_x_6416:
        /* <DEDUP_REMOVED lines=23> */
.L_x_6431:
        /* <DEDUP_REMOVED lines=17> */
[----:B---3--:R-:W-:-:S02]  /*29a0*/  PRMT R6, R28, 0x7632, R6 ;  /* 0x000076321c067816 */ /* 0x008fc40000000006 */
[----:B------:R-:W-:Y:S01]  /*29b0*/  SHF.L.U32 R14, R5, 0x10, RZ ;  /* 0x00000010050e7819 */ /* 0x000fe200000006ff */
[--C-:B------:R-:W-:Y:S01]  /*29c0*/  FADD.FTZ R5, R23, -R12.reuse ;  /* 0x8000000c17057221 */ /* 0x100fe20000010000 */
[----:B------:R-:W-:Y:S01]  /*29d0*/  SHF.L.U32 R18, R28, 0x10, RZ ;  /* 0x000000101c127819 */ /* 0x000fe200000006ff */
[----:B------:R-:W-:Y:S02]  /*29e0*/  IMAD.U32 R21, R6, 0x10000, RZ ;  /* 0x0001000006157824 */ /* 0x000fe400078e00ff */
[----:B------:R-:W-:Y:S01]  /*29f0*/  FADD.FTZ R6, R14, -R3 ;  /* 0x800000030e067221 */ /* 0x000fe20000010000 */
[-C--:B-1----:R-:W-:Y:S01]  /*2a00*/  FFMA.FTZ R12, R5, R34.reuse, R12 ;  /* 0x00000022050c7223 */ /* 0x082fe2000001000c */
[----:B------:R-:W-:Y:S01]  /*2a10*/  FADD.FTZ R30, R18, -R15 ;  /* 0x8000000f121e7221 */ /* 0x000fe20000010000 */
[----:B------:R-:W-:Y:S01]  /*2a20*/  FADD.FTZ R27, R21, -R0 ;  /* 0x80000000151b7221 */ /* 0x000fe20000010000 */
[-C--:B------:R-:W-:Y:S01]  /*2a30*/  FFMA.FTZ R3, R6, R34.reuse, R3 ;  /* 0x0000002206037223 */ /* 0x080fe20000010003 */
[----:B------:R-:W-:Y:S01]  /*2a40*/  FADD.FTZ R23, R23, -R12 ;  /* 0x8000000c17177221 */ /* 0x000fe20000010000 */
[-C--:B------:R-:W-:Y:S01]  /*2a50*/  FFMA.FTZ R15, R30, R34.reuse, R15 ;  /* 0x000000221e0f7223 */ /* 0x080fe2000001000f */
[----:B------:R-:W-:Y:S01]  /*2a60*/  FFMA.FTZ R0, R27, R34, R0 ;  /* 0x000000221b007223 */ /* 0x000fe20000010000 */
[----:B------:R-:W-:Y:S01]  /*2a70*/  FADD.FTZ R14, R14, -R3 ;  /* 0x800000030e0e7221 */ /* 0x000fe20000010000 */
[----:B------:R-:W-:Y:S01]  /*2a80*/  FFMA.FTZ R10, R5, R23, R10 ;  /* 0x00000017050a7223 */ /* 0x000fe2000001000a */
[----:B------:R-:W-:Y:S01]  /*2a90*/  FADD.FTZ R18, R18, -R15 ;  /* 0x8000000f12127221 */ /* 0x000fe20000010000 */
[----:B------:R-:W-:Y:S01]  /*2aa0*/  FADD.FTZ R21, R21, -R0 ;  /* 0x8000000015157221 */ /* 0x000fe20000010000 */
[----:B------:R-:W-:-:S02]  /*2ab0*/  FFMA.FTZ R9, R6, R14, R9 ;  /* 0x0000000e06097223 */ /* 0x000fc40000010009 */
[----:B------:R-:W-:Y:S01]  /*2ac0*/  FFMA.FTZ R13, R30, R18, R13 ;  /* 0x000000121e0d7223 */ /* 0x000fe2000001000d */
[----:B------:R-:W-:Y:S01]  /*2ad0*/  FFMA.FTZ R8, R27, R21, R8 ;  /* 0x000000151b087223 */ /* 0x000fe20000010008 */
[----:B------:R-:W-:Y:S06]  /*2ae0*/  @!P0 BRA `(.L_x_6431) ;  /* 0xfffffffc00688947 */ /* 0x000fec000383ffff */
[----:B------:R-:W-:Y:S05]  /*2af0*/  BSYNC.RECONVERGENT B1 ;  /* 0x0000000000017941 */ /* 0x000fea0003800200 */
.L_x_6430:
[C---:B------:R-:W-:Y:S02]  /*2b00*/  PRMT R21, R20.reuse, 0x7610, R21 ;  /* 0x0000761014157816 */ /* 0x040fe40000000015 */
[----:B------:R-:W-:Y:S02]  /*2b10*/  PRMT R23, R20, 0x7632, R23 ;  /* 0x0000763214177816 */ /* 0x000fe40000000017 */
[----:B------:R-:W-:Y:S02]  /*2b20*/  MOV R14, R31 ;  /* 0x0000001f000e7202 */ /* 0x000fe40000000f00 */
[C---:B------:R-:W-:Y:S02]  /*2b30*/  PRMT R20, R28.reuse, 0x7610, R20 ;  /* 0x000076101c147816 */ /* 0x040fe40000000014 */
[----:B------:R-:W-:-:S07]  /*2b40*/  PRMT R6, R28, 0x7632, R6 ;  /* 0x000076321c067816 */ /* 0x000fce0000000006 */
.L_x_6429:
[----:B------:R-:W-:Y:S05]  /*2b50*/  BSYNC.RECONVERGENT B0 ;  /* 0x0000000000007941 */ /* 0x000fea0003800200 */
.L_x_6428:
[----:B------:R-:W-:Y:S01]  /*2b60*/  ISETP.GE.U32.AND P0, PT, R26, R11, PT ;  /* 0x0000000b1a00720c */ /* 0x000fe20003f06070 */
[----:B------:R-:W-:Y:S01]  /*2b70*/  BSSY.RECONVERGENT B0, `(.L_x_6432) ;  /* 0x0000012000007945 */ /* 0x000fe20003800200 */
[----:B------:R-:W-:Y:S01]  /*2b80*/  MOV R27, R14 ;  /* 0x0000000e001b7202 */ /* 0x000fe20000000f00 */
[----:B------:R-:W-:-:S10]  /*2b90*/  IMAD.MOV.U32 R18, RZ, RZ, R22 ;  /* 0x000000ffff127224 */ /* 0x000fd400078e0016 */
[----:B------:R-:W-:Y:S05]  /*2ba0*/  @P0 BRA `(.L_x_6433) ;  /* 0x0000000000380947 */ /* 0x000fea0003800000 */
[----:B------:R-:W-:Y:S01]  /*2bb0*/  IADD3 R21, PT, PT, R26, R7, RZ ;  /* 0x000000071a157210 */ /* 0x000fe20007ffe0ff */
        /* <DEDUP_REMOVED lines=13> */
.L_x_6433:
[----:B------:R-:W-:Y:S05]  /*2c90*/  BSYNC.RECONVERGENT B0 ;  /* 0x0000000000007941 */ /* 0x000fea0003800200 */
.L_x_6432:
        /* <DEDUP_REMOVED lines=10> */
[----:B------:R-:W-:Y:S01]  /*2d40*/  FADD.FTZ R24, -R3, R4 ;  /* 0x0000000403187221 */ /* 0x000fe20000010100 */
[----:B-1----:R-:W-:-:S03]  /*2d50*/  FFMA.FTZ R12, R5, R25, R12 ;  /* 0x00000019050c7223 */ /* 0x002fc6000001000c */
[----:B------:R-:W-:Y:S01]  /*2d60*/  FFMA.FTZ R3, R24, R25, R3 ;  /* 0x0000001918037223 */ /* 0x000fe20000010003 */
[----:B------:R-:W-:-:S03]  /*2d70*/  FADD.FTZ R21, R21, -R12 ;  /* 0x8000000c15157221 */ /* 0x000fc60000010000 */
[----:B------:R-:W-:Y:S01]  /*2d80*/  FADD.FTZ R4, R4, -R3 ;  /* 0x8000000304047221 */ /* 0x000fe20000010000 */
[----:B------:R-:W-:-:S03]  /*2d90*/  FFMA.FTZ R10, R5, R21, R10 ;  /* 0x00000015050a7223 */ /* 0x000fc6000001000a */
        /* <DEDUP_REMOVED lines=15> */
.L_x_6435:
[----:B------:R-:W-:Y:S05]  /*2e90*/  BSYNC.RECONVERGENT B0 ;  /* 0x0000000000007941 */ /* 0x000fea0003800200 */
.L_x_6434:
        /* <DEDUP_REMOVED lines=23> */
.L_x_6437:
[----:B------:R-:W-:Y:S05]  /*3010*/  BSYNC.RECONVERGENT B0 ;  /* 0x0000000000007941 */ /* 0x000fea0003800200 */
.L_x_6436:
        /* <DEDUP_REMOVED lines=21> */
.L_x_6427:
        /* <DEDUP_REMOVED lines=31> */
.L_x_6443:
[----:B------:R-:W1:Y:S01]  /*3360*/  LDCU UR4, c[0x0][0x3a4] ;  /* 0x00007480ff0477ac */ /* 0x000e620008000800 */
[C---:B-----5:R-:W-:Y:S02]  /*3370*/  @!P0 PRMT R29, R6.reuse, 0x7610, R29 ;  /* 0x00007610061d8816 */ /* 0x060fe4000000001d */
[C---:B------:R-:W-:Y:S02]  /*3380*/  @!P0 PRMT R20, R6.reuse, 0x7632, R20 ;  /* 0x0000763206148816 */ /* 0x040fe40000000014 */
[C---:B------:R-:W-:Y:S02]  /*3390*/  @!P0 PRMT R27, R6.reuse, 0x7632, R27 ;  /* 0x00007632061b8816 */ /* 0x040fe4000000001b */
        /* <DEDUP_REMOVED lines=297> */
.L_x_6441:
        /* <DEDUP_REMOVED lines=243> */
.L_x_6442:
[----:B------:R-:W-:-:S04]  /*5560*/  LOP3.LUT R11, R4, 0xfffffffc, RZ, 0xc0, !PT ;  /* 0xfffffffc040b7812 */ /* 0x000fc800078ec0ff */
[----:B------:R-:W-:-:S04]  /*5570*/  IADD3 R10, P1, PT, R11, R24, RZ ;  /* 0x000000180b0a7210 */ /* 0x000fc80007f3e0ff */
[----:B------:R-:W-:-:S05]  /*5580*/  IADD3.X R11, PT, PT, RZ, R25, RZ, P1, !PT ;  /* 0x00000019ff0b7210 */ /* 0x000fca0000ffe4ff */
[----:B------:R-:W2:Y:S02]  /*5590*/  LDG.E R10, desc[UR36][R10.64] ;  /* 0x000000240a0a7981 */ /* 0x000ea4000c1e1900 */
[C---:B--2---:R-:W-:Y:S02]  /*55a0*/  PRMT R29, R10.reuse, 0x7610, R29 ;  /* 0x000076100a1d7816 */ /* 0x044fe4000000001d */
[----:B------:R-:W-:-:S07]  /*55b0*/  PRMT R20, R10, 0x7632, R20 ;  /* 0x000076320a147816 */ /* 0x000fce0000000014 */
.L_x_6440:
[----:B------:R-:W2:Y:S01]  /*55c0*/  LDCU UR5, c[0x0][0x39c] ;  /* 0x00007380ff0577ac */ /* 0x000ea20008000800 */
[----:B0-----:R-:W-:Y:S01]  /*55d0*/  VIADD R22, R22, 0x1 ;  /* 0x0000000116167836 */ /* 0x001fe20000000000 */
[----:B-1----:R-:W-:Y:S01]  /*55e0*/  MOV R4, UR4 ;  /* 0x0000000400047c02 */ /* 0x002fe20008000f00 */
[----:B------:R-:W-:Y:S01]  /*55f0*/  IMAD.U32 R35, R27, 0x10000, RZ ;  /* 0x000100001b237824 */ /* 0x000fe200078e00ff */
[----:B------:R-:W-:Y:S02]  /*5600*/  SHF.L.U32 R21, R26, 0x10, RZ ;  /* 0x000000101a157819 */ /* 0x000fe400000006ff */
[----:B------:R-:W-:Y:S01]  /*5610*/  I2FP.F32.S32 R10, R22 ;  /* 0x00000016000a7245 */ /* 0x000fe20000201400 */
[----:B------:R-:W-:Y:S01]  /*5620*/  IMAD R5, R4, 0x2, R5 ;  /* 0x0000000204057824 */ /* 0x000fe200078e0205 */
[----:B------:R-:W-:Y:S01]  /*5630*/  SHF.L.U32 R28, R29, 0x10, RZ ;  /* 0x000000101d1c7819 */ /* 0x000fe200000006ff */
[----:B------:R-:W-:Y:S01]  /*5640*/  FADD.FTZ R31, R21, -R14 ;  /* 0x8000000e151f7221 */ /* 0x000fe20000010000 */
[----:B------:R-:W0:Y:S01]  /*5650*/  MUFU.RCP R39, R10 ;  /* 0x0000000a00277308 */ /* 0x000e220000001000 */
[----:B------:R-:W-:Y:S01]  /*5660*/  SHF.L.U32 R34, R20, 0x10, RZ ;  /* 0x0000001014227819 */ /* 0x000fe200000006ff */
[----:B------:R-:W-:Y:S01]  /*5670*/  FADD.FTZ R37, R35, -R8 ;  /* 0x8000000823257221 */ /* 0x000fe20000010000 */
[----:B------:R-:W-:Y:S01]  /*5680*/  IADD3 R38, PT, PT, R5, R4, RZ ;  /* 0x0000000405267210 */ /* 0x000fe20007ffe0ff */
[----:B------:R-:W-:-:S02]  /*5690*/  FADD.FTZ R30, R28, -R15 ;  /* 0x8000000f1c1e7221 */ /* 0x000fc40000010000 */
[----:B------:R-:W-:Y:S01]  /*56a0*/  FADD.FTZ R36, R34, -R9 ;  /* 0x8000000922247221 */ /* 0x000fe20000010000 */
[----:B--2---:R-:W-:-:S04]  /*56b0*/  MOV R11, UR5 ;  /* 0x00000005000b7c02 */ /* 0x004fc80008000f00 */
        /* <DEDUP_REMOVED lines=15> */
.L_x_6439:
[----:B------:R-:W-:Y:S05]  /*57b0*/  BSYNC.RECONVERGENT B0 ;  /* 0x0000000000007941 */ /* 0x000fea0003800200 */
.L_x_6438:
[----:B------:R-:W-:Y:S01]  /*57c0*/  ISETP.GE.U32.AND P0, PT, R5, R11, PT ;  /* 0x0000000b0500720c */ /* 0x000fe20003f06070 */
[----:B------:R-:W-:Y:S01]  /*57d0*/  BSSY.RECONVERGENT B0, `(.L_x_6444) ;  /* 0x0000243000007945 */ /* 0x000fe20003800200 */
[----:B------:R-:W-:-:S11]  /*57e0*/  PRMT R24, R20, 0x7610, R24 ;  /* 0x0000761014187816 */ /* 0x000fd60000000018 */
[----:B------:R-:W-:Y:S05]  /*57f0*/  @P0 BRA `(.L_x_6445) ;  /* 0x0000002400000947 */ /* 0x000fea0003800000 */
[----:B------:R-:W1:Y:S01]  /*5800*/  LDC R6, c[0x0][0x3d8] ;  /* 0x0000f600ff067b82 */ /* 0x000e620000000800 */
[----:B------:R-:W-:Y:S02]  /*5810*/  CS2R R20, SRZ ;  /* 0x0000000000147805 */ /* 0x000fe4000001ff00 */
[C---:B-1----:R-:W-:Y:S01]  /*5820*/  ISETP.NE.AND P0, PT, R6.reuse, RZ, PT ;  /* 0x000000ff0600720c */ /* 0x042fe20003f05270 */
[----:B------:R-:W-:-:S05]  /*5830*/  VIADD R28, R6, 0xffffffff ;  /* 0xffffffff061c7836 */ /* 0x000fca0000000000 */
        /* <DEDUP_REMOVED lines=277> */
.L_x_6447:
[----:B------:R-:W-:Y:S02]  /*6990*/  SHF.R.U32.HI R20, RZ, 0x2, R25 ;  /* 0x00000002ff147819 */ /* 0x000fe40000011619 */
[----:B------:R-:W-:-:S07]  /*69a0*/  MOV R21, RZ ;  /* 0x000000ff00157202 */ /* 0x000fce0000000f00 */
.L_x_6446:
        /* <DEDUP_REMOVED lines=286> */
.L_x_6449:
[----:B------:R-:W-:Y:S02]  /*7b90*/  SHF.R.U32.HI R20, RZ, 0x2, R6 ;  /* 0x00000002ff147819 */ /* 0x000fe40000011606 */
[----:B------:R-:W-:-:S07]  /*7ba0*/  MOV R21, RZ ;  /* 0x000000ff00157202 */ /* 0x000fce0000000f00 */
.L_x_6448:
[----:B------:R-:W-:-:S04]  /*7bb0*/  LEA R6, P0, R20, R18, 0x2 ;  /* 0x0000001214067211 */ /* 0x000fc800078010ff */
[----:B------:R-:W-:-:S05]  /*7bc0*/  LEA.HI.X R7, R20, R7, R21, 0x2, P0 ;  /* 0x0000000714077211 */ /* 0x000fca00000f1415 */
[----:B------:R-:W2:Y:S02]  /*7bd0*/  LDG.E R6, desc[UR36][R6.64] ;  /* 0x0000002406067981 */ /* 0x000ea4000c1e1900 */
[C---:B--2---:R-:W-:Y:S02]  /*7be0*/  PRMT R29, R6.reuse, 0x7610, R29 ;  /* 0x00007610061d7816 */ /* 0x044fe4000000001d */
[----:B------:R-:W-:-:S07]  /*7bf0*/  PRMT R24, R6, 0x7632, R24 ;  /* 0x0000763206187816 */ /* 0x000fce0000000018 */
.L_x_6445:
[----:B------:R-:W-:Y:S05]  /*7c00*/  BSYNC.RECONVERGENT B0 ;  /* 0x0000000000007941 */ /* 0x000fea0003800200 */
.L_x_6444:
[----:B------:R-:W-:Y:S01]  /*7c10*/  ISETP.GE.U32.AND P0, PT, R5, R11, PT ;  /* 0x0000000b0500720c */ /* 0x000fe20003f06070 */
[----:B------:R-:W-:Y:S01]  /*7c20*/  BSSY.RECONVERGENT B0, `(.L_x_6450) ;  /* 0x0000021000007945 */ /* 0x000fe20003800200 */
[----:B------:R-:W-:Y:S01]  /*7c30*/  MOV R25, R10 ;  /* 0x0000000a00197202 */ /* 0x000fe20000000f00 */
[----:B0-----:R-:W-:-:S10]  /*7c40*/  IMAD.MOV.U32 R18, RZ, RZ, R22 ;  /* 0x000000ffff127224 */ /* 0x001fd400078e0016 */
[----:B------:R-:W-:Y:S05]  /*7c50*/  @P0 BRA `(.L_x_6451) ;  /* 0x0000000000740947 */ /* 0x000fea0003800000 */
[----:B------:R-:W-:Y:S01]  /*7c60*/  IADD3 R18, PT, PT, R22, 0x1, RZ ;  /* 0x0000000116127810 */ /* 0x000fe20007ffe0ff */
[----:B------:R-:W-:Y:S01]  /*7c70*/  IMAD.U32 R27, R27, 0x10000, RZ ;  /* 0x000100001b1b7824 */ /* 0x000fe200078e00ff */
[----:B------:R-:W-:Y:S02]  /*7c80*/  IADD3 R4, PT, PT, R5, R4, RZ ;  /* 0x0000000405047210 */ /* 0x000fe40007ffe0ff */
[----:B------:R-:W-:Y:S01]  /*7c90*/  I2FP.F32.S32 R25, R18 ;  /* 0x0000001200197245 */ /* 0x000fe20000201400 */
[----:B------:R-:W-:Y:S01]  /*7ca0*/  FADD.FTZ R23, -R8, R27 ;  /* 0x0000001b08177221 */ /* 0x000fe20000010100 */
[----:B------:R-:W-:Y:S02]  /*7cb0*/  SHF.L.U32 R7, R26, 0x10, RZ ;  /* 0x000000101a077819 */ /* 0x000fe400000006ff */
[----:B------:R-:W0:Y:S01]  /*7cc0*/  MUFU.RCP R6, R25 ;  /* 0x0000001900067308 */ /* 0x000e220000001000 */
[----:B------:R-:W-:Y:S02]  /*7cd0*/  ISETP.GE.U32.AND P0, PT, R4, R11, PT ;  /* 0x0000000b0400720c */ /* 0x000fe40003f06070 */
[----:B------:R-:W-:-:S04]  /*7ce0*/  FADD.FTZ R21, -R14, R7 ;  /* 0x000000070e157221 */ /* 0x000fc80000010100 */
        /* <DEDUP_REMOVED lines=9> */
[----:B------:R-:W-:Y:S01]  /*7d80*/  IMAD.U32 R24, R24, 0x10000, RZ ;  /* 0x0001000018187824 */ /* 0x000fe200078e00ff */
[----:B------:R-:W-:Y:S02]  /*7d90*/  MOV R10, R25 ;  /* 0x00000019000a7202 */ /* 0x000fe40000000f00 */
[----:B------:R-:W-:Y:S01]  /*7da0*/  MOV R22, R18 ;  /* 0x0000001200167202 */ /* 0x000fe20000000f00 */
        /* <DEDUP_REMOVED lines=8> */
.L_x_6451:
[----:B------:R-:W-:Y:S05]  /*7e30*/  BSYNC.RECONVERGENT B0 ;  /* 0x0000000000007941 */ /* 0x000fea0003800200 */
.L_x_6450:
        /* <DEDUP_REMOVED lines=23> */
.L_x_6453:
[----:B------:R-:W-:Y:S05]  /*7fb0*/  BSYNC.RECONVERGENT B0 ;  /* 0x0000000000007941 */ /* 0x000fea0003800200 */
.L_x_6452:
        /* <DEDUP_REMOVED lines=20> */
.L_x_6403:
[----:B------:R-:W-:Y:S05]  /*8100*/  BSYNC.RECONVERGENT B6 ;  /* 0x0000000000067941 */ /* 0x000fea0003800200 */
.L_x_6402:
        /* <DEDUP_REMOVED lines=16> */
.L_x_6461:
        /* <DEDUP_REMOVED lines=12> */
[----:B------:R-:W-:-:S05]  /*82d0*/  IMAD R26, R9, 0x20, R18 ;  /* 0x00000020091a7824 */ /* 0x000fca00078e0212 */
[----:B------:R-:W2:Y:S04]  /*82e0*/  LDS.128 R8, [R26] ;  /* 0x000000001a087984 */ /* 0x000ea80000000c00 */
[----:B------:R-:W3:Y:S01]  /*82f0*/  LDS.128 R12, [R26+0x10] ;  /* 0x000010001a0c7984 */ /* 0x000ee20000000c00 */
[----:B--2---:R-:W-:Y:S02]  /*8300*/  MOV R24, R8 ;  /* 0x0000000800187202 */ /* 0x004fe40000000f00 */
        /* <DEDUP_REMOVED lines=14> */
[----:B------:R-:W1:Y:S01]  /*83f0*/  MUFU.RCP R6, R27 ;  /* 0x0000001b00067308 */ /* 0x000e620000001000 */
[----:B------:R-:W-:-:S04]  /*8400*/  FMUL.FTZ R8, R25, R25 ;  /* 0x0000001919087220 */ /* 0x000fc80000410000 */
[----:B------:R-:W-:Y:S01]  /*8410*/  FMUL.FTZ R8, R7, R8 ;  /* 0x0000000807087220 */ /* 0x000fe20000410000 */
[----:B-1----:R-:W-:-:S04]  /*8420*/  FMUL.FTZ R6, R11, R6 ;  /* 0x000000060b067220 */ /* 0x002fc80000410000 */
[----:B------:R-:W-:Y:S01]  /*8430*/  FFMA.FTZ R24, R25, R6, R4 ;  /* 0x0000000619187223 */ /* 0x000fe20000010004 */
[----:B------:R-:W-:-:S07]  /*8440*/  FFMA.FTZ R25, R6, R8, R5 ;  /* 0x0000000806197223 */ /* 0x000fce0000010005 */
.L_x_6458:
[----:B------:R-:W-:Y:S05]  /*8450*/  BSYNC.RECONVERGENT B1 ;  /* 0x0000000000017941 */ /* 0x000fea0003800200 */
.L_x_6457:
        /* <DEDUP_REMOVED lines=20> */
.L_x_6460:
[----:B------:R-:W-:Y:S05]  /*85a0*/  BSYNC.RECONVERGENT B1 ;  /* 0x0000000000017941 */ /* 0x000fea0003800200 */
.L_x_6459:
[-C--:B------:R-:W-:Y:S01]  /*85b0*/  MOV R26, R10.reuse ;  /* 0x0000000a001a7202 */ /* 0x080fe20000000f00 */
[--C-:B------:R-:W-:Y:S01]  /*85c0*/  IMAD.MOV.U32 R30, RZ, RZ, R14.reuse ;  /* 0x000000ffff1e7224 */ /* 0x100fe200078e000e */
[----:B-1----:R-:W-:Y:S01]  /*85d0*/  MOV R7, R27 ;  /* 0x0000001b00077202 */ /* 0x002fe20000000f00 */
        /* <DEDUP_REMOVED lines=9> */
.L_x_6456:
[----:B------:R-:W-:Y:S05]  /*8670*/  BSYNC.RECONVERGENT B0 ;  /* 0x0000000000007941 */ /* 0x000fea0003800200 */
.L_x_6455:
[----:B------:R-:W-:Y:S01]  /*8680*/  ISETP.GT.U32.AND P0, PT, R35, 0x3, PT ;  /* 0x000000032300780c */ /* 0x000fe20003f04070 */
[----:B------:R-:W-:-:S12]  /*8690*/  IMAD.MOV.U32 R35, RZ, RZ, R37 ;  /* 0x000000ffff237224 */ /* 0x000fd800078e0025 */
[----:B------:R-:W-:Y:S05]  /*86a0*/  @P0 BRA `(.L_x_6461) ;  /* 0xfffffff800d80947 */ /* 0x000fea000383ffff */
.L_x_6454:
        /* <DEDUP_REMOVED lines=18> */
[----:B-12---:R-:W-:-:S07]  /*87d0*/  IMAD.MOV.U32 R34, RZ, RZ, R0 ;  /* 0x000000ffff227224 */ /* 0x006fce00078e0000 */
.L_x_6470:
        /* <DEDUP_REMOVED lines=35> */
.L_x_6467:
[----:B------:R-:W-:Y:S05]  /*8a10*/  BSYNC.RECONVERGENT B1 ;  /* 0x0000000000017941 */ /* 0x000fea0003800200 */
.L_x_6466:
        /* <DEDUP_REMOVED lines=20> */
.L_x_6469:
[----:B------:R-:W-:Y:S05]  /*8b60*/  BSYNC.RECONVERGENT B1 ;  /* 0x0000000000017941 */ /* 0x000fea0003800200 */
.L_x_6468:
[----:B------:R-:W-:Y:S01]  /*8b70*/  MOV R26, R10 ;  /* 0x0000000a001a7202 */ /* 0x000fe20000000f00 */
[----:B---3--:R-:W-:Y:S01]  /*8b80*/  IMAD.MOV.U32 R7, RZ, RZ, R27 ;  /* 0x000000ffff077224 */ /* 0x008fe200078e001b */
        /* <DEDUP_REMOVED lines=10> */
.L_x_6465:
[----:B------:R-:W-:Y:S05]  /*8c30*/  BSYNC.RECONVERGENT B0 ;  /* 0x0000000000007941 */ /* 0x000fea0003800200 */
.L_x_6464:
[----:B------:R-:W-:Y:S02]  /*8c40*/  ISETP.GT.U32.AND P0, PT, R34, 0x7f, PT ;  /* 0x0000007f2200780c */ /* 0x000fe40003f04070 */
[----:B------:R-:W-:-:S11]  /*8c50*/  MOV R34, R36 ;  /* 0x0000002400227202 */ /* 0x000fd60000000f00 */
[----:B------:R-:W-:Y:S05]  /*8c60*/  @P0 BRA `(.L_x_6470) ;  /* 0xfffffff800dc0947 */ /* 0x000fea000383ffff */
.L_x_6463:
[----:B------:R-:W-:Y:S01]  /*8c70*/  ISETP.GE.U32.AND P0, PT, R3, 0x2, PT ;  /* 0x000000020300780c */ /* 0x000fe20003f06070 */
[----:B------:R-:W-:Y:S05]  /*8c80*/  WARPSYNC.ALL ;  /* 0x0000000000007948 */ /* 0x000fea0003800000 */
[----:B------:R-:W-:Y:S07]  /*8c90*/  BAR.SYNC.DEFER_BLOCKING 0x0 ;  /* 0x0000000000007b1d */ /* 0x000fee0000010000 */
[----:B------:R-:W-:Y:S05]  /*8ca0*/  @!P0 BRA `(.L_x_6462) ;  /* 0x0000000400088947 */ /* 0x000fea0003800000 */
[----:B------:R-:W-:-:S07]  /*8cb0*/  IMAD.MOV.U32 R0, RZ, RZ, 0x1 ;  /* 0x00000001ff007424 */ /* 0x000fce00078e00ff */
.L_x_6475:
        /* <DEDUP_REMOVED lines=30> */
.L_x_6472:
[----:B------:R-:W-:Y:S05]  /*8ea0*/  BSYNC.RECONVERGENT B0 ;  /* 0x0000000000007941 */ /* 0x000fea0003800200 */
.L_x_6471:
        /* <DEDUP_REMOVED lines=30> */
.L_x_6474:
[----:B------:R-:W-:Y:S05]  /*9090*/  BSYNC.RECONVERGENT B0 ;  /* 0x0000000000007941 */ /* 0x000fea0003800200 */
.L_x_6473:
[----:B------:R-:W-:-:S04]  /*90a0*/  SHF.L.U32 R0, R0, 0x1, RZ ;  /* 0x0000000100007819 */ /* 0x000fc800000006ff */
[----:B------:R-:W-:-:S13]  /*90b0*/  ISETP.GE.AND P0, PT, R0, R3, PT ;  /* 0x000000030000720c */ /* 0x000fda0003f06270 */
[----:B------:R-:W-:Y:S05]  /*90c0*/  @!P0 BRA `(.L_x_6475) ;  /* 0xfffffff800fc8947 */ /* 0x000fea000383ffff */
.L_x_6462:
[----:B------:R-:W4:Y:S01]  /*90d0*/  LDC R0, c[0x0][0x56c] ;  /* 0x00015b00ff007b82 */ /* 0x000f220000000800 */
[----:B-12---:R-:W-:Y:S01]  /*90e0*/  IMAD.MOV.U32 R25, RZ, RZ, RZ ;  /* 0x000000ffff197224 */ /* 0x006fe200078e00ff */
[C---:B----4-:R-:W-:Y:S02]  /*90f0*/  ISETP.NE.AND P0, PT, R0.reuse, RZ, PT ;  /* 0x000000ff0000720c */ /* 0x050fe40003f05270 */
        /* <DEDUP_REMOVED lines=278> */
.L_x_6476:
[----:B------:R-:W-:Y:S01]  /*a260*/  MOV R27, RZ ;  /* 0x000000ff001b7202 */ /* 0x000fe20000000f00 */
[----:B------:R-:W-:Y:S06]  /*a270*/  @!P0 BRA `(.L_x_6477) ;  /* 0x0000001000488947 */ /* 0x000fec0003800000 */
        /* <DEDUP_REMOVED lines=274> */
.L_x_6477:
        /* <DEDUP_REMOVED lines=9> */
.L_x_6480:
        /* <DEDUP_REMOVED lines=22> */
.L_x_6479:
        /* <DEDUP_REMOVED lines=43> */
.L_x_6482:
[----:B------:R-:W-:-:S07]  /*b840*/  MOV R10, 0xb860 ;  /* 0x0000b860000a7802 */ /* 0x000fce0000000f00 */
[----:B0--3--:R-:W-:Y:S05]  /*b850*/  CALL.REL.NOINC `($__internal_25_$__cuda_sm20_div_u64) ;  /* 0x0000005c00b87944 */ /* 0x009fea0003c00000 */
[----:B------:R-:W-:Y:S01]  /*b860*/  MOV R8, R3 ;  /* 0x0000000300087202 */ /* 0x000fe20000000f00 */
[----:B------:R-:W-:-:S07]  /*b870*/  IMAD.MOV.U32 R9, RZ, RZ, R12 ;  /* 0x000000ffff097224 */ /* 0x000fce00078e000c */
.L_x_6483:
[----:B------:R-:W-:Y:S05]  /*b880*/  BSYNC.RECONVERGENT B0 ;  /* 0x0000000000007941 */ /* 0x000fea0003800200 */
.L_x_6481:
[----:B------:R-:W1:Y:S02]  /*b890*/  LDCU.64 UR4, c[0x0][0x780] ;  /* 0x0000f000ff0477ac */ /* 0x000e640008000a00 */
[----:B-1----:R-:W-:Y:S02]  /*b8a0*/  UISETP.NE.U32.AND UP0, UPT, UR4, URZ, UPT ;  /* 0x000000ff0400728c */ /* 0x002fe4000bf05070 */
[----:B------:R-:W-:Y:S02]  /*b8b0*/  IADD3 R36, P1, PT, R8, UR4, RZ ;  /* 0x0000000408247c10 */ /* 0x000fe4000ff3e0ff */
[----:B------:R-:W-:Y:S02]  /*b8c0*/  UISETP.NE.AND.EX UP0, UPT, UR5, URZ, UPT, UP0 ;  /* 0x000000ff0500728c */ /* 0x000fe4000bf05300 */
[----:B------:R-:W-:-:S04]  /*b8d0*/  IADD3.X R37, PT, PT, R9, UR5, RZ, P1, !PT ;  /* 0x0000000509257c10 */ /* 0x000fc80008ffe4ff */
[----:B------:R-:W-:-:S04]  /*b8e0*/  PLOP3.LUT P0, PT, PT, PT, UP0, 0x80, 0x8 ;  /* 0x000000000008781c */ /* 0x000fc80003f0f008 */
[----:B------:R-:W-:-:S13]  /*b8f0*/  PLOP3.LUT P0, PT, P0, PT, PT, 0x8, 0x80 ;  /* 0x000000000080781c */ /* 0x000fda000070e170 */
.L_x_6478:
        /* <DEDUP_REMOVED lines=287> */
.L_x_6485:
        /* <DEDUP_REMOVED lines=276> */
.L_x_6486:
        /* <DEDUP_REMOVED lines=29> */
.L_x_6488:
[----:B------:R-:W-:Y:S05]  /*de00*/  BSYNC.RECONVERGENT B0 ;  /* 0x0000000000007941 */ /* 0x000fea0003800200 */
.L_x_6487:
        /* <DEDUP_REMOVED lines=35> */
.L_x_6490:
[----:B------:R-:W-:Y:S05]  /*e040*/  BSYNC.RECONVERGENT B0 ;  /* 0x0000000000007941 */ /* 0x000fea0003800200 */
.L_x_6489:
        /* <DEDUP_REMOVED lines=21> */
[----:B----4-:R-:W-:-:S02]  /*e1a0*/  MOV R10, UR6 ;  /* 0x00000006000a7c02 */ /* 0x010fc40008000f00 */
[----:B------:R-:W-:Y:S01]  /*e1b0*/  MOV R11, UR7 ;  /* 0x00000007000b7c02 */ /* 0x000fe20008000f00 */
[----:B-----5:R-:W-:Y:S01]  /*e1c0*/  IMAD.U32 R8, RZ, RZ, UR8 ;  /* 0x00000008ff087e24 */ /* 0x020fe2000f8e00ff */
[----:B------:R-:W-:-:S04]  /*e1d0*/  MOV R9, UR9 ;  /* 0x0000000900097c02 */ /* 0x000fc80008000f00 */
        /* <DEDUP_REMOVED lines=21> */
.L_x_6499:
        /* <DEDUP_REMOVED lines=38> */
.L_x_6496:
[----:B------:R-:W-:Y:S05]  /*e590*/  BSYNC.RECONVERGENT B2 ;  /* 0x0000000000027941 */ /* 0x000fea0003800200 */
.L_x_6495:
        /* <DEDUP_REMOVED lines=26> */
.L_x_6498:
[----:B------:R-:W-:Y:S05]  /*e740*/  BSYNC.RECONVERGENT B2 ;  /* 0x0000000000027941 */ /* 0x000fea0003800200 */
.L_x_6497:
[----:B------:R-:W-:Y:S05]  /*e750*/  @!P3 BRA `(.L_x_6499) ;  /* 0xfffffff800f4b947 */ /* 0x000fea000383ffff */
[----:B------:R-:W-:Y:S05]  /*e760*/  BSYNC.RECONVERGENT B0 ;  /* 0x0000000000007941 */ /* 0x000fea0003800200 */
.L_x_6494:
[----:B------:R-:W-:Y:S05]  /*e770*/  BRA `(.L_x_6493) ;  /* 0x0000000400587947 */ /* 0x000fea0003800000 */
.L_x_6492:
[----:B------:R-:W2:Y:S01]  /*e780*/  LDCU UR4, c[0x0][0x3ac] ;  /* 0x00007580ff0477ac */ /* 0x000ea20008000800 */
[----:B-1-3--:R-:W-:Y:S01]  /*e790*/  IMAD.U32 R4, RZ, RZ, UR8 ;  /* 0x00000008ff047e24 */ /* 0x00afe2000f8e00ff */
        /* <DEDUP_REMOVED lines=16> */
.L_x_6504:
        /* <DEDUP_REMOVED lines=39> */
.L_x_6501:
[----:B------:R-:W-:Y:S05]  /*eb10*/  BSYNC.RECONVERGENT B0 ;  /* 0x0000000000007941 */ /* 0x000fea0003800200 */
.L_x_6500:
        /* <DEDUP_REMOVED lines=26> */
.L_x_6503:
[----:B------:R-:W-:Y:S05]  /*ecc0*/  BSYNC.RECONVERGENT B0 ;  /* 0x0000000000007941 */ /* 0x000fea0003800200 */
.L_x_6502:
[----:B------:R-:W-:Y:S05]  /*ecd0*/  @!P3 BRA `(.L_x_6504) ;  /* 0xfffffff800f0b947 */ /* 0x000fea000383ffff */
.L_x_6493:
[----:B------:R-:W-:Y:S05]  /*ece0*/  BSYNC.RECONVERGENT B1 ;  /* 0x0000000000017941 */ /* 0x000fea0003800200 */
.L_x_6491:
        /* <DEDUP_REMOVED lines=13> */
.L_x_6512:
        /* <DEDUP_REMOVED lines=35> */
.L_x_6509:
[----:B------:R-:W-:Y:S05]  /*eff0*/  BSYNC.RECONVERGENT B1 ;  /* 0x0000000000017941 */ /* 0x000fea0003800200 */
.L_x_6508:
        /* <DEDUP_REMOVED lines=20> */
.L_x_6511:
[----:B------:R-:W-:Y:S05]  /*f140*/  BSYNC.RECONVERGENT B1 ;  /* 0x0000000000017941 */ /* 0x000fea0003800200 */
.L_x_6510:
        /* <DEDUP_REMOVED lines=12> */
.L_x_6507:
[----:B------:R-:W-:Y:S05]  /*f210*/  BSYNC.RECONVERGENT B0 ;  /* 0x0000000000007941 */ /* 0x000fea0003800200 */
.L_x_6506:
[----:B------:R-:W-:-:S03]  /*f220*/  UISETP.GT.U32.AND UP0, UPT, UR4, 0x3, UPT ;  /* 0x000000030400788c */ /* 0x000fc6000bf04070 */
[----:B------:R-:W-:-:S06]  /*f230*/  UMOV UR4, UR7 ;  /* 0x0000000700047c82 */ /* 0x000fcc0008000000 */
[----:B------:R-:W-:Y:S05]  /*f240*/  BRA.U UP0, `(.L_x_6512) ;  /* 0xfffffff900dc7547 */ /* 0x000fea000b83ffff */
.L_x_6505:
        /* <DEDUP_REMOVED lines=12> */
.L_x_6521:
        /* <DEDUP_REMOVED lines=34> */
.L_x_6518:
[----:B------:R-:W-:Y:S05]  /*f530*/  BSYNC.RECONVERGENT B1 ;  /* 0x0000000000017941 */ /* 0x000fea0003800200 */
.L_x_6517:
        /* <DEDUP_REMOVED lines=20> */
.L_x_6520:
[----:B------:R-:W-:Y:S05]  /*f680*/  BSYNC.RECONVERGENT B1 ;  /* 0x0000000000017941 */ /* 0x000fea0003800200 */
.L_x_6519:
        /* <DEDUP_REMOVED lines=12> */
.L_x_6516:
[----:B------:R-:W-:Y:S05]  /*f750*/  BSYNC.RECONVERGENT B0 ;  /* 0x0000000000007941 */ /* 0x000fea0003800200 */
.L_x_6515:
[----:B------:R-:W-:Y:S02]  /*f760*/  ISETP.GT.U32.AND P2, PT, R2, 0x7f, PT ;  /* 0x0000007f0200780c */ /* 0x000fe40003f44070 */
[----:B------:R-:W-:-:S11]  /*f770*/  MOV R2, R16 ;  /* 0x0000001000027202 */ /* 0x000fd60000000f00 */
[----:B------:R-:W-:Y:S05]  /*f780*/  @P2 BRA `(.L_x_6521) ;  /* 0xfffffff800e02947 */ /* 0x000fea000383ffff */
.L_x_6514:
[----:B------:R-:W-:Y:S01]  /*f790*/  BAR.SYNC.DEFER_BLOCKING 0x0 ;  /* 0x0000000000007b1d */ /* 0x000fe20000010000 */
[----:B------:R-:W-:-:S09]  /*f7a0*/  UISETP.GE.U32.AND UP0, UPT, UR4, 0x2, UPT ;  /* 0x000000020400788c */ /* 0x000fd2000bf06070 */
[----:B------:R-:W-:Y:S05]  /*f7b0*/  BRA.U !UP0, `(.L_x_6513) ;  /* 0x0000000508087547 */ /* 0x000fea000b800000 */
[----:B-1234-:R-:W-:-:S07]  /*f7c0*/  HFMA2 R0, -RZ, RZ, 0, 5.9604644775390625e-08 ;  /* 0x00000001ff007431 */ /* 0x01efce00000001ff */
.L_x_6526:
        /* <DEDUP_REMOVED lines=30> */
.L_x_6523:
[----:B------:R-:W-:Y:S05]  /*f9b0*/  BSYNC.RECONVERGENT B0 ;  /* 0x0000000000007941 */ /* 0x000fea0003800200 */
.L_x_6522:
        /* <DEDUP_REMOVED lines=30> */
.L_x_6525:
[----:B------:R-:W-:Y:S05]  /*fba0*/  BSYNC.RECONVERGENT B0 ;  /* 0x0000000000007941 */ /* 0x000fea0003800200 */
.L_x_6524:
[----:B------:R-:W-:-:S05]  /*fbb0*/  IMAD.SHL.U32 R0, R0, 0x2, RZ ;  /* 0x0000000200007824 */ /* 0x000fca00078e00ff */
[----:B------:R-:W-:-:S13]  /*fbc0*/  ISETP.GE.AND P2, PT, R0, UR4, PT ;  /* 0x0000000400007c0c */ /* 0x000fda000bf46270 */
[----:B------:R-:W-:Y:S05]  /*fbd0*/  @!P2 BRA `(.L_x_6526) ;  /* 0xfffffff800fca947 */ /* 0x000fea000383ffff */
.L_x_6513:
        /* <DEDUP_REMOVED lines=21> */
.L_x_6529:
        /* <DEDUP_REMOVED lines=9> */
.L_x_6528:
[----:B------:R-:W5:Y:S02]  /*fdc0*/  LDCU.U8 UR4, c[0x0][0x7a1] ;  /* 0x0000f420ff0477ac */ /* 0x000f640008000000 */
[----:B-----5:R-:W-:-:S09]  /*fdd0*/  UISETP.NE.AND UP0, UPT, UR4, URZ, UPT ;  /* 0x000000ff0400728c */ /* 0x020fd2000bf05270 */
[----:B------:R-:W-:Y:S05]  /*fde0*/  BRA.U !UP0, `(.L_x_6530) ;  /* 0x0000000108a87547 */ /* 0x000fea000b800000 */
[----:B------:R-:W5:Y:S01]  /*fdf0*/  LDC R2, c[0x0][0x7a4] ;  /* 0x0001e900ff027b82 */ /* 0x000f620000000800 */
[----:B------:R-:W1:Y:S01]  /*fe00*/  LDCU UR5, c[0x0][0x380] ;  /* 0x00007000ff0577ac */ /* 0x000e620008000800 */
[----:B--23--:R-:W-:Y:S01]  /*fe10*/  F2F.BF16.F32 R8, R8 ;  /* 0x0000000800087304 */ /* 0x00cfe20000202000 */
[----:B------:R-:W2:Y:S01]  /*fe20*/  LDCU.U8 UR4, c[0x0][0x384] ;  /* 0x00007080ff0477ac */ /* 0x000ea20008000000 */
[C---:B-1--4-:R-:W-:Y:S01]  /*fe30*/  FADD.FTZ R0, R11.reuse, -UR5 ;  /* 0x800000050b007e21 */ /* 0x052fe20008010000 */
        /* <DEDUP_REMOVED lines=8> */
[----:B--2---:R-:W-:Y:S01]  /*fec0*/  ISETP.NE.AND P2, PT, RZ, UR4, PT ;  /* 0x00000004ff007c0c */ /* 0x004fe2000bf45270 */
        /* <DEDUP_REMOVED lines=9> */
[----:B---3--:R-:W-:Y:S02]  /*ff60*/  @P0 IADD3 R6, P3, PT, R7, R10, RZ ;  /* 0x0000000a07060210 */ /* 0x008fe40007f7e0ff */
[----:B-1----:R-:W-:Y:S02]  /*ff70*/  @P1 IADD3 R10, P4, PT, R25, R12, RZ ;  /* 0x0000000c190a1210 */ /* 0x002fe40007f9e0ff */
[----:B------:R-:W-:-:S03]  /*ff80*/  @P0 IADD3.X R7, PT, PT, RZ, R11, RZ, P3, !PT ;  /* 0x0000000bff070210 */ /* 0x000fc60001ffe4ff */
[----:B------:R-:W-:Y:S01]  /*ff90*/  @P1 IMAD.X R11, RZ, RZ, R13, P4 ;  /* 0x000000ffff0b1224 */ /* 0x000fe200020e060d */
[----:B0-----:R-:W-:Y:S02]  /*ffa0*/  @P1 IADD3 R2, P2, PT, R27, R2, RZ ;  /* 0x000000021b021210 */ /* 0x001fe40007f5e0ff */
[----:B------:R-:W-:Y:S02]  /*ffb0*/  SHF.L.U32 R13, R8, 0x10, RZ ;  /* 0x00000010080d7819 */ /* 0x000fe400000006ff */
[----:B------:R-:W-:-:S05]  /*ffc0*/  @P1 IADD3.X R3, PT, PT, RZ, R3, RZ, P2, !PT ;  /* 0x00000003ff031210 */ /* 0x000fca00017fe4ff */
[----:B----4-:R0:W-:Y:S04]  /*ffd0*/  @P1 STG.E desc[UR36][R2.64], R9 ;  /* 0x0000000902001986 */ /* 0x0101e8000c101924 */
[----:B------:R0:W-:Y:S04]  /*ffe0*/  @P0 STG.E desc[UR36][R6.64], R13 ;  /* 0x0000000d06000986 */ /* 0x0001e8000c101924 */
[----:B--2---:R0:W-:Y:S01]  /*fff0*/  @P1 STG.E desc[UR36][R10.64], R5 ;  /* 0x000000050a001986 */ /* 0x0041e2000c101924 */
        /* <DEDUP_REMOVED lines=9> */
.L_x_6530:
        /* <DEDUP_REMOVED lines=16> */
.L_x_6531:
        /* <DEDUP_REMOVED lines=15> */
.L_x_6532:
[----:B------:R-:W-:Y:S05]  /*10280*/  EXIT ;  /* 0x000000000000794d */ /* 0x000fea0003800000 */
.L_x_6527:
        /* <DEDUP_REMOVED lines=31> */
.L_x_6535:
[----:B------:R-:W-:Y:S05]  /*10480*/  BSYNC.RECONVERGENT B0 ;  /* 0x0000000000007941 */ /* 0x000fea0003800200 */
.L_x_6534:
        /* <DEDUP_REMOVED lines=20> */
.L_x_6536:
[----:B------:R-:W-:Y:S05]  /*105d0*/  BSYNC.RECONVERGENT B0 ;  /* 0x0000000000007941 */ /* 0x000fea0003800200 */
.L_x_6533:
[----:B------:R-:W5:Y:S02]  /*105e0*/  LDCU.U8 UR4, c[0x0][0x7a1] ;  /* 0x0000f420ff0477ac */ /* 0x000f640008000000 */
[----:B-----5:R-:W-:-:S09]  /*105f0*/  UISETP.NE.AND UP0, UPT, UR4, URZ, UPT ;  /* 0x000000ff0400728c */ /* 0x020fd2000bf05270 */
[----:B------:R-:W-:Y:S05]  /*10600*/  BRA.U !UP0, `(.L_x_6537) ;  /* 0x0000000108a87547 */ /* 0x000fea000b800000 */
[----:B------:R-:W5:Y:S01]  /*10610*/  LDC R2, c[0x0][0x7a4] ;  /* 0x0001e900ff027b82 */ /* 0x000f620000000800 */
[----:B------:R-:W1:Y:S01]  /*10620*/  LDCU UR5, c[0x0][0x380] ;  /* 0x00007000ff0577ac */ /* 0x000e620008000800 */
[----:B--23--:R-:W2:Y:S01]  /*10630*/  F2F.BF16.F32 R8, R8 ;  /* 0x0000000800087304 */ /* 0x00cea20000202000 */
[----:B------:R-:W3:Y:S01]  /*10640*/  LDCU.U8 UR4, c[0x0][0x384] ;  /* 0x00007080ff0477ac */ /* 0x000ee20008000000 */
[----:B--2---:R-:W-:Y:S02]  /*10650*/  IMAD.U32 R9, R8, 0x10000, RZ ;  /* 0x0001000008097824 */ /* 0x004fe400078e00ff */
        /* <DEDUP_REMOVED lines=9> */
[----:B---3--:R-:W-:Y:S01]  /*106f0*/  ISETP.NE.AND P2, PT, RZ, UR4, PT ;  /* 0x00000004ff007c0c */ /* 0x008fe2000bf45270 */
        /* <DEDUP_REMOVED lines=10> */
[----:B---3--:R-:W-:-:S03]  /*107a0*/  @P0 IADD3 R6, P3, PT, R7, R12, RZ ;  /* 0x0000000c07060210 */ /* 0x008fc60007f7e0ff */
[----:B------:R-:W-:Y:S01]  /*107b0*/  @P1 IMAD.X R3, RZ, RZ, R11, P2 ;  /* 0x000000ffff031224 */ /* 0x000fe200010e060b */
[----:B------:R-:W-:Y:S02]  /*107c0*/  @P0 IADD3.X R7, PT, PT, RZ, R13, RZ, P3, !PT ;  /* 0x0000000dff070210 */ /* 0x000fe40001ffe4ff */
[----:B0-----:R-:W-:Y:S02]  /*107d0*/  @P1 IADD3 R10, P4, PT, R25, R16, RZ ;  /* 0x00000010190a1210 */ /* 0x001fe40007f9e0ff */
[----:B----4-:R0:W-:Y:S02]  /*107e0*/  @P1 STG.E desc[UR36][R2.64], R5 ;  /* 0x0000000502001986 */ /* 0x0101e4000c101924 */
[----:B------:R-:W-:Y:S02]  /*107f0*/  @P1 IADD3.X R11, PT, PT, RZ, R17, RZ, P4, !PT ;  /* 0x00000011ff0b1210 */ /* 0x000fe400027fe4ff */
[----:B------:R0:W-:Y:S04]  /*10800*/  @P0 STG.E desc[UR36][R6.64], R9 ;  /* 0x0000000906000986 */ /* 0x0001e8000c101924 */
[----:B--2---:R0:W-:Y:S01]  /*10810*/  @P1 STG.E desc[UR36][R10.64], R15 ;  /* 0x0000000f0a001986 */ /* 0x0041e2000c101924 */
        /* <DEDUP_REMOVED lines=9> */
.L_x_6537:
        /* <DEDUP_REMOVED lines=9> */
.L_x_6484:
        /* <DEDUP_REMOVED lines=17> */
[----:B------:R-:W-:Y:S02]  /*10a50*/  HFMA2 R12, -RZ, RZ, 0, 5.9604644775390625e-08 ;  /* 0x00000001ff0c7431 */ /* 0x000fe400000001ff */
[----:B------:R-:W-:Y:S01]  /*10a60*/  IMAD.MOV.U32 R8, RZ, RZ, 0x2dd ;  /* 0x000002ddff087424 */ /* 0x000fe200078e00ff */
[----:B------:R1:W2:Y:S01]  /*10a70*/  LDC.64 R2, c[0x4][R0] ;  /* 0x0100000000027b82 */ /* 0x0002a20000000a00 */
[----:B------:R-:W4:Y:S01]  /*10a80*/  LDCU.64 UR6, c[0x4][0x578] ;  /* 0x0100af00ff0677ac */ /* 0x000f220008000a00 */
[----:B------:R-:W-:Y:S01]  /*10a90*/  MOV R13, RZ ;  /* 0x000000ff000d7202 */ /* 0x000fe20000000f00 */
[----:B------:R-:W5:Y:S01]  /*10aa0*/  LDCU.64 UR8, c[0x4][0x78] ;  /* 0x01000f00ff0877ac */ /* 0x000f620008000a00 */
[----:B---3--:R-:W-:Y:S01]  /*10ab0*/  IMAD.U32 R4, RZ, RZ, UR4 ;  /* 0x00000004ff047e24 */ /* 0x008fe2000f8e00ff */
[----:B------:R-:W-:-:S02]  /*10ac0*/  MOV R5, UR5 ;  /* 0x0000000500057c02 */ /* 0x000fc40008000f00 */
[----:B----4-:R-:W-:Y:S01]  /*10ad0*/  MOV R6, UR6 ;  /* 0x0000000600067c02 */ /* 0x010fe20008000f00 */
[----:B------:R-:W-:Y:S01]  /*10ae0*/  IMAD.U32 R7, RZ, RZ, UR7 ;  /* 0x00000007ff077e24 */ /* 0x000fe2000f8e00ff */
[----:B-----5:R-:W-:Y:S02]  /*10af0*/  MOV R10, UR8 ;  /* 0x00000008000a7c02 */ /* 0x020fe40008000f00 */
[----:B-1----:R-:W-:-:S07]  /*10b00*/  MOV R11, UR9 ;  /* 0x00000009000b7c02 */ /* 0x002fce0008000f00 */
[----:B------:R-:W-:-:S07]  /*10b10*/  LEPC R20, `(.L_x_6540) ;  /* 0x000000001014794e */ /* 0x000fce0000000000 */
[----:B0-2---:R-:W-:Y:S05]  /*10b20*/  CALL.ABS.NOINC R2 ;  /* 0x0000000002007343 */ /* 0x005fea0003c00000 */
.L_x_6540:
        /* <DEDUP_REMOVED lines=9> */
.L_x_6539:
[----:B------:R-:W1:Y:S02]  /*10bc0*/  LDCU.U8 UR4, c[0x0][0x7a1] ;  /* 0x0000f420ff0477ac */ /* 0x000e640008000000 */
[----:B-1----:R-:W-:-:S09]  /*10bd0*/  UISETP.NE.AND UP0, UPT, UR4, URZ, UPT ;  /* 0x000000ff0400728c */ /* 0x002fd2000bf05270 */
[----:B------:R-:W-:Y:S05]  /*10be0*/  BRA.U !UP0, `(.L_x_6541) ;  /* 0x0000000108a87547 */ /* 0x000fea000b800000 */
[----:B------:R-:W1:Y:S01]  /*10bf0*/  LDC R2, c[0x0][0x7a4] ;  /* 0x0001e900ff027b82 */ /* 0x000e620000000800 */
[----:B------:R-:W2:Y:S01]  /*10c00*/  LDCU UR5, c[0x0][0x380] ;  /* 0x00007000ff0577ac */ /* 0x000ea20008000800 */
[----:B---3--:R-:W-:Y:S01]  /*10c10*/  F2F.BF16.F32 R4, R4 ;  /* 0x0000000400047304 */ /* 0x008fe20000202000 */
        /* <DEDUP_REMOVED lines=12> */
[----:B------:R-:W-:-:S04]  /*10ce0*/  @P0 LOP3.LUT R7, R25, 0xfffffffc, RZ, 0xc0, !PT ;  /* 0xfffffffc19070812 */ /* 0x000fc800078ec0ff */
        /* <DEDUP_REMOVED lines=13> */
[----:B------:R-:W-:Y:S01]  /*10dc0*/  @P1 IADD3.X R9, PT, PT, RZ, R11, RZ, P4, !PT ;  /* 0x0000000bff091210 */ /* 0x000fe200027fe4ff */
[----:B------:R-:W-:-:S05]  /*10dd0*/  IMAD.U32 R11, R4, 0x10000, RZ ;  /* 0x00010000040b7824 */ /* 0x000fca00078e00ff */
[----:B------:R1:W-:Y:S04]  /*10de0*/  @P0 STG.E desc[UR36][R6.64], R11 ;  /* 0x0000000b06000986 */ /* 0x0003e8000c101924 */
[----:B---3--:R1:W-:Y:S01]  /*10df0*/  @P1 STG.E desc[UR36][R8.64], R21 ;  /* 0x0000001508001986 */ /* 0x0083e2000c101924 */
[----:B------:R-:W-:Y:S05]  /*10e00*/  @!P0 EXIT ;  /* 0x000000000000894d */ /* 0x000fea0003800000 */
[----:B------:R-:W2:Y:S01]  /*10e10*/  LDCU.64 UR4, c[0x0][0x778] ;  /* 0x0000ef00ff0477ac */ /* 0x000ea20008000a00 */
[----:B------:R-:W3:Y:S01]  /*10e20*/  F2F.BF16.F32 R20, R20 ;  /* 0x0000001400147304 */ /* 0x000ee20000202000 */
[----:B-1----:R-:W-:Y:S02]  /*10e30*/  LOP3.LUT R2, R27, 0xfffffffc, RZ, 0xc0, !PT ;  /* 0xfffffffc1b027812 */ /* 0x002fe400078ec0ff */
[----:B---3--:R-:W-:Y:S02]  /*10e40*/  SHF.L.U32 R5, R20, 0x10, RZ ;  /* 0x0000001014057819 */ /* 0x008fe400000006ff */
[----:B--2---:R-:W-:-:S04]  /*10e50*/  IADD3 R2, P0, PT, R2, UR4, RZ ;  /* 0x0000000402027c10 */ /* 0x004fc8000ff1e0ff */
[----:B------:R-:W-:-:S05]  /*10e60*/  IADD3.X R3, PT, PT, RZ, UR5, RZ, P0, !PT ;  /* 0x00000005ff037c10 */ /* 0x000fca00087fe4ff */
[----:B------:R-:W-:Y:S01]  /*10e70*/  STG.E desc[UR36][R2.64], R5 ;  /* 0x0000000502007986 */ /* 0x000fe2000c101924 */
[----:B------:R-:W-:Y:S05]  /*10e80*/  EXIT ;  /* 0x000000000000794d */ /* 0x000fea0003800000 */
.L_x_6541:
        /* <DEDUP_REMOVED lines=16> */
.L_x_6542:
[----:B------:R-:W0:Y:S01]  /*10f90*/  LDC.64 R2, c[0x4][R2] ;  /* 0x0100000002027b82 */ /* 0x000e220000000a00 */
[----:B------:R-:W1:Y:S01]  /*10fa0*/  LDCU.64 UR4, c[0x4][0x580] ;  /* 0x0100b000ff0477ac */ /* 0x000e620008000a00 */
[----:B------:R-:W-:Y:S02]  /*10fb0*/  HFMA2 R12, -RZ, RZ, 0, 5.9604644775390625e-08 ;  /* 0x00000001ff0c7431 */ /* 0x000fe400000001ff */
[----:B------:R-:W-:Y:S01]  /*10fc0*/  IMAD.MOV.U32 R8, RZ, RZ, 0x2e9 ;  /* 0x000002e9ff087424 */ /* 0x000fe200078e00ff */
[----:B------:R-:W-:Y:S01]  /*10fd0*/  MOV R13, RZ ;  /* 0x000000ff000d7202 */ /* 0x000fe20000000f00 */
[----:B------:R-:W2:Y:S01]  /*10fe0*/  LDCU.64 UR6, c[0x4][0x578] ;  /* 0x0100af00ff0677ac */ /* 0x000ea20008000a00 */
[----:B------:R-:W3:Y:S01]  /*10ff0*/  LDCU.64 UR8, c[0x4][0x68] ;  /* 0x01000d00ff0877ac */ /* 0x000ee20008000a00 */
[----:B-1----:R-:W-:Y:S01]  /*11000*/  IMAD.U32 R4, RZ, RZ, UR4 ;  /* 0x00000004ff047e24 */ /* 0x002fe2000f8e00ff */
[----:B------:R-:W-:Y:S02]  /*11010*/  MOV R5, UR5 ;  /* 0x0000000500057c02 */ /* 0x000fe40008000f00 */
[----:B--2---:R-:W-:Y:S01]  /*11020*/  MOV R6, UR6 ;  /* 0x0000000600067c02 */ /* 0x004fe20008000f00 */
[----:B------:R-:W-:Y:S01]  /*11030*/  IMAD.U32 R7, RZ, RZ, UR7 ;  /* 0x00000007ff077e24 */ /* 0x000fe2000f8e00ff */
[----:B---3--:R-:W-:-:S02]  /*11040*/  MOV R10, UR8 ;  /* 0x00000008000a7c02 */ /* 0x008fc40008000f00 */
[----:B------:R-:W-:-:S07]  /*11050*/  MOV R11, UR9 ;  /* 0x00000009000b7c02 */ /* 0x000fce0008000f00 */
[----:B------:R-:W-:-:S07]  /*11060*/  LEPC R20, `(.L_x_6543) ;  /* 0x000000001014794e */ /* 0x000fce0000000000 */
[----:B0-----:R-:W-:Y:S05]  /*11070*/  CALL.ABS.NOINC R2 ;  /* 0x0000000002007343 */ /* 0x001fea0003c00000 */
.L_x_6543:
[----:B------:R-:W-:Y:S05]  /*11080*/  EXIT ;  /* 0x000000000000794d */ /* 0x000fea0003800000 */
.L_x_6538:
[----:B------:R-:W1:Y:S01]  /*11090*/  LDCU.U8 UR4, c[0x0][0x7a0] ;  /* 0x0000f400ff0477ac */ /* 0x000e620008000000 */
[----:B------:R-:W-:Y:S01]  /*110a0*/  IMAD.MOV.U32 R9, RZ, RZ, R23 ;  /* 0x000000ffff097224 */ /* 0x000fe200078e0017 */
[----:B------:R-:W-:Y:S01]  /*110b0*/  MOV R11, R21 ;  /* 0x00000015000b7202 */ /* 0x000fe20000000f00 */
[----:B------:R-:W-:Y:S01]  /*110c0*/  IMAD.MOV.U32 R3, RZ, RZ, R5 ;  /* 0x000000ffff037224 */ /* 0x000fe200078e0005 */
        /* <DEDUP_REMOVED lines=28> */
.L_x_6546:
[----:B------:R-:W-:Y:S05]  /*11290*/  BSYNC.RECONVERGENT B0 ;  /* 0x0000000000007941 */ /* 0x000fea0003800200 */
.L_x_6545:
[----:B------:R-:W-:Y:S01]  /*112a0*/  BSSY.RECONVERGENT B0, `(.L_x_6544) ;  /* 0x0000013000007945 */ /* 0x000fe20003800200 */
[----:B------:R-:W-:-:S03]  /*112b0*/  MOV R11, R21 ;  /* 0x00000015000b7202 */ /* 0x000fc60000000f00 */
        /* <DEDUP_REMOVED lines=12> */
[----:B------:R-:W-:-:S03]  /*11380*/  @P0 FFMA.FTZ R20, R0, R5, R15 ;  /* 0x0000000500140223 */ /* 0x000fc6000001000f */
[----:B------:R-:W-:Y:S01]  /*11390*/  @P0 FMUL.FTZ R7, R12, R2 ;  /* 0x000000020c070220 */ /* 0x000fe20000410000 */
[----:B----4-:R-:W-:Y:S01]  /*113a0*/  @P0 FADD.FTZ R2, R21, R11 ;  /* 0x0000000b15020221 */ /* 0x010fe20000010000 */
[----:B---3--:R-:W-:-:S03]  /*113b0*/  @P0 MOV R22, 0xffffffff ;  /* 0xffffffff00160802 */ /* 0x008fc60000000f00 */
[----:B-1----:R-:W-:-:S07]  /*113c0*/  @P0 FFMA.FTZ R11, R5, R7, R2 ;  /* 0x00000007050b0223 */ /* 0x002fce0000010002 */
.L_x_6547:
[----:B------:R-:W-:Y:S05]  /*113d0*/  BSYNC.RECONVERGENT B0 ;  /* 0x0000000000007941 */ /* 0x000fea0003800200 */
.L_x_6544:
        /* <DEDUP_REMOVED lines=27> */
[----:B----4-:R-:W-:Y:S02]  /*11590*/  @P0 IADD3 R6, P3, PT, R7, R12, RZ ;  /* 0x0000000c07060210 */ /* 0x010fe40007f7e0ff */
[----:B------:R-:W-:-:S03]  /*115a0*/  @P1 IADD3.X R3, PT, PT, RZ, R9, RZ, P2, !PT ;  /* 0x00000009ff031210 */ /* 0x000fc600017fe4ff */
[----:B------:R-:W-:Y:S01]  /*115b0*/  @P0 IMAD.X R7, RZ, RZ, R13, P3 ;  /* 0x000000ffff070224 */ /* 0x000fe200018e060d */
[----:B------:R-:W-:Y:S01]  /*115c0*/  SHF.L.U32 R13, R4, 0x10, RZ ;  /* 0x00000010040d7819 */ /* 0x000fe200000006ff */
[----:B-----5:R2:W-:Y:S01]  /*115d0*/  @P1 STG.E desc[UR36][R2.64], R5 ;  /* 0x0000000502001986 */ /* 0x0205e2000c101924 */
[----:B-1----:R-:W-:-:S03]  /*115e0*/  @P1 IADD3 R8, P4, PT, R27, R14, RZ ;  /* 0x0000000e1b081210 */ /* 0x002fc60007f9e0ff */
[----:B------:R2:W-:Y:S01]  /*115f0*/  @P0 STG.E desc[UR36][R6.64], R13 ;  /* 0x0000000d06000986 */ /* 0x0005e2000c101924 */
[----:B------:R-:W-:-:S05]  /*11600*/  @P1 IADD3.X R9, PT, PT, RZ, R15, RZ, P4, !PT ;  /* 0x0000000fff091210 */ /* 0x000fca00027fe4ff */
[----:B---3--:R2:W-:Y:S01]  /*11610*/  @P1 STG.E desc[UR36][R8.64], R11 ;  /* 0x0000000b08001986 */ /* 0x0085e2000c101924 */
[----:B------:R-:W-:Y:S05]  /*11620*/  @!P0 EXIT ;  /* 0x000000000000894d */ /* 0x000fea0003800000 */
[----:B------:R-:W1:Y:S01]  /*11630*/  LDCU.64 UR4, c[0x0][0x778] ;  /* 0x0000ef00ff0477ac */ /* 0x000e620008000a00 */
[----:B------:R-:W3:Y:S01]  /*11640*/  F2F.BF16.F32 R20, R20 ;  /* 0x0000001400147304 */ /* 0x000ee20000202000 */
[----:B--2---:R-:W-:Y:S02]  /*11650*/  LOP3.LUT R2, R27, 0xfffffffc, RZ, 0xc0, !PT ;  /* 0xfffffffc1b027812 */ /* 0x004fe400078ec0ff */
[----:B---3--:R-:W-:Y:S02]  /*11660*/  SHF.L.U32 R5, R20, 0x10, RZ ;  /* 0x0000001014057819 */ /* 0x008fe400000006ff */
[----:B-1----:R-:W-:-:S05]  /*11670*/  IADD3 R2, P0, PT, R2, UR4, RZ ;  /* 0x0000000402027c10 */ /* 0x002fca000ff1e0ff */
[----:B------:R-:W-:-:S05]  /*11680*/  IMAD.X R3, RZ, RZ, UR5, P0 ;  /* 0x00000005ff037e24 */ /* 0x000fca00080e06ff */
[----:B------:R-:W-:Y:S01]  /*11690*/  STG.E desc[UR36][R2.64], R5 ;  /* 0x0000000502007986 */ /* 0x000fe2000c101924 */
[----:B------:R-:W-:Y:S05]  /*116a0*/  EXIT ;  /* 0x000000000000794d */ /* 0x000fea0003800000 */
.L_x_6548:
        /* <DEDUP_REMOVED lines=9> */
        .weak           $__internal_25_$__cuda_sm20_div_u64
        .type           $__internal_25_$__cuda_sm20_div_u64,@function
        .size           $__internal_25_$__cuda_sm20_div_u64,(.L_x_7257 - $__internal_25_$__cuda_sm20_div_u64)
$__internal_25_$__cuda_sm20_div_u64:
        /* <DEDUP_REMOVED lines=66> */
[----:B------:R-:W-:Y:S06]  /*11b60*/  RET.REL.NODEC R8 `(_ZN2at6native13reduce_kernelILi256ELi2ENS0_8ReduceOpIN3c108BFloat16ENS0_10WelfordOpsIS4_fiN4cuda3std3__44pairIffEEEEjfLi2ELi2EEEEEvT1_) ;  /* 0xfffffee408247950 */ /* 0x000fec0003c3ffff */
.L_x_6549:
        /* <DEDUP_REMOVED lines=9> */
.L_x_7257:


//--------------------- .text._ZN2at6native13reduce_kernelILi128ELi4ENS0_8ReduceOpIN3c108BFloat16ENS0_10WelfordOpsIS4_fiN4cuda3std3__44pairIffEEEEjfLi2ELi2EEEEEvT1_ --------------------------
	.section	.text._ZN2at6native13reduce_kernelILi128ELi4ENS0_8ReduceOpIN3c108BFloat16ENS0_10WelfordOpsIS4_fiN4cuda3std3__44pairIffEEEEjfLi2ELi2EEEEEvT1_,"ax",@progbits
	.align	128
        .global         _ZN2at6native13reduce_kernelILi128ELi4ENS0_8ReduceOpIN3c108BFloat16ENS0_10WelfordOpsIS4_fiN4cuda3std3__44pairIffEEEEjfLi2ELi2EEEEEvT1_
        .type           _ZN2at6native13reduce_kernelILi128ELi4ENS0_8ReduceOpIN3c108BFloat16ENS0_10WelfordOpsIS4_fiN4cuda3std3__44pairIffEEEEjfLi2ELi2EEEEEvT1_,@function
        .size           _ZN2at6native13reduce_kernelILi128ELi4ENS0_8ReduceOpIN3c108BFloat16ENS0_10WelfordOpsIS4_fiN4cuda3std3__44pairIffEEEEjfLi2ELi2EEEEEvT1_,(.L_x_7258 - _ZN2at6native13reduce_kernelILi128ELi4ENS0_8ReduceOpIN3c108BFloat16ENS0_10WelfordOpsIS4_fiN4cuda3std3__44pairIffEEEEjfLi2ELi2EEEEEvT1_)
        .other          _ZN2at6native13reduce_kernelILi128ELi4ENS0_8ReduceOpIN3c108BFloat16ENS0_10WelfordOpsIS4_fiN4cuda3std3__44pairIffEEEEjfLi2ELi2EEEEEvT1_,@"STO_CUDA_ENTRY STV_DEFAULT"
_ZN2at6native13reduce_kernelILi128ELi4ENS0_8ReduceOpIN3c108BFloat16ENS0_10WelfordOpsIS4_fiN4cuda3std3__44pairIffEEEEjfLi2ELi2EEEEEvT1_:
.text._ZN2at6native13reduce_kernelILi128ELi4ENS0_8ReduceOpIN3c108BFloat16ENS0_10WelfordOpsIS4_fiN4cuda3std3__44pairIffEEEEjfLi2ELi2EEEEEvT1_:
        /* <DEDUP_REMOVED lines=296> */
.L_x_6550:
        /* <DEDUP_REMOVED lines=40> */
.L_x_6554:
        /* <DEDUP_REMOVED lines=35> */
.L_x_6558:
[----:B------:R-:W-:Y:S05]  /*1730*/  BSYNC.RECONVERGENT B1 ;  /* 0x0000000000017941 */ /* 0x000fea0003800200 */
.L_x_6557:
[----:B------:R-:W0:Y:S01]  /*1740*/  LDCU UR4, c[0x0][0x39c] ;  /* 0x00007380ff0477ac */ /* 0x000e220008000800 */
[----:B------:R-:W-:-:S04]  /*1750*/  IADD3 R24, P0, PT, R24, 0x2, RZ ;  /* 0x0000000218187810 */ /* 0x000fc80007f1e0ff */
[----:B------:R-:W-:Y:S01]  /*1760*/  IADD3.X R25, PT, PT, RZ, R25, RZ, P0, !PT ;  /* 0x00000019ff197210 */ /* 0x000fe200007fe4ff */
[----:B0-----:R-:W-:-:S06]  /*1770*/  UIADD3 UR4, UPT, UPT, UR4, -0x1, URZ ;  /* 0xffffffff04047890 */ /* 0x001fcc000fffe0ff */
[----:B------:R-:W-:-:S07]  /*1780*/  IMAD.U32 R26, RZ, RZ, UR4 ;  /* 0x00000004ff1a7e24 */ /* 0x000fce000f8e00ff */
.L_x_6556:
[----:B------:R-:W-:Y:S05]  /*1790*/  BSYNC.RECONVERGENT B0 ;  /* 0x0000000000007941 */ /* 0x000fea0003800200 */
.L_x_6555:
        /* <DEDUP_REMOVED lines=11> */
.L_x_6561:
        /* <DEDUP_REMOVED lines=25> */
.L_x_6560:
[----:B------:R-:W-:Y:S05]  /*19e0*/  BSYNC.RECONVERGENT B0 ;  /* 0x0000000000007941 */ /* 0x000fea0003800200 */
.L_x_6559:
        /* <DEDUP_REMOVED lines=22> */
.L_x_6563:
[----:B------:R-:W-:Y:S05]  /*1b50*/  BSYNC.RECONVERGENT B0 ;  /* 0x0000000000007941 */ /* 0x000fea0003800200 */
.L_x_6562:
        /* <DEDUP_REMOVED lines=36> */
.L_x_6553:
        /* <DEDUP_REMOVED lines=43> */
.L_x_6568:
        /* <DEDUP_REMOVED lines=59> */
.L_x_6567:
        /* <DEDUP_REMOVED lines=8> */
.L_x_6566:
[----:B------:R-:W-:Y:S05]  /*2480*/  BSYNC.RECONVERGENT B0 ;  /* 0x0000000000007941 */ /* 0x000fea0003800200 */
.L_x_6565:
        /* <DEDUP_REMOVED lines=21> */
.L_x_6570:
[----:B------:R-:W-:Y:S05]  /*25e0*/  BSYNC.RECONVERGENT B0 ;  /* 0x0000000000007941 */ /* 0x000fea0003800200 */
.L_x_6569:
        /* <DEDUP_REMOVED lines=51> */
.L_x_6572:
[----:B------:R-:W-:Y:S05]  /*2920*/  BSYNC.RECONVERGENT B0 ;  /* 0x0000000000007941 */ /* 0x000fea0003800200 */
.L_x_6571:
        /* <DEDUP_REMOVED lines=23> */
.L_x_6574:
[----:B------:R-:W-:Y:S05]  /*2aa0*/  BSYNC.RECONVERGENT B0 ;  /* 0x0000000000007941 */ /* 0x000fea0003800200 */
.L_x_6573:
        /* <DEDUP_REMOVED lines=22> */
.L_x_6576:
[----:B------:R-:W-:Y:S05]  /*2c10*/  BSYNC.RECONVERGENT B0 ;  /* 0x0000000000007941 */ /* 0x000fea0003800200 */
.L_x_6575:
        /* <DEDUP_REMOVED lines=22> */
.L_x_6578:
[----:B------:R-:W-:Y:S05]  /*2d80*/  BSYNC.RECONVERGENT B0 ;  /* 0x0000000000007941 */ /* 0x000fea0003800200 */
.L_x_6577:
        /* <DEDUP_REMOVED lines=21> */
.L_x_6564:
        /* <DEDUP_REMOVED lines=39> */
.L_x_6583:
        /* <DEDUP_REMOVED lines=61> */
.L_x_6582:
        /* <DEDUP_REMOVED lines=8> */
.L_x_6581:
[----:B------:R-:W-:Y:S05]  /*35a0*/  BSYNC.RECONVERGENT B0 ;  /* 0x0000000000007941 */ /* 0x000fea0003800200 */
.L_x_6580:
        /* <DEDUP_REMOVED lines=23> */
.L_x_6585:
[----:B------:R-:W-:Y:S05]  /*3720*/  BSYNC.RECONVERGENT B0 ;  /* 0x0000000000007941 */ /* 0x000fea0003800200 */
.L_x_6584:
        /* <DEDUP_REMOVED lines=51> */
.L_x_6587:
[----:B------:R-:W-:Y:S05]  /*3a60*/  BSYNC.RECONVERGENT B0 ;  /* 0x0000000000007941 */ /* 0x000fea0003800200 */
.L_x_6586:
        /* <DEDUP_REMOVED lines=23> */
.L_x_6589:
[----:B------:R-:W-:Y:S05]  /*3be0*/  BSYNC.RECONVERGENT B0 ;  /* 0x0000000000007941 */ /* 0x000fea0003800200 */
.L_x_6588:
        /* <DEDUP_REMOVED lines=22> */
.L_x_6591:
[----:B------:R-:W-:Y:S05]  /*3d50*/  BSYNC.RECONVERGENT B0 ;  /* 0x0000000000007941 */ /* 0x000fea0003800200 */
.L_x_6590:
        /* <DEDUP_REMOVED lines=22> */
.L_x_6593:
[----:B------:R-:W-:Y:S05]  /*3ec0*/  BSYNC.RECONVERGENT B0 ;  /* 0x0000000000007941 */ /* 0x000fea0003800200 */
.L_x_6592:
        /* <DEDUP_REMOVED lines=21> */
.L_x_6579:
        /* <DEDUP_REMOVED lines=47> */
.L_x_6599:
        /* <DEDUP_REMOVED lines=305> */
.L_x_6597:
        /* <DEDUP_REMOVED lines=245> */
.L_x_6598:
        /* <DEDUP_REMOVED lines=8> */
.L_x_6596:
        /* <DEDUP_REMOVED lines=51> */
.L_x_6595:
[----:B------:R-:W-:Y:S05]  /*6920*/  BSYNC.RECONVERGENT B0 ;  /* 0x0000000000007941 */ /* 0x000fea0003800200 */
.L_x_6594:
        /* <DEDUP_REMOVED lines=287> */
.L_x_6603:
[----:B------:R-:W-:Y:S01]  /*7b20*/  SHF.R.U32.HI R34, RZ, 0x3, R34 ;  /* 0x00000003ff227819 */ /* 0x000fe20000011622 */
[----:B------:R-:W-:-:S07]  /*7b30*/  IMAD.MOV.U32 R35, RZ, RZ, RZ ;  /* 0x000000ffff237224 */ /* 0x000fce00078e00ff */
.L_x_6602:
        /* <DEDUP_REMOVED lines=288> */
.L_x_6605:
[----:B------:R-:W-:Y:S02]  /*8d40*/  SHF.R.U32.HI R24, RZ, 0x3, R38 ;  /* 0x00000003ff187819 */ /* 0x000fe40000011626 */
[----:B------:R-:W-:-:S07]  /*8d50*/  MOV R25, RZ ;  /* 0x000000ff00197202 */ /* 0x000fce0000000f00 */
.L_x_6604:
[----:B------:R-:W-:-:S04]  /*8d60*/  LEA R32, P0, R24, R7, 0x3 ;  /* 0x0000000718207211 */ /* 0x000fc800078018ff */
[----:B------:R-:W-:-:S05]  /*8d70*/  LEA.HI.X R33, R24, R6, R25, 0x3, P0 ;  /* 0x0000000618217211 */ /* 0x000fca00000f1c19 */
[----:B------:R-:W2:Y:S02]  /*8d80*/  LDG.E.64 R6, desc[UR36][R32.64] ;  /* 0x0000002420067981 */ /* 0x000ea4000c1e1b00 */
[C---:B--2---:R-:W-:Y:S02]  /*8d90*/  PRMT R38, R6.reuse, 0x7610, R38 ;  /* 0x0000761006267816 */ /* 0x044fe40000000026 */
[----:B------:R-:W-:Y:S02]  /*8da0*/  PRMT R33, R6, 0x7632, R33 ;  /* 0x0000763206217816 */ /* 0x000fe40000000021 */
[C---:B------:R-:W-:Y:S02]  /*8db0*/  PRMT R42, R7.reuse, 0x7610, R42 ;  /* 0x00007610072a7816 */ /* 0x040fe4000000002a */
[----:B------:R-:W-:-:S07]  /*8dc0*/  PRMT R41, R7, 0x7632, R41 ;  /* 0x0000763207297816 */ /* 0x000fce0000000029 */
.L_x_6601:
[----:B------:R-:W-:Y:S05]  /*8dd0*/  BSYNC.RECONVERGENT B0 ;  /* 0x0000000000007941 */ /* 0x000fea0003800200 */
.L_x_6600:
        /* <DEDUP_REMOVED lines=54> */
.L_x_6607:
[----:B------:R-:W-:Y:S05]  /*9140*/  BSYNC.RECONVERGENT B0 ;  /* 0x0000000000007941 */ /* 0x000fea0003800200 */
.L_x_6606:
        /* <DEDUP_REMOVED lines=23> */
.L_x_6609:
[----:B------:R-:W-:Y:S05]  /*92c0*/  BSYNC.RECONVERGENT B0 ;  /* 0x0000000000007941 */ /* 0x000fea0003800200 */
.L_x_6608:
        /* <DEDUP_REMOVED lines=22> */
.L_x_6611:
[----:B------:R-:W-:Y:S05]  /*9430*/  BSYNC.RECONVERGENT B0 ;  /* 0x0000000000007941 */ /* 0x000fea0003800200 */
.L_x_6610:
        /* <DEDUP_REMOVED lines=22> */
.L_x_6613:
[----:B------:R-:W-:Y:S05]  /*95a0*/  BSYNC.RECONVERGENT B0 ;  /* 0x0000000000007941 */ /* 0x000fea0003800200 */
.L_x_6612:
        /* <DEDUP_REMOVED lines=20> */
.L_x_6552:
[----:B------:R-:W-:Y:S05]  /*96f0*/  BSYNC.RECONVERGENT B6 ;  /* 0x0000000000067941 */ /* 0x000fea0003800200 */
.L_x_6551:
        /* <DEDUP_REMOVED lines=18> */
.L_x_6625:
        /* <DEDUP_REMOVED lines=39> */
.L_x_6618:
[----:B------:R-:W-:Y:S05]  /*9a90*/  BSYNC.RECONVERGENT B1 ;  /* 0x0000000000017941 */ /* 0x000fea0003800200 */
.L_x_6617:
        /* <DEDUP_REMOVED lines=21> */
.L_x_6620:
[----:B------:R-:W-:Y:S05]  /*9bf0*/  BSYNC.RECONVERGENT B1 ;  /* 0x0000000000017941 */ /* 0x000fea0003800200 */
.L_x_6619:
        /* <DEDUP_REMOVED lines=22> */
.L_x_6622:
[----:B------:R-:W-:Y:S05]  /*9d60*/  BSYNC.RECONVERGENT B1 ;  /* 0x0000000000017941 */ /* 0x000fea0003800200 */
.L_x_6621:
        /* <DEDUP_REMOVED lines=20> */
.L_x_6624:
[----:B------:R-:W-:Y:S05]  /*9eb0*/  BSYNC.RECONVERGENT B1 ;  /* 0x0000000000017941 */ /* 0x000fea0003800200 */
.L_x_6623:
        /* <DEDUP_REMOVED lines=24> */
.L_x_6616:
[----:B------:R-:W-:Y:S05]  /*a040*/  BSYNC.RECONVERGENT B0 ;  /* 0x0000000000007941 */ /* 0x000fea0003800200 */
.L_x_6615:
[----:B------:R-:W-:Y:S02]  /*a050*/  ISETP.GT.U32.AND P0, PT, R59, 0x3, PT ;  /* 0x000000033b00780c */ /* 0x000fe40003f04070 */
[----:B------:R-:W-:-:S11]  /*a060*/  MOV R59, R61 ;  /* 0x0000003d003b7202 */ /* 0x000fd60000000f00 */
[----:B------:R-:W-:Y:S05]  /*a070*/  @P0 BRA `(.L_x_6625) ;  /* 0xfffffff400e80947 */ /* 0x000fea000383ffff */
.L_x_6614:
        /* <DEDUP_REMOVED lines=21> */
.L_x_6638:
        /* <DEDUP_REMOVED lines=38> */
.L_x_6631:
[----:B------:R-:W-:Y:S05]  /*a430*/  BSYNC.RECONVERGENT B1 ;  /* 0x0000000000017941 */ /* 0x000fea0003800200 */
.L_x_6630:
        /* <DEDUP_REMOVED lines=21> */
.L_x_6633:
[----:B------:R-:W-:Y:S05]  /*a590*/  BSYNC.RECONVERGENT B1 ;  /* 0x0000000000017941 */ /* 0x000fea0003800200 */
.L_x_6632:
        /* <DEDUP_REMOVED lines=22> */
.L_x_6635:
[----:B------:R-:W-:Y:S05]  /*a700*/  BSYNC.RECONVERGENT B1 ;  /* 0x0000000000017941 */ /* 0x000fea0003800200 */
.L_x_6634:
        /* <DEDUP_REMOVED lines=20> */
.L_x_6637:
[----:B------:R-:W-:Y:S05]  /*a850*/  BSYNC.RECONVERGENT B1 ;  /* 0x0000000000017941 */ /* 0x000fea0003800200 */
.L_x_6636:
        /* <DEDUP_REMOVED lines=24> */
.L_x_6629:
[----:B------:R-:W-:Y:S05]  /*a9e0*/  BSYNC.RECONVERGENT B0 ;  /* 0x0000000000007941 */ /* 0x000fea0003800200 */
.L_x_6628:
[----:B------:R-:W-:Y:S02]  /*a9f0*/  ISETP.GT.U32.AND P0, PT, R57, 0x7f, PT ;  /* 0x0000007f3900780c */ /* 0x000fe40003f04070 */
[----:B------:R-:W-:-:S11]  /*aa00*/  MOV R57, R60 ;  /* 0x0000003c00397202 */ /* 0x000fd60000000f00 */
[----:B------:R-:W-:Y:S05]  /*aa10*/  @P0 BRA `(.L_x_6638) ;  /* 0xfffffff400ec0947 */ /* 0x000fea000383ffff */
.L_x_6627:
[----:B------:R-:W-:Y:S01]  /*aa20*/  ISETP.GE.U32.AND P0, PT, R3, 0x2, PT ;  /* 0x000000020300780c */ /* 0x000fe20003f06070 */
[----:B------:R-:W-:Y:S05]  /*aa30*/  WARPSYNC.ALL ;  /* 0x0000000000007948 */ /* 0x000fea0003800000 */
[----:B------:R-:W-:Y:S07]  /*aa40*/  BAR.SYNC.DEFER_BLOCKING 0x0 ;  /* 0x0000000000007b1d */ /* 0x000fee0000010000 */
[----:B------:R-:W-:Y:S05]  /*aa50*/  @!P0 BRA `(.L_x_6626) ;  /* 0x0000000800008947 */ /* 0x000fea0003800000 */
[----:B------:R-:W-:-:S07]  /*aa60*/  IMAD.MOV.U32 R0, RZ, RZ, 0x1 ;  /* 0x00000001ff007424 */ /* 0x000fce00078e00ff */
.L_x_6647:
        /* <DEDUP_REMOVED lines=30> */
.L_x_6640:
[----:B------:R-:W-:Y:S05]  /*ac50*/  BSYNC.RECONVERGENT B0 ;  /* 0x0000000000007941 */ /* 0x000fea0003800200 */
.L_x_6639:
        /* <DEDUP_REMOVED lines=30> */
.L_x_6642:
[----:B------:R-:W-:Y:S05]  /*ae40*/  BSYNC.RECONVERGENT B0 ;  /* 0x0000000000007941 */ /* 0x000fea0003800200 */
.L_x_6641:
        /* <DEDUP_REMOVED lines=30> */
.L_x_6644:
[----:B------:R-:W-:Y:S05]  /*b030*/  BSYNC.RECONVERGENT B0 ;  /* 0x0000000000007941 */ /* 0x000fea0003800200 */
.L_x_6643:
        /* <DEDUP_REMOVED lines=30> */
.L_x_6646:
[----:B------:R-:W-:Y:S05]  /*b220*/  BSYNC.RECONVERGENT B0 ;  /* 0x0000000000007941 */ /* 0x000fea0003800200 */
.L_x_6645:
[----:B------:R-:W-:-:S04]  /*b230*/  SHF.L.U32 R0, R0, 0x1, RZ ;  /* 0x0000000100007819 */ /* 0x000fc800000006ff */
[----:B------:R-:W-:-:S13]  /*b240*/  ISETP.GE.AND P0, PT, R0, R3, PT ;  /* 0x000000030000720c */ /* 0x000fda0003f06270 */
[----:B------:R-:W-:Y:S05]  /*b250*/  @!P0 BRA `(.L_x_6647) ;  /* 0xfffffff800048947 */ /* 0x000fea000383ffff */
.L_x_6626:
        /* <DEDUP_REMOVED lines=281> */
.L_x_6648:
        /* <DEDUP_REMOVED lines=276> */
.L_x_6649:
        /* <DEDUP_REMOVED lines=276> */
.L_x_6650:
        /* <DEDUP_REMOVED lines=276> */
.L_x_6651:
        /* <DEDUP_REMOVED lines=9> */
.L_x_6654:
        /* <DEDUP_REMOVED lines=23> */
.L_x_6653:
        /* <DEDUP_REMOVED lines=43> */
.L_x_6656:
[----:B------:R-:W-:-:S07]  /*fc60*/  MOV R24, 0xfc80 ;  /* 0x0000fc8000187802 */ /* 0x000fce0000000f00 */
[----:B0123--:R-:W-:Y:S05]  /*fc70*/  CALL.REL.NOINC `($__internal_26_$__cuda_sm20_div_u64) ;  /* 0x000000a800e87944 */ /* 0x00ffea0003c00000 */
[----:B------:R-:W-:Y:S01]  /*fc80*/  MOV R32, R3 ;  /* 0x0000000300207202 */ /* 0x000fe20000000f00 */
[----:B------:R-:W-:-:S07]  /*fc90*/  IMAD.MOV.U32 R33, RZ, RZ, R28 ;  /* 0x000000ffff217224 */ /* 0x000fce00078e001c */
.L_x_6657:
[----:B------:R-:W-:Y:S05]  /*fca0*/  BSYNC.RECONVERGENT B0 ;  /* 0x0000000000007941 */ /* 0x000fea0003800200 */
.L_x_6655:
[----:B------:R-:W4:Y:S02]  /*fcb0*/  LDCU.64 UR4, c[0x0][0x780] ;  /* 0x0000f000ff0477ac */ /* 0x000f240008000a00 */
[----:B----4-:R-:W-:Y:S02]  /*fcc0*/  UISETP.NE.U32.AND UP0, UPT, UR4, URZ, UPT ;  /* 0x000000ff0400728c */ /* 0x010fe4000bf05070 */
[----:B------:R-:W-:Y:S02]  /*fcd0*/  IADD3 R60, P1, PT, R32, UR4, RZ ;  /* 0x00000004203c7c10 */ /* 0x000fe4000ff3e0ff */
[----:B------:R-:W-:Y:S02]  /*fce0*/  UISETP.NE.AND.EX UP0, UPT, UR5, URZ, UPT, UP0 ;  /* 0x000000ff0500728c */ /* 0x000fe4000bf05300 */
[----:B------:R-:W-:-:S04]  /*fcf0*/  IADD3.X R61, PT, PT, R33, UR5, RZ, P1, !PT ;  /* 0x00000005213d7c10 */ /* 0x000fc80008ffe4ff */
[----:B------:R-:W-:-:S04]  /*fd00*/  PLOP3.LUT P0, PT, PT, PT, UP0, 0x80, 0x8 ;  /* 0x000000000008781c */ /* 0x000fc80003f0f008 */
[----:B------:R-:W-:-:S13]  /*fd10*/  PLOP3.LUT P0, PT, P0, PT, PT, 0x8, 0x80 ;  /* 0x000000000080781c */ /* 0x000fda000070e170 */
.L_x_6652:
        /* <DEDUP_REMOVED lines=287> */
.L_x_6659:
        /* <DEDUP_REMOVED lines=276> */
.L_x_6660:
        /* <DEDUP_REMOVED lines=276> */
.L_x_6661:
        /* <DEDUP_REMOVED lines=276> */
.L_x_6662:
        /* <DEDUP_REMOVED lines=37> */
.L_x_6664:
[----:B------:R-:W-:Y:S05]  /*14520*/  BSYNC.RECONVERGENT B0 ;  /* 0x0000000000007941 */ /* 0x000fea0003800200 */
.L_x_6663:
        /* <DEDUP_REMOVED lines=35> */
.L_x_6666:
[----:B------:R-:W-:Y:S05]  /*14760*/  BSYNC.RECONVERGENT B0 ;  /* 0x0000000000007941 */ /* 0x000fea0003800200 */
.L_x_6665:
        /* <DEDUP_REMOVED lines=62> */
.L_x_6679:
        /* <DEDUP_REMOVED lines=49> */
.L_x_6672:
[----:B------:R-:W-:Y:S05]  /*14e60*/  BSYNC.RECONVERGENT B2 ;  /* 0x0000000000027941 */ /* 0x000fea0003800200 */
.L_x_6671:
        /* <DEDUP_REMOVED lines=24> */
.L_x_6674:
[----:B------:R-:W-:Y:S05]  /*14ff0*/  BSYNC.RECONVERGENT B2 ;  /* 0x0000000000027941 */ /* 0x000fea0003800200 */
.L_x_6673:
        /* <DEDUP_REMOVED lines=25> */
.L_x_6676:
[----:B------:R-:W-:Y:S05]  /*15190*/  BSYNC.RECONVERGENT B2 ;  /* 0x0000000000027941 */ /* 0x000fea0003800200 */
.L_x_6675:
        /* <DEDUP_REMOVED lines=26> */
.L_x_6678:
[----:B------:R-:W-:Y:S05]  /*15340*/  BSYNC.RECONVERGENT B2 ;  /* 0x0000000000027941 */ /* 0x000fea0003800200 */
.L_x_6677:
[----:B------:R-:W-:Y:S05]  /*15350*/  @!P3 BRA `(.L_x_6679) ;  /* 0xfffffff400fcb947 */ /* 0x000fea000383ffff */
[----:B------:R-:W-:Y:S05]  /*15360*/  BSYNC.RECONVERGENT B0 ;  /* 0x0000000000007941 */ /* 0x000fea0003800200 */
.L_x_6670:
[----:B------:R-:W-:Y:S05]  /*15370*/  BRA `(.L_x_6669) ;  /* 0x0000000800907947 */ /* 0x000fea0003800000 */
.L_x_6668:
        /* <DEDUP_REMOVED lines=34> */
.L_x_6688:
        /* <DEDUP_REMOVED lines=50> */
.L_x_6681:
[----:B------:R-:W-:Y:S05]  /*158c0*/  BSYNC.RECONVERGENT B0 ;  /* 0x0000000000007941 */ /* 0x000fea0003800200 */
.L_x_6680:
        /* <DEDUP_REMOVED lines=24> */
.L_x_6683:
[----:B------:R-:W-:Y:S05]  /*15a50*/  BSYNC.RECONVERGENT B0 ;  /* 0x0000000000007941 */ /* 0x000fea0003800200 */
.L_x_6682:
        /* <DEDUP_REMOVED lines=25> */
.L_x_6685:
[----:B------:R-:W-:Y:S05]  /*15bf0*/  BSYNC.RECONVERGENT B0 ;  /* 0x0000000000007941 */ /* 0x000fea0003800200 */
.L_x_6684:
        /* <DEDUP_REMOVED lines=26> */
.L_x_6687:
[----:B------:R-:W-:Y:S05]  /*15da0*/  BSYNC.RECONVERGENT B0 ;  /* 0x0000000000007941 */ /* 0x000fea0003800200 */
.L_x_6686:
[----:B------:R-:W-:Y:S05]  /*15db0*/  @!P3 BRA `(.L_x_6688) ;  /* 0xfffffff400f8b947 */ /* 0x000fea000383ffff */
.L_x_6669:
[----:B------:R-:W-:Y:S05]  /*15dc0*/  BSYNC.RECONVERGENT B1 ;  /* 0x0000000000017941 */ /* 0x000fea0003800200 */
.L_x_6667:
        /* <DEDUP_REMOVED lines=15> */
.L_x_6700:
        /* <DEDUP_REMOVED lines=38> */
.L_x_6693:
[----:B------:R-:W-:Y:S05]  /*16120*/  BSYNC.RECONVERGENT B1 ;  /* 0x0000000000017941 */ /* 0x000fea0003800200 */
.L_x_6692:
        /* <DEDUP_REMOVED lines=21> */
.L_x_6695:
[----:B------:R-:W-:Y:S05]  /*16280*/  BSYNC.RECONVERGENT B1 ;  /* 0x0000000000017941 */ /* 0x000fea0003800200 */
.L_x_6694:
        /* <DEDUP_REMOVED lines=22> */
.L_x_6697:
[----:B------:R-:W-:Y:S05]  /*163f0*/  BSYNC.RECONVERGENT B1 ;  /* 0x0000000000017941 */ /* 0x000fea0003800200 */
.L_x_6696:
        /* <DEDUP_REMOVED lines=20> */
.L_x_6699:
[----:B------:R-:W-:Y:S05]  /*16540*/  BSYNC.RECONVERGENT B1 ;  /* 0x0000000000017941 */ /* 0x000fea0003800200 */
.L_x_6698:
        /* <DEDUP_REMOVED lines=24> */
.L_x_6691:
[----:B------:R-:W-:Y:S05]  /*166d0*/  BSYNC.RECONVERGENT B0 ;  /* 0x0000000000007941 */ /* 0x000fea0003800200 */
.L_x_6690:
[----:B------:R-:W-:-:S03]  /*166e0*/  UISETP.GT.U32.AND UP0, UPT, UR4, 0x3, UPT ;  /* 0x000000030400788c */ /* 0x000fc6000bf04070 */
[----:B------:R-:W-:-:S06]  /*166f0*/  UMOV UR4, UR7 ;  /* 0x0000000700047c82 */ /* 0x000fcc0008000000 */
[----:B------:R-:W-:Y:S05]  /*16700*/  BRA.U UP0, `(.L_x_6700) ;  /* 0xfffffff500ec7547 */ /* 0x000fea000b83ffff */
.L_x_6689:
        /* <DEDUP_REMOVED lines=14> */
.L_x_6713:
        /* <DEDUP_REMOVED lines=37> */
.L_x_6706:
[----:B------:R-:W-:Y:S05]  /*16a40*/  BSYNC.RECONVERGENT B1 ;  /* 0x0000000000017941 */ /* 0x000fea0003800200 */
.L_x_6705:
        /* <DEDUP_REMOVED lines=21> */
.L_x_6708:
[----:B------:R-:W-:Y:S05]  /*16ba0*/  BSYNC.RECONVERGENT B1 ;  /* 0x0000000000017941 */ /* 0x000fea0003800200 */
.L_x_6707:
        /* <DEDUP_REMOVED lines=22> */
.L_x_6710:
[----:B------:R-:W-:Y:S05]  /*16d10*/  BSYNC.RECONVERGENT B1 ;  /* 0x0000000000017941 */ /* 0x000fea0003800200 */
.L_x_6709:
        /* <DEDUP_REMOVED lines=20> */
.L_x_6712:
[----:B------:R-:W-:Y:S05]  /*16e60*/  BSYNC.RECONVERGENT B1 ;  /* 0x0000000000017941 */ /* 0x000fea0003800200 */
.L_x_6711:
        /* <DEDUP_REMOVED lines=24> */
.L_x_6704:
[----:B------:R-:W-:Y:S05]  /*16ff0*/  BSYNC.RECONVERGENT B0 ;  /* 0x0000000000007941 */ /* 0x000fea0003800200 */
.L_x_6703:
[----:B------:R-:W-:Y:S01]  /*17000*/  ISETP.GT.U32.AND P2, PT, R2, 0x7f, PT ;  /* 0x0000007f0200780c */ /* 0x000fe20003f44070 */
[----:B------:R-:W-:-:S12]  /*17010*/  IMAD.MOV.U32 R2, RZ, RZ, R16 ;  /* 0x000000ffff027224 */ /* 0x000fd800078e0010 */
[----:B------:R-:W-:Y:S05]  /*17020*/  @P2 BRA `(.L_x_6713) ;  /* 0xfffffff400f02947 */ /* 0x000fea000383ffff */
.L_x_6702:
[----:B------:R-:W-:Y:S01]  /*17030*/  BAR.SYNC.DEFER_BLOCKING 0x0 ;  /* 0x0000000000007b1d */ /* 0x000fe20000010000 */
[----:B------:R-:W-:-:S09]  /*17040*/  UISETP.GE.U32.AND UP0, UPT, UR4, 0x2, UPT ;  /* 0x000000020400788c */ /* 0x000fd2000bf06070 */
[----:B------:R-:W-:Y:S05]  /*17050*/  BRA.U !UP0, `(.L_x_6701) ;  /* 0x0000000908007547 */ /* 0x000fea000b800000 */
[----:B-1234-:R-:W-:-:S07]  /*17060*/  HFMA2 R0, -RZ, RZ, 0, 5.9604644775390625e-08 ;  /* 0x00000001ff007431 */ /* 0x01efce00000001ff */
.L_x_6722:
        /* <DEDUP_REMOVED lines=30> */
.L_x_6715:
[----:B------:R-:W-:Y:S05]  /*17250*/  BSYNC.RECONVERGENT B0 ;  /* 0x0000000000007941 */ /* 0x000fea0003800200 */
.L_x_6714:
        /* <DEDUP_REMOVED lines=30> */
.L_x_6717:
[----:B------:R-:W-:Y:S05]  /*17440*/  BSYNC.RECONVERGENT B0 ;  /* 0x0000000000007941 */ /* 0x000fea0003800200 */
.L_x_6716:
        /* <DEDUP_REMOVED lines=30> */
.L_x_6719:
[----:B------:R-:W-:Y:S05]  /*17630*/  BSYNC.RECONVERGENT B0 ;  /* 0x0000000000007941 */ /* 0x000fea0003800200 */
.L_x_6718:
        /* <DEDUP_REMOVED lines=30> */
.L_x_6721:
[----:B------:R-:W-:Y:S05]  /*17820*/  BSYNC.RECONVERGENT B0 ;  /* 0x0000000000007941 */ /* 0x000fea0003800200 */
.L_x_6720:
[----:B------:R-:W-:-:S04]  /*17830*/  SHF.L.U32 R0, R0, 0x1, RZ ;  /* 0x0000000100007819 */ /* 0x000fc800000006ff */
[----:B------:R-:W-:-:S13]  /*17840*/  ISETP.GE.AND P2, PT, R0, UR4, PT ;  /* 0x0000000400007c0c */ /* 0x000fda000bf46270 */
[----:B------:R-:W-:Y:S05]  /*17850*/  @!P2 BRA `(.L_x_6722) ;  /* 0xfffffff80004a947 */ /* 0x000fea000383ffff */
.L_x_6701:
        /* <DEDUP_REMOVED lines=21> */
.L_x_6725:
        /* <DEDUP_REMOVED lines=15> */
.L_x_6724:
[----:B------:R-:W5:Y:S02]  /*17aa0*/  LDCU.U8 UR4, c[0x0][0x7a1] ;  /* 0x0000f420ff0477ac */ /* 0x000f640008000000 */
[----:B-----5:R-:W-:-:S09]  /*17ab0*/  UISETP.NE.AND UP0, UPT, UR4, URZ, UPT ;  /* 0x000000ff0400728c */ /* 0x020fd2000bf05270 */
[----:B------:R-:W-:Y:S05]  /*17ac0*/  BRA.U !UP0, `(.L_x_6726) ;  /* 0x0000000508307547 */ /* 0x000fea000b800000 */
[----:B------:R-:W5:Y:S01]  /*17ad0*/  LDC R3, c[0x0][0x7a4] ;  /* 0x0001e900ff037b82 */ /* 0x000f620000000800 */
[----:B------:R-:W0:Y:S01]  /*17ae0*/  LDCU UR5, c[0x0][0x380] ;  /* 0x00007000ff0577ac */ /* 0x000e220008000800 */
[----:B-1234-:R-:W-:Y:S01]  /*17af0*/  F2F.BF16.F32 R0, R12 ;  /* 0x0000000c00007304 */ /* 0x01efe20000202000 */
[----:B------:R-:W1:Y:S07]  /*17b00*/  LDCU.U8 UR4, c[0x0][0x384] ;  /* 0x00007080ff0477ac */ /* 0x000e6e0008000000 */
[----:B------:R-:W2:Y:S08]  /*17b10*/  F2F.BF16.F32 R28, R20 ;  /* 0x00000014001c7304 */ /* 0x000eb00000202000 */
[----:B------:R-:W-:Y:S01]  /*17b20*/  F2F.BF16.F32 R8, R8 ;  /* 0x0000000800087304 */ /* 0x000fe20000202000 */
[C---:B0-----:R-:W-:Y:S01]  /*17b30*/  FADD.FTZ R2, R15.reuse, -UR5 ;  /* 0x800000050f027e21 */ /* 0x041fe20008010000 */
[----:B------:R-:W-:-:S02]  /*17b40*/  FSETP.GT.FTZ.AND P2, PT, R15, UR5, PT ;  /* 0x000000050f007c0b */ /* 0x000fc4000bf54000 */
[C---:B------:R-:W-:Y:S01]  /*17b50*/  FSETP.GT.FTZ.AND P1, PT, R23.reuse, UR5, PT ;  /* 0x0000000517007c0b */ /* 0x040fe2000bf34000 */
[----:B------:R-:W-:Y:S01]  /*17b60*/  FADD.FTZ R23, R23, -UR5 ;  /* 0x8000000517177e21 */ /* 0x000fe20008010000 */
[----:B-----5:R-:W-:Y:S02]  /*17b70*/  ISETP.GE.AND P0, PT, R3, 0x1, PT ;  /* 0x000000010300780c */ /* 0x020fe40003f06270 */
[----:B------:R-:W-:Y:S02]  /*17b80*/  FSEL R2, R2, RZ, P2 ;  /* 0x000000ff02027208 */ /* 0x000fe40001000000 */
[----:B------:R-:W-:Y:S02]  /*17b90*/  FSEL R23, R23, RZ, P1 ;  /* 0x000000ff17177208 */ /* 0x000fe40000800000 */
[----:B------:R-:W-:Y:S01]  /*17ba0*/  ISETP.GE.AND P1, PT, R3, 0x2, PT ;  /* 0x000000020300780c */ /* 0x000fe20003f26270 */
[----:B------:R-:W-:Y:S01]  /*17bb0*/  FADD.FTZ R3, R7, -UR5 ;  /* 0x8000000507037e21 */ /* 0x000fe20008010000 */
[----:B------:R-:W0:Y:S01]  /*17bc0*/  MUFU.RCP R2, R2 ;  /* 0x0000000200027308 */ /* 0x000e220000001000 */
[C---:B------:R-:W-:Y:S01]  /*17bd0*/  FSETP.GT.FTZ.AND P3, PT, R11.reuse, UR5, PT ;  /* 0x000000050b007c0b */ /* 0x040fe2000bf74000 */
[----:B------:R-:W-:Y:S01]  /*17be0*/  FADD.FTZ R11, R11, -UR5 ;  /* 0x800000050b0b7e21 */ /* 0x000fe20008010000 */
[----:B-1----:R-:W-:-:S02]  /*17bf0*/  ISETP.NE.AND P2, PT, RZ, UR4, PT ;  /* 0x00000004ff007c0c */ /* 0x002fc4000bf45270 */
[----:B------:R-:W1:Y:S01]  /*17c00*/  @P0 LDC.64 R26, c[0x0][0x770] ;  /* 0x0001dc00ff1a0b82 */ /* 0x000e620000000a00 */
[----:B--2---:R-:W-:Y:S02]  /*17c10*/  SHF.L.U32 R29, R28, 0x10, RZ ;  /* 0x000000101c1d7819 */ /* 0x004fe400000006ff */
[----:B------:R-:W2:Y:S01]  /*17c20*/  MUFU.RCP R10, R23 ;  /* 0x00000017000a7308 */ /* 0x000ea20000001000 */
[----:B------:R-:W-:Y:S02]  /*17c30*/  FSEL R11, R11, RZ, P3 ;  /* 0x000000ff0b0b7208 */ /* 0x000fe40001800000 */
[----:B------:R-:W-:Y:S02]  /*17c40*/  FSETP.GT.FTZ.AND P3, PT, R7, UR5, PT ;  /* 0x0000000507007c0b */ /* 0x000fe4000bf74000 */
[----:B------:R-:W3:Y:S02]  /*17c50*/  @P1 LDC.64 R16, c[0x0][0x778] ;  /* 0x0001de00ff101b82 */ /* 0x000ee40000000a00 */
[----:B------:R-:W-:Y:S01]  /*17c60*/  FSEL R12, R3, RZ, P3 ;  /* 0x000000ff030c7208 */ /* 0x000fe20001800000 */
[----:B------:R-:W4:Y:S01]  /*17c70*/  MUFU.RCP R22, R11 ;  /* 0x0000000b00167308 */ /* 0x000f220000001000 */
[----:B0-----:R-:W-:-:S04]  /*17c80*/  FMUL.FTZ R25, R2, R13 ;  /* 0x0000000d02197220 */ /* 0x001fc80000410000 */
[----:B------:R-:W0:Y:S03]  /*17c90*/  @P1 LDC.64 R14, c[0x0][0x778] ;  /* 0x0001de00ff0e1b82 */ /* 0x000e260000000a00 */
[----:B------:R-:W5:Y:S01]  /*17ca0*/  MUFU.RCP R24, R12 ;  /* 0x0000000c00187308 */ /* 0x000f620000001000 */
[----:B--2---:R-:W-:-:S04]  /*17cb0*/  FMUL.FTZ R23, R10, R21 ;  /* 0x000000150a177220 */ /* 0x004fc80000410000 */
[----:B------:R-:W2:Y:S01]  /*17cc0*/  @P0 LDC.64 R2, c[0x0][0x770] ;  /* 0x0001dc00ff020b82 */ /* 0x000ea20000000a00 */
[C---:B-1----:R-:W-:Y:S02]  /*17cd0*/  @P0 IADD3 R20, P3, PT, R57.reuse, R26, RZ ;  /* 0x0000001a39140210 */ /* 0x042fe40007f7e0ff */
[----:B------:R-:W-:Y:S01]  /*17ce0*/  @P1 LOP3.LUT R57, R57, 0xfffffffc, RZ, 0xc0, !PT ;  /* 0xfffffffc39391812 */ /* 0x000fe200078ec0ff */
[----:B----4-:R-:W-:Y:S01]  /*17cf0*/  FMUL.FTZ R9, R22, R9 ;  /* 0x0000000916097220 */ /* 0x010fe20000410000 */
[----:B------:R-:W1:Y:S01]  /*17d00*/  @P2 MUFU.SQRT R23, R23 ;  /* 0x0000001700172308 */ /* 0x000e620000002000 */
[----:B------:R-:W-:Y:S02]  /*17d10*/  @P0 IMAD.X R21, RZ, RZ, R27, P3 ;  /* 0x000000ffff150224 */ /* 0x000fe400018e061b */
[----:B------:R-:W4:Y:S01]  /*17d20*/  @P0 LDC.64 R6, c[0x0][0x770] ;  /* 0x0001dc00ff060b82 */ /* 0x000f220000000a00 */
[----:B---3--:R-:W-:Y:S01]  /*17d30*/  @P1 IADD3 R16, P3, PT, R57, R16, RZ ;  /* 0x0000001039101210 */ /* 0x008fe20007f7e0ff */
[----:B-----5:R-:W-:-:S03]  /*17d40*/  FMUL.FTZ R27, R24, R5 ;  /* 0x00000005181b7220 */ /* 0x020fc60000410000 */
[----:B------:R-:W3:Y:S01]  /*17d50*/  @P2 MUFU.SQRT R25, R25 ;  /* 0x0000001900192308 */ /* 0x000ee20000002000 */
[----:B------:R-:W-:Y:S02]  /*17d60*/  @P1 LOP3.LUT R5, R56, 0xfffffffc, RZ, 0xc0, !PT ;  /* 0xfffffffc38051812 */ /* 0x000fe400078ec0ff */
[----:B------:R-:W5:Y:S01]  /*17d70*/  @P1 LDC.64 R10, c[0x0][0x778] ;  /* 0x0001de00ff0a1b82 */ /* 0x000f620000000a00 */
[----:B------:R-:W-:Y:S02]  /*17d80*/  @P1 IADD3.X R17, PT, PT, RZ, R17, RZ, P3, !PT ;  /* 0x00000011ff111210 */ /* 0x000fe40001ffe4ff */
[----:B0-----:R-:W-:Y:S02]  /*17d90*/  @P1 IADD3 R14, P3, PT, R5, R14, RZ ;  /* 0x0000000e050e1210 */ /* 0x001fe40007f7e0ff */
[----:B------:R-:W0:Y:S01]  /*17da0*/  @P2 MUFU.SQRT R9, R9 ;  /* 0x0000000900092308 */ /* 0x000e220000002000 */
[----:B------:R-:W-:Y:S01]  /*17db0*/  @P1 LOP3.LUT R5, R19, 0xfffffffc, RZ, 0xc0, !PT ;  /* 0xfffffffc13051812 */ /* 0x000fe200078ec0ff */
[----:B-1----:R1:W-:Y:S01]  /*17dc0*/  @P0 STG.E desc[UR36][R20.64], R23 ;  /* 0x0000001714000986 */ /* 0x0023e2000c101924 */
[----:B------:R-:W1:Y:S01]  /*17dd0*/  @P0 LDC.64 R12, c[0x0][0x770] ;  /* 0x0001dc00ff0c0b82 */ /* 0x000e620000000a00 */
[----:B------:R-:W-:-:S02]  /*17de0*/  @P1 IADD3.X R15, PT, PT, RZ, R15, RZ, P3, !PT ;  /* 0x0000000fff0f1210 */ /* 0x000fc40001ffe4ff */
[----:B------:R0:W-:Y:S02]  /*17df0*/  @P1 STG.E desc[UR36][R16.64], R29 ;  /* 0x0000001d10001986 */ /* 0x0001e4000c101924 */
[----:B------:R-:W0:Y:S01]  /*17e00*/  @P2 MUFU.SQRT R27, R27 ;  /* 0x0000001b001b2308 */ /* 0x000e220000002000 */
[----:B--2---:R-:W-:Y:S02]  /*17e10*/  @P0 IADD3 R2, P2, PT, R19, R2, RZ ;  /* 0x0000000213020210 */ /* 0x004fe40007f5e0ff */
[----:B----4-:R-:W-:Y:S02]  /*17e20*/  @P0 IADD3 R6, P4, PT, R56, R6, RZ ;  /* 0x0000000638060210 */ /* 0x010fe40007f9e0ff */
[----:B------:R-:W-:Y:S01]  /*17e30*/  SHF.L.U32 R19, R0, 0x10, RZ ;  /* 0x0000001000137819 */ /* 0x000fe200000006ff */
[----:B------:R-:W-:Y:S02]  /*17e40*/  @P0 IMAD.X R3, RZ, RZ, R3, P2 ;  /* 0x000000ffff030224 */ /* 0x000fe400010e0603 */
[----:B------:R-:W-:Y:S01]  /*17e50*/  @P0 IMAD.X R7, RZ, RZ, R7, P4 ;  /* 0x000000ffff070224 */ /* 0x000fe200020e0607 */
[----:B-----5:R-:W-:Y:S01]  /*17e60*/  @P1 IADD3 R10, P3, PT, R5, R10, RZ ;  /* 0x0000000a050a1210 */ /* 0x020fe20007f7e0ff */
[----:B------:R-:W-:-:S03]  /*17e70*/  IMAD.U32 R5, R8, 0x10000, RZ ;  /* 0x0001000008057824 */ /* 0x000fc600078e00ff */
[----:B---3--:R2:W-:Y:S01]  /*17e80*/  @P0 STG.E desc[UR36][R6.64], R25 ;  /* 0x0000001906000986 */ /* 0x0085e2000c101924 */
[----:B------:R-:W-:-:S03]  /*17e90*/  @P1 IADD3.X R11, PT, PT, RZ, R11, RZ, P3, !PT ;  /* 0x0000000bff0b1210 */ /* 0x000fc60001ffe4ff */
[----:B------:R2:W-:Y:S01]  /*17ea0*/  @P1 STG.E desc[UR36][R14.64], R19 ;  /* 0x000000130e001986 */ /* 0x0005e2000c101924 */
[----:B-1----:R-:W-:-:S03]  /*17eb0*/  @P0 IADD3 R12, P2, PT, R18, R12, RZ ;  /* 0x0000000c120c0210 */ /* 0x002fc60007f5e0ff */
[----:B0-----:R2:W-:Y:S01]  /*17ec0*/  @P0 STG.E desc[UR36][R2.64], R9 ;  /* 0x0000000902000986 */ /* 0x0015e2000c101924 */
[----:B------:R-:W-:-:S03]  /*17ed0*/  @P0 IADD3.X R13, PT, PT, RZ, R13, RZ, P2, !PT ;  /* 0x0000000dff0d0210 */ /* 0x000fc600017fe4ff */
[----:B------:R2:W-:Y:S04]  /*17ee0*/  @P1 STG.E desc[UR36][R10.64], R5 ;  /* 0x000000050a001986 */ /* 0x0005e8000c101924 */
[----:B------:R2:W-:Y:S01]  /*17ef0*/  @P0 STG.E desc[UR36][R12.64], R27 ;  /* 0x0000001b0c000986 */ /* 0x0005e2000c101924 */
[----:B------:R-:W-:Y:S05]  /*17f00*/  @!P1 EXIT ;  /* 0x000000000000994d */ /* 0x000fea0003800000 */
[----:B------:R-:W0:Y:S01]  /*17f10*/  LDCU.64 UR4, c[0x0][0x778] ;  /* 0x0000ef00ff0477ac */ /* 0x000e220008000a00 */
[----:B------:R-:W1:Y:S01]  /*17f20*/  F2F.BF16.F32 R4, R4 ;  /* 0x0000000400047304 */ /* 0x000e620000202000 */
[----:B--2---:R-:W-:Y:S02]  /*17f30*/  LOP3.LUT R2, R18, 0xfffffffc, RZ, 0xc0, !PT ;  /* 0xfffffffc12027812 */ /* 0x004fe400078ec0ff */
[----:B-1----:R-:W-:Y:S02]  /*17f40*/  SHF.L.U32 R5, R4, 0x10, RZ ;  /* 0x0000001004057819 */ /* 0x002fe400000006ff */
[----:B0-----:R-:W-:-:S04]  /*17f50*/  IADD3 R2, P0, PT, R2, UR4, RZ ;  /* 0x0000000402027c10 */ /* 0x001fc8000ff1e0ff */
[----:B------:R-:W-:-:S05]  /*17f60*/  IADD3.X R3, PT, PT, RZ, UR5, RZ, P0, !PT ;  /* 0x00000005ff037c10 */ /* 0x000fca00087fe4ff */
[----:B------:R-:W-:Y:S01]  /*17f70*/  STG.E desc[UR36][R2.64], R5 ;  /* 0x0000000502007986 */ /* 0x000fe2000c101924 */
[----:B------:R-:W-:Y:S05]  /*17f80*/  EXIT ;  /* 0x000000000000794d */ /* 0x000fea0003800000 */
.L_x_6726:
        /* <DEDUP_REMOVED lines=8> */
[----:B-----5:R-:W-:Y:S01]  /*18010*/  IMAD.U32 R4, RZ, RZ, UR6 ;  /* 0x00000006ff047e24 */ /* 0x020fe2000f8e00ff */
[----:B------:R-:W-:-:S02]  /*18020*/  MOV R5, UR7 ;  /* 0x0000000700057c02 */ /* 0x000fc40008000f00 */
[----:B---3--:R-:W-:Y:S01]  /*18030*/  MOV R6, UR8 ;  /* 0x0000000800067c02 */ /* 0x008fe20008000f00 */
[----:B------:R-:W-:Y:S01]  /*18040*/  IMAD.U32 R7, RZ, RZ, UR9 ;  /* 0x00000009ff077e24 */ /* 0x000fe2000f8e00ff */
[----:B-1----:R-:W-:Y:S02]  /*18050*/  MOV R10, UR4 ;  /* 0x00000004000a7c02 */ /* 0x002fe40008000f00 */
[----:B0-----:R-:W-:-:S07]  /*18060*/  MOV R11, UR5 ;  /* 0x00000005000b7c02 */ /* 0x001fce0008000f00 */
[----:B------:R-:W-:-:S07]  /*18070*/  LEPC R20, `(.L_x_6727) ;  /* 0x000000001014794e */ /* 0x000fce0000000000 */
[----:B--2-4-:R-:W-:Y:S05]  /*18080*/  CALL.ABS.NOINC R14 ;  /* 0x000000000e007343 */ /* 0x014fea0003c00000 */
.L_x_6727:
        /* <DEDUP_REMOVED lines=15> */
.L_x_6728:
        /* <DEDUP_REMOVED lines=15> */
.L_x_6729:
        /* <DEDUP_REMOVED lines=15> */
.L_x_6730:
[----:B------:R-:W-:Y:S05]  /*18360*/  EXIT ;  /* 0x000000000000794d */ /* 0x000fea0003800000 */
.L_x_6723:
        /* <DEDUP_REMOVED lines=40> */
.L_x_6733:
[----:B------:R-:W-:Y:S05]  /*185f0*/  BSYNC.RECONVERGENT B0 ;  /* 0x0000000000007941 */ /* 0x000fea0003800200 */
.L_x_6732:
        /* <DEDUP_REMOVED lines=20> */
.L_x_6735:
[----:B------:R-:W-:Y:S05]  /*18740*/  BSYNC.RECONVERGENT B0 ;  /* 0x0000000000007941 */ /* 0x000fea0003800200 */
.L_x_6734:
        /* <DEDUP_REMOVED lines=20> */
.L_x_6737:
[----:B------:R-:W-:Y:S05]  /*18890*/  BSYNC.RECONVERGENT B0 ;  /* 0x0000000000007941 */ /* 0x000fea0003800200 */
.L_x_6736:
        /* <DEDUP_REMOVED lines=20> */
.L_x_6738:
[----:B------:R-:W-:Y:S05]  /*189e0*/  BSYNC.RECONVERGENT B0 ;  /* 0x0000000000007941 */ /* 0x000fea0003800200 */
.L_x_6731:
[----:B------:R-:W5:Y:S02]  /*189f0*/  LDCU.U8 UR4, c[0x0][0x7a1] ;  /* 0x0000f420ff0477ac */ /* 0x000f640008000000 */
[----:B-----5:R-:W-:-:S09]  /*18a00*/  UISETP.NE.AND UP0, UPT, UR4, URZ, UPT ;  /* 0x000000ff0400728c */ /* 0x020fd2000bf05270 */
[----:B------:R-:W-:Y:S05]  /*18a10*/  BRA.U !UP0, `(.L_x_6739) ;  /* 0x0000000508307547 */ /* 0x000fea000b800000 */
[----:B--23--:R-:W2:Y:S01]  /*18a20*/  LDC R5, c[0x0][0x7a4] ;  /* 0x0001e900ff057b82 */ /* 0x00cea20000000800 */
[----:B------:R-:W3:Y:S01]  /*18a30*/  LDCU UR5, c[0x0][0x380] ;  /* 0x00007000ff0577ac */ /* 0x000ee20008000800 */
[----:B------:R-:W5:Y:S01]  /*18a40*/  F2F.BF16.F32 R23, R20 ;  /* 0x0000001400177304 */ /* 0x000f620000202000 */
[----:B------:R-:W0:Y:S07]  /*18a50*/  LDCU.U8 UR4, c[0x0][0x384] ;  /* 0x00007080ff0477ac */ /* 0x000e2e0008000000 */
[----:B-1--4-:R-:W-:Y:S01]  /*18a60*/  F2F.BF16.F32 R0, R12 ;  /* 0x0000000c00007304 */ /* 0x012fe20000202000 */
[----:B-----5:R-:W-:-:S07]  /*18a70*/  IMAD.U32 R23, R23, 0x10000, RZ ;  /* 0x0001000017177824 */ /* 0x020fce00078e00ff */
[----:B------:R-:W-:Y:S01]  /*18a80*/  F2F.BF16.F32 R8, R8 ;  /* 0x0000000800087304 */ /* 0x000fe20000202000 */
[----:B---3--:R-:W-:Y:S01]  /*18a90*/  FADD.FTZ R2, R31, -UR5 ;  /* 0x800000051f027e21 */ /* 0x008fe20008010000 */
[C---:B------:R-:W-:Y:S01]  /*18aa0*/  FSETP.GT.FTZ.AND P1, PT, R29.reuse, UR5, PT ;  /* 0x000000051d007c0b */ /* 0x040fe2000bf34000 */
[----:B------:R-:W-:Y:S01]  /*18ab0*/  FADD.FTZ R29, R29, -UR5 ;  /* 0x800000051d1d7e21 */ /* 0x000fe20008010000 */
[----:B------:R-:W-:Y:S02]  /*18ac0*/  FSETP.GT.FTZ.AND P2, PT, R31, UR5, PT ;  /* 0x000000051f007c0b */ /* 0x000fe4000bf54000 */
[----:B--2---:R-:W-:Y:S02]  /*18ad0*/  ISETP.GE.AND P0, PT, R5, 0x1, PT ;  /* 0x000000010500780c */ /* 0x004fe40003f06270 */
[----:B------:R-:W-:Y:S02]  /*18ae0*/  FSEL R2, R2, RZ, P2 ;  /* 0x000000ff02027208 */ /* 0x000fe40001000000 */
[----:B------:R-:W-:-:S02]  /*18af0*/  FSEL R29, R29, RZ, P1 ;  /* 0x000000ff1d1d7208 */ /* 0x000fc40000800000 */
[C---:B------:R-:W-:Y:S01]  /*18b00*/  FSETP.GT.FTZ.AND P3, PT, R33.reuse, UR5, PT ;  /* 0x0000000521007c0b */ /* 0x040fe2000bf74000 */
[----:B------:R-:W-:Y:S01]  /*18b10*/  FADD.FTZ R33, R33, -UR5 ;  /* 0x8000000521217e21 */ /* 0x000fe20008010000 */
[----:B0-----:R0:W1:Y:S01]  /*18b20*/  MUFU.RCP R14, R29 ;  /* 0x0000001d000e7308 */ /* 0x0010620000001000 */
[----:B------:R-:W-:Y:S01]  /*18b30*/  ISETP.GE.AND P1, PT, R5, 0x2, PT ;  /* 0x000000020500780c */ /* 0x000fe20003f26270 */
[----:B------:R-:W-:Y:S01]  /*18b40*/  FADD.FTZ R5, R35, -UR5 ;  /* 0x8000000523057e21 */ /* 0x000fe20008010000 */
[----:B------:R-:W-:Y:S02]  /*18b50*/  ISETP.NE.AND P2, PT, RZ, UR4, PT ;  /* 0x00000004ff007c0c */ /* 0x000fe4000bf45270 */
[----:B------:R-:W2:Y:S01]  /*18b60*/  @P0 LDC.64 R6, c[0x0][0x770] ;  /* 0x0001dc00ff060b82 */ /* 0x000ea20000000a00 */
[----:B------:R-:W-:Y:S02]  /*18b70*/  FSEL R33, R33, RZ, P3 ;  /* 0x000000ff21217208 */ /* 0x000fe40001800000 */
[----:B------:R-:W3:Y:S01]  /*18b80*/  MUFU.RCP R2, R2 ;  /* 0x0000000200027308 */ /* 0x000ee20000001000 */
[----:B------:R-:W-:-:S04]  /*18b90*/  FSETP.GT.FTZ.AND P3, PT, R35, UR5, PT ;  /* 0x0000000523007c0b */ /* 0x000fc8000bf74000 */
[----:B------:R-:W-:Y:S01]  /*18ba0*/  FSEL R16, R5, RZ, P3 ;  /* 0x000000ff05107208 */ /* 0x000fe20001800000 */
[----:B------:R-:W4:Y:S01]  /*18bb0*/  @P1 LDC.64 R10, c[0x0][0x778] ;  /* 0x0001de00ff0a1b82 */ /* 0x000f220000000a00 */
[----:B0-----:R-:W-:Y:S01]  /*18bc0*/  @P1 LOP3.LUT R29, R56, 0xfffffffc, RZ, 0xc0, !PT ;  /* 0xfffffffc381d1812 */ /* 0x001fe200078ec0ff */
[----:B------:R-:W0:Y:S01]  /*18bd0*/  MUFU.RCP R22, R33 ;  /* 0x0000002100167308 */ /* 0x000e220000001000 */
[----:B-1----:R-:W-:-:S05]  /*18be0*/  FMUL.FTZ R5, R14, R3 ;  /* 0x000000030e057220 */ /* 0x002fca0000410000 */
[----:B------:R-:W1:Y:S02]  /*18bf0*/  @P1 LDC.64 R14, c[0x0][0x778] ;  /* 0x0001de00ff0e1b82 */ /* 0x000e640000000a00 */
[----:B------:R-:W5:Y:S01]  /*18c00*/  MUFU.RCP R24, R16 ;  /* 0x0000001000187308 */ /* 0x000f620000001000 */
[----:B---3--:R-:W-:Y:S01]  /*18c10*/  FMUL.FTZ R27, R2, R27 ;  /* 0x0000001b021b7220 */ /* 0x008fe20000410000 */
[----:B--2---:R-:W-:-:S04]  /*18c20*/  @P0 IADD3 R20, P3, PT, R57, R6, RZ ;  /* 0x0000000639140210 */ /* 0x004fc80007f7e0ff */
[----:B------:R-:W2:Y:S01]  /*18c30*/  @P0 LDC.64 R2, c[0x0][0x770] ;  /* 0x0001dc00ff020b82 */ /* 0x000ea20000000a00 */
[----:B------:R-:W-:Y:S01]  /*18c40*/  @P1 LOP3.LUT R57, R57, 0xfffffffc, RZ, 0xc0, !PT ;  /* 0xfffffffc39391812 */ /* 0x000fe200078ec0ff */
[----:B------:R-:W3:Y:S01]  /*18c50*/  @P2 MUFU.SQRT R5, R5 ;  /* 0x0000000500052308 */ /* 0x000ee20000002000 */
[----:B------:R-:W-:Y:S01]  /*18c60*/  @P0 IADD3.X R21, PT, PT, RZ, R7, RZ, P3, !PT ;  /* 0x00000007ff150210 */ /* 0x000fe20001ffe4ff */
[----:B0-----:R-:W-:-:S04]  /*18c70*/  FMUL.FTZ R9, R22, R17 ;  /* 0x0000001116097220 */ /* 0x001fc80000410000 */
[----:B------:R-:W0:Y:S01]  /*18c80*/  @P0 LDC.64 R12, c[0x0][0x770] ;  /* 0x0001dc00ff0c0b82 */ /* 0x000e220000000a00 */
[----:B----4-:R-:W-:Y:S01]  /*18c90*/  @P1 IADD3 R10, P3, PT, R57, R10, RZ ;  /* 0x0000000a390a1210 */ /* 0x010fe20007f7e0ff */
[----:B------:R-:W4:Y:S01]  /*18ca0*/  @P2 MUFU.SQRT R27, R27 ;  /* 0x0000001b001b2308 */ /* 0x000f220000002000 */
[----:B-----5:R-:W-:Y:S02]  /*18cb0*/  FMUL.FTZ R25, R24, R25 ;  /* 0x0000001918197220 */ /* 0x020fe40000410000 */
[----:B------:R-:W-:-:S03]  /*18cc0*/  @P1 IADD3.X R11, PT, PT, RZ, R11, RZ, P3, !PT ;  /* 0x0000000bff0b1210 */ /* 0x000fc60001ffe4ff */
[----:B------:R-:W5:Y:S01]  /*18cd0*/  @P1 LDC.64 R6, c[0x0][0x778] ;  /* 0x0001de00ff061b82 */ /* 0x000f620000000a00 */
[----:B-1----:R-:W-:Y:S01]  /*18ce0*/  @P1 IADD3 R14, P3, PT, R29, R14, RZ ;  /* 0x0000000e1d0e1210 */ /* 0x002fe20007f7e0ff */
[----:B------:R-:W1:Y:S01]  /*18cf0*/  @P2 MUFU.SQRT R9, R9 ;  /* 0x0000000900092308 */ /* 0x000e620000002000 */
[----:B------:R-:W-:Y:S01]  /*18d00*/  @P1 LOP3.LUT R29, R19, 0xfffffffc, RZ, 0xc0, !PT ;  /* 0xfffffffc131d1812 */ /* 0x000fe200078ec0ff */
[----:B---3--:R3:W-:Y:S01]  /*18d10*/  @P0 STG.E desc[UR36][R20.64], R5 ;  /* 0x0000000514000986 */ /* 0x0087e2000c101924 */
[----:B------:R-:W-:-:S03]  /*18d20*/  @P1 IADD3.X R15, PT, PT, RZ, R15, RZ, P3, !PT ;  /* 0x0000000fff0f1210 */ /* 0x000fc60001ffe4ff */
[----:B------:R-:W1:Y:S01]  /*18d30*/  @P0 LDC.64 R16, c[0x0][0x770] ;  /* 0x0001dc00ff100b82 */ /* 0x000e620000000a00 */
[----:B------:R4:W-:Y:S01]  /*18d40*/  @P1 STG.E desc[UR36][R10.64], R23 ;  /* 0x000000170a001986 */ /* 0x0009e2000c101924 */
[----:B------:R-:W1:Y:S01]  /*18d50*/  @P2 MUFU.SQRT R25, R25 ;  /* 0x0000001900192308 */ /* 0x000e620000002000 */
[----:B--2---:R-:W-:Y:S02]  /*18d60*/  @P0 IADD3 R2, P2, PT, R19, R2, RZ ;  /* 0x0000000213020210 */ /* 0x004fe40007f5e0ff */
[----:B0-----:R-:W-:-:S03]  /*18d70*/  @P0 IADD3 R12, P4, PT, R56, R12, RZ ;  /* 0x0000000c380c0210 */ /* 0x001fc60007f9e0ff */
[----:B------:R-:W-:Y:S01]  /*18d80*/  @P0 IMAD.X R3, RZ, RZ, R3, P2 ;  /* 0x000000ffff030224 */ /* 0x000fe200010e0603 */
[----:B---3--:R-:W-:Y:S02]  /*18d90*/  SHF.L.U32 R5, R0, 0x10, RZ ;  /* 0x0000001000057819 */ /* 0x008fe400000006ff */
[----:B------:R-:W-:Y:S02]  /*18da0*/  @P0 IADD3.X R13, PT, PT, RZ, R13, RZ, P4, !PT ;  /* 0x0000000dff0d0210 */ /* 0x000fe400027fe4ff */
[----:B----4-:R-:W-:Y:S02]  /*18db0*/  SHF.L.U32 R11, R8, 0x10, RZ ;  /* 0x00000010080b7819 */ /* 0x010fe400000006ff */
[----:B-----5:R-:W-:Y:S01]  /*18dc0*/  @P1 IADD3 R6, P3, PT, R29, R6, RZ ;  /* 0x000000061d061210 */ /* 0x020fe20007f7e0ff */
[----:B------:R0:W-:Y:S03]  /*18dd0*/  @P0 STG.E desc[UR36][R12.64], R27 ;  /* 0x0000001b0c000986 */ /* 0x0001e6000c101924 */
[----:B------:R-:W-:Y:S01]  /*18de0*/  @P1 IADD3.X R7, PT, PT, RZ, R7, RZ, P3, !PT ;  /* 0x00000007ff071210 */ /* 0x000fe20001ffe4ff */
[----:B------:R0:W-:Y:S01]  /*18df0*/  @P1 STG.E desc[UR36][R14.64], R5 ;  /* 0x000000050e001986 */ /* 0x0001e2000c101924 */
[----:B-1----:R-:W-:-:S03]  /*18e00*/  @P0 IADD3 R16, P2, PT, R18, R16, RZ ;  /* 0x0000001012100210 */ /* 0x002fc60007f5e0ff */
[----:B------:R0:W-:Y:S01]  /*18e10*/  @P0 STG.E desc[UR36][R2.64], R9 ;  /* 0x0000000902000986 */ /* 0x0001e2000c101924 */
[----:B------:R-:W-:-:S03]  /*18e20*/  @P0 IADD3.X R17, PT, PT, RZ, R17, RZ, P2, !PT ;  /* 0x00000011ff110210 */ /* 0x000fc600017fe4ff */
[----:B------:R0:W-:Y:S04]  /*18e30*/  @P1 STG.E desc[UR36][R6.64], R11 ;  /* 0x0000000b06001986 */ /* 0x0001e8000c101924 */
[----:B------:R0:W-:Y:S01]  /*18e40*/  @P0 STG.E desc[UR36][R16.64], R25 ;  /* 0x0000001910000986 */ /* 0x0001e2000c101924 */
        /* <DEDUP_REMOVED lines=9> */
.L_x_6739:
        /* <DEDUP_REMOVED lines=17> */
.L_x_6658:
        /* <DEDUP_REMOVED lines=23> */
[----:B----4-:R-:W-:Y:S02]  /*19160*/  MOV R4, UR4 ;  /* 0x0000000400047c02 */ /* 0x010fe40008000f00 */
[----:B------:R-:W-:Y:S01]  /*19170*/  MOV R5, UR5 ;  /* 0x0000000500057c02 */ /* 0x000fe20008000f00 */
[----:B-----5:R-:W-:Y:S01]  /*19180*/  IMAD.U32 R6, RZ, RZ, UR6 ;  /* 0x00000006ff067e24 */ /* 0x020fe2000f8e00ff */
[----:B------:R-:W-:-:S02]  /*19190*/  MOV R7, UR7 ;  /* 0x0000000700077c02 */ /* 0x000fc40008000f00 */
[----:B--2---:R-:W-:Y:S02]  /*191a0*/  MOV R10, UR8 ;  /* 0x00000008000a7c02 */ /* 0x004fe40008000f00 */
[----:B-1----:R-:W-:-:S07]  /*191b0*/  MOV R11, UR9 ;  /* 0x00000009000b7c02 */ /* 0x002fce0008000f00 */
[----:B------:R-:W-:-:S07]  /*191c0*/  LEPC R20, `(.L_x_6742) ;  /* 0x000000001014794e */ /* 0x000fce0000000000 */
[----:B0--3--:R-:W-:Y:S05]  /*191d0*/  CALL.ABS.NOINC R2 ;  /* 0x0000000002007343 */ /* 0x009fea0003c00000 */
.L_x_6742:
        /* <DEDUP_REMOVED lines=15> */
.L_x_6741:
[----:B------:R-:W4:Y:S02]  /*192d0*/  LDCU.U8 UR4, c[0x0][0x7a1] ;  /* 0x0000f420ff0477ac */ /* 0x000f240008000000 */
[----:B----4-:R-:W-:-:S09]  /*192e0*/  UISETP.NE.AND UP0, UPT, UR4, URZ, UPT ;  /* 0x000000ff0400728c */ /* 0x010fd2000bf05270 */
[----:B------:R-:W-:Y:S05]  /*192f0*/  BRA.U !UP0, `(.L_x_6743) ;  /* 0x0000000508307547 */ /* 0x000fea000b800000 */
[----:B------:R-:W4:Y:S01]  /*19300*/  LDC R3, c[0x0][0x7a4] ;  /* 0x0001e900ff037b82 */ /* 0x000f220000000800 */
[----:B------:R-:W5:Y:S01]  /*19310*/  LDCU UR5, c[0x0][0x380] ;  /* 0x00007000ff0577ac */ /* 0x000f620008000800 */
[----:B------:R0:W-:Y:S01]  /*19320*/  F2F.BF16.F32 R24, R4 ;  /* 0x0000000400187304 */ /* 0x0001e20000202000 */
[----:B------:R-:W2:Y:S07]  /*19330*/  LDCU.U8 UR4, c[0x0][0x384] ;  /* 0x00007080ff0477ac */ /* 0x000eae0008000000 */
[----:B------:R-:W-:Y:S08]  /*19340*/  F2F.BF16.F32 R0, R8 ;  /* 0x0000000800007304 */ /* 0x000ff00000202000 */
[----:B-1-3--:R-:W-:Y:S01]  /*19350*/  F2F.BF16.F32 R12, R12 ;  /* 0x0000000c000c7304 */ /* 0x00afe20000202000 */
[C---:B-----5:R-:W-:Y:S01]  /*19360*/  FADD.FTZ R2, R11.reuse, -UR5 ;  /* 0x800000050b027e21 */ /* 0x060fe20008010000 */
[----:B------:R-:W-:Y:S01]  /*19370*/  FSETP.GT.FTZ.AND P2, PT, R11, UR5, PT ;  /* 0x000000050b007c0b */ /* 0x000fe2000bf54000 */
[----:B0-----:R-:W-:Y:S01]  /*19380*/  FADD.FTZ R4, R23, -UR5 ;  /* 0x8000000517047e21 */ /* 0x001fe20008010000 */
[C---:B------:R-:W-:Y:S01]  /*19390*/  FSETP.GT.FTZ.AND P1, PT, R7.reuse, UR5, PT ;  /* 0x0000000507007c0b */ /* 0x040fe2000bf34000 */
[----:B------:R-:W-:Y:S01]  /*193a0*/  FADD.FTZ R7, R7, -UR5 ;  /* 0x8000000507077e21 */ /* 0x000fe20008010000 */
[----:B----4-:R-:W-:-:S02]  /*193b0*/  ISETP.GE.AND P0, PT, R3, 0x1, PT ;  /* 0x000000010300780c */ /* 0x010fc40003f06270 */
[----:B------:R-:W-:Y:S02]  /*193c0*/  FSEL R2, R2, RZ, P2 ;  /* 0x000000ff02027208 */ /* 0x000fe40001000000 */
[----:B------:R-:W-:Y:S02]  /*193d0*/  FSEL R7, R7, RZ, P1 ;  /* 0x000000ff07077208 */ /* 0x000fe40000800000 */
[----:B------:R-:W-:Y:S02]  /*193e0*/  ISETP.GE.AND P1, PT, R3, 0x2, PT ;  /* 0x000000020300780c */ /* 0x000fe40003f26270 */
[----:B------:R-:W0:Y:S01]  /*193f0*/  MUFU.RCP R2, R2 ;  /* 0x0000000200027308 */ /* 0x000e220000001000 */
[C---:B------:R-:W-:Y:S01]  /*19400*/  FSETP.GT.FTZ.AND P3, PT, R15.reuse, UR5, PT ;  /* 0x000000050f007c0b */ /* 0x040fe2000bf74000 */
[----:B------:R-:W-:Y:S01]  /*19410*/  FADD.FTZ R15, R15, -UR5 ;  /* 0x800000050f0f7e21 */ /* 0x000fe20008010000 */
[----:B--2---:R-:W-:Y:S02]  /*19420*/  ISETP.NE.AND P2, PT, RZ, UR4, PT ;  /* 0x00000004ff007c0c */ /* 0x004fe4000bf45270 */
[----:B------:R-:W1:Y:S02]  /*19430*/  @P0 LDC.64 R32, c[0x0][0x770] ;  /* 0x0001dc00ff200b82 */ /* 0x000e640000000a00 */
[----:B------:R-:W-:Y:S01]  /*19440*/  FSEL R3, R15, RZ, P3 ;  /* 0x000000ff0f037208 */ /* 0x000fe20001800000 */
[----:B------:R-:W2:Y:S01]  /*19450*/  MUFU.RCP R16, R7 ;  /* 0x0000000700107308 */ /* 0x000ea20000001000 */
[----:B------:R-:W-:-:S04]  /*19460*/  FSETP.GT.FTZ.AND P3, PT, R23, UR5, PT ;  /* 0x0000000517007c0b */ /* 0x000fc8000bf74000 */
[----:B------:R-:W3:Y:S01]  /*19470*/  @P1 LDC.64 R14, c[0x0][0x778] ;  /* 0x0001de00ff0e1b82 */ /* 0x000ee20000000a00 */
[----:B------:R-:W-:Y:S02]  /*19480*/  FSEL R6, R4, RZ, P3 ;  /* 0x000000ff04067208 */ /* 0x000fe40001800000 */
[----:B------:R-:W4:Y:S01]  /*19490*/  MUFU.RCP R18, R3 ;  /* 0x0000000300127308 */ /* 0x000f220000001000 */
[----:B0-----:R-:W-:-:S04]  /*194a0*/  FMUL.FTZ R23, R2, R9 ;  /* 0x0000000902177220 */ /* 0x001fc80000410000 */
[----:B------:R-:W0:Y:S03]  /*194b0*/  @P0 LDC.64 R10, c[0x0][0x770] ;  /* 0x0001dc00ff0a0b82 */ /* 0x000e260000000a00 */
[----:B------:R-:W5:Y:S01]  /*194c0*/  MUFU.RCP R22, R6 ;  /* 0x0000000600167308 */ /* 0x000f620000001000 */
[----:B--2---:R-:W-:-:S04]  /*194d0*/  FMUL.FTZ R19, R16, R5 ;  /* 0x0000000510137220 */ /* 0x004fc80000410000 */
[----:B------:R-:W2:Y:S01]  /*194e0*/  @P1 LDC.64 R8, c[0x0][0x778] ;  /* 0x0001de00ff081b82 */ /* 0x000ea20000000a00 */
[C---:B-1----:R-:W-:Y:S02]  /*194f0*/  @P0 IADD3 R16, P3, PT, R25.reuse, R32, RZ ;  /* 0x0000002019100210 */ /* 0x042fe40007f7e0ff */
[----:B------:R-:W1:Y:S01]  /*19500*/  @P2 MUFU.SQRT R19, R19 ;  /* 0x0000001300132308 */ /* 0x000e620000002000 */
[----:B----4-:R-:W-:Y:S01]  /*19510*/  FMUL.FTZ R13, R18, R13 ;  /* 0x0000000d120d7220 */ /* 0x010fe20000410000 */
[----:B------:R-:W-:Y:S02]  /*19520*/  @P1 LOP3.LUT R25, R25, 0xfffffffc, RZ, 0xc0, !PT ;  /* 0xfffffffc19191812 */ /* 0x000fe400078ec0ff */
[----:B------:R-:W-:Y:S01]  /*19530*/  @P0 IADD3.X R17, PT, PT, RZ, R33, RZ, P3, !PT ;  /* 0x00000021ff110210 */ /* 0x000fe20001ffe4ff */
[----:B------:R-:W4:Y:S01]  /*19540*/  @P0 LDC.64 R2, c[0x0][0x770] ;  /* 0x0001dc00ff020b82 */ /* 0x000f220000000a00 */
[----:B---3--:R-:W-:Y:S02]  /*19550*/  @P1 IADD3 R14, P3, PT, R25, R14, RZ ;  /* 0x0000000e190e1210 */ /* 0x008fe40007f7e0ff */
[----:B------:R-:W3:Y:S01]  /*19560*/  @P2 MUFU.SQRT R23, R23 ;  /* 0x0000001700172308 */ /* 0x000ee20000002000 */
[----:B-----5:R-:W-:Y:S01]  /*19570*/  FMUL.FTZ R33, R22, R21 ;  /* 0x0000001516217220 */ /* 0x020fe20000410000 */
[----:B------:R-:W-:Y:S01]  /*19580*/  @P1 LOP3.LUT R21, R29, 0xfffffffc, RZ, 0xc0, !PT ;  /* 0xfffffffc1d151812 */ /* 0x000fe200078ec0ff */
[----:B------:R-:W-:Y:S01]  /*19590*/  @P1 IMAD.X R15, RZ, RZ, R15, P3 ;  /* 0x000000ffff0f1224 */ /* 0x000fe200018e060f */
[----:B------:R-:W-:Y:S01]  /*195a0*/  SHF.L.U32 R25, R24, 0x10, RZ ;  /* 0x0000001018197819 */ /* 0x000fe200000006ff */
[----:B------:R-:W5:Y:S01]  /*195b0*/  @P1 LDC.64 R4, c[0x0][0x778] ;  /* 0x0001de00ff041b82 */ /* 0x000f620000000a00 */
[----:B0-----:R-:W-:-:S02]  /*195c0*/  @P0 IADD3 R10, P4, PT, R27, R10, RZ ;  /* 0x0000000a1b0a0210 */ /* 0x001fc40007f9e0ff */
[----:B------:R-:W0:Y:S01]  /*195d0*/  @P2 MUFU.SQRT R13, R13 ;  /* 0x0000000d000d2308 */ /* 0x000e220000002000 */
[----:B------:R-:W-:Y:S01]  /*195e0*/  @P1 LOP3.LUT R27, R27, 0xfffffffc, RZ, 0xc0, !PT ;  /* 0xfffffffc1b1b1812 */ /* 0x000fe200078ec0ff */
[----:B-1----:R1:W-:Y:S01]  /*195f0*/  @P0 STG.E desc[UR36][R16.64], R19 ;  /* 0x0000001310000986 */ /* 0x0023e2000c101924 */
[----:B------:R-:W-:Y:S02]  /*19600*/  @P0 IADD3.X R11, PT, PT, RZ, R11, RZ, P4, !PT ;  /* 0x0000000bff0b0210 */ /* 0x000fe400027fe4ff */
[----:B------:R-:W0:Y:S01]  /*19610*/  @P0 LDC.64 R6, c[0x0][0x770] ;  /* 0x0001dc00ff060b82 */ /* 0x000e220000000a00 */
[----:B--2---:R-:W-:Y:S01]  /*19620*/  @P1 IADD3 R8, P3, PT, R27, R8, RZ ;  /* 0x000000081b081210 */ /* 0x004fe20007f7e0ff */
[----:B------:R-:W-:Y:S01]  /*19630*/  @P1 STG.E desc[UR36][R14.64], R25 ;  /* 0x000000190e001986 */ /* 0x000fe2000c101924 */
[----:B------:R-:W2:Y:S02]  /*19640*/  @P2 MUFU.SQRT R33, R33 ;  /* 0x0000002100212308 */ /* 0x000ea40000002000 */
[----:B------:R-:W-:Y:S01]  /*19650*/  @P1 IADD3.X R9, PT, PT, RZ, R9, RZ, P3, !PT ;  /* 0x00000009ff091210 */ /* 0x000fe20001ffe4ff */
[----:B---3--:R3:W-:Y:S01]  /*19660*/  @P0 STG.E desc[UR36][R10.64], R23 ;  /* 0x000000170a000986 */ /* 0x0087e2000c101924 */
[----:B----4-:R-:W-:Y:S01]  /*19670*/  @P0 IADD3 R2, P2, PT, R29, R2, RZ ;  /* 0x000000021d020210 */ /* 0x010fe20007f5e0ff */
[----:B-1----:R-:W-:-:S03]  /*19680*/  IMAD.U32 R17, R0, 0x10000, RZ ;  /* 0x0001000000117824 */ /* 0x002fc600078e00ff */
[----:B------:R-:W-:Y:S02]  /*19690*/  @P0 IADD3.X R3, PT, PT, RZ, R3, RZ, P2, !PT ;  /* 0x00000003ff030210 */ /* 0x000fe400017fe4ff */
[----:B------:R1:W-:Y:S01]  /*196a0*/  @P1 STG.E desc[UR36][R8.64], R17 ;  /* 0x0000001108001986 */ /* 0x0003e2000c101924 */
[----:B-----5:R-:W-:Y:S01]  /*196b0*/  @P1 IADD3 R4, P3, PT, R21, R4, RZ ;  /* 0x0000000415041210 */ /* 0x020fe20007f7e0ff */
[----:B---3--:R-:W-:Y:S02]  /*196c0*/  IMAD.U32 R11, R12, 0x10000, RZ ;  /* 0x000100000c0b7824 */ /* 0x008fe400078e00ff */
[----:B0-----:R1:W-:Y:S01]  /*196d0*/  @P0 STG.E desc[UR36][R2.64], R13 ;  /* 0x0000000d02000986 */ /* 0x0013e2000c101924 */
[----:B------:R-:W-:Y:S02]  /*196e0*/  @P1 IADD3.X R5, PT, PT, RZ, R5, RZ, P3, !PT ;  /* 0x00000005ff051210 */ /* 0x000fe40001ffe4ff */
[----:B------:R-:W-:-:S03]  /*196f0*/  @P0 IADD3 R6, P2, PT, R31, R6, RZ ;  /* 0x000000061f060210 */ /* 0x000fc60007f5e0ff */
[----:B------:R1:W-:Y:S01]  /*19700*/  @P1 STG.E desc[UR36][R4.64], R11 ;  /* 0x0000000b04001986 */ /* 0x0003e2000c101924 */
[----:B------:R-:W-:-:S05]  /*19710*/  @P0 IADD3.X R7, PT, PT, RZ, R7, RZ, P2, !PT ;  /* 0x00000007ff070210 */ /* 0x000fca00017fe4ff */
[----:B--2---:R1:W-:Y:S01]  /*19720*/  @P0 STG.E desc[UR36][R6.64], R33 ;  /* 0x0000002106000986 */ /* 0x0043e2000c101924 */
[----:B------:R-:W-:Y:S05]  /*19730*/  @!P1 EXIT ;  /* 0x000000000000994d */ /* 0x000fea0003800000 */
[----:B------:R-:W0:Y:S01]  /*19740*/  LDCU.64 UR4, c[0x0][0x778] ;  /* 0x0000ef00ff0477ac */ /* 0x000e220008000a00 */
[----:B------:R-:W2:Y:S01]  /*19750*/  F2F.BF16.F32 R20, R20 ;  /* 0x0000001400147304 */ /* 0x000ea20000202000 */
[----:B-1----:R-:W-:Y:S02]  /*19760*/  LOP3.LUT R2, R31, 0xfffffffc, RZ, 0xc0, !PT ;  /* 0xfffffffc1f027812 */ /* 0x002fe400078ec0ff */
[----:B--2---:R-:W-:Y:S02]  /*19770*/  SHF.L.U32 R5, R20, 0x10, RZ ;  /* 0x0000001014057819 */ /* 0x004fe400000006ff */
[----:B0-----:R-:W-:-:S04]  /*19780*/  IADD3 R2, P0, PT, R2, UR4, RZ ;  /* 0x0000000402027c10 */ /* 0x001fc8000ff1e0ff */
[----:B------:R-:W-:-:S05]  /*19790*/  IADD3.X R3, PT, PT, RZ, UR5, RZ, P0, !PT ;  /* 0x00000005ff037c10 */ /* 0x000fca00087fe4ff */
[----:B------:R-:W-:Y:S01]  /*197a0*/  STG.E desc[UR36][R2.64], R5 ;  /* 0x0000000502007986 */ /* 0x000fe2000c101924 */
[----:B------:R-:W-:Y:S05]  /*197b0*/  EXIT ;  /* 0x000000000000794d */ /* 0x000fea0003800000 */
.L_x_6743:
[----:B------:R-:W-:Y:S01]  /*197c0*/  MOV R2, 0x0 ;  /* 0x0000000000027802 */ /* 0x000fe20000000f00 */
[----:B------:R-:W4:Y:S01]  /*197d0*/  LDCU.64 UR4, c[0x4][0x580] ;  /* 0x0100b000ff0477ac */ /* 0x000f220008000a00 */
[----:B-1-3--:R-:W-:Y:S01]  /*197e0*/  HFMA2 R8, -RZ, RZ, 0, 4.4405460357666015625e-05 ;  /* 0x000002e9ff087431 */ /* 0x00afe200000001ff */
[----:B------:R-:W-:Y:S01]  /*197f0*/  MOV R12, 0x1 ;  /* 0x00000001000c7802 */ /* 0x000fe20000000f00 */
[----:B--2---:R1:W2:Y:S01]  /*19800*/  LDC.64 R14, c[0x4][R2] ;  /* 0x01000000020e7b82 */ /* 0x0042a20000000a00 */
[----:B------:R-:W3:Y:S01]  /*19810*/  LDCU.64 UR6, c[0x4][0x578] ;  /* 0x0100af00ff0677ac */ /* 0x000ee20008000a00 */
[----:B------:R-:W-:Y:S01]  /*19820*/  HFMA2 R13, -RZ, RZ, 0, 0 ;  /* 0x00000000ff0d7431 */ /* 0x000fe200000001ff */
[----:B------:R-:W5:Y:S01]  /*19830*/  LDCU.64 UR8, c[0x4][0x68] ;  /* 0x01000d00ff0877ac */ /* 0x000f620008000a00 */
[----:B----4-:R-:W-:Y:S01]  /*19840*/  MOV R4, UR4 ;  /* 0x0000000400047c02 */ /* 0x010fe20008000f00 */
[----:B------:R-:W-:Y:S01]  /*19850*/  IMAD.U32 R5, RZ, RZ, UR5 ;  /* 0x00000005ff057e24 */ /* 0x000fe2000f8e00ff */
[----:B---3--:R-:W-:-:S02]  /*19860*/  MOV R6, UR6 ;  /* 0x0000000600067c02 */ /* 0x008fc40008000f00 */
[----:B------:R-:W-:Y:S02]  /*19870*/  MOV R7, UR7 ;  /* 0x0000000700077c02 */ /* 0x000fe40008000f00 */
[----:B-----5:R-:W-:Y:S01]  /*19880*/  MOV R10, UR8 ;  /* 0x00000008000a7c02 */ /* 0x020fe20008000f00 */
[----:B-1----:R-:W-:-:S07]  /*19890*/  IMAD.U32 R11, RZ, RZ, UR9 ;  /* 0x00000009ff0b7e24 */ /* 0x002fce000f8e00ff */
[----:B------:R-:W-:-:S07]  /*198a0*/  LEPC R20, `(.L_x_6744) ;  /* 0x000000001014794e */ /* 0x000fce0000000000 */
[----:B0-2---:R-:W-:Y:S05]  /*198b0*/  CALL.ABS.NOINC R14 ;  /* 0x000000000e007343 */ /* 0x005fea0003c00000 */
.L_x_6744:
        /* <DEDUP_REMOVED lines=15> */
.L_x_6745:
        /* <DEDUP_REMOVED lines=15> */
.L_x_6746:
        /* <DEDUP_REMOVED lines=15> */
.L_x_6747:
[----:B------:R-:W-:Y:S05]  /*19b90*/  EXIT ;  /* 0x000000000000794d */ /* 0x000fea0003800000 */
.L_x_6740:
[----:B------:R-:W4:Y:S01]  /*19ba0*/  LDCU.U8 UR4, c[0x0][0x7a0] ;  /* 0x0000f400ff0477ac */ /* 0x000f220008000000 */
[----:B------:R-:W-:Y:S01]  /*19bb0*/  MOV R39, R23 ;  /* 0x0000001700277202 */ /* 0x000fe20000000f00 */
        /* <DEDUP_REMOVED lines=38> */
.L_x_6750:
[----:B------:R-:W-:Y:S05]  /*19e20*/  BSYNC.RECONVERGENT B0 ;  /* 0x0000000000007941 */ /* 0x000fea0003800200 */
.L_x_6749:
        /* <DEDUP_REMOVED lines=20> */
.L_x_6752:
[----:B------:R-:W-:Y:S05]  /*19f70*/  BSYNC.RECONVERGENT B0 ;  /* 0x0000000000007941 */ /* 0x000fea0003800200 */
.L_x_6751:
        /* <DEDUP_REMOVED lines=21> */
.L_x_6754:
[----:B------:R-:W-:Y:S05]  /*1a0d0*/  BSYNC.RECONVERGENT B0 ;  /* 0x0000000000007941 */ /* 0x000fea0003800200 */
.L_x_6753:
        /* <DEDUP_REMOVED lines=19> */
.L_x_6755:
[----:B------:R-:W-:Y:S05]  /*1a210*/  BSYNC.RECONVERGENT B0 ;  /* 0x0000000000007941 */ /* 0x000fea0003800200 */
.L_x_6748:
[----:B------:R-:W1:Y:S02]  /*1a220*/  LDCU.U8 UR4, c[0x0][0x7a1] ;  /* 0x0000f420ff0477ac */ /* 0x000e640008000000 */
[----:B-1----:R-:W-:-:S09]  /*1a230*/  UISETP.NE.AND UP0, UPT, UR4, URZ, UPT ;  /* 0x000000ff0400728c */ /* 0x002fd2000bf05270 */
[----:B------:R-:W-:Y:S05]  /*1a240*/  BRA.U !UP0, `(.L_x_6756) ;  /* 0x0000000508307547 */ /* 0x000fea000b800000 */
[----:B---3--:R-:W1:Y:S01]  /*1a250*/  LDC R5, c[0x0][0x7a4] ;  /* 0x0001e900ff057b82 */ /* 0x008e620000000800 */
[----:B------:R-:W2:Y:S01]  /*1a260*/  LDCU UR5, c[0x0][0x380] ;  /* 0x00007000ff0577ac */ /* 0x000ea20008000800 */
[----:B------:R-:W3:Y:S01]  /*1a270*/  F2F.BF16.F32 R23, R4 ;  /* 0x0000000400177304 */ /* 0x000ee20000202000 */
[----:B------:R-:W4:Y:S07]  /*1a280*/  LDCU.U8 UR4, c[0x0][0x384] ;  /* 0x00007080ff0477ac */ /* 0x000f2e0008000000 */
[----:B------:R-:W-:Y:S01]  /*1a290*/  F2F.BF16.F32 R0, R8 ;  /* 0x0000000800007304 */ /* 0x000fe20000202000 */
[----:B---3--:R-:W-:-:S07]  /*1a2a0*/  SHF.L.U32 R23, R23, 0x10, RZ ;  /* 0x0000001017177819 */ /* 0x008fce00000006ff */
[----:B------:R-:W-:Y:S01]  /*1a2b0*/  F2F.BF16.F32 R12, R12 ;  /* 0x0000000c000c7304 */ /* 0x000fe20000202000 */
[C---:B--2---:R-:W-:Y:S01]  /*1a2c0*/  FSETP.GT.FTZ.AND P1, PT, R35.reuse, UR5, PT ;  /* 0x0000000523007c0b */ /* 0x044fe2000bf34000 */
[----:B------:R-:W-:Y:S01]  /*1a2d0*/  FADD.FTZ R35, R35, -UR5 ;  /* 0x8000000523237e21 */ /* 0x000fe20008010000 */
[C---:B------:R-:W-:Y:S01]  /*1a2e0*/  FADD.FTZ R2, R37.reuse, -UR5 ;  /* 0x8000000525027e21 */ /* 0x040fe20008010000 */
[----:B------:R-:W-:Y:S01]  /*1a2f0*/  FSETP.GT.FTZ.AND P2, PT, R37, UR5, PT ;  /* 0x0000000525007c0b */ /* 0x000fe2000bf54000 */
[----:B------:R-:W-:Y:S01]  /*1a300*/  FADD.FTZ R6, R39, -UR5 ;  /* 0x8000000527067e21 */ /* 0x000fe20008010000 */
[----:B-1----:R-:W-:Y:S02]  /*1a310*/  ISETP.GE.AND P0, PT, R5, 0x1, PT ;  /* 0x000000010500780c */ /* 0x002fe40003f06270 */
[----:B------:R-:W-:Y:S02]  /*1a320*/  FSEL R35, R35, RZ, P1 ;  /* 0x000000ff23237208 */ /* 0x000fe40000800000 */
[----:B------:R-:W-:-:S02]  /*1a330*/  ISETP.GE.AND P1, PT, R5, 0x2, PT ;  /* 0x000000020500780c */ /* 0x000fc40003f26270 */
[C---:B------:R-:W-:Y:S01]  /*1a340*/  FSETP.GT.FTZ.AND P3, PT, R41.reuse, UR5, PT ;  /* 0x0000000529007c0b */ /* 0x040fe2000bf74000 */
[----:B------:R-:W-:Y:S01]  /*1a350*/  FADD.FTZ R41, R41, -UR5 ;  /* 0x8000000529297e21 */ /* 0x000fe20008010000 */
[----:B------:R-:W-:Y:S01]  /*1a360*/  FSEL R2, R2, RZ, P2 ;  /* 0x000000ff02027208 */ /* 0x000fe20001000000 */
[----:B------:R-:W1:Y:S01]  /*1a370*/  MUFU.RCP R10, R35 ;  /* 0x00000023000a7308 */ /* 0x000e620000001000 */
[----:B----4-:R-:W-:Y:S02]  /*1a380*/  ISETP.NE.AND P2, PT, RZ, UR4, PT ;  /* 0x00000004ff007c0c */ /* 0x010fe4000bf45270 */
[----:B------:R-:W-:Y:S01]  /*1a390*/  FSEL R41, R41, RZ, P3 ;  /* 0x000000ff29297208 */ /* 0x000fe20001800000 */
[----:B------:R-:W2:Y:S01]  /*1a3a0*/  @P0 LDC.64 R4, c[0x0][0x770] ;  /* 0x0001dc00ff040b82 */ /* 0x000ea20000000a00 */
[----:B------:R-:W-:-:S03]  /*1a3b0*/  FSETP.GT.FTZ.AND P3, PT, R39, UR5, PT ;  /* 0x0000000527007c0b */ /* 0x000fc6000bf74000 */
[----:B------:R-:W3:Y:S01]  /*1a3c0*/  MUFU.RCP R2, R2 ;  /* 0x0000000200027308 */ /* 0x000ee20000001000 */
[----:B------:R-:W-:-:S03]  /*1a3d0*/  FSEL R14, R6, RZ, P3 ;  /* 0x000000ff060e7208 */ /* 0x000fc60001800000 */
[----:B------:R-:W4:Y:S04]  /*1a3e0*/  @P1 LDC.64 R6, c[0x0][0x778] ;  /* 0x0001de00ff061b82 */ /* 0x000f280000000a00 */
[----:B------:R-:W5:Y:S01]  /*1a3f0*/  MUFU.RCP R18, R41 ;  /* 0x0000002900127308 */ /* 0x000f620000001000 */
[----:B-1----:R-:W-:-:S03]  /*1a400*/  FMUL.FTZ R13, R10, R3 ;  /* 0x000000030a0d7220 */ /* 0x002fc60000410000 */
[----:B------:R-:W1:Y:S04]  /*1a410*/  @P0 LDC.64 R8, c[0x0][0x770] ;  /* 0x0001dc00ff080b82 */ /* 0x000e680000000a00 */
[----:B------:R-:W0:Y:S01]  /*1a420*/  MUFU.RCP R22, R14 ;  /* 0x0000000e00167308 */ /* 0x000e220000001000 */
[----:B---3--:R-:W-:-:S03]  /*1a430*/  FMUL.FTZ R33, R2, R33 ;  /* 0x0000002102217220 */ /* 0x008fc60000410000 */
[----:B------:R-:W3:Y:S01]  /*1a440*/  @P1 LDC.64 R10, c[0x0][0x778] ;  /* 0x0001de00ff0a1b82 */ /* 0x000ee20000000a00 */
[C---:B--2---:R-:W-:Y:S02]  /*1a450*/  @P0 IADD3 R16, P3, PT, R25.reuse, R4, RZ ;  /* 0x0000000419100210 */ /* 0x044fe40007f7e0ff */
[----:B------:R-:W-:Y:S01]  /*1a460*/  @P1 LOP3.LUT R25, R25, 0xfffffffc, RZ, 0xc0, !PT ;  /* 0xfffffffc19191812 */ /* 0x000fe200078ec0ff */
[----:B------:R-:W2:Y:S01]  /*1a470*/  @P2 MUFU.SQRT R13, R13 ;  /* 0x0000000d000d2308 */ /* 0x000ea20000002000 */
[----:B-----5:R-:W-:Y:S01]  /*1a480*/  FMUL.FTZ R21, R18, R17 ;  /* 0x0000001112157220 */ /* 0x020fe20000410000 */
[----:B------:R-:W-:Y:S02]  /*1a490*/  @P0 IMAD.X R17, RZ, RZ, R5, P3 ;  /* 0x000000ffff110224 */ /* 0x000fe400018e0605 */
[----:B------:R-:W5:Y:S01]  /*1a4a0*/  @P0 LDC.64 R2, c[0x0][0x770] ;  /* 0x0001dc00ff020b82 */ /* 0x000f620000000a00 */
[----:B----4-:R-:W-:Y:S02]  /*1a4b0*/  @P1 IADD3 R6, P3, PT, R25, R6, RZ ;  /* 0x0000000619061210 */ /* 0x010fe40007f7e0ff */
[----:B------:R-:W-:Y:S01]  /*1a4c0*/  @P1 LOP3.LUT R25, R29, 0xfffffffc, RZ, 0xc0, !PT ;  /* 0xfffffffc1d191812 */ /* 0x000fe200078ec0ff */
[----:B------:R-:W4:Y:S01]  /*1a4d0*/  @P2 MUFU.SQRT R33, R33 ;  /* 0x0000002100212308 */ /* 0x000f220000002000 */
[----:B0-----:R-:W-:Y:S01]  /*1a4e0*/  FMUL.FTZ R19, R22, R19 ;  /* 0x0000001316137220 */ /* 0x001fe20000410000 */
[----:B------:R-:W-:-:S02]  /*1a4f0*/  @P1 IADD3.X R7, PT, PT, RZ, R7, RZ, P3, !PT ;  /* 0x00000007ff071210 */ /* 0x000fc40001ffe4ff */
[----:B------:R-:W0:Y:S01]  /*1a500*/  @P1 LDC.64 R4, c[0x0][0x778] ;  /* 0x0001de00ff041b82 */ /* 0x000e220000000a00 */
[C---:B-1----:R-:W-:Y:S02]  /*1a510*/  @P0 IADD3 R8, P4, PT, R27.reuse, R8, RZ ;  /* 0x000000081b080210 */ /* 0x042fe40007f9e0ff */
[----:B------:R-:W-:Y:S01]  /*1a520*/  @P1 LOP3.LUT R27, R27, 0xfffffffc, RZ, 0xc0, !PT ;  /* 0xfffffffc1b1b1812 */ /* 0x000fe200078ec0ff */
[----:B------:R-:W1:Y:S01]  /*1a530*/  @P2 MUFU.SQRT R21, R21 ;  /* 0x0000001500152308 */ /* 0x000e620000002000 */
[----:B--2---:R2:W-:Y:S01]  /*1a540*/  @P0 STG.E desc[UR36][R16.64], R13 ;  /* 0x0000000d10000986 */ /* 0x0045e2000c101924 */
[----:B------:R-:W-:Y:S02]  /*1a550*/  @P0 IADD3.X R9, PT, PT, RZ, R9, RZ, P4, !PT ;  /* 0x00000009ff090210 */ /* 0x000fe400027fe4ff */
[----:B------:R-:W1:Y:S01]  /*1a560*/  @P0 LDC.64 R14, c[0x0][0x770] ;  /* 0x0001dc00ff0e0b82 */ /* 0x000e620000000a00 */
[----:B---3--:R-:W-:Y:S01]  /*1a570*/  @P1 IADD3 R10, P3, PT, R27, R10, RZ ;  /* 0x0000000a1b0a1210 */ /* 0x008fe20007f7e0ff */
[----:B------:R3:W-:Y:S02]  /*1a580*/  @P1 STG.E desc[UR36][R6.64], R23 ;  /* 0x0000001706001986 */ /* 0x0007e4000c101924 */
[----:B------:R-:W1:Y:S02]  /*1a590*/  @P2 MUFU.SQRT R19, R19 ;  /* 0x0000001300132308 */ /* 0x000e640000002000 */
[----:B------:R-:W-:Y:S01]  /*1a5a0*/  @P1 IMAD.X R11, RZ, RZ, R11, P3 ;  /* 0x000000ffff0b1224 */ /* 0x000fe200018e060b */
[----:B----4-:R4:W-:Y:S01]  /*1a5b0*/  @P0 STG.E desc[UR36][R8.64], R33 ;  /* 0x0000002108000986 */ /* 0x0109e2000c101924 */
[----:B-----5:R-:W-:-:S02]  /*1a5c0*/  @P0 IADD3 R2, P2, PT, R29, R2, RZ ;  /* 0x000000021d020210 */ /* 0x020fc40007f5e0ff */
[----:B--2---:R-:W-:Y:S02]  /*1a5d0*/  SHF.L.U32 R13, R0, 0x10, RZ ;  /* 0x00000010000d7819 */ /* 0x004fe400000006ff */
[----:B------:R-:W-:Y:S02]  /*1a5e0*/  @P0 IADD3.X R3, PT, PT, RZ, R3, RZ, P2, !PT ;  /* 0x00000003ff030210 */ /* 0x000fe400017fe4ff */
[----:B---3--:R-:W-:Y:S01]  /*1a5f0*/  SHF.L.U32 R7, R12, 0x10, RZ ;  /* 0x000000100c077819 */ /* 0x008fe200000006ff */
[----:B------:R4:W-:Y:S01]  /*1a600*/  @P1 STG.E desc[UR36][R10.64], R13 ;  /* 0x0000000d0a001986 */ /* 0x0009e2000c101924 */
[----:B0-----:R-:W-:-:S03]  /*1a610*/  @P1 IADD3 R4, P3, PT, R25, R4, RZ ;  /* 0x0000000419041210 */ /* 0x001fc60007f7e0ff */
[----:B-1----:R4:W-:Y:S01]  /*1a620*/  @P0 STG.E desc[UR36][R2.64], R21 ;  /* 0x0000001502000986 */ /* 0x0029e2000c101924 */
[----:B------:R-:W-:Y:S02]  /*1a630*/  @P1 IADD3.X R5, PT, PT, RZ, R5, RZ, P3, !PT ;  /* 0x00000005ff051210 */ /* 0x000fe40001ffe4ff */
[----:B------:R-:W-:-:S03]  /*1a640*/  @P0 IADD3 R14, P2, PT, R31, R14, RZ ;  /* 0x0000000e1f0e0210 */ /* 0x000fc60007f5e0ff */
[----:B------:R4:W-:Y:S02]  /*1a650*/  @P1 STG.E desc[UR36][R4.64], R7 ;  /* 0x0000000704001986 */ /* 0x0009e4000c101924 */
[----:B------:R-:W-:-:S05]  /*1a660*/  @P0 IMAD.X R15, RZ, RZ, R15, P2 ;  /* 0x000000ffff0f0224 */ /* 0x000fca00010e060f */
[----:B------:R4:W-:Y:S01]  /*1a670*/  @P0 STG.E desc[UR36][R14.64], R19 ;  /* 0x000000130e000986 */ /* 0x0009e2000c101924 */
[----:B------:R-:W-:Y:S05]  /*1a680*/  @!P1 EXIT ;  /* 0x000000000000994d */ /* 0x000fea0003800000 */
[----:B------:R-:W0:Y:S01]  /*1a690*/  LDCU.64 UR4, c[0x0][0x778] ;  /* 0x0000ef00ff0477ac */ /* 0x000e220008000a00 */
[----:B------:R-:W1:Y:S01]  /*1a6a0*/  F2F.BF16.F32 R20, R20 ;  /* 0x0000001400147304 */ /* 0x000e620000202000 */
[----:B----4-:R-:W-:Y:S02]  /*1a6b0*/  LOP3.LUT R2, R31, 0xfffffffc, RZ, 0xc0, !PT ;  /* 0xfffffffc1f027812 */ /* 0x010fe400078ec0ff */
[----:B-1----:R-:W-:Y:S02]  /*1a6c0*/  SHF.L.U32 R5, R20, 0x10, RZ ;  /* 0x0000001014057819 */ /* 0x002fe400000006ff */
[----:B0-----:R-:W-:-:S04]  /*1a6d0*/  IADD3 R2, P0, PT, R2, UR4, RZ ;  /* 0x0000000402027c10 */ /* 0x001fc8000ff1e0ff */
[----:B------:R-:W-:-:S05]  /*1a6e0*/  IADD3.X R3, PT, PT, RZ, UR5, RZ, P0, !PT ;  /* 0x00000005ff037c10 */ /* 0x000fca00087fe4ff */
[----:B------:R-:W-:Y:S01]  /*1a6f0*/  STG.E desc[UR36][R2.64], R5 ;  /* 0x0000000502007986 */ /* 0x000fe2000c101924 */
[----:B------:R-:W-:Y:S05]  /*1a700*/  EXIT ;  /* 0x000000000000794d */ /* 0x000fea0003800000 */
.L_x_6756:
        /* <DEDUP_REMOVED lines=17> */
        .weak           $__internal_26_$__cuda_sm20_div_u64
        .type           $__internal_26_$__cuda_sm20_div_u64,@function
        .size           $__internal_26_$__cuda_sm20_div_u64,(.L_x_7258 - $__internal_26_$__cuda_sm20_div_u64)
$__internal_26_$__cuda_sm20_div_u64:
        /* <DEDUP_REMOVED lines=66> */
[----:B------:R-:W-:Y:S06]  /*1ac40*/  RET.REL.NODEC R32 `(_ZN2at6native13reduce_kernelILi128ELi4ENS0_8ReduceOpIN3c108BFloat16ENS0_10WelfordOpsIS4_fiN4cuda3std3__44pairIffEEEEjfLi2ELi2EEEEEvT1_) ;  /* 0xfffffe5020ec7950 */ /* 0x000fec0003c3ffff */
.L_x_6757:
        /* <DEDUP_REMOVED lines=11> */
.L_x_7258:


//--------------------- .text._ZN2at6native13reduce_kernelILi512ELi1ENS0_8ReduceOpIN3c104HalfENS0_10WelfordOpsIS4_fiN4cuda3std3__44pairIffEEEEjfLi2ELi2EEEEEvT1_ --------------------------
	.section	.text._ZN2at6native13reduce_kernelILi512ELi1ENS0_8ReduceOpIN3c104HalfENS0_10WelfordOpsIS4_fiN4cuda3std3__44pairIffEEEEjfLi2ELi2EEEEEvT1_,"ax",@progbits
	.align	128
        .global         _ZN2at6native13reduce_kernelILi512ELi1ENS0_8ReduceOpIN3c104HalfENS0_10WelfordOpsIS4_fiN4cuda3std3__44pairIffEEEEjfLi2ELi2EEEEEvT1_
        .type           _ZN2at6native13reduce_kernelILi512ELi1ENS0_8ReduceOpIN3c104HalfENS0_10WelfordOpsIS4_fiN4cuda3std3__44pairIffEEEEjfLi2ELi2EEEEEvT1_,@function
        .size           _ZN2at6native13reduce_kernelILi512ELi1ENS0_8ReduceOpIN3c104HalfENS0_10WelfordOpsIS4_fiN4cuda3std3__44pairIffEEEEjfLi2ELi2EEEEEvT1_,(.L_x_7259 - _ZN2at6native13reduce_kernelILi512ELi1ENS0_8ReduceOpIN3c104HalfENS0_10WelfordOpsIS4_fiN4cuda3std3__44pairIffEEEEjfLi2ELi2EEEEEvT1_)
        .other          _ZN2at6native13reduce_kernelILi512ELi1ENS0_8ReduceOpIN3c104HalfENS0_10WelfordOpsIS4_fiN4cuda3std3__44pairIffEEEEjfLi2ELi2EEEEEvT1_,@"STO_CUDA_ENTRY STV_DEFAULT"
_ZN2at6native13reduce_kernelILi512ELi1ENS0_8ReduceOpIN3c104HalfENS0_10WelfordOpsIS4_fiN4cuda3std3__44pairIffEEEEjfLi2ELi2EEEEEvT1_:
.text._ZN2at6native13reduce_kernelILi512ELi1ENS0_8ReduceOpIN3c104HalfENS0_10WelfordOpsIS4_fiN4cuda3std3__44pairIffEEEEjfLi2ELi2EEEEEvT1_:
        /* <DEDUP_REMOVED lines=295> */
.L_x_6758:
        /* <DEDUP_REMOVED lines=51> */
.L_x_6765:
[----:B------:R-:W-:Y:S05]  /*15a0*/  BSYNC.RECONVERGENT B2 ;  /* 0x0000000000027941 */ /* 0x000fea0003800200 */
.L_x_6764:
[----:B------:R-:W-:Y:S01]  /*15b0*/  IADD3 R6, PT, PT, R0, -0x1, RZ ;  /* 0xffffffff00067810 */ /* 0x000fe20007ffe0ff */
[----:B------:R-:W-:Y:S01]  /*15c0*/  IMAD.X R5, RZ, RZ, R5, P1 ;  /* 0x000000ffff057224 */ /* 0x000fe200008e0605 */
[----:B------:R-:W-:-:S07]  /*15d0*/  MOV R4, R8 ;  /* 0x0000000800047202 */ /* 0x000fce0000000f00 */
.L_x_6763:
[----:B------:R-:W-:Y:S05]  /*15e0*/  BSYNC.RECONVERGENT B1 ;  /* 0x0000000000017941 */ /* 0x000fea0003800200 */
.L_x_6762:
[----:B------:R-:W-:Y:S01]  /*15f0*/  LEA R7, R27, 0x1, 0x1 ;  /* 0x000000011b077811 */ /* 0x000fe200078e08ff */
[----:B------:R-:W-:Y:S03]  /*1600*/  BSSY.RECONVERGENT B1, `(.L_x_6766) ;  /* 0x000001c000017945 */ /* 0x000fe60003800200 */
[----:B------:R-:W-:-:S13]  /*1610*/  ISETP.GE.U32.AND P0, PT, R7, R6, PT ;  /* 0x000000060700720c */ /* 0x000fda0003f06070 */
[----:B------:R-:W-:Y:S05]  /*1620*/  @P0 BRA `(.L_x_6767) ;  /* 0x0000000000640947 */ /* 0x000fea0003800000 */
[----:B------:R-:W-:Y:S01]  /*1630*/  BSSY.RECONVERGENT B2, `(.L_x_6767) ;  /* 0x0000018000027945 */ /* 0x000fe20003800200 */
.L_x_6768:
        /* <DEDUP_REMOVED lines=24> */
.L_x_6767:
[----:B------:R-:W-:Y:S05]  /*17c0*/  BSYNC.RECONVERGENT B1 ;  /* 0x0000000000017941 */ /* 0x000fea0003800200 */
.L_x_6766:
        /* <DEDUP_REMOVED lines=21> */
.L_x_6770:
[----:B------:R-:W-:Y:S05]  /*1920*/  BSYNC.RECONVERGENT B1 ;  /* 0x0000000000017941 */ /* 0x000fea0003800200 */
.L_x_6769:
        /* <DEDUP_REMOVED lines=22> */
.L_x_6761:
        /* <DEDUP_REMOVED lines=19> */
.L_x_6775:
        /* <DEDUP_REMOVED lines=23> */
.L_x_6774:
[----:B------:R-:W-:Y:S01]  /*1d30*/  PRMT R7, R18, 0x7610, R7 ;  /* 0x0000761012077816 */ /* 0x000fe20000000007 */
[----:B------:R-:W-:Y:S01]  /*1d40*/  IMAD.MOV.U32 R18, RZ, RZ, R23 ;  /* 0x000000ffff127224 */ /* 0x000fe200078e0017 */
[----:B------:R-:W-:-:S07]  /*1d50*/  PRMT R9, R6, 0x7610, R9 ;  /* 0x0000761006097816 */ /* 0x000fce0000000009 */
.L_x_6773:
[----:B------:R-:W-:Y:S05]  /*1d60*/  BSYNC.RECONVERGENT B1 ;  /* 0x0000000000017941 */ /* 0x000fea0003800200 */
.L_x_6772:
        /* <DEDUP_REMOVED lines=11> */
.L_x_6777:
[----:B------:R-:W-:Y:S05]  /*1e20*/  BSYNC.RECONVERGENT B1 ;  /* 0x0000000000017941 */ /* 0x000fea0003800200 */
.L_x_6776:
        /* <DEDUP_REMOVED lines=20> */
.L_x_6779:
[----:B------:R-:W-:Y:S05]  /*1f70*/  BSYNC.RECONVERGENT B1 ;  /* 0x0000000000017941 */ /* 0x000fea0003800200 */
.L_x_6778:
        /* <DEDUP_REMOVED lines=22> */
.L_x_6771:
        /* <DEDUP_REMOVED lines=15> */
.L_x_6784:
        /* <DEDUP_REMOVED lines=25> */
.L_x_6783:
[----:B------:R-:W-:Y:S02]  /*2360*/  PRMT R7, R18, 0x7610, R7 ;  /* 0x0000761012077816 */ /* 0x000fe40000000007 */
[----:B------:R-:W-:Y:S02]  /*2370*/  PRMT R9, R6, 0x7610, R9 ;  /* 0x0000761006097816 */ /* 0x000fe40000000009 */
[----:B------:R-:W-:-:S07]  /*2380*/  MOV R18, R24 ;  /* 0x0000001800127202 */ /* 0x000fce0000000f00 */
.L_x_6782:
[----:B------:R-:W-:Y:S05]  /*2390*/  BSYNC.RECONVERGENT B1 ;  /* 0x0000000000017941 */ /* 0x000fea0003800200 */
.L_x_6781:
        /* <DEDUP_REMOVED lines=13> */
.L_x_6786:
[----:B------:R-:W-:Y:S05]  /*2470*/  BSYNC.RECONVERGENT B1 ;  /* 0x0000000000017941 */ /* 0x000fea0003800200 */
.L_x_6785:
        /* <DEDUP_REMOVED lines=20> */
.L_x_6788:
[----:B------:R-:W-:Y:S05]  /*25c0*/  BSYNC.RECONVERGENT B1 ;  /* 0x0000000000017941 */ /* 0x000fea0003800200 */
.L_x_6787:
        /* <DEDUP_REMOVED lines=22> */
.L_x_6780:
        /* <DEDUP_REMOVED lines=21> */
.L_x_6795:
        /* <DEDUP_REMOVED lines=299> */
.L_x_6793:
        /* <DEDUP_REMOVED lines=242> */
.L_x_6794:
[----:B------:R-:W-:-:S04]  /*4a50*/  LOP3.LUT R17, R0, 0xfffffffe, RZ, 0xc0, !PT ;  /* 0xfffffffe00117812 */ /* 0x000fc800078ec0ff */
[----:B------:R-:W-:-:S05]  /*4a60*/  IADD3 R16, P1, PT, R17, R8, RZ ;  /* 0x0000000811107210 */ /* 0x000fca0007f3e0ff */
[----:B------:R-:W-:-:S05]  /*4a70*/  IMAD.X R17, RZ, RZ, R9, P1 ;  /* 0x000000ffff117224 */ /* 0x000fca00008e0609 */
[----:B------:R2:W5:Y:S03]  /*4a80*/  LDG.E.U16 R16, desc[UR36][R16.64] ;  /* 0x0000002410107981 */ /* 0x000566000c1e1500 */
.L_x_6792:
        /* <DEDUP_REMOVED lines=21> */
.L_x_6791:
[----:B------:R-:W-:-:S07]  /*4be0*/  IMAD.MOV.U32 R4, RZ, RZ, R17 ;  /* 0x000000ffff047224 */ /* 0x000fce00078e0011 */
.L_x_6790:
[----:B------:R-:W-:Y:S05]  /*4bf0*/  BSYNC.RECONVERGENT B1 ;  /* 0x0000000000017941 */ /* 0x000fea0003800200 */
.L_x_6789:
        /* <DEDUP_REMOVED lines=16> */
.L_x_6798:
        /* <DEDUP_REMOVED lines=276> */
.L_x_6799:
        /* <DEDUP_REMOVED lines=275> */
.L_x_6800:
[----:B------:R-:W-:-:S04]  /*6f70*/  LOP3.LUT R15, R24, 0xfffffffe, RZ, 0xc0, !PT ;  /* 0xfffffffe180f7812 */ /* 0x000fc800078ec0ff */
[----:B------:R-:W-:-:S05]  /*6f80*/  IADD3 R8, P0, PT, R15, R8, RZ ;  /* 0x000000080f087210 */ /* 0x000fca0007f1e0ff */
[----:B------:R-:W-:-:S05]  /*6f90*/  IMAD.X R9, RZ, RZ, R9, P0 ;  /* 0x000000ffff097224 */ /* 0x000fca00000e0609 */
[----:B------:R0:W5:Y:S03]  /*6fa0*/  LDG.E.U16 R26, desc[UR36][R8.64] ;  /* 0x00000024081a7981 */ /* 0x000166000c1e1500 */
.L_x_6797:
[----:B------:R-:W-:Y:S05]  /*6fb0*/  BSYNC.RECONVERGENT B1 ;  /* 0x0000000000017941 */ /* 0x000fea0003800200 */
.L_x_6796:
        /* <DEDUP_REMOVED lines=23> */
.L_x_6802:
[----:B------:R-:W-:Y:S05]  /*7130*/  BSYNC.RECONVERGENT B1 ;  /* 0x0000000000017941 */ /* 0x000fea0003800200 */
.L_x_6801:
        /* <DEDUP_REMOVED lines=21> */
.L_x_6760:
[----:B------:R-:W-:Y:S05]  /*7290*/  BSYNC.RECONVERGENT B0 ;  /* 0x0000000000007941 */ /* 0x000fea0003800200 */
.L_x_6759:
        /* <DEDUP_REMOVED lines=15> */
.L_x_6808:
        /* <DEDUP_REMOVED lines=32> */
.L_x_6807:
[----:B------:R-:W-:Y:S05]  /*7590*/  BSYNC.RECONVERGENT B1 ;  /* 0x0000000000017941 */ /* 0x000fea0003800200 */
.L_x_6806:
[----:B------:R-:W-:Y:S01]  /*75a0*/  IMAD.MOV.U32 R18, RZ, RZ, R6 ;  /* 0x000000ffff127224 */ /* 0x000fe200078e0006 */
[----:B-1----:R-:W-:Y:S01]  /*75b0*/  MOV R11, R19 ;  /* 0x00000013000b7202 */ /* 0x002fe20000000f00 */
[----:B------:R-:W-:Y:S01]  /*75c0*/  IMAD.MOV.U32 R9, RZ, RZ, R17 ;  /* 0x000000ffff097224 */ /* 0x000fe200078e0011 */
[----:B------:R-:W-:Y:S02]  /*75d0*/  MOV R10, R6 ;  /* 0x00000006000a7202 */ /* 0x000fe40000000f00 */
[----:B------:R0:W-:Y:S01]  /*75e0*/  STS.128 [R0], R16 ;  /* 0x0000001000007388 */ /* 0x0001e20000000c00 */
[----:B------:R-:W-:-:S07]  /*75f0*/  MOV R8, R16 ;  /* 0x0000001000087202 */ /* 0x000fce0000000f00 */
.L_x_6805:
[----:B------:R-:W-:Y:S05]  /*7600*/  BSYNC.RECONVERGENT B0 ;  /* 0x0000000000007941 */ /* 0x000fea0003800200 */
.L_x_6804:
[----:B------:R-:W-:-:S03]  /*7610*/  UISETP.GT.U32.AND UP0, UPT, UR5, 0x3, UPT ;  /* 0x000000030500788c */ /* 0x000fc6000bf04070 */
[----:B------:R-:W-:-:S06]  /*7620*/  UMOV UR5, UR7 ;  /* 0x0000000700057c82 */ /* 0x000fcc0008000000 */
[----:B------:R-:W-:Y:S05]  /*7630*/  BRA.U UP0, `(.L_x_6808) ;  /* 0xfffffffd00547547 */ /* 0x000fea000b83ffff */
.L_x_6803:
        /* <DEDUP_REMOVED lines=18> */
.L_x_6815:
        /* <DEDUP_REMOVED lines=31> */
.L_x_6814:
[----:B------:R-:W-:Y:S05]  /*7950*/  BSYNC.RECONVERGENT B1 ;  /* 0x0000000000017941 */ /* 0x000fea0003800200 */
.L_x_6813:
[----:B------:R-:W-:Y:S01]  /*7960*/  MOV R18, R6 ;  /* 0x0000000600127202 */ /* 0x000fe20000000f00 */
[----:B--2---:R-:W-:Y:S01]  /*7970*/  IMAD.MOV.U32 R9, RZ, RZ, R17 ;  /* 0x000000ffff097224 */ /* 0x004fe200078e0011 */
[----:B------:R-:W-:Y:S02]  /*7980*/  MOV R8, R16 ;  /* 0x0000001000087202 */ /* 0x000fe40000000f00 */
[----:B------:R-:W-:Y:S01]  /*7990*/  MOV R10, R6 ;  /* 0x00000006000a7202 */ /* 0x000fe20000000f00 */
[----:B------:R0:W-:Y:S01]  /*79a0*/  STS.128 [R0], R16 ;  /* 0x0000001000007388 */ /* 0x0001e20000000c00 */
[----:B------:R-:W-:-:S07]  /*79b0*/  MOV R11, R19 ;  /* 0x00000013000b7202 */ /* 0x000fce0000000f00 */
.L_x_6812:
[----:B------:R-:W-:Y:S05]  /*79c0*/  BSYNC.RECONVERGENT B0 ;  /* 0x0000000000007941 */ /* 0x000fea0003800200 */
.L_x_6811:
[----:B------:R-:W-:Y:S01]  /*79d0*/  ISETP.GT.U32.AND P0, PT, R14, 0x7f, PT ;  /* 0x0000007f0e00780c */ /* 0x000fe20003f04070 */
[----:B------:R-:W-:-:S12]  /*79e0*/  IMAD.MOV.U32 R14, RZ, RZ, R20 ;  /* 0x000000ffff0e7224 */ /* 0x000fd800078e0014 */
[----:B------:R-:W-:Y:S05]  /*79f0*/  @P0 BRA `(.L_x_6815) ;  /* 0xfffffffc00580947 */ /* 0x000fea000383ffff */
.L_x_6810:
[----:B------:R-:W-:Y:S01]  /*7a00*/  BAR.SYNC.DEFER_BLOCKING 0x0 ;  /* 0x0000000000007b1d */ /* 0x000fe20000010000 */
[----:B------:R-:W-:-:S09]  /*7a10*/  UISETP.GE.U32.AND UP0, UPT, UR4, 0x2, UPT ;  /* 0x000000020400788c */ /* 0x000fd2000bf06070 */
[----:B------:R-:W-:Y:S05]  /*7a20*/  BRA.U !UP0, `(.L_x_6809) ;  /* 0x00000001088c7547 */ /* 0x000fea000b800000 */
[----:B012---:R-:W-:-:S07]  /*7a30*/  HFMA2 R0, -RZ, RZ, 0, 5.9604644775390625e-08 ;  /* 0x00000001ff007431 */ /* 0x007fce00000001ff */
.L_x_6818:
        /* <DEDUP_REMOVED lines=32> */
.L_x_6817:
[----:B------:R-:W-:Y:S05]  /*7c40*/  BSYNC.RECONVERGENT B0 ;  /* 0x0000000000007941 */ /* 0x000fea0003800200 */
.L_x_6816:
[----:B------:R-:W-:Y:S05]  /*7c50*/  @!P1 BRA `(.L_x_6818) ;  /* 0xfffffffc00789947 */ /* 0x000fea000383ffff */
.L_x_6809:
        /* <DEDUP_REMOVED lines=273> */
[----:B------:R-:W1:Y:S01]  /*8d70*/  LDCU.64 UR6, c[0x0][0x690] ;  /* 0x0000d200ff0677ac */ /* 0x000e620008000a00 */
[----:B------:R-:W-:Y:S01]  /*8d80*/  IMAD.MOV.U32 R6, RZ, RZ, RZ ;  /* 0x000000ffff067224 */ /* 0x000fe200078e00ff */
[----:B------:R-:W0:Y:S01]  /*8d90*/  LDCU UR5, c[0x0][0x698] ;  /* 0x0000d300ff0577ac */ /* 0x000e220008000800 */
[----:B------:R-:W3:Y:S02]  /*8da0*/  LDCU UR4, c[0x0][0x75c] ;  /* 0x0000eb80ff0477ac */ /* 0x000ee40008000800 */
[----:B-12---:R-:W-:-:S05]  /*8db0*/  IMAD.HI.U32 R0, R7, UR7, R6 ;  /* 0x0000000707007c27 */ /* 0x006fca000f8e0006 */
[----:B0-----:R-:W-:-:S04]  /*8dc0*/  SHF.R.U32.HI R0, RZ, UR5, R0 ;  /* 0x00000005ff007c19 */ /* 0x001fc80008011600 */
[----:B------:R-:W-:-:S05]  /*8dd0*/  IADD3 R5, PT, PT, -R0, RZ, RZ ;  /* 0x000000ff00057210 */ /* 0x000fca0007ffe1ff */
[----:B------:R-:W-:-:S04]  /*8de0*/  IMAD R6, R5, UR6, R7 ;  /* 0x0000000605067c24 */ /* 0x000fc8000f8e0207 */
[----:B---3--:R-:W-:-:S07]  /*8df0*/  IMAD R17, R6, UR4, R17 ;  /* 0x0000000406117c24 */ /* 0x008fce000f8e0211 */
.L_x_6819:
[----:B------:R-:W0:Y:S01]  /*8e00*/  LDCU.64 UR4, c[0x0][0x780] ;  /* 0x0000f000ff0477ac */ /* 0x000e220008000a00 */
[----:B------:R-:W-:Y:S01]  /*8e10*/  CS2R R18, SRZ ;  /* 0x0000000000127805 */ /* 0x000fe2000001ff00 */
[----:B------:R-:W-:Y:S02]  /*8e20*/  UPLOP3.LUT UP0, UPT, UPT, UPT, UPT, 0x80, 0x8 ;  /* 0x000000000008789c */ /* 0x000fe40003f0f070 */
[----:B0-----:R-:W-:-:S04]  /*8e30*/  UISETP.NE.U32.AND UP1, UPT, UR4, URZ, UPT ;  /* 0x000000ff0400728c */ /* 0x001fc8000bf25070 */
[----:B------:R-:W-:-:S09]  /*8e40*/  UISETP.NE.AND.EX UP1, UPT, UR5, URZ, UPT, UP1 ;  /* 0x000000ff0500728c */ /* 0x000fd2000bf25310 */
[----:B------:R-:W-:Y:S05]  /*8e50*/  BRA.U !UP1, `(.L_x_6820) ;  /* 0x0000000509387547 */ /* 0x000fea000b800000 */
[----:B-12---:R-:W-:Y:S01]  /*8e60*/  HFMA2 R0, -RZ, RZ, 0, 9.5367431640625e-07 ;  /* 0x00000010ff007431 */ /* 0x006fe200000001ff */
[----:B------:R-:W-:-:S07]  /*8e70*/  MOV R14, 0x4 ;  /* 0x00000004000e7802 */ /* 0x000fce0000000f00 */
.L_x_6821:
[----:B------:R-:W0:Y:S01]  /*8e80*/  I2F.U32.RP R6, R0 ;  /* 0x0000000000067306 */ /* 0x000e220000209000 */
[----:B------:R-:W-:-:S07]  /*8e90*/  MOV R19, R0 ;  /* 0x0000000000137202 */ /* 0x000fce0000000f00 */
        /* <DEDUP_REMOVED lines=29> */
[-C--:B------:R-:W-:Y:S02]  /*9070*/  @P2 IADD3 R0, PT, PT, R0, -R19.reuse, RZ ;  /* 0x8000001300002210 */ /* 0x080fe40007ffe0ff */
[----:B------:R-:W-:Y:S02]  /*9080*/  @P2 IADD3 R7, PT, PT, R7, 0x1, RZ ;  /* 0x0000000107072810 */ /* 0x000fe40007ffe0ff */
[----:B------:R-:W-:Y:S02]  /*9090*/  ISETP.GE.U32.AND P3, PT, R0, R19, PT ;  /* 0x000000130000720c */ /* 0x000fe40003f66070 */
[----:B------:R-:W-:Y:S01]  /*90a0*/  @P1 IMAD.IADD R4, R4, 0x1, -R19 ;  /* 0x0000000104041824 */ /* 0x000fe200078e0a13 */
[----:B------:R-:W-:-:S04]  /*90b0*/  @P1 IADD3 R15, PT, PT, R15, 0x1, RZ ;  /* 0x000000010f0f1810 */ /* 0x000fc80007ffe0ff */
[----:B------:R-:W-:-:S06]  /*90c0*/  ISETP.GE.U32.AND P2, PT, R4, R19, PT ;  /* 0x000000130400720c */ /* 0x000fcc0003f46070 */
[----:B------:R-:W-:-:S04]  /*90d0*/  @P3 IADD3 R7, PT, PT, R7, 0x1, RZ ;  /* 0x0000000107073810 */ /* 0x000fc80007ffe0ff */
[----:B------:R-:W-:-:S03]  /*90e0*/  SEL R4, R6, R7, !P0 ;  /* 0x0000000706047207 */ /* 0x000fc60004000000 */
[----:B------:R-:W-:Y:S02]  /*90f0*/  @P2 IADD3 R15, PT, PT, R15, 0x1, RZ ;  /* 0x000000010f0f2810 */ /* 0x000fe40007ffe0ff */
[----:B------:R-:W-:Y:S02]  /*9100*/  IMAD.WIDE.U32 R4, R4, R17, RZ ;  /* 0x0000001104047225 */ /* 0x000fe400078e00ff */
[----:B------:R-:W-:-:S03]  /*9110*/  SEL R6, R6, R15, !P0 ;  /* 0x0000000f06067207 */ /* 0x000fc60004000000 */
        /* <DEDUP_REMOVED lines=8> */
[----:B0-----:R-:W-:Y:S01]  /*91a0*/  MOV R14, RZ ;  /* 0x000000ff000e7202 */ /* 0x001fe20000000f00 */
        /* <DEDUP_REMOVED lines=14> */
.L_x_6823:
[----:B------:R-:W-:-:S07]  /*9290*/  MOV R0, 0x92b0 ;  /* 0x000092b000007802 */ /* 0x000fce0000000f00 */
[----:B----4-:R-:W-:Y:S05]  /*92a0*/  CALL.REL.NOINC `($__internal_27_$__cuda_sm20_div_u64) ;  /* 0x0000003800307944 */ /* 0x010fea0003c00000 */
[----:B------:R-:W-:Y:S02]  /*92b0*/  MOV R4, R6 ;  /* 0x0000000600047202 */ /* 0x000fe40000000f00 */
[----:B------:R-:W-:-:S07]  /*92c0*/  MOV R5, R7 ;  /* 0x0000000700057202 */ /* 0x000fce0000000f00 */
.L_x_6824:
[----:B------:R-:W-:Y:S05]  /*92d0*/  BSYNC.RECONVERGENT B0 ;  /* 0x0000000000007941 */ /* 0x000fea0003800200 */
.L_x_6822:
[----:B------:R-:W0:Y:S02]  /*92e0*/  LDCU.64 UR4, c[0x0][0x780] ;  /* 0x0000f000ff0477ac */ /* 0x000e240008000a00 */
[----:B0-----:R-:W-:Y:S02]  /*92f0*/  UISETP.NE.U32.AND UP0, UPT, UR4, URZ, UPT ;  /* 0x000000ff0400728c */ /* 0x001fe4000bf05070 */
[----:B------:R-:W-:Y:S02]  /*9300*/  IADD3 R18, P0, PT, R4, UR4, RZ ;  /* 0x0000000404127c10 */ /* 0x000fe4000ff1e0ff */
[----:B------:R-:W-:Y:S02]  /*9310*/  UISETP.NE.AND.EX UP0, UPT, UR5, URZ, UPT, UP0 ;  /* 0x000000ff0500728c */ /* 0x000fe4000bf05300 */
[----:B------:R-:W-:Y:S02]  /*9320*/  IADD3.X R19, PT, PT, R5, UR5, RZ, P0, !PT ;  /* 0x0000000505137c10 */ /* 0x000fe400087fe4ff */
[----:B------:R-:W-:-:S11]  /*9330*/  UPLOP3.LUT UP0, UPT, UPT, UPT, UP0, 0x40, 0x4 ;  /* 0x000000000004789c */ /* 0x000fd60003f0e800 */
.L_x_6820:
        /* <DEDUP_REMOVED lines=291> */
.L_x_6826:
        /* <DEDUP_REMOVED lines=26> */
.L_x_6828:
[----:B------:R-:W-:Y:S05]  /*a710*/  BSYNC.RECONVERGENT B0 ;  /* 0x0000000000007941 */ /* 0x000fea0003800200 */
.L_x_6827:
        /* <DEDUP_REMOVED lines=34> */
.L_x_6830:
[----:B------:R-:W-:Y:S05]  /*a940*/  BSYNC.RECONVERGENT B0 ;  /* 0x0000000000007941 */ /* 0x000fea0003800200 */
.L_x_6829:
        /* <DEDUP_REMOVED lines=38> */
.L_x_6837:
        /* <DEDUP_REMOVED lines=34> */
.L_x_6836:
[----:B------:R-:W-:Y:S05]  /*add0*/  BSYNC.RECONVERGENT B2 ;  /* 0x0000000000027941 */ /* 0x000fea0003800200 */
.L_x_6835:
[----:B------:R-:W-:Y:S05]  /*ade0*/  @!P2 BRA `(.L_x_6837) ;  /* 0xfffffffc0070a947 */ /* 0x000fea000383ffff */
[----:B------:R-:W-:Y:S05]  /*adf0*/  BSYNC.RECONVERGENT B1 ;  /* 0x0000000000017941 */ /* 0x000fea0003800200 */
.L_x_6834:
[----:B------:R-:W-:Y:S05]  /*ae00*/  BRA `(.L_x_6833) ;  /* 0x0000000000bc7947 */ /* 0x000fea0003800000 */
.L_x_6832:
        /* <DEDUP_REMOVED lines=10> */
.L_x_6840:
        /* <DEDUP_REMOVED lines=35> */
.L_x_6839:
[----:B------:R-:W-:Y:S05]  /*b0e0*/  BSYNC.RECONVERGENT B1 ;  /* 0x0000000000017941 */ /* 0x000fea0003800200 */
.L_x_6838:
[----:B------:R-:W-:Y:S05]  /*b0f0*/  @!P2 BRA `(.L_x_6840) ;  /* 0xfffffffc006ca947 */ /* 0x000fea000383ffff */
.L_x_6833:
[----:B------:R-:W-:Y:S05]  /*b100*/  BSYNC.RECONVERGENT B0 ;  /* 0x0000000000007941 */ /* 0x000fea0003800200 */
.L_x_6831:
        /* <DEDUP_REMOVED lines=12> */
.L_x_6846:
        /* <DEDUP_REMOVED lines=32> */
.L_x_6845:
[----:B------:R-:W-:Y:S05]  /*b3d0*/  BSYNC.RECONVERGENT B1 ;  /* 0x0000000000017941 */ /* 0x000fea0003800200 */
.L_x_6844:
[----:B------:R-:W-:Y:S01]  /*b3e0*/  MOV R14, R10 ;  /* 0x0000000a000e7202 */ /* 0x000fe20000000f00 */
[----:B------:R-:W-:Y:S01]  /*b3f0*/  IMAD.MOV.U32 R6, RZ, RZ, R10 ;  /* 0x000000ffff067224 */ /* 0x000fe200078e000a */
[----:B------:R-:W-:Y:S02]  /*b400*/  MOV R4, R12 ;  /* 0x0000000c00047202 */ /* 0x000fe40000000f00 */
[----:B------:R-:W-:Y:S01]  /*b410*/  MOV R5, R13 ;  /* 0x0000000d00057202 */ /* 0x000fe20000000f00 */
[----:B------:R0:W-:Y:S01]  /*b420*/  STS.128 [R0], R12 ;  /* 0x0000000c00007388 */ /* 0x0001e20000000c00 */
[----:B------:R-:W-:-:S07]  /*b430*/  MOV R7, R15 ;  /* 0x0000000f00077202 */ /* 0x000fce0000000f00 */
.L_x_6843:
[----:B------:R-:W-:Y:S05]  /*b440*/  BSYNC.RECONVERGENT B0 ;  /* 0x0000000000007941 */ /* 0x000fea0003800200 */
.L_x_6842:
[----:B------:R-:W-:-:S03]  /*b450*/  UISETP.GT.U32.AND UP1, UPT, UR4, 0x3, UPT ;  /* 0x000000030400788c */ /* 0x000fc6000bf24070 */
[----:B------:R-:W-:-:S06]  /*b460*/  UMOV UR4, UR7 ;  /* 0x0000000700047c82 */ /* 0x000fcc0008000000 */
[----:B------:R-:W-:Y:S05]  /*b470*/  BRA.U UP1, `(.L_x_6846) ;  /* 0xfffffffd01547547 */ /* 0x000fea000b83ffff */
.L_x_6841:
        /* <DEDUP_REMOVED lines=11> */
.L_x_6853:
        /* <DEDUP_REMOVED lines=31> */
.L_x_6852:
[----:B------:R-:W-:Y:S05]  /*b720*/  BSYNC.RECONVERGENT B1 ;  /* 0x0000000000017941 */ /* 0x000fea0003800200 */
.L_x_6851:
[----:B------:R-:W-:Y:S01]  /*b730*/  MOV R14, R10 ;  /* 0x0000000a000e7202 */ /* 0x000fe20000000f00 */
[----:B-1----:R-:W-:Y:S01]  /*b740*/  IMAD.MOV.U32 R6, RZ, RZ, R10 ;  /* 0x000000ffff067224 */ /* 0x002fe200078e000a */
[----:B------:R-:W-:Y:S02]  /*b750*/  MOV R4, R12 ;  /* 0x0000000c00047202 */ /* 0x000fe40000000f00 */
[----:B------:R-:W-:Y:S01]  /*b760*/  MOV R5, R13 ;  /* 0x0000000d00057202 */ /* 0x000fe20000000f00 */
[----:B------:R2:W-:Y:S01]  /*b770*/  STS.128 [R0], R12 ;  /* 0x0000000c00007388 */ /* 0x0005e20000000c00 */
[----:B------:R-:W-:-:S07]  /*b780*/  MOV R7, R15 ;  /* 0x0000000f00077202 */ /* 0x000fce0000000f00 */
.L_x_6850:
[----:B------:R-:W-:Y:S05]  /*b790*/  BSYNC.RECONVERGENT B0 ;  /* 0x0000000000007941 */ /* 0x000fea0003800200 */
.L_x_6849:
[----:B------:R-:W-:Y:S02]  /*b7a0*/  ISETP.GT.U32.AND P1, PT, R2, 0x7f, PT ;  /* 0x0000007f0200780c */ /* 0x000fe40003f24070 */
[----:B------:R-:W-:-:S11]  /*b7b0*/  MOV R2, R16 ;  /* 0x0000001000027202 */ /* 0x000fd60000000f00 */
[----:B------:R-:W-:Y:S05]  /*b7c0*/  @P1 BRA `(.L_x_6853) ;  /* 0xfffffffc00581947 */ /* 0x000fea000383ffff */
.L_x_6848:
[----:B------:R-:W-:Y:S01]  /*b7d0*/  BAR.SYNC.DEFER_BLOCKING 0x0 ;  /* 0x0000000000007b1d */ /* 0x000fe20000010000 */
[----:B------:R-:W-:-:S09]  /*b7e0*/  UISETP.GE.U32.AND UP1, UPT, UR4, 0x2, UPT ;  /* 0x000000020400788c */ /* 0x000fd2000bf26070 */
[----:B------:R-:W-:Y:S05]  /*b7f0*/  BRA.U !UP1, `(.L_x_6847) ;  /* 0x00000001098c7547 */ /* 0x000fea000b800000 */
[----:B012---:R-:W-:-:S07]  /*b800*/  HFMA2 R0, -RZ, RZ, 0, 5.9604644775390625e-08 ;  /* 0x00000001ff007431 */ /* 0x007fce00000001ff */
.L_x_6856:
        /* <DEDUP_REMOVED lines=32> */
.L_x_6855:
[----:B------:R-:W-:Y:S05]  /*ba10*/  BSYNC.RECONVERGENT B0 ;  /* 0x0000000000007941 */ /* 0x000fea0003800200 */
.L_x_6854:
[----:B------:R-:W-:Y:S05]  /*ba20*/  @!P2 BRA `(.L_x_6856) ;  /* 0xfffffffc0078a947 */ /* 0x000fea000383ffff */
.L_x_6847:
        /* <DEDUP_REMOVED lines=21> */
.L_x_6859:
[----:B------:R-:W-:Y:S01]  /*bb80*/  UMOV UR4, URZ ;  /* 0x000000ff00047c82 */ /* 0x000fe20008000000 */
[----:B------:R-:W-:Y:S01]  /*bb90*/  UMOV UR5, URZ ;  /* 0x000000ff00057c82 */ /* 0x000fe20008000000 */
[----:B------:R-:W-:Y:S01]  /*bba0*/  UMOV UR6, URZ ;  /* 0x000000ff00067c82 */ /* 0x000fe20008000000 */
[----:B------:R-:W-:Y:S01]  /*bbb0*/  MOV R7, UR4 ;  /* 0x0000000400077c02 */ /* 0x000fe20008000f00 */
[----:B------:R-:W-:Y:S01]  /*bbc0*/  IMAD.U32 R4, RZ, RZ, UR6 ;  /* 0x00000006ff047e24 */ /* 0x000fe2000f8e00ff */
[----:B------:R-:W-:-:S07]  /*bbd0*/  MOV R5, UR5 ;  /* 0x0000000500057c02 */ /* 0x000fce0008000f00 */
.L_x_6858:
        /* <DEDUP_REMOVED lines=21> */
[----:B0-----:R-:W-:Y:S02]  /*bd30*/  LOP3.LUT R2, R17, 0xfffffffc, RZ, 0xc0, !PT ;  /* 0xfffffffc11027812 */ /* 0x001fe400078ec0ff */
[----:B------:R-:W-:-:S05]  /*bd40*/  F2FP.F16.F32.PACK_AB R4, RZ, R4 ;  /* 0x00000004ff04723e */ /* 0x000fca00000000ff */
[----:B------:R-:W-:Y:S01]  /*bd50*/  HADD2.F32 R5, -RZ, R4.H0_H0 ;  /* 0x20000004ff057230 */ /* 0x000fe20000004100 */
[----:B-1----:R-:W-:-:S04]  /*bd60*/  IADD3 R2, P0, PT, R2, UR4, RZ ;  /* 0x0000000402027c10 */ /* 0x002fc8000ff1e0ff */
[----:B------:R-:W-:-:S05]  /*bd70*/  IADD3.X R3, PT, PT, RZ, UR5, RZ, P0, !PT ;  /* 0x00000005ff037c10 */ /* 0x000fca00087fe4ff */
[----:B------:R-:W-:Y:S01]  /*bd80*/  STG.E desc[UR36][R2.64], R5 ;  /* 0x0000000502007986 */ /* 0x000fe2000c101924 */
[----:B------:R-:W-:Y:S05]  /*bd90*/  EXIT ;  /* 0x000000000000794d */ /* 0x000fea0003800000 */
.L_x_6860:
        /* <DEDUP_REMOVED lines=16> */
.L_x_6861:
[----:B------:R-:W-:Y:S05]  /*bea0*/  EXIT ;  /* 0x000000000000794d */ /* 0x000fea0003800000 */
.L_x_6857:
        /* <DEDUP_REMOVED lines=27> */
.L_x_6863:
[----:B------:R-:W-:Y:S05]  /*c060*/  BSYNC.RECONVERGENT B0 ;  /* 0x0000000000007941 */ /* 0x000fea0003800200 */
.L_x_6862:
        /* <DEDUP_REMOVED lines=24> */
[----:B-1----:R-:W-:-:S05]  /*c1f0*/  IADD3 R2, P0, PT, R2, UR4, RZ ;  /* 0x0000000402027c10 */ /* 0x002fca000ff1e0ff */
[----:B------:R-:W-:-:S05]  /*c200*/  IMAD.X R3, RZ, RZ, UR5, P0 ;  /* 0x00000005ff037e24 */ /* 0x000fca00080e06ff */
[----:B------:R-:W-:Y:S01]  /*c210*/  STG.E desc[UR36][R2.64], R5 ;  /* 0x0000000502007986 */ /* 0x000fe2000c101924 */
[----:B------:R-:W-:Y:S05]  /*c220*/  EXIT ;  /* 0x000000000000794d */ /* 0x000fea0003800000 */
.L_x_6864:
[----:B------:R-:W-:Y:S04]  /*c230*/  STG.E desc[UR36][R18.64], R4 ;  /* 0x0000000412007986 */ /* 0x000fe8000c101924 */
[----:B------:R-:W-:Y:S04]  /*c240*/  STG.E desc[UR36][R18.64+0x4], R9 ;  /* 0x0000040912007986 */ /* 0x000fe8000c101924 */
[----:B----4-:R-:W-:Y:S04]  /*c250*/  STG.E desc[UR36][R18.64+0x8], R6 ;  /* 0x0000080612007986 */ /* 0x010fe8000c101924 */
[----:B------:R-:W-:Y:S01]  /*c260*/  STG.E desc[UR36][R18.64+0xc], R3 ;  /* 0x00000c0312007986 */ /* 0x000fe2000c101924 */
[----:B------:R-:W-:Y:S05]  /*c270*/  EXIT ;  /* 0x000000000000794d */ /* 0x000fea0003800000 */
.L_x_6825:
        /* <DEDUP_REMOVED lines=31> */
.L_x_6867:
[----:B------:R-:W-:Y:S01]  /*c470*/  UMOV UR4, URZ ;  /* 0x000000ff00047c82 */ /* 0x000fe20008000000 */
[----:B------:R-:W-:Y:S01]  /*c480*/  UMOV UR5, URZ ;  /* 0x000000ff00057c82 */ /* 0x000fe20008000000 */
[----:B------:R-:W-:Y:S01]  /*c490*/  UMOV UR6, URZ ;  /* 0x000000ff00067c82 */ /* 0x000fe20008000000 */
[----:B------:R-:W-:Y:S01]  /*c4a0*/  MOV R11, UR4 ;  /* 0x00000004000b7c02 */ /* 0x000fe20008000f00 */
[----:B------:R-:W-:Y:S01]  /*c4b0*/  IMAD.U32 R8, RZ, RZ, UR6 ;  /* 0x00000006ff087e24 */ /* 0x000fe2000f8e00ff */
[----:B------:R-:W-:-:S07]  /*c4c0*/  MOV R9, UR5 ;  /* 0x0000000500097c02 */ /* 0x000fce0008000f00 */
.L_x_6866:
        /* <DEDUP_REMOVED lines=28> */
.L_x_6868:
        /* <DEDUP_REMOVED lines=16> */
.L_x_6869:
[----:B------:R-:W-:Y:S05]  /*c790*/  EXIT ;  /* 0x000000000000794d */ /* 0x000fea0003800000 */
.L_x_6865:
        /* <DEDUP_REMOVED lines=27> */
.L_x_6871:
[----:B------:R-:W-:Y:S05]  /*c950*/  BSYNC.RECONVERGENT B0 ;  /* 0x0000000000007941 */ /* 0x000fea0003800200 */
.L_x_6870:
        /* <DEDUP_REMOVED lines=28> */
.L_x_6872:
[----:B------:R-:W-:Y:S04]  /*cb20*/  STG.E desc[UR36][R18.64], R8 ;  /* 0x0000000812007986 */ /* 0x000fe8000c101924 */
[----:B------:R-:W-:Y:S04]  /*cb30*/  STG.E desc[UR36][R18.64+0x4], R5 ;  /* 0x0000040512007986 */ /* 0x000fe8000c101924 */
[----:B----4-:R-:W-:Y:S04]  /*cb40*/  STG.E desc[UR36][R18.64+0x8], R10 ;  /* 0x0000080a12007986 */ /* 0x010fe8000c101924 */
[----:B------:R-:W-:Y:S01]  /*cb50*/  STG.E desc[UR36][R18.64+0xc], R3 ;  /* 0x00000c0312007986 */ /* 0x000fe2000c101924 */
[----:B------:R-:W-:Y:S05]  /*cb60*/  EXIT ;  /* 0x000000000000794d */ /* 0x000fea0003800000 */
        .weak           $__internal_27_$__cuda_sm20_div_u64
        .type           $__internal_27_$__cuda_sm20_div_u64,@function
        .size           $__internal_27_$__cuda_sm20_div_u64,(.L_x_7259 - $__internal_27_$__cuda_sm20_div_u64)
$__internal_27_$__cuda_sm20_div_u64:
        /* <DEDUP_REMOVED lines=65> */
[----:B------:R-:W-:Y:S06]  /*cf80*/  RET.REL.NODEC R4 `(_ZN2at6native13reduce_kernelILi512ELi1ENS0_8ReduceOpIN3c104HalfENS0_10WelfordOpsIS4_fiN4cuda3std3__44pairIffEEEEjfLi2ELi2EEEEEvT1_) ;  /* 0xffffff30041c7950 */ /* 0x000fec0003c3ffff */
.L_x_6873:
        /* <DEDUP_REMOVED lines=15> */
.L_x_7259:


//--------------------- .text._ZN2at6native13reduce_kernelILi256ELi2ENS0_8ReduceOpIN3c104HalfENS0_10WelfordOpsIS4_fiN4cuda3std3__44pairIffEEEEjfLi2ELi2EEEEEvT1_ --------------------------
	.section	.text._ZN2at6native13reduce_kernelILi256ELi2ENS0_8ReduceOpIN3c104HalfENS0_10WelfordOpsIS4_fiN4cuda3std3__44pairIffEEEEjfLi2ELi2EEEEEvT1_,"ax",@progbits
	.align	128
        .global         _ZN2at6native13reduce_kernelILi256ELi2ENS0_8ReduceOpIN3c104HalfENS0_10WelfordOpsIS4_fiN4cuda3std3__44pairIffEEEEjfLi2ELi2EEEEEvT1_
        .type           _ZN2at6native13reduce_kernelILi256ELi2ENS0_8ReduceOpIN3c104HalfENS0_10WelfordOpsIS4_fiN4cuda3std3__44pairIffEEEEjfLi2ELi2EEEEEvT1_,@function
        .size           _ZN2at6native13reduce_kernelILi256ELi2ENS0_8ReduceOpIN3c104HalfENS0_10WelfordOpsIS4_fiN4cuda3std3__44pairIffEEEEjfLi2ELi2EEEEEvT1_,(.L_x_7260 - _ZN2at6native13reduce_kernelILi256ELi2ENS0_8ReduceOpIN3c104HalfENS0_10WelfordOpsIS4_fiN4cuda3std3__44pairIffEEEEjfLi2ELi2EEEEEvT1_)
        .other          _ZN2at6native13reduce_kernelILi256ELi2ENS0_8ReduceOpIN3c104HalfENS0_10WelfordOpsIS4_fiN4cuda3std3__44pairIffEEEEjfLi2ELi2EEEEEvT1_,@"STO_CUDA_ENTRY STV_DEFAULT"
_ZN2at6native13reduce_kernelILi256ELi2ENS0_8ReduceOpIN3c104HalfENS0_10WelfordOpsIS4_fiN4cuda3std3__44pairIffEEEEjfLi2ELi2EEEEEvT1_:
.text._ZN2at6native13reduce_kernelILi256ELi2ENS0_8ReduceOpIN3c104HalfENS0_10WelfordOpsIS4_fiN4cuda3std3__44pairIffEEEEjfLi2ELi2EEEEEvT1_:
        /* <DEDUP_REMOVED lines=296> */
.L_x_6874:
        /* <DEDUP_REMOVED lines=36> */
.L_x_6878:
        /* <DEDUP_REMOVED lines=38> */
.L_x_6882:
[----:B------:R-:W-:Y:S05]  /*1720*/  BSYNC.RECONVERGENT B1 ;  /* 0x0000000000017941 */ /* 0x000fea0003800200 */
.L_x_6881:
[----:B------:R-:W0:Y:S01]  /*1730*/  LDCU UR4, c[0x0][0x39c] ;  /* 0x00007380ff0477ac */ /* 0x000e220008000800 */
[----:B------:R-:W-:-:S04]  /*1740*/  IADD3 R24, P0, PT, R24, 0x2, RZ ;  /* 0x0000000218187810 */ /* 0x000fc80007f1e0ff */
[----:B------:R-:W-:Y:S01]  /*1750*/  IADD3.X R25, PT, PT, RZ, R25, RZ, P0, !PT ;  /* 0x00000019ff197210 */ /* 0x000fe200007fe4ff */
[----:B0-----:R-:W-:-:S06]  /*1760*/  UIADD3 UR4, UPT, UPT, UR4, -0x1, URZ ;  /* 0xffffffff04047890 */ /* 0x001fcc000fffe0ff */
[----:B------:R-:W-:-:S07]  /*1770*/  MOV R26, UR4 ;  /* 0x00000004001a7c02 */ /* 0x000fce0008000f00 */
.L_x_6880:
[----:B------:R-:W-:Y:S05]  /*1780*/  BSYNC.RECONVERGENT B0 ;  /* 0x0000000000007941 */ /* 0x000fea0003800200 */
.L_x_6879:
        /* <DEDUP_REMOVED lines=11> */
.L_x_6886:
        /* <DEDUP_REMOVED lines=24> */
.L_x_6885:
[----:B------:R-:W-:Y:S02]  /*19c0*/  MOV R12, R4 ;  /* 0x00000004000c7202 */ /* 0x000fe40000000f00 */
[----:B------:R-:W-:-:S07]  /*19d0*/  MOV R11, R15 ;  /* 0x0000000f000b7202 */ /* 0x000fce0000000f00 */
.L_x_6884:
[----:B------:R-:W-:Y:S05]  /*19e0*/  BSYNC.RECONVERGENT B0 ;  /* 0x0000000000007941 */ /* 0x000fea0003800200 */
.L_x_6883:
        /* <DEDUP_REMOVED lines=21> */
.L_x_6888:
[----:B------:R-:W-:Y:S05]  /*1b40*/  BSYNC.RECONVERGENT B0 ;  /* 0x0000000000007941 */ /* 0x000fea0003800200 */
.L_x_6887:
        /* <DEDUP_REMOVED lines=25> */
.L_x_6877:
        /* <DEDUP_REMOVED lines=27> */
.L_x_6893:
        /* <DEDUP_REMOVED lines=35> */
.L_x_6892:
[----:B------:R-:W-:-:S07]  /*20c0*/  PRMT R5, R4, 0x7610, R4 ;  /* 0x0000761004057816 */ /* 0x000fce0000000004 */
.L_x_6891:
[----:B------:R-:W-:Y:S05]  /*20d0*/  BSYNC.RECONVERGENT B0 ;  /* 0x0000000000007941 */ /* 0x000fea0003800200 */
.L_x_6890:
        /* <DEDUP_REMOVED lines=15> */
.L_x_6895:
[----:B------:R-:W-:Y:S05]  /*21d0*/  BSYNC.RECONVERGENT B0 ;  /* 0x0000000000007941 */ /* 0x000fea0003800200 */
.L_x_6894:
        /* <DEDUP_REMOVED lines=31> */
.L_x_6897:
[----:B------:R-:W-:Y:S05]  /*23d0*/  BSYNC.RECONVERGENT B0 ;  /* 0x0000000000007941 */ /* 0x000fea0003800200 */
.L_x_6896:
        /* <DEDUP_REMOVED lines=23> */
.L_x_6899:
[----:B------:R-:W-:Y:S05]  /*2550*/  BSYNC.RECONVERGENT B0 ;  /* 0x0000000000007941 */ /* 0x000fea0003800200 */
.L_x_6898:
        /* <DEDUP_REMOVED lines=21> */
.L_x_6889:
        /* <DEDUP_REMOVED lines=23> */
.L_x_6904:
        /* <DEDUP_REMOVED lines=37> */
.L_x_6903:
[----:B------:R-:W-:Y:S02]  /*2a70*/  PRMT R5, R4, 0x7610, R4 ;  /* 0x0000761004057816 */ /* 0x000fe40000000004 */
[----:B------:R-:W-:-:S07]  /*2a80*/  MOV R26, R21 ;  /* 0x00000015001a7202 */ /* 0x000fce0000000f00 */
.L_x_6902:
[----:B------:R-:W-:Y:S05]  /*2a90*/  BSYNC.RECONVERGENT B0 ;  /* 0x0000000000007941 */ /* 0x000fea0003800200 */
.L_x_6901:
        /* <DEDUP_REMOVED lines=17> */
.L_x_6906:
[----:B------:R-:W-:Y:S05]  /*2bb0*/  BSYNC.RECONVERGENT B0 ;  /* 0x0000000000007941 */ /* 0x000fea0003800200 */
.L_x_6905:
        /* <DEDUP_REMOVED lines=31> */
.L_x_6908:
[----:B------:R-:W-:Y:S05]  /*2db0*/  BSYNC.RECONVERGENT B0 ;  /* 0x0000000000007941 */ /* 0x000fea0003800200 */
.L_x_6907:
        /* <DEDUP_REMOVED lines=23> */
.L_x_6910:
[----:B------:R-:W-:Y:S05]  /*2f30*/  BSYNC.RECONVERGENT B0 ;  /* 0x0000000000007941 */ /* 0x000fea0003800200 */
.L_x_6909:
        /* <DEDUP_REMOVED lines=21> */
.L_x_6900:
        /* <DEDUP_REMOVED lines=31> */
.L_x_6917:
        /* <DEDUP_REMOVED lines=301> */
.L_x_6915:
        /* <DEDUP_REMOVED lines=242> */
.L_x_6916:
[----:B------:R-:W-:-:S04]  /*5470*/  LOP3.LUT R5, R0, 0xfffffffc, RZ, 0xc0, !PT ;  /* 0xfffffffc00057812 */ /* 0x000fc800078ec0ff */
[----:B------:R-:W-:-:S04]  /*5480*/  IADD3 R4, P1, PT, R5, R24, RZ ;  /* 0x0000001805047210 */ /* 0x000fc80007f3e0ff */
[----:B------:R-:W-:-:S05]  /*5490*/  IADD3.X R5, PT, PT, RZ, R25, RZ, P1, !PT ;  /* 0x00000019ff057210 */ /* 0x000fca0000ffe4ff */
[----:B------:R-:W2:Y:S02]  /*54a0*/  LDG.E R4, desc[UR36][R4.64] ;  /* 0x0000002404047981 */ /* 0x000ea4000c1e1900 */
[----:B--2---:R-:W-:-:S07]  /*54b0*/  PRMT R36, R4, 0x7610, R4 ;  /* 0x0000761004247816 */ /* 0x004fce0000000004 */
.L_x_6914:
        /* <DEDUP_REMOVED lines=31> */
.L_x_6913:
[----:B------:R-:W-:-:S07]  /*56b0*/  MOV R11, R4 ;  /* 0x00000004000b7202 */ /* 0x000fce0000000f00 */
.L_x_6912:
[----:B------:R-:W-:Y:S05]  /*56c0*/  BSYNC.RECONVERGENT B0 ;  /* 0x0000000000007941 */ /* 0x000fea0003800200 */
.L_x_6911:
        /* <DEDUP_REMOVED lines=285> */
.L_x_6921:
[----:B------:R-:W-:Y:S02]  /*68a0*/  SHF.R.U32.HI R4, RZ, 0x2, R24 ;  /* 0x00000002ff047819 */ /* 0x000fe40000011618 */
[----:B------:R-:W-:-:S07]  /*68b0*/  MOV R5, RZ ;  /* 0x000000ff00057202 */ /* 0x000fce0000000f00 */
.L_x_6920:
        /* <DEDUP_REMOVED lines=285> */
.L_x_6923:
[----:B------:R-:W-:Y:S02]  /*7a90*/  SHF.R.U32.HI R4, RZ, 0x2, R23 ;  /* 0x00000002ff047819 */ /* 0x000fe40000011617 */
[----:B------:R-:W-:-:S07]  /*7aa0*/  MOV R5, RZ ;  /* 0x000000ff00057202 */ /* 0x000fce0000000f00 */
.L_x_6922:
[----:B------:R-:W-:-:S04]  /*7ab0*/  LEA R6, P0, R4, R25, 0x2 ;  /* 0x0000001904067211 */ /* 0x000fc800078010ff */
[----:B------:R-:W-:-:S05]  /*7ac0*/  LEA.HI.X R7, R4, R24, R5, 0x2, P0 ;  /* 0x0000001804077211 */ /* 0x000fca00000f1405 */
[----:B------:R-:W2:Y:S02]  /*7ad0*/  LDG.E R6, desc[UR36][R6.64] ;  /* 0x0000002406067981 */ /* 0x000ea4000c1e1900 */
[----:B--2---:R-:W-:-:S07]  /*7ae0*/  PRMT R29, R6, 0x5432, R6 ;  /* 0x00005432061d7816 */ /* 0x004fce0000000006 */
.L_x_6919:
[----:B------:R-:W-:Y:S05]  /*7af0*/  BSYNC.RECONVERGENT B0 ;  /* 0x0000000000007941 */ /* 0x000fea0003800200 */
.L_x_6918:
        /* <DEDUP_REMOVED lines=34> */
.L_x_6925:
[----:B------:R-:W-:Y:S05]  /*7d20*/  BSYNC.RECONVERGENT B0 ;  /* 0x0000000000007941 */ /* 0x000fea0003800200 */
.L_x_6924:
        /* <DEDUP_REMOVED lines=23> */
.L_x_6927:
[----:B------:R-:W-:Y:S05]  /*7ea0*/  BSYNC.RECONVERGENT B0 ;  /* 0x0000000000007941 */ /* 0x000fea0003800200 */
.L_x_6926:
        /* <DEDUP_REMOVED lines=20> */
.L_x_6876:
[----:B------:R-:W-:Y:S05]  /*7ff0*/  BSYNC.RECONVERGENT B6 ;  /* 0x0000000000067941 */ /* 0x000fea0003800200 */
.L_x_6875:
        /* <DEDUP_REMOVED lines=16> */
.L_x_6935:
        /* <DEDUP_REMOVED lines=36> */
.L_x_6932:
[----:B------:R-:W-:Y:S05]  /*8340*/  BSYNC.RECONVERGENT B1 ;  /* 0x0000000000017941 */ /* 0x000fea0003800200 */
.L_x_6931:
        /* <DEDUP_REMOVED lines=20> */
.L_x_6934:
[----:B------:R-:W-:Y:S05]  /*8490*/  BSYNC.RECONVERGENT B1 ;  /* 0x0000000000017941 */ /* 0x000fea0003800200 */
.L_x_6933:
        /* <DEDUP_REMOVED lines=12> */
.L_x_6930:
[----:B------:R-:W-:Y:S05]  /*8560*/  BSYNC.RECONVERGENT B0 ;  /* 0x0000000000007941 */ /* 0x000fea0003800200 */
.L_x_6929:
[----:B------:R-:W-:Y:S02]  /*8570*/  ISETP.GT.U32.AND P0, PT, R34, 0x3, PT ;  /* 0x000000032200780c */ /* 0x000fe40003f04070 */
[----:B------:R-:W-:-:S11]  /*8580*/  MOV R34, R37 ;  /* 0x0000002500227202 */ /* 0x000fd60000000f00 */
[----:B------:R-:W-:Y:S05]  /*8590*/  @P0 BRA `(.L_x_6935) ;  /* 0xfffffff800d80947 */ /* 0x000fea000383ffff */
.L_x_6928:
        /* <DEDUP_REMOVED lines=19> */
.L_x_6944:
        /* <DEDUP_REMOVED lines=35> */
.L_x_6941:
[----:B------:R-:W-:Y:S05]  /*8900*/  BSYNC.RECONVERGENT B1 ;  /* 0x0000000000017941 */ /* 0x000fea0003800200 */
.L_x_6940:
        /* <DEDUP_REMOVED lines=20> */
.L_x_6943:
[----:B------:R-:W-:Y:S05]  /*8a50*/  BSYNC.RECONVERGENT B1 ;  /* 0x0000000000017941 */ /* 0x000fea0003800200 */
.L_x_6942:
        /* <DEDUP_REMOVED lines=12> */
.L_x_6939:
[----:B------:R-:W-:Y:S05]  /*8b20*/  BSYNC.RECONVERGENT B0 ;  /* 0x0000000000007941 */ /* 0x000fea0003800200 */
.L_x_6938:
[----:B------:R-:W-:Y:S02]  /*8b30*/  ISETP.GT.U32.AND P0, PT, R33, 0x7f, PT ;  /* 0x0000007f2100780c */ /* 0x000fe40003f04070 */
[----:B------:R-:W-:-:S11]  /*8b40*/  MOV R33, R34 ;  /* 0x0000002200217202 */ /* 0x000fd60000000f00 */
[----:B------:R-:W-:Y:S05]  /*8b50*/  @P0 BRA `(.L_x_6944) ;  /* 0xfffffff800dc0947 */ /* 0x000fea000383ffff */
.L_x_6937:
[----:B------:R-:W-:Y:S01]  /*8b60*/  ISETP.GE.U32.AND P0, PT, R3, 0x2, PT ;  /* 0x000000020300780c */ /* 0x000fe20003f06070 */
[----:B------:R-:W-:Y:S05]  /*8b70*/  WARPSYNC.ALL ;  /* 0x0000000000007948 */ /* 0x000fea0003800000 */
[----:B------:R-:W-:Y:S07]  /*8b80*/  BAR.SYNC.DEFER_BLOCKING 0x0 ;  /* 0x0000000000007b1d */ /* 0x000fee0000010000 */
[----:B------:R-:W-:Y:S05]  /*8b90*/  @!P0 BRA `(.L_x_6936) ;  /* 0x0000000400088947 */ /* 0x000fea0003800000 */
[----:B------:R-:W-:-:S07]  /*8ba0*/  HFMA2 R0, -RZ, RZ, 0, 5.9604644775390625e-08 ;  /* 0x00000001ff007431 */ /* 0x000fce00000001ff */
.L_x_6949:
        /* <DEDUP_REMOVED lines=30> */
.L_x_6946:
[----:B------:R-:W-:Y:S05]  /*8d90*/  BSYNC.RECONVERGENT B0 ;  /* 0x0000000000007941 */ /* 0x000fea0003800200 */
.L_x_6945:
        /* <DEDUP_REMOVED lines=30> */
.L_x_6948:
[----:B------:R-:W-:Y:S05]  /*8f80*/  BSYNC.RECONVERGENT B0 ;  /* 0x0000000000007941 */ /* 0x000fea0003800200 */
.L_x_6947:
[----:B------:R-:W-:-:S05]  /*8f90*/  IMAD.SHL.U32 R0, R0, 0x2, RZ ;  /* 0x0000000200007824 */ /* 0x000fca00078e00ff */
[----:B------:R-:W-:-:S13]  /*8fa0*/  ISETP.GE.AND P0, PT, R0, R3, PT ;  /* 0x000000030000720c */ /* 0x000fda0003f06270 */
[----:B------:R-:W-:Y:S05]  /*8fb0*/  @!P0 BRA `(.L_x_6949) ;  /* 0xfffffff800fc8947 */ /* 0x000fea000383ffff */
.L_x_6936:
        /* <DEDUP_REMOVED lines=281> */
.L_x_6950:
        /* <DEDUP_REMOVED lines=276> */
.L_x_6951:
        /* <DEDUP_REMOVED lines=9> */
.L_x_6954:
        /* <DEDUP_REMOVED lines=23> */
.L_x_6953:
        /* <DEDUP_REMOVED lines=43> */
.L_x_6956:
[----:B------:R-:W-:-:S07]  /*b740*/  MOV R14, 0xb760 ;  /* 0x0000b760000e7802 */ /* 0x000fce0000000f00 */
[----:B0--3--:R-:W-:Y:S05]  /*b750*/  CALL.REL.NOINC `($__internal_28_$__cuda_sm20_div_u64) ;  /* 0x0000005c00a87944 */ /* 0x009fea0003c00000 */
[----:B------:R-:W-:Y:S01]  /*b760*/  MOV R8, R3 ;  /* 0x0000000300087202 */ /* 0x000fe20000000f00 */
[----:B------:R-:W-:-:S07]  /*b770*/  IMAD.MOV.U32 R9, RZ, RZ, R10 ;  /* 0x000000ffff097224 */ /* 0x000fce00078e000a */
.L_x_6957:
[----:B------:R-:W-:Y:S05]  /*b780*/  BSYNC.RECONVERGENT B0 ;  /* 0x0000000000007941 */ /* 0x000fea0003800200 */
.L_x_6955:
[----:B------:R-:W1:Y:S02]  /*b790*/  LDCU.64 UR4, c[0x0][0x780] ;  /* 0x0000f000ff0477ac */ /* 0x000e640008000a00 */
[----:B-1----:R-:W-:Y:S02]  /*b7a0*/  UISETP.NE.U32.AND UP0, UPT, UR4, URZ, UPT ;  /* 0x000000ff0400728c */ /* 0x002fe4000bf05070 */
[----:B------:R-:W-:Y:S02]  /*b7b0*/  IADD3 R36, P1, PT, R8, UR4, RZ ;  /* 0x0000000408247c10 */ /* 0x000fe4000ff3e0ff */
[----:B------:R-:W-:Y:S02]  /*b7c0*/  UISETP.NE.AND.EX UP0, UPT, UR5, URZ, UPT, UP0 ;  /* 0x000000ff0500728c */ /* 0x000fe4000bf05300 */
[----:B------:R-:W-:-:S04]  /*b7d0*/  IADD3.X R37, PT, PT, R9, UR5, RZ, P1, !PT ;  /* 0x0000000509257c10 */ /* 0x000fc80008ffe4ff */
[----:B------:R-:W-:-:S04]  /*b7e0*/  PLOP3.LUT P0, PT, PT, PT, UP0, 0x80, 0x8 ;  /* 0x000000000008781c */ /* 0x000fc80003f0f008 */
[----:B------:R-:W-:-:S13]  /*b7f0*/  PLOP3.LUT P0, PT, P0, PT, PT, 0x8, 0x80 ;  /* 0x000000000080781c */ /* 0x000fda000070e170 */
.L_x_6952:
        /* <DEDUP_REMOVED lines=287> */
.L_x_6959:
        /* <DEDUP_REMOVED lines=276> */
.L_x_6960:
        /* <DEDUP_REMOVED lines=29> */
.L_x_6962:
[----:B------:R-:W-:Y:S05]  /*dd00*/  BSYNC.RECONVERGENT B0 ;  /* 0x0000000000007941 */ /* 0x000fea0003800200 */
.L_x_6961:
        /* <DEDUP_REMOVED lines=35> */
.L_x_6964:
[----:B------:R-:W-:Y:S05]  /*df40*/  BSYNC.RECONVERGENT B0 ;  /* 0x0000000000007941 */ /* 0x000fea0003800200 */
.L_x_6963:
        /* <DEDUP_REMOVED lines=46> */
.L_x_6973:
        /* <DEDUP_REMOVED lines=38> */
.L_x_6970:
[----:B------:R-:W-:Y:S05]  /*e490*/  BSYNC.RECONVERGENT B2 ;  /* 0x0000000000027941 */ /* 0x000fea0003800200 */
.L_x_6969:
        /* <DEDUP_REMOVED lines=26> */
.L_x_6972:
[----:B------:R-:W-:Y:S05]  /*e640*/  BSYNC.RECONVERGENT B2 ;  /* 0x0000000000027941 */ /* 0x000fea0003800200 */
.L_x_6971:
[----:B------:R-:W-:Y:S05]  /*e650*/  @!P3 BRA `(.L_x_6973) ;  /* 0xfffffff800f4b947 */ /* 0x000fea000383ffff */
[----:B------:R-:W-:Y:S05]  /*e660*/  BSYNC.RECONVERGENT B0 ;  /* 0x0000000000007941 */ /* 0x000fea0003800200 */
.L_x_6968:
[----:B------:R-:W-:Y:S05]  /*e670*/  BRA `(.L_x_6967) ;  /* 0x0000000400587947 */ /* 0x000fea0003800000 */
.L_x_6966:
        /* <DEDUP_REMOVED lines=18> */
.L_x_6978:
        /* <DEDUP_REMOVED lines=39> */
.L_x_6975:
[----:B------:R-:W-:Y:S05]  /*ea10*/  BSYNC.RECONVERGENT B0 ;  /* 0x0000000000007941 */ /* 0x000fea0003800200 */
.L_x_6974:
        /* <DEDUP_REMOVED lines=26> */
.L_x_6977:
[----:B------:R-:W-:Y:S05]  /*ebc0*/  BSYNC.RECONVERGENT B0 ;  /* 0x0000000000007941 */ /* 0x000fea0003800200 */
.L_x_6976:
[----:B------:R-:W-:Y:S05]  /*ebd0*/  @!P3 BRA `(.L_x_6978) ;  /* 0xfffffff800f0b947 */ /* 0x000fea000383ffff */
.L_x_6967:
[----:B------:R-:W-:Y:S05]  /*ebe0*/  BSYNC.RECONVERGENT B1 ;  /* 0x0000000000017941 */ /* 0x000fea0003800200 */
.L_x_6965:
        /* <DEDUP_REMOVED lines=13> */
.L_x_6986:
        /* <DEDUP_REMOVED lines=35> */
.L_x_6983:
[----:B------:R-:W-:Y:S05]  /*eef0*/  BSYNC.RECONVERGENT B1 ;  /* 0x0000000000017941 */ /* 0x000fea0003800200 */
.L_x_6982:
        /* <DEDUP_REMOVED lines=20> */
.L_x_6985:
[----:B------:R-:W-:Y:S05]  /*f040*/  BSYNC.RECONVERGENT B1 ;  /* 0x0000000000017941 */ /* 0x000fea0003800200 */
.L_x_6984:
[--C-:B------:R-:W-:Y:S01]  /*f050*/  IMAD.MOV.U32 R26, RZ, RZ, R14.reuse ;  /* 0x000000ffff1a7224 */ /* 0x100fe200078e000e */
[----:B------:R-:W-:Y:S01]  /*f060*/  MOV R30, R22 ;  /* 0x00000016001e7202 */ /* 0x000fe20000000f00 */
[----:B--2---:R-:W-:Y:S01]  /*f070*/  IMAD.MOV.U32 R10, RZ, RZ, R14 ;  /* 0x000000ffff0a7224 */ /* 0x004fe200078e000e */
[----:B------:R-:W-:Y:S01]  /*f080*/  MOV R8, R24 ;  /* 0x0000001800087202 */ /* 0x000fe20000000f00 */
[----:B------:R-:W-:Y:S01]  /*f090*/  IMAD.MOV.U32 R6, RZ, RZ, R22 ;  /* 0x000000ffff067224 */ /* 0x000fe200078e0016 */
[----:B------:R1:W-:Y:S01]  /*f0a0*/  STS.128 [R0], R24 ;  /* 0x0000001800007388 */ /* 0x0003e20000000c00 */
[----:B------:R-:W-:Y:S02]  /*f0b0*/  MOV R9, R25 ;  /* 0x0000001900097202 */ /* 0x000fe40000000f00 */
[----:B------:R-:W-:Y:S01]  /*f0c0*/  MOV R11, R27 ;  /* 0x0000001b000b7202 */ /* 0x000fe20000000f00 */
[----:B------:R1:W-:Y:S01]  /*f0d0*/  STS.128 [R0+0x10], R28 ;  /* 0x0000101c00007388 */ /* 0x0003e20000000c00 */
[----:B------:R-:W-:-:S02]  /*f0e0*/  MOV R4, R28 ;  /* 0x0000001c00047202 */ /* 0x000fc40000000f00 */
[----:B------:R-:W-:Y:S02]  /*f0f0*/  MOV R5, R29 ;  /* 0x0000001d00057202 */ /* 0x000fe40000000f00 */
[----:B------:R-:W-:-:S07]  /*f100*/  MOV R7, R31 ;  /* 0x0000001f00077202 */ /* 0x000fce0000000f00 */
.L_x_6981:
[----:B------:R-:W-:Y:S05]  /*f110*/  BSYNC.RECONVERGENT B0 ;  /* 0x0000000000007941 */ /* 0x000fea0003800200 */
.L_x_6980:
[----:B------:R-:W-:-:S03]  /*f120*/  UISETP.GT.U32.AND UP0, UPT, UR4, 0x3, UPT ;  /* 0x000000030400788c */ /* 0x000fc6000bf04070 */
[----:B------:R-:W-:-:S06]  /*f130*/  UMOV UR4, UR7 ;  /* 0x0000000700047c82 */ /* 0x000fcc0008000000 */
[----:B------:R-:W-:Y:S05]  /*f140*/  BRA.U UP0, `(.L_x_6986) ;  /* 0xfffffff900dc7547 */ /* 0x000fea000b83ffff */
.L_x_6979:
        /* <DEDUP_REMOVED lines=12> */
.L_x_6995:
        /* <DEDUP_REMOVED lines=34> */
.L_x_6992:
[----:B------:R-:W-:Y:S05]  /*f430*/  BSYNC.RECONVERGENT B1 ;  /* 0x0000000000017941 */ /* 0x000fea0003800200 */
.L_x_6991:
        /* <DEDUP_REMOVED lines=20> */
.L_x_6994:
[----:B------:R-:W-:Y:S05]  /*f580*/  BSYNC.RECONVERGENT B1 ;  /* 0x0000000000017941 */ /* 0x000fea0003800200 */
.L_x_6993:
[----:B------:R-:W-:Y:S01]  /*f590*/  MOV R26, R14 ;  /* 0x0000000e001a7202 */ /* 0x000fe20000000f00 */
[----:B--23--:R-:W-:Y:S01]  /*f5a0*/  IMAD.MOV.U32 R9, RZ, RZ, R25 ;  /* 0x000000ffff097224 */ /* 0x00cfe200078e0019 */
[----:B------:R-:W-:Y:S01]  /*f5b0*/  MOV R30, R22 ;  /* 0x00000016001e7202 */ /* 0x000fe20000000f00 */
[----:B------:R-:W-:Y:S01]  /*f5c0*/  IMAD.MOV.U32 R5, RZ, RZ, R29 ;  /* 0x000000ffff057224 */ /* 0x000fe200078e001d */
[----:B------:R-:W-:Y:S01]  /*f5d0*/  MOV R8, R24 ;  /* 0x0000001800087202 */ /* 0x000fe20000000f00 */
[----:B------:R4:W-:Y:S01]  /*f5e0*/  STS.128 [R0], R24 ;  /* 0x0000001800007388 */ /* 0x0009e20000000c00 */
[----:B------:R-:W-:Y:S02]  /*f5f0*/  MOV R10, R14 ;  /* 0x0000000e000a7202 */ /* 0x000fe40000000f00 */
[----:B------:R-:W-:Y:S01]  /*f600*/  MOV R11, R27 ;  /* 0x0000001b000b7202 */ /* 0x000fe20000000f00 */
[----:B------:R4:W-:Y:S01]  /*f610*/  STS.128 [R0+0x10], R28 ;  /* 0x0000101c00007388 */ /* 0x0009e20000000c00 */
[----:B------:R-:W-:-:S02]  /*f620*/  MOV R4, R28 ;  /* 0x0000001c00047202 */ /* 0x000fc40000000f00 */
[----:B------:R-:W-:Y:S02]  /*f630*/  MOV R6, R22 ;  /* 0x0000001600067202 */ /* 0x000fe40000000f00 */
[----:B------:R-:W-:-:S07]  /*f640*/  MOV R7, R31 ;  /* 0x0000001f00077202 */ /* 0x000fce0000000f00 */
.L_x_6990:
[----:B------:R-:W-:Y:S05]  /*f650*/  BSYNC.RECONVERGENT B0 ;  /* 0x0000000000007941 */ /* 0x000fea0003800200 */
.L_x_6989:
[----:B------:R-:W-:Y:S02]  /*f660*/  ISETP.GT.U32.AND P2, PT, R2, 0x7f, PT ;  /* 0x0000007f0200780c */ /* 0x000fe40003f44070 */
[----:B------:R-:W-:-:S11]  /*f670*/  MOV R2, R16 ;  /* 0x0000001000027202 */ /* 0x000fd60000000f00 */
[----:B------:R-:W-:Y:S05]  /*f680*/  @P2 BRA `(.L_x_6995) ;  /* 0xfffffff800e02947 */ /* 0x000fea000383ffff */
.L_x_6988:
[----:B------:R-:W-:Y:S01]  /*f690*/  BAR.SYNC.DEFER_BLOCKING 0x0 ;  /* 0x0000000000007b1d */ /* 0x000fe20000010000 */
[----:B------:R-:W-:-:S09]  /*f6a0*/  UISETP.GE.U32.AND UP0, UPT, UR4, 0x2, UPT ;  /* 0x000000020400788c */ /* 0x000fd2000bf06070 */
[----:B------:R-:W-:Y:S05]  /*f6b0*/  BRA.U !UP0, `(.L_x_6987) ;  /* 0x0000000508087547 */ /* 0x000fea000b800000 */
[----:B-1234-:R-:W-:-:S07]  /*f6c0*/  IMAD.MOV.U32 R0, RZ, RZ, 0x1 ;  /* 0x00000001ff007424 */ /* 0x01efce00078e00ff */
.L_x_7000:
[----:B------:R-:W1:Y:S01]  /*f6d0*/  SHFL.DOWN PT, R2, R8, R0, 0x1f ;  /* 0x08001f0008027589 */ /* 0x000e6200000e0000 */
[----:B------:R-:W-:Y:S01]  /*f6e0*/  FSETP.NEU.FTZ.AND P2, PT, R11, RZ, PT ;  /* 0x000000ff0b00720b */ /* 0x000fe20003f5d000 */
[----:B0-----:R-:W-:Y:S01]  /*f6f0*/  IMAD.MOV.U32 R3, RZ, RZ, R10 ;  /* 0x000000ffff037224 */ /* 0x001fe200078e000a */
[----:B------:R-:W-:Y:S01]  /*f700*/  BSSY.RECONVERGENT B0, `(.L_x_6996) ;  /* 0x000001b000007945 */ /* 0x000fe20003800200 */
[----:B------:R-:W2:Y:S01]  /*f710*/  SHFL.DOWN PT, R12, R9, R0, 0x1f ;  /* 0x08001f00090c7589 */ /* 0x000ea200000e0000 */
[----:B------:R-:W-:Y:S02]  /*f720*/  MOV R15, R8 ;  /* 0x00000008000f7202 */ /* 0x000fe40000000f00 */
[----:B------:R-:W-:Y:S01]  /*f730*/  MOV R17, R9 ;  /* 0x0000000900117202 */ /* 0x000fe20000000f00 */
[----:B------:R-:W3:Y:S01]  /*f740*/  SHFL.DOWN PT, R14, R11, R0, 0x1f ;  /* 0x08001f000b0e7589 */ /* 0x000ee200000e0000 */
[----:B------:R-:W-:-:S03]  /*f750*/  MOV R13, R11 ;  /* 0x0000000b000d7202 */ /* 0x000fc60000000f00 */
[----:B------:R4:W0:Y:S01]  /*f760*/  SHFL.DOWN PT, R10, R10, R0, 0x1f ;  /* 0x08001f000a0a7589 */ /* 0x00082200000e0000 */
[----:B-1----:R-:W-:Y:S02]  /*f770*/  MOV R8, R2 ;  /* 0x0000000200087202 */ /* 0x002fe40000000f00 */
[----:B--2---:R-:W-:Y:S02]  /*f780*/  MOV R9, R12 ;  /* 0x0000000c00097202 */ /* 0x004fe40000000f00 */
[----:B---3--:R-:W-:Y:S01]  /*f790*/  MOV R11, R14 ;  /* 0x0000000e000b7202 */ /* 0x008fe20000000f00 */
[----:B----4-:R-:W-:Y:S06]  /*f7a0*/  @!P2 BRA `(.L_x_6997) ;  /* 0x000000000040a947 */ /* 0x010fec0003800000 */
[----:B------:R-:W-:Y:S01]  /*f7b0*/  FSETP.NEU.FTZ.AND P2, PT, R14, RZ, PT ;  /* 0x000000ff0e00720b */ /* 0x000fe20003f5d000 */
[----:B0-----:R-:W-:Y:S01]  /*f7c0*/  IMAD.MOV.U32 R10, RZ, RZ, R3 ;  /* 0x000000ffff0a7224 */ /* 0x001fe200078e0003 */
        /* <DEDUP_REMOVED lines=14> */
.L_x_6997:
[----:B------:R-:W-:Y:S05]  /*f8b0*/  BSYNC.RECONVERGENT B0 ;  /* 0x0000000000007941 */ /* 0x000fea0003800200 */
.L_x_6996:
        /* <DEDUP_REMOVED lines=10> */
[----:B-1----:R-:W-:-:S02]  /*f960*/  MOV R4, R2 ;  /* 0x0000000200047202 */ /* 0x002fc40000000f00 */
        /* <DEDUP_REMOVED lines=19> */
.L_x_6999:
[----:B------:R-:W-:Y:S05]  /*faa0*/  BSYNC.RECONVERGENT B0 ;  /* 0x0000000000007941 */ /* 0x000fea0003800200 */
.L_x_6998:
[----:B------:R-:W-:-:S04]  /*fab0*/  SHF.L.U32 R0, R0, 0x1, RZ ;  /* 0x0000000100007819 */ /* 0x000fc800000006ff */
[----:B------:R-:W-:-:S13]  /*fac0*/  ISETP.GE.AND P2, PT, R0, UR4, PT ;  /* 0x0000000400007c0c */ /* 0x000fda000bf46270 */
[----:B------:R-:W-:Y:S05]  /*fad0*/  @!P2 BRA `(.L_x_7000) ;  /* 0xfffffff800fca947 */ /* 0x000fea000383ffff */
.L_x_6987:
        /* <DEDUP_REMOVED lines=13> */
[----:B-1----:R-:W-:Y:S02]  /*fbb0*/  MOV R4, UR4 ;  /* 0x0000000400047c02 */ /* 0x002fe40008000f00 */
[----:B------:R-:W-:Y:S01]  /*fbc0*/  MOV R5, UR5 ;  /* 0x0000000500057c02 */ /* 0x000fe20008000f00 */
[----:B0-----:R-:W-:Y:S01]  /*fbd0*/  IMAD.U32 R6, RZ, RZ, UR8 ;  /* 0x00000008ff067e24 */ /* 0x001fe2000f8e00ff */
[----:B------:R-:W-:-:S02]  /*fbe0*/  MOV R7, UR9 ;  /* 0x0000000900077c02 */ /* 0x000fc40008000f00 */
[----:B----4-:R-:W-:Y:S02]  /*fbf0*/  MOV R10, UR6 ;  /* 0x00000006000a7c02 */ /* 0x010fe40008000f00 */
[----:B--2---:R-:W-:-:S07]  /*fc00*/  MOV R11, UR7 ;  /* 0x00000007000b7c02 */ /* 0x004fce0008000f00 */
[----:B------:R-:W-:-:S07]  /*fc10*/  LEPC R20, `(.L_x_7003) ;  /* 0x000000001014794e */ /* 0x000fce0000000000 */
[----:B---3--:R-:W-:Y:S05]  /*fc20*/  CALL.ABS.NOINC R2 ;  /* 0x0000000002007343 */ /* 0x008fea0003c00000 */
.L_x_7003:
        /* <DEDUP_REMOVED lines=9> */
.L_x_7002:
[----:B------:R-:W5:Y:S02]  /*fcc0*/  LDCU.U8 UR4, c[0x0][0x7a1] ;  /* 0x0000f420ff0477ac */ /* 0x000f640008000000 */
[----:B-----5:R-:W-:-:S09]  /*fcd0*/  UISETP.NE.AND UP0, UPT, UR4, URZ, UPT ;  /* 0x000000ff0400728c */ /* 0x020fd2000bf05270 */
[----:B------:R-:W-:Y:S05]  /*fce0*/  BRA.U !UP0, `(.L_x_7004) ;  /* 0x0000000108a47547 */ /* 0x000fea000b800000 */
[----:B------:R-:W5:Y:S01]  /*fcf0*/  LDC R2, c[0x0][0x7a4] ;  /* 0x0001e900ff027b82 */ /* 0x000f620000000800 */
[----:B------:R-:W1:Y:S01]  /*fd00*/  LDCU UR5, c[0x0][0x380] ;  /* 0x00007000ff0577ac */ /* 0x000e620008000800 */
[----:B--23--:R-:W-:Y:S01]  /*fd10*/  F2FP.F16.F32.PACK_AB R8, R4, R8 ;  /* 0x000000080408723e */ /* 0x00cfe200000000ff */
        /* <DEDUP_REMOVED lines=11> */
[----:B------:R-:W1:Y:S06]  /*fdd0*/  @P1 LDC.64 R2, c[0x0][0x770] ;  /* 0x0001dc00ff021b82 */ /* 0x000e6c0000000a00 */
[----:B------:R-:W2:Y:S02]  /*fde0*/  MUFU.RCP R6, R6 ;  /* 0x0000000600067308 */ /* 0x000ea40000001000 */
[----:B------:R-:W3:Y:S01]  /*fdf0*/  @P0 LDC.64 R12, c[0x0][0x778] ;  /* 0x0001de00ff0c0b82 */ /* 0x000ee20000000a00 */
[----:B0-----:R-:W-:-:S07]  /*fe00*/  FMUL.FTZ R9, R0, R9 ;  /* 0x0000000900097220 */ /* 0x001fce0000410000 */
[----:B------:R-:W0:Y:S01]  /*fe10*/  @P1 LDC.64 R14, c[0x0][0x770] ;  /* 0x0001dc00ff0e1b82 */ /* 0x000e220000000a00 */
[----:B------:R-:W4:Y:S01]  /*fe20*/  @P2 MUFU.SQRT R9, R9 ;  /* 0x0000000900092308 */ /* 0x000f220000002000 */
[----:B--2---:R-:W-:Y:S01]  /*fe30*/  FMUL.FTZ R11, R6, R5 ;  /* 0x00000005060b7220 */ /* 0x004fe20000410000 */
[----:B------:R-:W-:-:S06]  /*fe40*/  @P0 LOP3.LUT R5, R33, 0xfffffffc, RZ, 0xc0, !PT ;  /* 0xfffffffc21050812 */ /* 0x000fcc00078ec0ff */
[----:B------:R-:W2:Y:S01]  /*fe50*/  @P2 MUFU.SQRT R11, R11 ;  /* 0x0000000b000b2308 */ /* 0x000ea20000002000 */
[----:B-1----:R-:W-:Y:S02]  /*fe60*/  @P1 IADD3 R2, P2, PT, R33, R2, RZ ;  /* 0x0000000221021210 */ /* 0x002fe40007f5e0ff */
[----:B---3--:R-:W-:Y:S02]  /*fe70*/  @P0 IADD3 R4, P3, PT, R5, R12, RZ ;  /* 0x0000000c05040210 */ /* 0x008fe40007f7e0ff */
[----:B------:R-:W-:Y:S02]  /*fe80*/  @P1 IADD3.X R3, PT, PT, RZ, R3, RZ, P2, !PT ;  /* 0x00000003ff031210 */ /* 0x000fe400017fe4ff */
[----:B------:R-:W-:Y:S01]  /*fe90*/  @P0 IADD3.X R5, PT, PT, RZ, R13, RZ, P3, !PT ;  /* 0x0000000dff050210 */ /* 0x000fe20001ffe4ff */
[----:B------:R-:W-:Y:S02]  /*fea0*/  HADD2.F32 R13, -RZ, R8.H0_H0 ;  /* 0x20000008ff0d7230 */ /* 0x000fe40000004100 */
[----:B----4-:R1:W-:Y:S01]  /*feb0*/  @P1 STG.E desc[UR36][R2.64], R9 ;  /* 0x0000000902001986 */ /* 0x0103e2000c101924 */
[----:B0-----:R-:W-:-:S03]  /*fec0*/  @P1 IADD3 R6, P4, PT, R19, R14, RZ ;  /* 0x0000000e13061210 */ /* 0x001fc60007f9e0ff */
[----:B------:R1:W-:Y:S01]  /*fed0*/  @P0 STG.E desc[UR36][R4.64], R13 ;  /* 0x0000000d04000986 */ /* 0x0003e2000c101924 */
[----:B------:R-:W-:-:S05]  /*fee0*/  @P1 IADD3.X R7, PT, PT, RZ, R15, RZ, P4, !PT ;  /* 0x0000000fff071210 */ /* 0x000fca00027fe4ff */
[----:B--2---:R1:W-:Y:S01]  /*fef0*/  @P1 STG.E desc[UR36][R6.64], R11 ;  /* 0x0000000b06001986 */ /* 0x0043e2000c101924 */
[----:B------:R-:W-:Y:S05]  /*ff00*/  @!P0 EXIT ;  /* 0x000000000000894d */ /* 0x000fea0003800000 */
[----:B------:R-:W0:Y:S01]  /*ff10*/  LDCU.64 UR4, c[0x0][0x778] ;  /* 0x0000ef00ff0477ac */ /* 0x000e220008000a00 */
[----:B-1----:R-:W-:Y:S01]  /*ff20*/  LOP3.LUT R2, R19, 0xfffffffc, RZ, 0xc0, !PT ;  /* 0xfffffffc13027812 */ /* 0x002fe200078ec0ff */
[----:B------:R-:W-:-:S03]  /*ff30*/  HADD2.F32 R5, -RZ, R8.H1_H1 ;  /* 0x30000008ff057230 */ /* 0x000fc60000004100 */
[----:B0-----:R-:W-:-:S05]  /*ff40*/  IADD3 R2, P0, PT, R2, UR4, RZ ;  /* 0x0000000402027c10 */ /* 0x001fca000ff1e0ff */
[----:B------:R-:W-:-:S05]  /*ff50*/  IMAD.X R3, RZ, RZ, UR5, P0 ;  /* 0x00000005ff037e24 */ /* 0x000fca00080e06ff */
[----:B------:R-:W-:Y:S01]  /*ff60*/  STG.E desc[UR36][R2.64], R5 ;  /* 0x0000000502007986 */ /* 0x000fe2000c101924 */
[----:B------:R-:W-:Y:S05]  /*ff70*/  EXIT ;  /* 0x000000000000794d */ /* 0x000fea0003800000 */
.L_x_7004:
        /* <DEDUP_REMOVED lines=8> */
[----:B-----5:R-:W-:Y:S02]  /*10000*/  MOV R4, UR6 ;  /* 0x0000000600047c02 */ /* 0x020fe40008000f00 */
[----:B------:R-:W-:-:S02]  /*10010*/  MOV R5, UR7 ;  /* 0x0000000700057c02 */ /* 0x000fc40008000f00 */
[----:B0-----:R-:W-:Y:S01]  /*10020*/  MOV R6, UR8 ;  /* 0x0000000800067c02 */ /* 0x001fe20008000f00 */
[----:B------:R-:W-:Y:S01]  /*10030*/  IMAD.U32 R7, RZ, RZ, UR9 ;  /* 0x00000009ff077e24 */ /* 0x000fe2000f8e00ff */
[----:B-1----:R-:W-:Y:S02]  /*10040*/  MOV R10, UR4 ;  /* 0x00000004000a7c02 */ /* 0x002fe40008000f00 */
[----:B--2---:R-:W-:-:S07]  /*10050*/  MOV R11, UR5 ;  /* 0x00000005000b7c02 */ /* 0x004fce0008000f00 */
[----:B------:R-:W-:-:S07]  /*10060*/  LEPC R20, `(.L_x_7005) ;  /* 0x000000001014794e */ /* 0x000fce0000000000 */
[----:B---34-:R-:W-:Y:S05]  /*10070*/  CALL.ABS.NOINC R14 ;  /* 0x000000000e007343 */ /* 0x018fea0003c00000 */
.L_x_7005:
        /* <DEDUP_REMOVED lines=15> */
.L_x_7006:
[----:B------:R-:W-:Y:S05]  /*10170*/  EXIT ;  /* 0x000000000000794d */ /* 0x000fea0003800000 */
.L_x_7001:
        /* <DEDUP_REMOVED lines=31> */
.L_x_7009:
[----:B------:R-:W-:Y:S05]  /*10370*/  BSYNC.RECONVERGENT B0 ;  /* 0x0000000000007941 */ /* 0x000fea0003800200 */
.L_x_7008:
        /* <DEDUP_REMOVED lines=20> */
.L_x_7010:
[----:B------:R-:W-:Y:S05]  /*104c0*/  BSYNC.RECONVERGENT B0 ;  /* 0x0000000000007941 */ /* 0x000fea0003800200 */
.L_x_7007:
        /* <DEDUP_REMOVED lines=16> */
[----:B--2---:R-:W-:Y:S01]  /*105d0*/  ISETP.NE.AND P2, PT, RZ, UR4, PT ;  /* 0x00000004ff007c0c */ /* 0x004fe2000bf45270 */
[----:B0-----:R-:W0:Y:S06]  /*105e0*/  @P1 LDC.64 R6, c[0x0][0x770] ;  /* 0x0001dc00ff061b82 */ /* 0x001e2c0000000a00 */
        /* <DEDUP_REMOVED lines=11> */
[----:B------:R-:W-:Y:S01]  /*106a0*/  @P0 IADD3.X R3, PT, PT, RZ, R11, RZ, P3, !PT ;  /* 0x0000000bff030210 */ /* 0x000fe20001ffe4ff */
[----:B------:R-:W-:Y:S02]  /*106b0*/  HADD2.F32 R11, -RZ, R8.H0_H0 ;  /* 0x20000008ff0b7230 */ /* 0x000fe40000004100 */
[----:B----4-:R0:W-:Y:S01]  /*106c0*/  @P1 STG.E desc[UR36][R6.64], R9 ;  /* 0x0000000906001986 */ /* 0x0101e2000c101924 */
[----:B-1----:R-:W-:-:S03]  /*106d0*/  @P1 IADD3 R4, P4, PT, R19, R12, RZ ;  /* 0x0000000c13041210 */ /* 0x002fc60007f9e0ff */
[----:B------:R0:W-:Y:S01]  /*106e0*/  @P0 STG.E desc[UR36][R2.64], R11 ;  /* 0x0000000b02000986 */ /* 0x0001e2000c101924 */
[----:B------:R-:W-:-:S05]  /*106f0*/  @P1 IADD3.X R5, PT, PT, RZ, R13, RZ, P4, !PT ;  /* 0x0000000dff051210 */ /* 0x000fca00027fe4ff */
[----:B--2---:R0:W-:Y:S01]  /*10700*/  @P1 STG.E desc[UR36][R4.64], R15 ;  /* 0x0000000f04001986 */ /* 0x0041e2000c101924 */
[----:B------:R-:W-:Y:S05]  /*10710*/  @!P0 EXIT ;  /* 0x000000000000894d */ /* 0x000fea0003800000 */
[----:B------:R-:W1:Y:S01]  /*10720*/  LDCU.64 UR4, c[0x0][0x778] ;  /* 0x0000ef00ff0477ac */ /* 0x000e620008000a00 */
[----:B0-----:R-:W-:Y:S01]  /*10730*/  LOP3.LUT R2, R19, 0xfffffffc, RZ, 0xc0, !PT ;  /* 0xfffffffc13027812 */ /* 0x001fe200078ec0ff */
[----:B------:R-:W-:-:S03]  /*10740*/  HADD2.F32 R5, -RZ, R8.H1_H1 ;  /* 0x30000008ff057230 */ /* 0x000fc60000004100 */
[----:B-1----:R-:W-:-:S05]  /*10750*/  IADD3 R2, P0, PT, R2, UR4, RZ ;  /* 0x0000000402027c10 */ /* 0x002fca000ff1e0ff */
[----:B------:R-:W-:-:S05]  /*10760*/  IMAD.X R3, RZ, RZ, UR5, P0 ;  /* 0x00000005ff037e24 */ /* 0x000fca00080e06ff */
[----:B------:R-:W-:Y:S01]  /*10770*/  STG.E desc[UR36][R2.64], R5 ;  /* 0x0000000502007986 */ /* 0x000fe2000c101924 */
[----:B------:R-:W-:Y:S05]  /*10780*/  EXIT ;  /* 0x000000000000794d */ /* 0x000fea0003800000 */
.L_x_7011:
        /* <DEDUP_REMOVED lines=9> */
.L_x_6958:
        /* <DEDUP_REMOVED lines=23> */
[----:B---3--:R-:W-:Y:S02]  /*10990*/  MOV R4, UR4 ;  /* 0x0000000400047c02 */ /* 0x008fe40008000f00 */
[----:B------:R-:W-:-:S02]  /*109a0*/  MOV R5, UR5 ;  /* 0x0000000500057c02 */ /* 0x000fc40008000f00 */
[----:B----4-:R-:W-:Y:S01]  /*109b0*/  MOV R6, UR6 ;  /* 0x0000000600067c02 */ /* 0x010fe20008000f00 */
[----:B------:R-:W-:Y:S01]  /*109c0*/  IMAD.U32 R7, RZ, RZ, UR7 ;  /* 0x00000007ff077e24 */ /* 0x000fe2000f8e00ff */
[----:B-----5:R-:W-:Y:S02]  /*109d0*/  MOV R10, UR8 ;  /* 0x00000008000a7c02 */ /* 0x020fe40008000f00 */
[----:B-1----:R-:W-:-:S07]  /*109e0*/  MOV R11, UR9 ;  /* 0x00000009000b7c02 */ /* 0x002fce0008000f00 */
[----:B------:R-:W-:-:S07]  /*109f0*/  LEPC R20, `(.L_x_7014) ;  /* 0x000000001014794e */ /* 0x000fce0000000000 */
[----:B0-2---:R-:W-:Y:S05]  /*10a00*/  CALL.ABS.NOINC R2 ;  /* 0x0000000002007343 */ /* 0x005fea0003c00000 */
.L_x_7014:
        /* <DEDUP_REMOVED lines=9> */
.L_x_7013:
[----:B------:R-:W1:Y:S02]  /*10aa0*/  LDCU.U8 UR4, c[0x0][0x7a1] ;  /* 0x0000f420ff0477ac */ /* 0x000e640008000000 */
[----:B-1----:R-:W-:-:S09]  /*10ab0*/  UISETP.NE.AND UP0, UPT, UR4, URZ, UPT ;  /* 0x000000ff0400728c */ /* 0x002fd2000bf05270 */
[----:B------:R-:W-:Y:S05]  /*10ac0*/  BRA.U !UP0, `(.L_x_7015) ;  /* 0x0000000108a47547 */ /* 0x000fea000b800000 */
[----:B------:R-:W1:Y:S01]  /*10ad0*/  LDC R2, c[0x0][0x7a4] ;  /* 0x0001e900ff027b82 */ /* 0x000e620000000800 */
[----:B------:R-:W2:Y:S01]  /*10ae0*/  LDCU UR5, c[0x0][0x380] ;  /* 0x00007000ff0577ac */ /* 0x000ea20008000800 */
[----:B---3--:R-:W-:Y:S01]  /*10af0*/  F2FP.F16.F32.PACK_AB R20, R20, R4 ;  /* 0x000000041414723e */ /* 0x008fe200000000ff */
        /* <DEDUP_REMOVED lines=11> */
[----:B------:R-:W2:Y:S06]  /*10bb0*/  @P1 LDC.64 R2, c[0x0][0x770] ;  /* 0x0001dc00ff021b82 */ /* 0x000eac0000000a00 */
        /* <DEDUP_REMOVED lines=11> */
[----:B------:R-:W-:Y:S01]  /*10c70*/  @P0 IADD3.X R5, PT, PT, RZ, R11, RZ, P3, !PT ;  /* 0x0000000bff050210 */ /* 0x000fe20001ffe4ff */
[----:B------:R-:W-:Y:S01]  /*10c80*/  HADD2.F32 R11, -RZ, R20.H0_H0 ;  /* 0x20000014ff0b7230 */ /* 0x000fe20000004100 */
[----:B-1----:R-:W-:Y:S02]  /*10c90*/  @P1 IADD3 R6, P4, PT, R25, R12, RZ ;  /* 0x0000000c19061210 */ /* 0x002fe40007f9e0ff */
[----:B-----5:R1:W-:Y:S02]  /*10ca0*/  @P1 STG.E desc[UR36][R2.64], R9 ;  /* 0x0000000902001986 */ /* 0x0203e4000c101924 */
[----:B------:R-:W-:Y:S02]  /*10cb0*/  @P1 IADD3.X R7, PT, PT, RZ, R13, RZ, P4, !PT ;  /* 0x0000000dff071210 */ /* 0x000fe400027fe4ff */
[----:B------:R1:W-:Y:S04]  /*10cc0*/  @P0 STG.E desc[UR36][R4.64], R11 ;  /* 0x0000000b04000986 */ /* 0x0003e8000c101924 */
[----:B---3--:R1:W-:Y:S01]  /*10cd0*/  @P1 STG.E desc[UR36][R6.64], R21 ;  /* 0x0000001506001986 */ /* 0x0083e2000c101924 */
[----:B------:R-:W-:Y:S05]  /*10ce0*/  @!P0 EXIT ;  /* 0x000000000000894d */ /* 0x000fea0003800000 */
[----:B------:R-:W2:Y:S01]  /*10cf0*/  LDCU.64 UR4, c[0x0][0x778] ;  /* 0x0000ef00ff0477ac */ /* 0x000ea20008000a00 */
[----:B-1----:R-:W-:Y:S01]  /*10d00*/  LOP3.LUT R2, R25, 0xfffffffc, RZ, 0xc0, !PT ;  /* 0xfffffffc19027812 */ /* 0x002fe200078ec0ff */
[----:B------:R-:W-:-:S03]  /*10d10*/  HADD2.F32 R5, -RZ, R20.H1_H1 ;  /* 0x30000014ff057230 */ /* 0x000fc60000004100 */
[----:B--2---:R-:W-:-:S04]  /*10d20*/  IADD3 R2, P0, PT, R2, UR4, RZ ;  /* 0x0000000402027c10 */ /* 0x004fc8000ff1e0ff */
[----:B------:R-:W-:-:S05]  /*10d30*/  IADD3.X R3, PT, PT, RZ, UR5, RZ, P0, !PT ;  /* 0x00000005ff037c10 */ /* 0x000fca00087fe4ff */
[----:B------:R-:W-:Y:S01]  /*10d40*/  STG.E desc[UR36][R2.64], R5 ;  /* 0x0000000502007986 */ /* 0x000fe2000c101924 */
[----:B------:R-:W-:Y:S05]  /*10d50*/  EXIT ;  /* 0x000000000000794d */ /* 0x000fea0003800000 */
.L_x_7015:
        /* <DEDUP_REMOVED lines=16> */
.L_x_7016:
        /* <DEDUP_REMOVED lines=15> */
.L_x_7017:
[----:B------:R-:W-:Y:S05]  /*10f50*/  EXIT ;  /* 0x000000000000794d */ /* 0x000fea0003800000 */
.L_x_7012:
        /* <DEDUP_REMOVED lines=32> */
.L_x_7020:
[----:B------:R-:W-:Y:S05]  /*11160*/  BSYNC.RECONVERGENT B0 ;  /* 0x0000000000007941 */ /* 0x000fea0003800200 */
.L_x_7019:
        /* <DEDUP_REMOVED lines=19> */
.L_x_7021:
[----:B------:R-:W-:Y:S05]  /*112a0*/  BSYNC.RECONVERGENT B0 ;  /* 0x0000000000007941 */ /* 0x000fea0003800200 */
.L_x_7018:
        /* <DEDUP_REMOVED lines=44> */
.L_x_7022:
        /* <DEDUP_REMOVED lines=9> */
        .weak           $__internal_28_$__cuda_sm20_div_u64
        .type           $__internal_28_$__cuda_sm20_div_u64,@function
        .size           $__internal_28_$__cuda_sm20_div_u64,(.L_x_7260 - $__internal_28_$__cuda_sm20_div_u64)
$__internal_28_$__cuda_sm20_div_u64:
        /* <DEDUP_REMOVED lines=66> */
[----:B------:R-:W-:Y:S06]  /*11a20*/  RET.REL.NODEC R8 `(_ZN2at6native13reduce_kernelILi256ELi2ENS0_8ReduceOpIN3c104HalfENS0_10WelfordOpsIS4_fiN4cuda3std3__44pairIffEEEEjfLi2ELi2EEEEEvT1_) ;  /* 0xfffffee408747950 */ /* 0x000fec0003c3ffff */
.L_x_7023:
        /* <DEDUP_REMOVED lines=13> */
.L_x_7260:


//--------------------- .text._ZN2at6native13reduce_kernelILi128ELi4ENS0_8ReduceOpIN3c104HalfENS0_10WelfordOpsIS4_fiN4cuda3std3__44pairIffEEEEjfLi2ELi2EEEEEvT1_ --------------------------
	.section	.text._ZN2at6native13reduce_kernelILi128ELi4ENS0_8ReduceOpIN3c104HalfENS0_10WelfordOpsIS4_fiN4cuda3std3__44pairIffEEEEjfLi2ELi2EEEEEvT1_,"ax",@progbits
	.align	128
        .global         _ZN2at6native13reduce_kernelILi128ELi4ENS0_8ReduceOpIN3c104HalfENS0_10WelfordOpsIS4_fiN4cuda3std3__44pairIffEEEEjfLi2ELi2EEEEEvT1_
        .type           _ZN2at6native13reduce_kernelILi128ELi4ENS0_8ReduceOpIN3c104HalfENS0_10WelfordOpsIS4_fiN4cuda3std3__44pairIffEEEEjfLi2ELi2EEEEEvT1_,@function
        .size           _ZN2at6native13reduce_kernelILi128ELi4ENS0_8ReduceOpIN3c104HalfENS0_10WelfordOpsIS4_fiN4cuda3std3__44pairIffEEEEjfLi2ELi2EEEEEvT1_,(.L_x_7261 - _ZN2at6native13reduce_kernelILi128ELi4ENS0_8ReduceOpIN3c104HalfENS0_10WelfordOpsIS4_fiN4cuda3std3__44pairIffEEEEjfLi2ELi2EEEEEvT1_)
        .other          _ZN2at6native13reduce_kernelILi128ELi4ENS0_8ReduceOpIN3c104HalfENS0_10WelfordOpsIS4_fiN4cuda3std3__44pairIffEEEEjfLi2ELi2EEEEEvT1_,@"STO_CUDA_ENTRY STV_DEFAULT"
_ZN2at6native13reduce_kernelILi128ELi4ENS0_8ReduceOpIN3c104HalfENS0_10WelfordOpsIS4_fiN4cuda3std3__44pairIffEEEEjfLi2ELi2EEEEEvT1_:
.text._ZN2at6native13reduce_kernelILi128ELi4ENS0_8ReduceOpIN3c104HalfENS0_10WelfordOpsIS4_fiN4cuda3std3__44pairIffEEEEjfLi2ELi2EEEEEvT1_:
        /* <DEDUP_REMOVED lines=296> */
.L_x_7024:
        /* <DEDUP_REMOVED lines=40> */
.L_x_7028:
        /* <DEDUP_REMOVED lines=35> */
.L_x_7032:
[----:B------:R-:W-:Y:S05]  /*1730*/  BSYNC.RECONVERGENT B1 ;  /* 0x0000000000017941 */ /* 0x000fea0003800200 */
.L_x_7031:
[----:B------:R-:W0:Y:S01]  /*1740*/  LDCU UR4, c[0x0][0x39c] ;  /* 0x00007380ff0477ac */ /* 0x000e220008000800 */
[----:B------:R-:W-:-:S04]  /*1750*/  IADD3 R24, P0, PT, R24, 0x2, RZ ;  /* 0x0000000218187810 */ /* 0x000fc80007f1e0ff */
[----:B------:R-:W-:Y:S01]  /*1760*/  IADD3.X R25, PT, PT, RZ, R25, RZ, P0, !PT ;  /* 0x00000019ff197210 */ /* 0x000fe200007fe4ff */
[----:B0-----:R-:W-:-:S06]  /*1770*/  UIADD3 UR4, UPT, UPT, UR4, -0x1, URZ ;  /* 0xffffffff04047890 */ /* 0x001fcc000fffe0ff */
[----:B------:R-:W-:-:S07]  /*1780*/  MOV R27, UR4 ;  /* 0x00000004001b7c02 */ /* 0x000fce0008000f00 */
.L_x_7030:
[----:B------:R-:W-:Y:S05]  /*1790*/  BSYNC.RECONVERGENT B0 ;  /* 0x0000000000007941 */ /* 0x000fea0003800200 */
.L_x_7029:
        /* <DEDUP_REMOVED lines=10> */
.L_x_7035:
        /* <DEDUP_REMOVED lines=24> */
.L_x_7034:
[----:B------:R-:W-:Y:S05]  /*19c0*/  BSYNC.RECONVERGENT B0 ;  /* 0x0000000000007941 */ /* 0x000fea0003800200 */
.L_x_7033:
        /* <DEDUP_REMOVED lines=22> */
.L_x_7037:
[----:B------:R-:W-:Y:S05]  /*1b30*/  BSYNC.RECONVERGENT B0 ;  /* 0x0000000000007941 */ /* 0x000fea0003800200 */
.L_x_7036:
        /* <DEDUP_REMOVED lines=36> */
.L_x_7027:
        /* <DEDUP_REMOVED lines=43> */
.L_x_7042:
        /* <DEDUP_REMOVED lines=55> */
.L_x_7041:
[----:B------:R-:W-:Y:S02]  /*23a0*/  PRMT R35, R6, 0x7610, R6 ;  /* 0x0000761006237816 */ /* 0x000fe40000000006 */
[----:B------:R-:W-:Y:S02]  /*23b0*/  PRMT R36, R7, 0x7610, R7 ;  /* 0x0000761007247816 */ /* 0x000fe40000000007 */
[----:B------:R-:W-:Y:S02]  /*23c0*/  PRMT R7, R4, 0x7610, R4 ;  /* 0x0000761004077816 */ /* 0x000fe40000000004 */
[----:B------:R-:W-:-:S07]  /*23d0*/  PRMT R6, R5, 0x7610, R5 ;  /* 0x0000761005067816 */ /* 0x000fce0000000005 */
.L_x_7040:
[----:B------:R-:W-:Y:S05]  /*23e0*/  BSYNC.RECONVERGENT B0 ;  /* 0x0000000000007941 */ /* 0x000fea0003800200 */
.L_x_7039:
        /* <DEDUP_REMOVED lines=19> */
.L_x_7044:
[----:B------:R-:W-:Y:S05]  /*2520*/  BSYNC.RECONVERGENT B0 ;  /* 0x0000000000007941 */ /* 0x000fea0003800200 */
.L_x_7043:
        /* <DEDUP_REMOVED lines=51> */
.L_x_7046:
[----:B------:R-:W-:Y:S05]  /*2860*/  BSYNC.RECONVERGENT B0 ;  /* 0x0000000000007941 */ /* 0x000fea0003800200 */
.L_x_7045:
        /* <DEDUP_REMOVED lines=23> */
.L_x_7048:
[----:B------:R-:W-:Y:S05]  /*29e0*/  BSYNC.RECONVERGENT B0 ;  /* 0x0000000000007941 */ /* 0x000fea0003800200 */
.L_x_7047:
        /* <DEDUP_REMOVED lines=22> */
.L_x_7050:
[----:B------:R-:W-:Y:S05]  /*2b50*/  BSYNC.RECONVERGENT B0 ;  /* 0x0000000000007941 */ /* 0x000fea0003800200 */
.L_x_7049:
        /* <DEDUP_REMOVED lines=22> */
.L_x_7052:
[----:B------:R-:W-:Y:S05]  /*2cc0*/  BSYNC.RECONVERGENT B0 ;  /* 0x0000000000007941 */ /* 0x000fea0003800200 */
.L_x_7051:
        /* <DEDUP_REMOVED lines=21> */
.L_x_7038:
        /* <DEDUP_REMOVED lines=39> */
.L_x_7057:
        /* <DEDUP_REMOVED lines=57> */
.L_x_7056:
[----:B------:R-:W-:Y:S02]  /*3420*/  PRMT R36, R6, 0x7610, R6 ;  /* 0x0000761006247816 */ /* 0x000fe40000000006 */
[----:B------:R-:W-:Y:S02]  /*3430*/  PRMT R37, R7, 0x7610, R7 ;  /* 0x0000761007257816 */ /* 0x000fe40000000007 */
[C-C-:B------:R-:W-:Y:S02]  /*3440*/  PRMT R6, R4.reuse, 0x5410, R5.reuse ;  /* 0x0000541004067816 */ /* 0x140fe40000000005 */
[----:B------:R-:W-:-:S07]  /*3450*/  PRMT R7, R4, 0x7632, R5 ;  /* 0x0000763204077816 */ /* 0x000fce0000000005 */
.L_x_7055:
[----:B------:R-:W-:Y:S05]  /*3460*/  BSYNC.RECONVERGENT B0 ;  /* 0x0000000000007941 */ /* 0x000fea0003800200 */
.L_x_7054:
        /* <DEDUP_REMOVED lines=21> */
.L_x_7059:
[----:B------:R-:W-:Y:S05]  /*35c0*/  BSYNC.RECONVERGENT B0 ;  /* 0x0000000000007941 */ /* 0x000fea0003800200 */
.L_x_7058:
        /* <DEDUP_REMOVED lines=51> */
.L_x_7061:
[----:B------:R-:W-:Y:S05]  /*3900*/  BSYNC.RECONVERGENT B0 ;  /* 0x0000000000007941 */ /* 0x000fea0003800200 */
.L_x_7060:
        /* <DEDUP_REMOVED lines=23> */
.L_x_7063:
[----:B------:R-:W-:Y:S05]  /*3a80*/  BSYNC.RECONVERGENT B0 ;  /* 0x0000000000007941 */ /* 0x000fea0003800200 */
.L_x_7062:
        /* <DEDUP_REMOVED lines=22> */
.L_x_7065:
[----:B------:R-:W-:Y:S05]  /*3bf0*/  BSYNC.RECONVERGENT B0 ;  /* 0x0000000000007941 */ /* 0x000fea0003800200 */
.L_x_7064:
        /* <DEDUP_REMOVED lines=22> */
.L_x_7067:
[----:B------:R-:W-:Y:S05]  /*3d60*/  BSYNC.RECONVERGENT B0 ;  /* 0x0000000000007941 */ /* 0x000fea0003800200 */
.L_x_7066:
        /* <DEDUP_REMOVED lines=21> */
.L_x_7053:
        /* <DEDUP_REMOVED lines=47> */
.L_x_7073:
        /* <DEDUP_REMOVED lines=295> */
.L_x_7071:
        /* <DEDUP_REMOVED lines=232> */
.L_x_7072:
[----:B------:R-:W-:-:S04]  /*62a0*/  LOP3.LUT R5, R5, 0xfffffff8, RZ, 0xc0, !PT ;  /* 0xfffffff805057812 */ /* 0x000fc800078ec0ff */
[----:B------:R-:W-:-:S04]  /*62b0*/  IADD3 R6, P1, PT, R5, R24, RZ ;  /* 0x0000001805067210 */ /* 0x000fc80007f3e0ff */
[----:B------:R-:W-:-:S06]  /*62c0*/  IADD3.X R7, PT, PT, RZ, R25, RZ, P1, !PT ;  /* 0x00000019ff077210 */ /* 0x000fcc0000ffe4ff */
[----:B------:R-:W2:Y:S02]  /*62d0*/  LDG.E.64 R6, desc[UR36][R6.64] ;  /* 0x0000002406067981 */ /* 0x000ea4000c1e1b00 */
[----:B--2---:R-:W-:Y:S02]  /*62e0*/  PRMT R36, R6, 0x7610, R6 ;  /* 0x0000761006247816 */ /* 0x004fe40000000006 */
[----:B------:R-:W-:-:S07]  /*62f0*/  PRMT R37, R7, 0x7610, R7 ;  /* 0x0000761007257816 */ /* 0x000fce0000000007 */
.L_x_7070:
        /* <DEDUP_REMOVED lines=51> */
.L_x_7069:
[----:B------:R-:W-:Y:S05]  /*6630*/  BSYNC.RECONVERGENT B0 ;  /* 0x0000000000007941 */ /* 0x000fea0003800200 */
.L_x_7068:
        /* <DEDUP_REMOVED lines=284> */
.L_x_7077:
[----:B------:R-:W-:Y:S01]  /*7800*/  SHF.R.U32.HI R32, RZ, 0x3, R32 ;  /* 0x00000003ff207819 */ /* 0x000fe20000011620 */
[----:B------:R-:W-:-:S07]  /*7810*/  IMAD.MOV.U32 R33, RZ, RZ, RZ ;  /* 0x000000ffff217224 */ /* 0x000fce00078e00ff */
.L_x_7076:
        /* <DEDUP_REMOVED lines=286> */
.L_x_7079:
[----:B------:R-:W-:Y:S02]  /*8a00*/  SHF.R.U32.HI R24, RZ, 0x3, R6 ;  /* 0x00000003ff187819 */ /* 0x000fe40000011606 */
[----:B------:R-:W-:-:S07]  /*8a10*/  MOV R25, RZ ;  /* 0x000000ff00197202 */ /* 0x000fce0000000f00 */
.L_x_7078:
[----:B------:R-:W-:-:S04]  /*8a20*/  LEA R6, P0, R24, R31, 0x3 ;  /* 0x0000001f18067211 */ /* 0x000fc800078018ff */
[----:B------:R-:W-:-:S05]  /*8a30*/  LEA.HI.X R7, R24, R7, R25, 0x3, P0 ;  /* 0x0000000718077211 */ /* 0x000fca00000f1c19 */
[----:B------:R0:W5:Y:S04]  /*8a40*/  LDG.E.64 R36, desc[UR36][R6.64] ;  /* 0x0000002406247981 */ /* 0x000168000c1e1b00 */
.L_x_7075:
[----:B------:R-:W-:Y:S05]  /*8a50*/  BSYNC.RECONVERGENT B0 ;  /* 0x0000000000007941 */ /* 0x000fea0003800200 */
.L_x_7074:
        /* <DEDUP_REMOVED lines=54> */
.L_x_7081:
[----:B------:R-:W-:Y:S05]  /*8dc0*/  BSYNC.RECONVERGENT B0 ;  /* 0x0000000000007941 */ /* 0x000fea0003800200 */
.L_x_7080:
        /* <DEDUP_REMOVED lines=23> */
.L_x_7083:
[----:B------:R-:W-:Y:S05]  /*8f40*/  BSYNC.RECONVERGENT B0 ;  /* 0x0000000000007941 */ /* 0x000fea0003800200 */
.L_x_7082:
        /* <DEDUP_REMOVED lines=22> */
.L_x_7085:
[----:B------:R-:W-:Y:S05]  /*90b0*/  BSYNC.RECONVERGENT B0 ;  /* 0x0000000000007941 */ /* 0x000fea0003800200 */
.L_x_7084:
        /* <DEDUP_REMOVED lines=22> */
.L_x_7087:
[----:B------:R-:W-:Y:S05]  /*9220*/  BSYNC.RECONVERGENT B0 ;  /* 0x0000000000007941 */ /* 0x000fea0003800200 */
.L_x_7086:
        /* <DEDUP_REMOVED lines=20> */
.L_x_7026:
[----:B------:R-:W-:Y:S05]  /*9370*/  BSYNC.RECONVERGENT B6 ;  /* 0x0000000000067941 */ /* 0x000fea0003800200 */
.L_x_7025:
        /* <DEDUP_REMOVED lines=18> */
.L_x_7099:
        /* <DEDUP_REMOVED lines=39> */
.L_x_7092:
[----:B------:R-:W-:Y:S05]  /*9710*/  BSYNC.RECONVERGENT B1 ;  /* 0x0000000000017941 */ /* 0x000fea0003800200 */
.L_x_7091:
        /* <DEDUP_REMOVED lines=21> */
.L_x_7094:
[----:B------:R-:W-:Y:S05]  /*9870*/  BSYNC.RECONVERGENT B1 ;  /* 0x0000000000017941 */ /* 0x000fea0003800200 */
.L_x_7093:
        /* <DEDUP_REMOVED lines=22> */
.L_x_7096:
[----:B------:R-:W-:Y:S05]  /*99e0*/  BSYNC.RECONVERGENT B1 ;  /* 0x0000000000017941 */ /* 0x000fea0003800200 */
.L_x_7095:
        /* <DEDUP_REMOVED lines=20> */
.L_x_7098:
[----:B------:R-:W-:Y:S05]  /*9b30*/  BSYNC.RECONVERGENT B1 ;  /* 0x0000000000017941 */ /* 0x000fea0003800200 */
.L_x_7097:
        /* <DEDUP_REMOVED lines=24> */
.L_x_7090:
[----:B------:R-:W-:Y:S05]  /*9cc0*/  BSYNC.RECONVERGENT B0 ;  /* 0x0000000000007941 */ /* 0x000fea0003800200 */
.L_x_7089:
[----:B------:R-:W-:Y:S02]  /*9cd0*/  ISETP.GT.U32.AND P0, PT, R59, 0x3, PT ;  /* 0x000000033b00780c */ /* 0x000fe40003f04070 */
[----:B------:R-:W-:-:S11]  /*9ce0*/  MOV R59, R61 ;  /* 0x0000003d003b7202 */ /* 0x000fd60000000f00 */
[----:B------:R-:W-:Y:S05]  /*9cf0*/  @P0 BRA `(.L_x_7099) ;  /* 0xfffffff400e80947 */ /* 0x000fea000383ffff */
.L_x_7088:
        /* <DEDUP_REMOVED lines=21> */
.L_x_7112:
        /* <DEDUP_REMOVED lines=38> */
.L_x_7105:
[----:B------:R-:W-:Y:S05]  /*a0b0*/  BSYNC.RECONVERGENT B1 ;  /* 0x0000000000017941 */ /* 0x000fea0003800200 */
.L_x_7104:
        /* <DEDUP_REMOVED lines=21> */
.L_x_7107:
[----:B------:R-:W-:Y:S05]  /*a210*/  BSYNC.RECONVERGENT B1 ;  /* 0x0000000000017941 */ /* 0x000fea0003800200 */
.L_x_7106:
        /* <DEDUP_REMOVED lines=22> */
.L_x_7109:
[----:B------:R-:W-:Y:S05]  /*a380*/  BSYNC.RECONVERGENT B1 ;  /* 0x0000000000017941 */ /* 0x000fea0003800200 */
.L_x_7108:
        /* <DEDUP_REMOVED lines=20> */
.L_x_7111:
[----:B------:R-:W-:Y:S05]  /*a4d0*/  BSYNC.RECONVERGENT B1 ;  /* 0x0000000000017941 */ /* 0x000fea0003800200 */
.L_x_7110:
        /* <DEDUP_REMOVED lines=24> */
.L_x_7103:
[----:B------:R-:W-:Y:S05]  /*a660*/  BSYNC.RECONVERGENT B0 ;  /* 0x0000000000007941 */ /* 0x000fea0003800200 */
.L_x_7102:
[----:B------:R-:W-:Y:S01]  /*a670*/  ISETP.GT.U32.AND P0, PT, R57, 0x7f, PT ;  /* 0x0000007f3900780c */ /* 0x000fe20003f04070 */
[----:B------:R-:W-:-:S12]  /*a680*/  IMAD.MOV.U32 R57, RZ, RZ, R60 ;  /* 0x000000ffff397224 */ /* 0x000fd800078e003c */
[----:B------:R-:W-:Y:S05]  /*a690*/  @P0 BRA `(.L_x_7112) ;  /* 0xfffffff400ec0947 */ /* 0x000fea000383ffff */
.L_x_7101:
[----:B------:R-:W-:Y:S01]  /*a6a0*/  ISETP.GE.U32.AND P0, PT, R3, 0x2, PT ;  /* 0x000000020300780c */ /* 0x000fe20003f06070 */
[----:B------:R-:W-:Y:S05]  /*a6b0*/  WARPSYNC.ALL ;  /* 0x0000000000007948 */ /* 0x000fea0003800000 */
[----:B------:R-:W-:Y:S07]  /*a6c0*/  BAR.SYNC.DEFER_BLOCKING 0x0 ;  /* 0x0000000000007b1d */ /* 0x000fee0000010000 */
[----:B------:R-:W-:Y:S05]  /*a6d0*/  @!P0 BRA `(.L_x_7100) ;  /* 0x0000000800008947 */ /* 0x000fea0003800000 */
[----:B------:R-:W-:-:S07]  /*a6e0*/  HFMA2 R0, -RZ, RZ, 0, 5.9604644775390625e-08 ;  /* 0x00000001ff007431 */ /* 0x000fce00000001ff */
.L_x_7121:
        /* <DEDUP_REMOVED lines=30> */
.L_x_7114:
[----:B------:R-:W-:Y:S05]  /*a8d0*/  BSYNC.RECONVERGENT B0 ;  /* 0x0000000000007941 */ /* 0x000fea0003800200 */
.L_x_7113:
        /* <DEDUP_REMOVED lines=30> */
.L_x_7116:
[----:B------:R-:W-:Y:S05]  /*aac0*/  BSYNC.RECONVERGENT B0 ;  /* 0x0000000000007941 */ /* 0x000fea0003800200 */
.L_x_7115:
        /* <DEDUP_REMOVED lines=30> */
.L_x_7118:
[----:B------:R-:W-:Y:S05]  /*acb0*/  BSYNC.RECONVERGENT B0 ;  /* 0x0000000000007941 */ /* 0x000fea0003800200 */
.L_x_7117:
        /* <DEDUP_REMOVED lines=30> */
.L_x_7120:
[----:B------:R-:W-:Y:S05]  /*aea0*/  BSYNC.RECONVERGENT B0 ;  /* 0x0000000000007941 */ /* 0x000fea0003800200 */
.L_x_7119:
[----:B------:R-:W-:-:S04]  /*aeb0*/  SHF.L.U32 R0, R0, 0x1, RZ ;  /* 0x0000000100007819 */ /* 0x000fc800000006ff */
[----:B------:R-:W-:-:S13]  /*aec0*/  ISETP.GE.AND P0, PT, R0, R3, PT ;  /* 0x000000030000720c */ /* 0x000fda0003f06270 */
[----:B------:R-:W-:Y:S05]  /*aed0*/  @!P0 BRA `(.L_x_7121) ;  /* 0xfffffff800048947 */ /* 0x000fea000383ffff */
.L_x_7100:
        /* <DEDUP_REMOVED lines=281> */
.L_x_7122:
        /* <DEDUP_REMOVED lines=276> */
.L_x_7123:
        /* <DEDUP_REMOVED lines=276> */
.L_x_7124:
        /* <DEDUP_REMOVED lines=276> */
.L_x_7125:
[----:B------:R-:W4:Y:S01]  /*f430*/  LDCU.64 UR4, c[0x0][0x780] ;  /* 0x0000f000ff0477ac */ /* 0x000f220008000a00 */
[----:B------:R-:W-:Y:S02]  /*f440*/  PLOP3.LUT P0, PT, PT, PT, PT, 0x80, 0x8 ;  /* 0x000000000008781c */ /* 0x000fe40003f0f070 */
[----:B------:R-:W-:Y:S01]  /*f450*/  CS2R R60, SRZ ;  /* 0x00000000003c7805 */ /* 0x000fe2000001ff00 */
[----:B----4-:R-:W-:-:S04]  /*f460*/  UISETP.NE.U32.AND UP0, UPT, UR4, URZ, UPT ;  /* 0x000000ff0400728c */ /* 0x010fc8000bf05070 */
[----:B------:R-:W-:-:S09]  /*f470*/  UISETP.NE.AND.EX UP0, UPT, UR5, URZ, UPT, UP0 ;  /* 0x000000ff0500728c */ /* 0x000fd2000bf05300 */
[----:B------:R-:W-:Y:S05]  /*f480*/  BRA.U !UP0, `(.L_x_7126) ;  /* 0x0000000508447547 */ /* 0x000fea000b800000 */
[----:B------:R-:W-:Y:S01]  /*f490*/  HFMA2 R3, -RZ, RZ, 0, 9.5367431640625e-07 ;  /* 0x00000010ff037431 */ /* 0x000fe200000001ff */
[----:B------:R-:W-:Y:S01]  /*f4a0*/  BSSY.RECONVERGENT B0, `(.L_x_7127) ;  /* 0x0000018000007945 */ /* 0x000fe20003800200 */
[----:B------:R-:W-:-:S07]  /*f4b0*/  MOV R30, 0x4 ;  /* 0x00000004001e7802 */ /* 0x000fce0000000f00 */
.L_x_7128:
[----:B------:R-:W4:Y:S08]  /*f4c0*/  I2F.U32.RP R24, R3 ;  /* 0x0000000300187306 */ /* 0x000f300000209000 */
[----:B----4-:R-:W4:Y:S02]  /*f4d0*/  MUFU.RCP R24, R24 ;  /* 0x0000001800187308 */ /* 0x010f240000001000 */
[----:B----4-:R-:W-:-:S06]  /*f4e0*/  VIADD R32, R24, 0xffffffe ;  /* 0x0ffffffe18207836 */ /* 0x010fcc0000000000 */
[----:B------:R4:W0:Y:S02]  /*f4f0*/  F2I.FTZ.U32.TRUNC.NTZ R33, R32 ;  /* 0x0000002000217305 */ /* 0x000824000021f000 */
[----:B----4-:R-:W-:Y:S02]  /*f500*/  MOV R32, RZ ;  /* 0x000000ff00207202 */ /* 0x010fe40000000f00 */
[----:B0-----:R-:W-:-:S05]  /*f510*/  IADD3 R28, PT, PT, RZ, -R33, RZ ;  /* 0x80000021ff1c7210 */ /* 0x001fca0007ffe0ff */
        /* <DEDUP_REMOVED lines=17> */
.L_x_7127:
        /* <DEDUP_REMOVED lines=28> */
[----:B0-----:R-:W-:Y:S01]  /*f7f0*/  MOV R34, RZ ;  /* 0x000000ff00227202 */ /* 0x001fe20000000f00 */
[----:B----4-:R-:W-:-:S04]  /*f800*/  IMAD R33, R33, R35, RZ ;  /* 0x0000002321217224 */ /* 0x010fc800078e02ff */
[----:B------:R-:W-:-:S04]  /*f810*/  IMAD.HI.U32 R35, R35, R33, R34 ;  /* 0x0000002123237227 */ /* 0x000fc800078e0022 */
[----:B------:R-:W-:Y:S02]  /*f820*/  IMAD.MOV.U32 R33, RZ, RZ, RZ ;  /* 0x000000ffff217224 */ /* 0x000fe400078e00ff */
        /* <DEDUP_REMOVED lines=8> */
[----:B------:R-:W-:-:S04]  /*f8b0*/  @!P2 LOP3.LUT R35, RZ, R3, RZ, 0x33, !PT ;  /* 0x00000003ff23a212 */ /* 0x000fc800078e33ff */
[----:B------:R-:W-:Y:S01]  /*f8c0*/  MOV R32, R35 ;  /* 0x0000002300207202 */ /* 0x000fe20000000f00 */
[----:B------:R-:W-:Y:S06]  /*f8d0*/  BRA `(.L_x_7131) ;  /* 0x0000000000107947 */ /* 0x000fec0003800000 */
.L_x_7130:
[----:B------:R-:W-:-:S07]  /*f8e0*/  MOV R24, 0xf900 ;  /* 0x0000f90000187802 */ /* 0x000fce0000000f00 */
[----:B-123-5:R-:W-:Y:S05]  /*f8f0*/  CALL.REL.NOINC `($__internal_29_$__cuda_sm20_div_u64) ;  /* 0x000000a800c87944 */ /* 0x02efea0003c00000 */
[----:B------:R-:W-:Y:S02]  /*f900*/  MOV R32, R3 ;  /* 0x0000000300207202 */ /* 0x000fe40000000f00 */
[----:B------:R-:W-:-:S07]  /*f910*/  MOV R33, R28 ;  /* 0x0000001c00217202 */ /* 0x000fce0000000f00 */
.L_x_7131:
[----:B------:R-:W-:Y:S05]  /*f920*/  BSYNC.RECONVERGENT B0 ;  /* 0x0000000000007941 */ /* 0x000fea0003800200 */
.L_x_7129:
[----:B------:R-:W0:Y:S02]  /*f930*/  LDCU.64 UR4, c[0x0][0x780] ;  /* 0x0000f000ff0477ac */ /* 0x000e240008000a00 */
[----:B0-----:R-:W-:Y:S02]  /*f940*/  UISETP.NE.U32.AND UP0, UPT, UR4, URZ, UPT ;  /* 0x000000ff0400728c */ /* 0x001fe4000bf05070 */
[----:B------:R-:W-:Y:S02]  /*f950*/  IADD3 R60, P1, PT, R32, UR4, RZ ;  /* 0x00000004203c7c10 */ /* 0x000fe4000ff3e0ff */
[----:B------:R-:W-:Y:S02]  /*f960*/  UISETP.NE.AND.EX UP0, UPT, UR5, URZ, UPT, UP0 ;  /* 0x000000ff0500728c */ /* 0x000fe4000bf05300 */
[----:B------:R-:W-:-:S04]  /*f970*/  IADD3.X R61, PT, PT, R33, UR5, RZ, P1, !PT ;  /* 0x00000005213d7c10 */ /* 0x000fc80008ffe4ff */
[----:B------:R-:W-:-:S04]  /*f980*/  PLOP3.LUT P0, PT, PT, PT, UP0, 0x80, 0x8 ;  /* 0x000000000008781c */ /* 0x000fc80003f0f008 */
[----:B------:R-:W-:-:S13]  /*f990*/  PLOP3.LUT P0, PT, P0, PT, PT, 0x8, 0x80 ;  /* 0x000000000080781c */ /* 0x000fda000070e170 */
.L_x_7126:
        /* <DEDUP_REMOVED lines=287> */
.L_x_7133:
[----:B---3--:R-:W-:Y:S01]  /*10b90*/  MOV R56, RZ ;  /* 0x000000ff00387202 */ /* 0x008fe20000000f00 */
        /* <DEDUP_REMOVED lines=275> */
.L_x_7134:
        /* <DEDUP_REMOVED lines=276> */
.L_x_7135:
        /* <DEDUP_REMOVED lines=276> */
.L_x_7136:
        /* <DEDUP_REMOVED lines=37> */
.L_x_7138:
[----:B------:R-:W-:Y:S05]  /*141a0*/  BSYNC.RECONVERGENT B0 ;  /* 0x0000000000007941 */ /* 0x000fea0003800200 */
.L_x_7137:
        /* <DEDUP_REMOVED lines=35> */
.L_x_7140:
[----:B------:R-:W-:Y:S05]  /*143e0*/  BSYNC.RECONVERGENT B0 ;  /* 0x0000000000007941 */ /* 0x000fea0003800200 */
.L_x_7139:
        /* <DEDUP_REMOVED lines=62> */
.L_x_7153:
        /* <DEDUP_REMOVED lines=49> */
.L_x_7146:
[----:B------:R-:W-:Y:S05]  /*14ae0*/  BSYNC.RECONVERGENT B2 ;  /* 0x0000000000027941 */ /* 0x000fea0003800200 */
.L_x_7145:
        /* <DEDUP_REMOVED lines=24> */
.L_x_7148:
[----:B------:R-:W-:Y:S05]  /*14c70*/  BSYNC.RECONVERGENT B2 ;  /* 0x0000000000027941 */ /* 0x000fea0003800200 */
.L_x_7147:
        /* <DEDUP_REMOVED lines=25> */
.L_x_7150:
[----:B------:R-:W-:Y:S05]  /*14e10*/  BSYNC.RECONVERGENT B2 ;  /* 0x0000000000027941 */ /* 0x000fea0003800200 */
.L_x_7149:
        /* <DEDUP_REMOVED lines=26> */
.L_x_7152:
[----:B------:R-:W-:Y:S05]  /*14fc0*/  BSYNC.RECONVERGENT B2 ;  /* 0x0000000000027941 */ /* 0x000fea0003800200 */
.L_x_7151:
[----:B------:R-:W-:Y:S05]  /*14fd0*/  @!P3 BRA `(.L_x_7153) ;  /* 0xfffffff400fcb947 */ /* 0x000fea000383ffff */
[----:B------:R-:W-:Y:S05]  /*14fe0*/  BSYNC.RECONVERGENT B0 ;  /* 0x0000000000007941 */ /* 0x000fea0003800200 */
.L_x_7144:
[----:B------:R-:W-:Y:S05]  /*14ff0*/  BRA `(.L_x_7143) ;  /* 0x0000000800907947 */ /* 0x000fea0003800000 */
.L_x_7142:
        /* <DEDUP_REMOVED lines=34> */
.L_x_7162:
        /* <DEDUP_REMOVED lines=50> */
.L_x_7155:
[----:B------:R-:W-:Y:S05]  /*15540*/  BSYNC.RECONVERGENT B0 ;  /* 0x0000000000007941 */ /* 0x000fea0003800200 */
.L_x_7154:
        /* <DEDUP_REMOVED lines=24> */
.L_x_7157:
[----:B------:R-:W-:Y:S05]  /*156d0*/  BSYNC.RECONVERGENT B0 ;  /* 0x0000000000007941 */ /* 0x000fea0003800200 */
.L_x_7156:
        /* <DEDUP_REMOVED lines=25> */
.L_x_7159:
[----:B------:R-:W-:Y:S05]  /*15870*/  BSYNC.RECONVERGENT B0 ;  /* 0x0000000000007941 */ /* 0x000fea0003800200 */
.L_x_7158:
        /* <DEDUP_REMOVED lines=26> */
.L_x_7161:
[----:B------:R-:W-:Y:S05]  /*15a20*/  BSYNC.RECONVERGENT B0 ;  /* 0x0000000000007941 */ /* 0x000fea0003800200 */
.L_x_7160:
[----:B------:R-:W-:Y:S05]  /*15a30*/  @!P3 BRA `(.L_x_7162) ;  /* 0xfffffff400f8b947 */ /* 0x000fea000383ffff */
.L_x_7143:
[----:B------:R-:W-:Y:S05]  /*15a40*/  BSYNC.RECONVERGENT B1 ;  /* 0x0000000000017941 */ /* 0x000fea0003800200 */
.L_x_7141:
        /* <DEDUP_REMOVED lines=15> */
.L_x_7174:
        /* <DEDUP_REMOVED lines=38> */
.L_x_7167:
[----:B------:R-:W-:Y:S05]  /*15da0*/  BSYNC.RECONVERGENT B1 ;  /* 0x0000000000017941 */ /* 0x000fea0003800200 */
.L_x_7166:
        /* <DEDUP_REMOVED lines=21> */
.L_x_7169:
[----:B------:R-:W-:Y:S05]  /*15f00*/  BSYNC.RECONVERGENT B1 ;  /* 0x0000000000017941 */ /* 0x000fea0003800200 */
.L_x_7168:
        /* <DEDUP_REMOVED lines=22> */
.L_x_7171:
[----:B------:R-:W-:Y:S05]  /*16070*/  BSYNC.RECONVERGENT B1 ;  /* 0x0000000000017941 */ /* 0x000fea0003800200 */
.L_x_7170:
        /* <DEDUP_REMOVED lines=20> */
.L_x_7173:
[----:B------:R-:W-:Y:S05]  /*161c0*/  BSYNC.RECONVERGENT B1 ;  /* 0x0000000000017941 */ /* 0x000fea0003800200 */
.L_x_7172:
        /* <DEDUP_REMOVED lines=24> */
.L_x_7165:
[----:B------:R-:W-:Y:S05]  /*16350*/  BSYNC.RECONVERGENT B0 ;  /* 0x0000000000007941 */ /* 0x000fea0003800200 */
.L_x_7164:
[----:B------:R-:W-:-:S03]  /*16360*/  UISETP.GT.U32.AND UP0, UPT, UR4, 0x3, UPT ;  /* 0x000000030400788c */ /* 0x000fc6000bf04070 */
[----:B------:R-:W-:-:S06]  /*16370*/  UMOV UR4, UR7 ;  /* 0x0000000700047c82 */ /* 0x000fcc0008000000 */
[----:B------:R-:W-:Y:S05]  /*16380*/  BRA.U UP0, `(.L_x_7174) ;  /* 0xfffffff500ec7547 */ /* 0x000fea000b83ffff */
.L_x_7163:
        /* <DEDUP_REMOVED lines=14> */
.L_x_7187:
        /* <DEDUP_REMOVED lines=37> */
.L_x_7180:
[----:B------:R-:W-:Y:S05]  /*166c0*/  BSYNC.RECONVERGENT B1 ;  /* 0x0000000000017941 */ /* 0x000fea0003800200 */
.L_x_7179:
        /* <DEDUP_REMOVED lines=21> */
.L_x_7182:
[----:B------:R-:W-:Y:S05]  /*16820*/  BSYNC.RECONVERGENT B1 ;  /* 0x0000000000017941 */ /* 0x000fea0003800200 */
.L_x_7181:
        /* <DEDUP_REMOVED lines=22> */
.L_x_7184:
[----:B------:R-:W-:Y:S05]  /*16990*/  BSYNC.RECONVERGENT B1 ;  /* 0x0000000000017941 */ /* 0x000fea0003800200 */
.L_x_7183:
        /* <DEDUP_REMOVED lines=20> */
.L_x_7186:
[----:B------:R-:W-:Y:S05]  /*16ae0*/  BSYNC.RECONVERGENT B1 ;  /* 0x0000000000017941 */ /* 0x000fea0003800200 */
.L_x_7185:
        /* <DEDUP_REMOVED lines=24> */
.L_x_7178:
[----:B------:R-:W-:Y:S05]  /*16c70*/  BSYNC.RECONVERGENT B0 ;  /* 0x0000000000007941 */ /* 0x000fea0003800200 */
.L_x_7177:
[----:B------:R-:W-:Y:S02]  /*16c80*/  ISETP.GT.U32.AND P2, PT, R2, 0x7f, PT ;  /* 0x0000007f0200780c */ /* 0x000fe40003f44070 */
[----:B------:R-:W-:-:S11]  /*16c90*/  MOV R2, R16 ;  /* 0x0000001000027202 */ /* 0x000fd60000000f00 */
[----:B------:R-:W-:Y:S05]  /*16ca0*/  @P2 BRA `(.L_x_7187) ;  /* 0xfffffff400f02947 */ /* 0x000fea000383ffff */
.L_x_7176:
[----:B------:R-:W-:Y:S01]  /*16cb0*/  BAR.SYNC.DEFER_BLOCKING 0x0 ;  /* 0x0000000000007b1d */ /* 0x000fe20000010000 */
[----:B------:R-:W-:-:S09]  /*16cc0*/  UISETP.GE.U32.AND UP0, UPT, UR4, 0x2, UPT ;  /* 0x000000020400788c */ /* 0x000fd2000bf06070 */
[----:B------:R-:W-:Y:S05]  /*16cd0*/  BRA.U !UP0, `(.L_x_7175) ;  /* 0x0000000908007547 */ /* 0x000fea000b800000 */
[----:B0123--:R-:W-:-:S07]  /*16ce0*/  HFMA2 R0, -RZ, RZ, 0, 5.9604644775390625e-08 ;  /* 0x00000001ff007431 */ /* 0x00ffce00000001ff */
.L_x_7196:
        /* <DEDUP_REMOVED lines=30> */
.L_x_7189:
[----:B------:R-:W-:Y:S05]  /*16ed0*/  BSYNC.RECONVERGENT B0 ;  /* 0x0000000000007941 */ /* 0x000fea0003800200 */
.L_x_7188:
        /* <DEDUP_REMOVED lines=30> */
.L_x_7191:
[----:B------:R-:W-:Y:S05]  /*170c0*/  BSYNC.RECONVERGENT B0 ;  /* 0x0000000000007941 */ /* 0x000fea0003800200 */
.L_x_7190:
        /* <DEDUP_REMOVED lines=30> */
.L_x_7193:
[----:B------:R-:W-:Y:S05]  /*172b0*/  BSYNC.RECONVERGENT B0 ;  /* 0x0000000000007941 */ /* 0x000fea0003800200 */
.L_x_7192:
        /* <DEDUP_REMOVED lines=30> */
.L_x_7195:
[----:B------:R-:W-:Y:S05]  /*174a0*/  BSYNC.RECONVERGENT B0 ;  /* 0x0000000000007941 */ /* 0x000fea0003800200 */
.L_x_7194:
[----:B---3--:R-:W-:-:S04]  /*174b0*/  SHF.L.U32 R0, R0, 0x1, RZ ;  /* 0x0000000100007819 */ /* 0x008fc800000006ff */
[----:B------:R-:W-:-:S13]  /*174c0*/  ISETP.GE.AND P2, PT, R0, UR4, PT ;  /* 0x0000000400007c0c */ /* 0x000fda000bf46270 */
[----:B------:R-:W-:Y:S05]  /*174d0*/  @!P2 BRA `(.L_x_7196) ;  /* 0xfffffff80004a947 */ /* 0x000fea000383ffff */
.L_x_7175:
        /* <DEDUP_REMOVED lines=21> */
.L_x_7199:
        /* <DEDUP_REMOVED lines=15> */
.L_x_7198:
[----:B------:R-:W0:Y:S02]  /*17720*/  LDCU.U8 UR4, c[0x0][0x7a1] ;  /* 0x0000f420ff0477ac */ /* 0x000e240008000000 */
[----:B0-----:R-:W-:-:S09]  /*17730*/  UISETP.NE.AND UP0, UPT, UR4, URZ, UPT ;  /* 0x000000ff0400728c */ /* 0x001fd2000bf05270 */
[----:B------:R-:W-:Y:S05]  /*17740*/  BRA.U !UP0, `(.L_x_7200) ;  /* 0x0000000508287547 */ /* 0x000fea000b800000 */
[----:B------:R-:W0:Y:S01]  /*17750*/  LDC R3, c[0x0][0x7a4] ;  /* 0x0001e900ff037b82 */ /* 0x000e220000000800 */
[----:B------:R-:W3:Y:S01]  /*17760*/  LDCU UR5, c[0x0][0x380] ;  /* 0x00007000ff0577ac */ /* 0x000ee20008000800 */
[----:B-12---:R-:W-:Y:S02]  /*17770*/  F2FP.F16.F32.PACK_AB R20, R12, R20 ;  /* 0x000000140c14723e */ /* 0x006fe400000000ff */
[----:B------:R-:W-:Y:S01]  /*17780*/  F2FP.F16.F32.PACK_AB R8, R4, R8 ;  /* 0x000000080408723e */ /* 0x000fe200000000ff */
[----:B------:R-:W1:Y:S01]  /*17790*/  LDCU.U8 UR4, c[0x0][0x384] ;  /* 0x00007080ff0477ac */ /* 0x000e620008000000 */
[C---:B---3--:R-:W-:Y:S01]  /*177a0*/  FADD.FTZ R0, R23.reuse, -UR5 ;  /* 0x8000000517007e21 */ /* 0x048fe20008010000 */
[----:B------:R-:W-:Y:S01]  /*177b0*/  FSETP.GT.FTZ.AND P1, PT, R23, UR5, PT ;  /* 0x0000000517007c0b */ /* 0x000fe2000bf34000 */
[C---:B------:R-:W-:Y:S01]  /*177c0*/  FADD.FTZ R2, R15.reuse, -UR5 ;  /* 0x800000050f027e21 */ /* 0x040fe20008010000 */
[----:B------:R-:W-:Y:S01]  /*177d0*/  FSETP.GT.FTZ.AND P2, PT, R15, UR5, PT ;  /* 0x000000050f007c0b */ /* 0x000fe2000bf54000 */
[----:B------:R-:W-:Y:S01]  /*177e0*/  FADD.FTZ R10, R7, -UR5 ;  /* 0x80000005070a7e21 */ /* 0x000fe20008010000 */
[----:B0-----:R-:W-:-:S02]  /*177f0*/  ISETP.GE.AND P0, PT, R3, 0x1, PT ;  /* 0x000000010300780c */ /* 0x001fc40003f06270 */
[----:B------:R-:W-:Y:S02]  /*17800*/  FSEL R0, R0, RZ, P1 ;  /* 0x000000ff00007208 */ /* 0x000fe40000800000 */
[----:B------:R-:W-:Y:S01]  /*17810*/  ISETP.GE.AND P1, PT, R3, 0x2, PT ;  /* 0x000000020300780c */ /* 0x000fe20003f26270 */
[C---:B------:R-:W-:Y:S01]  /*17820*/  FADD.FTZ R3, R11.reuse, -UR5 ;  /* 0x800000050b037e21 */ /* 0x040fe20008010000 */
[----:B------:R-:W-:Y:S01]  /*17830*/  FSEL R2, R2, RZ, P2 ;  /* 0x000000ff02027208 */ /* 0x000fe20001000000 */
[----:B------:R0:W2:Y:S01]  /*17840*/  MUFU.RCP R16, R0 ;  /* 0x0000000000107308 */ /* 0x0000a20000001000 */
[----:B------:R-:W-:Y:S02]  /*17850*/  FSETP.GT.FTZ.AND P2, PT, R11, UR5, PT ;  /* 0x000000050b007c0b */ /* 0x000fe4000bf54000 */
[----:B------:R-:W-:Y:S02]  /*17860*/  FSETP.GT.FTZ.AND P3, PT, R7, UR5, PT ;  /* 0x0000000507007c0b */ /* 0x000fe4000bf74000 */
[----:B------:R-:W-:Y:S01]  /*17870*/  FSEL R6, R3, RZ, P2 ;  /* 0x000000ff03067208 */ /* 0x000fe20001000000 */
[----:B------:R-:W3:Y:S01]  /*17880*/  @P0 LDC.64 R26, c[0x0][0x770] ;  /* 0x0001dc00ff1a0b82 */ /* 0x000ee20000000a00 */
[----:B-1----:R-:W-:Y:S01]  /*17890*/  ISETP.NE.AND P2, PT, RZ, UR4, PT ;  /* 0x00000004ff007c0c */ /* 0x002fe2000bf45270 */
[----:B----4-:R1:W4:Y:S01]  /*178a0*/  MUFU.RCP R22, R2 ;  /* 0x0000000200167308 */ /* 0x0103220000001000 */
[----:B0-----:R-:W-:-:S05]  /*178b0*/  FSEL R0, R10, RZ, P3 ;  /* 0x000000ff0a007208 */ /* 0x001fca0001800000 */
[----:B------:R-:W0:Y:S02]  /*178c0*/  @P1 LDC.64 R28, c[0x0][0x778] ;  /* 0x0001de00ff1c1b82 */ /* 0x000e240000000a00 */
[----:B------:R-:W3:Y:S01]  /*178d0*/  MUFU.RCP R24, R6 ;  /* 0x0000000600187308 */ /* 0x000ee20000001000 */
[----:B--2---:R-:W-:-:S05]  /*178e0*/  FMUL.FTZ R21, R16, R21 ;  /* 0x0000001510157220 */ /* 0x004fca0000410000 */
[----:B-1----:R-:W1:Y:S02]  /*178f0*/  @P1 LDC.64 R2, c[0x0][0x778] ;  /* 0x0001de00ff021b82 */ /* 0x002e640000000a00 */
[----:B------:R-:W2:Y:S01]  /*17900*/  MUFU.RCP R0, R0 ;  /* 0x0000000000007308 */ /* 0x000ea20000001000 */
[----:B----4-:R-:W-:-:S05]  /*17910*/  FMUL.FTZ R23, R22, R13 ;  /* 0x0000000d16177220 */ /* 0x010fca0000410000 */
[----:B------:R-:W4:Y:S01]  /*17920*/  @P0 LDC.64 R10, c[0x0][0x770] ;  /* 0x0001dc00ff0a0b82 */ /* 0x000f220000000a00 */
[C---:B---3--:R-:W-:Y:S01]  /*17930*/  @P0 IADD3 R16, P3, PT, R57.reuse, R26, RZ ;  /* 0x0000001a39100210 */ /* 0x048fe20007f7e0ff */
[----:B------:R-:W3:Y:S01]  /*17940*/  @P2 MUFU.SQRT R21, R21 ;  /* 0x0000001500152308 */ /* 0x000ee20000002000 */
[----:B------:R-:W-:Y:S01]  /*17950*/  @P1 LOP3.LUT R57, R57, 0xfffffffc, RZ, 0xc0, !PT ;  /* 0xfffffffc39391812 */ /* 0x000fe200078ec0ff */
[----:B------:R-:W-:Y:S01]  /*17960*/  FMUL.FTZ R25, R24, R9 ;  /* 0x0000000918197220 */ /* 0x000fe20000410000 */
[----:B------:R-:W-:Y:S02]  /*17970*/  @P0 IADD3.X R17, PT, PT, RZ, R27, RZ, P3, !PT ;  /* 0x0000001bff110210 */ /* 0x000fe40001ffe4ff */
[----:B------:R-:W-:Y:S01]  /*17980*/  @P1 LOP3.LUT R9, R56, 0xfffffffc, RZ, 0xc0, !PT ;  /* 0xfffffffc38091812 */ /* 0x000fe200078ec0ff */
[----:B------:R-:W4:Y:S01]  /*17990*/  @P0 LDC.64 R14, c[0x0][0x770] ;  /* 0x0001dc00ff0e0b82 */ /* 0x000f220000000a00 */
[----:B0-----:R-:W-:Y:S01]  /*179a0*/  @P1 IADD3 R4, P3, PT, R57, R28, RZ ;  /* 0x0000001c39041210 */ /* 0x001fe20007f7e0ff */
[----:B------:R-:W0:Y:S01]  /*179b0*/  @P2 MUFU.SQRT R23, R23 ;  /* 0x0000001700172308 */ /* 0x000e220000002000 */
[----:B--2---:R-:W-:-:S02]  /*179c0*/  FMUL.FTZ R27, R0, R5 ;  /* 0x00000005001b7220 */ /* 0x004fc40000410000 */
[----:B------:R-:W-:Y:S01]  /*179d0*/  @P1 IADD3.X R5, PT, PT, RZ, R29, RZ, P3, !PT ;  /* 0x0000001dff051210 */ /* 0x000fe20001ffe4ff */
[----:B------:R-:W-:Y:S02]  /*179e0*/  HADD2.F32 R29, -RZ, R20.H0_H0 ;  /* 0x20000014ff1d7230 */ /* 0x000fe40000004100 */
[----:B------:R-:W2:Y:S01]  /*179f0*/  @P1 LDC.64 R6, c[0x0][0x778] ;  /* 0x0001de00ff061b82 */ /* 0x000ea20000000a00 */
[----:B-1----:R-:W-:Y:S01]  /*17a00*/  @P1 IADD3 R2, P3, PT, R9, R2, RZ ;  /* 0x0000000209021210 */ /* 0x002fe20007f7e0ff */
[----:B------:R-:W1:Y:S01]  /*17a10*/  @P2 MUFU.SQRT R25, R25 ;  /* 0x0000001900192308 */ /* 0x000e620000002000 */
[C---:B------:R-:W-:Y:S01]  /*17a20*/  @P1 LOP3.LUT R9, R19.reuse, 0xfffffffc, RZ, 0xc0, !PT ;  /* 0xfffffffc13091812 */ /* 0x040fe200078ec0ff */
[----:B---3--:R3:W-:Y:S02]  /*17a30*/  @P0 STG.E desc[UR36][R16.64], R21 ;  /* 0x0000001510000986 */ /* 0x0087e4000c101924 */
[----:B------:R-:W-:Y:S02]  /*17a40*/  @P1 IMAD.X R3, RZ, RZ, R3, P3 ;  /* 0x000000ffff031224 */ /* 0x000fe400018e0603 */
[----:B------:R-:W1:Y:S01]  /*17a50*/  @P0 LDC.64 R12, c[0x0][0x770] ;  /* 0x0001dc00ff0c0b82 */ /* 0x000e620000000a00 */
[----:B------:R0:W-:Y:S01]  /*17a60*/  @P1 STG.E desc[UR36][R4.64], R29 ;  /* 0x0000001d04001986 */ /* 0x0001e2000c101924 */
[----:B------:R-:W1:Y:S01]  /*17a70*/  @P2 MUFU.SQRT R27, R27 ;  /* 0x0000001b001b2308 */ /* 0x000e620000002000 */
[----:B----4-:R-:W-:-:S04]  /*17a80*/  @P0 IADD3 R10, P2, PT, R19, R10, RZ ;  /* 0x0000000a130a0210 */ /* 0x010fc80007f5e0ff */
[----:B------:R-:W-:Y:S01]  /*17a90*/  @P0 IADD3.X R11, PT, PT, RZ, R11, RZ, P2, !PT ;  /* 0x0000000bff0b0210 */ /* 0x000fe200017fe4ff */
[----:B---3--:R-:W-:Y:S01]  /*17aa0*/  HADD2.F32 R17, -RZ, R20.H1_H1 ;  /* 0x30000014ff117230 */ /* 0x008fe20000004100 */
[----:B------:R-:W-:-:S04]  /*17ab0*/  @P0 IADD3 R14, P4, PT, R56, R14, RZ ;  /* 0x0000000e380e0210 */ /* 0x000fc80007f9e0ff */
[----:B------:R-:W-:Y:S01]  /*17ac0*/  @P0 IADD3.X R15, PT, PT, RZ, R15, RZ, P4, !PT ;  /* 0x0000000fff0f0210 */ /* 0x000fe200027fe4ff */
[----:B0-----:R-:W-:Y:S01]  /*17ad0*/  HADD2.F32 R5, -RZ, R8.H0_H0 ;  /* 0x20000008ff057230 */ /* 0x001fe20000004100 */
[----:B--2---:R-:W-:-:S03]  /*17ae0*/  @P1 IADD3 R6, P3, PT, R9, R6, RZ ;  /* 0x0000000609061210 */ /* 0x004fc60007f7e0ff */
[----:B------:R0:W-:Y:S01]  /*17af0*/  @P0 STG.E desc[UR36][R14.64], R23 ;  /* 0x000000170e000986 */ /* 0x0001e2000c101924 */
[----:B------:R-:W-:-:S03]  /*17b00*/  @P1 IADD3.X R7, PT, PT, RZ, R7, RZ, P3, !PT ;  /* 0x00000007ff071210 */ /* 0x000fc60001ffe4ff */
        /* <DEDUP_REMOVED lines=14> */
.L_x_7200:
        /* <DEDUP_REMOVED lines=16> */
.L_x_7201:
        /* <DEDUP_REMOVED lines=15> */
.L_x_7202:
        /* <DEDUP_REMOVED lines=15> */
.L_x_7203:
        /* <DEDUP_REMOVED lines=15> */
.L_x_7204:
[----:B------:R-:W-:Y:S05]  /*17fc0*/  EXIT ;  /* 0x000000000000794d */ /* 0x000fea0003800000 */
.L_x_7197:
        /* <DEDUP_REMOVED lines=39> */
[----:B0-----:R-:W-:-:S07]  /*18240*/  @P1 FFMA.FTZ R3, R17, R23, R16 ;  /* 0x0000001711031223 */ /* 0x001fce0000010010 */
.L_x_7207:
[----:B------:R-:W-:Y:S05]  /*18250*/  BSYNC.RECONVERGENT B0 ;  /* 0x0000000000007941 */ /* 0x000fea0003800200 */
.L_x_7206:
[----:B------:R-:W-:Y:S01]  /*18260*/  BSSY.RECONVERGENT B0, `(.L_x_7208) ;  /* 0x0000014000007945 */ /* 0x000fe20003800200 */
[----:B------:R-:W-:Y:S01]  /*18270*/  MOV R25, R13 ;  /* 0x0000000d00197202 */ /* 0x000fe20000000f00 */
[----:B------:R-:W-:Y:S02]  /*18280*/  IMAD.MOV.U32 R31, RZ, RZ, R15 ;  /* 0x000000ffff1f7224 */ /* 0x000fe400078e000f */
        /* <DEDUP_REMOVED lines=12> */
[----:B------:R-:W-:-:S03]  /*18350*/  @P1 FFMA.FTZ R12, R2, R15, R21 ;  /* 0x0000000f020c1223 */ /* 0x000fc60000010015 */
[----:B------:R-:W-:Y:S01]  /*18360*/  @P1 FMUL.FTZ R17, R27, R16 ;  /* 0x000000101b111220 */ /* 0x000fe20000410000 */
[----:B---3--:R-:W-:Y:S01]  /*18370*/  @P1 FADD.FTZ R16, R13, R25 ;  /* 0x000000190d101221 */ /* 0x008fe20000010000 */
[----:B----4-:R-:W-:-:S03]  /*18380*/  @P1 MOV R14, 0xffffffff ;  /* 0xffffffff000e1802 */ /* 0x010fc60000000f00 */
[----:B0-----:R-:W-:-:S07]  /*18390*/  @P1 FFMA.FTZ R25, R15, R17, R16 ;  /* 0x000000110f191223 */ /* 0x001fce0000010010 */
.L_x_7209:
[----:B------:R-:W-:Y:S05]  /*183a0*/  BSYNC.RECONVERGENT B0 ;  /* 0x0000000000007941 */ /* 0x000fea0003800200 */
.L_x_7208:
        /* <DEDUP_REMOVED lines=20> */
.L_x_7211:
[----:B------:R-:W-:Y:S05]  /*184f0*/  BSYNC.RECONVERGENT B0 ;  /* 0x0000000000007941 */ /* 0x000fea0003800200 */
.L_x_7210:
        /* <DEDUP_REMOVED lines=20> */
.L_x_7212:
[----:B------:R-:W-:Y:S05]  /*18640*/  BSYNC.RECONVERGENT B0 ;  /* 0x0000000000007941 */ /* 0x000fea0003800200 */
.L_x_7205:
[----:B------:R-:W0:Y:S02]  /*18650*/  LDCU.U8 UR4, c[0x0][0x7a1] ;  /* 0x0000f420ff0477ac */ /* 0x000e240008000000 */
[----:B0-----:R-:W-:-:S09]  /*18660*/  UISETP.NE.AND UP0, UPT, UR4, URZ, UPT ;  /* 0x000000ff0400728c */ /* 0x001fd2000bf05270 */
[----:B------:R-:W-:Y:S05]  /*18670*/  BRA.U !UP0, `(.L_x_7213) ;  /* 0x0000000508287547 */ /* 0x000fea000b800000 */
[----:B------:R-:W0:Y:S01]  /*18680*/  LDC R2, c[0x0][0x7a4] ;  /* 0x0001e900ff027b82 */ /* 0x000e220000000800 */
[----:B------:R-:W3:Y:S01]  /*18690*/  LDCU UR5, c[0x0][0x380] ;  /* 0x00007000ff0577ac */ /* 0x000ee20008000800 */
[----:B-12---:R-:W-:Y:S02]  /*186a0*/  F2FP.F16.F32.PACK_AB R20, R12, R20 ;  /* 0x000000140c14723e */ /* 0x006fe400000000ff */
[----:B------:R-:W-:Y:S01]  /*186b0*/  F2FP.F16.F32.PACK_AB R4, R4, R8 ;  /* 0x000000080404723e */ /* 0x000fe200000000ff */
[----:B------:R-:W1:Y:S02]  /*186c0*/  LDCU.U8 UR4, c[0x0][0x384] ;  /* 0x00007080ff0477ac */ /* 0x000e640008000000 */
[----:B------:R-:W-:Y:S02]  /*186d0*/  HADD2.F32 R21, -RZ, R20.H0_H0 ;  /* 0x20000014ff157230 */ /* 0x000fe40000004100 */
[C---:B---3--:R-:W-:Y:S01]  /*186e0*/  FADD.FTZ R0, R29.reuse, -UR5 ;  /* 0x800000051d007e21 */ /* 0x048fe20008010000 */
[----:B------:R-:W-:Y:S01]  /*186f0*/  FSETP.GT.FTZ.AND P2, PT, R29, UR5, PT ;  /* 0x000000051d007c0b */ /* 0x000fe2000bf54000 */
[----:B------:R-:W-:Y:S01]  /*18700*/  FADD.FTZ R5, R33, -UR5 ;  /* 0x8000000521057e21 */ /* 0x000fe20008010000 */
[----:B------:R-:W-:-:S02]  /*18710*/  FSETP.GT.FTZ.AND P3, PT, R35, UR5, PT ;  /* 0x0000000523007c0b */ /* 0x000fc4000bf74000 */
[C---:B0-----:R-:W-:Y:S02]  /*18720*/  ISETP.GE.AND P0, PT, R2.reuse, 0x2, PT ;  /* 0x000000020200780c */ /* 0x041fe40003f06270 */
[----:B------:R-:W-:Y:S01]  /*18730*/  ISETP.GE.AND P1, PT, R2, 0x1, PT ;  /* 0x000000010200780c */ /* 0x000fe20003f26270 */
[C---:B------:R-:W-:Y:S01]  /*18740*/  FADD.FTZ R2, R31.reuse, -UR5 ;  /* 0x800000051f027e21 */ /* 0x040fe20008010000 */
[----:B------:R-:W-:Y:S02]  /*18750*/  FSEL R0, R0, RZ, P2 ;  /* 0x000000ff00007208 */ /* 0x000fe40001000000 */
[----:B------:R-:W-:Y:S02]  /*18760*/  FSETP.GT.FTZ.AND P2, PT, R31, UR5, PT ;  /* 0x000000051f007c0b */ /* 0x000fe4000bf54000 */
[----:B------:R0:W2:Y:S02]  /*18770*/  MUFU.RCP R16, R0 ;  /* 0x0000000000107308 */ /* 0x0000a40000001000 */
[----:B------:R-:W-:-:S02]  /*18780*/  FSEL R2, R2, RZ, P2 ;  /* 0x000000ff02027208 */ /* 0x000fc40001000000 */
[----:B------:R-:W-:Y:S01]  /*18790*/  FSETP.GT.FTZ.AND P2, PT, R33, UR5, PT ;  /* 0x0000000521007c0b */ /* 0x000fe2000bf54000 */
[----:B------:R-:W3:Y:S01]  /*187a0*/  @P0 LDC.64 R6, c[0x0][0x778] ;  /* 0x0001de00ff060b82 */ /* 0x000ee20000000a00 */
[----:B------:R-:W-:Y:S02]  /*187b0*/  @P0 LOP3.LUT R29, R56, 0xfffffffc, RZ, 0xc0, !PT ;  /* 0xfffffffc381d0812 */ /* 0x000fe400078ec0ff */
[----:B------:R-:W2:Y:S01]  /*187c0*/  MUFU.RCP R2, R2 ;  /* 0x0000000200027308 */ /* 0x000ea20000001000 */
[----:B------:R-:W-:Y:S01]  /*187d0*/  FSEL R13, R5, RZ, P2 ;  /* 0x000000ff050d7208 */ /* 0x000fe20001000000 */
[----:B------:R-:W-:Y:S01]  /*187e0*/  FADD.FTZ R5, R35, -UR5 ;  /* 0x8000000523057e21 */ /* 0x000fe20008010000 */
[----:B-1----:R-:W-:Y:S02]  /*187f0*/  ISETP.NE.AND P2, PT, RZ, UR4, PT ;  /* 0x00000004ff007c0c */ /* 0x002fe4000bf45270 */
[----:B------:R-:W1:Y:S01]  /*18800*/  @P1 LDC.64 R10, c[0x0][0x770] ;  /* 0x0001dc00ff0a1b82 */ /* 0x000e620000000a00 */
[----:B------:R-:W-:-:S02]  /*18810*/  @P0 LOP3.LUT R31, R19, 0xfffffffc, RZ, 0xc0, !PT ;  /* 0xfffffffc131f0812 */ /* 0x000fc400078ec0ff */
[----:B----4-:R4:W3:Y:S01]  /*18820*/  MUFU.RCP R22, R13 ;  /* 0x0000000d00167308 */ /* 0x0108e20000001000 */
[----:B0-----:R-:W-:Y:S01]  /*18830*/  FSEL R0, R5, RZ, P3 ;  /* 0x000000ff05007208 */ /* 0x001fe20001800000 */
[----:B--2---:R-:W-:-:S03]  /*18840*/  FMUL.FTZ R5, R16, R3 ;  /* 0x0000000310057220 */ /* 0x004fc60000410000 */
[----:B------:R-:W0:Y:S03]  /*18850*/  @P1 LDC.64 R14, c[0x0][0x770] ;  /* 0x0001dc00ff0e1b82 */ /* 0x000e260000000a00 */
[----:B------:R-:W2:Y:S01]  /*18860*/  MUFU.RCP R0, R0 ;  /* 0x0000000000007308 */ /* 0x000ea20000001000 */
[----:B------:R-:W-:Y:S01]  /*18870*/  FMUL.FTZ R9, R2, R25 ;  /* 0x0000001902097220 */ /* 0x000fe20000410000 */
[----:B----4-:R-:W-:-:S03]  /*18880*/  @P0 LOP3.LUT R13, R57, 0xfffffffc, RZ, 0xc0, !PT ;  /* 0xfffffffc390d0812 */ /* 0x010fc600078ec0ff */
[----:B------:R-:W4:Y:S01]  /*18890*/  @P0 LDC.64 R24, c[0x0][0x778] ;  /* 0x0001de00ff180b82 */ /* 0x000f220000000a00 */
[----:B---3--:R-:W-:Y:S02]  /*188a0*/  @P0 IADD3 R6, P4, PT, R13, R6, RZ ;  /* 0x000000060d060210 */ /* 0x008fe40007f9e0ff */
[----:B------:R-:W3:Y:S01]  /*188b0*/  @P2 MUFU.SQRT R5, R5 ;  /* 0x0000000500052308 */ /* 0x000ee20000002000 */
[----:B------:R-:W-:Y:S01]  /*188c0*/  FMUL.FTZ R27, R22, R27 ;  /* 0x0000001b161b7220 */ /* 0x000fe20000410000 */
[----:B------:R-:W-:-:S03]  /*188d0*/  @P0 IADD3.X R7, PT, PT, RZ, R7, RZ, P4, !PT ;  /* 0x00000007ff070210 */ /* 0x000fc600027fe4ff */
[----:B------:R-:W4:Y:S01]  /*188e0*/  @P1 LDC.64 R22, c[0x0][0x770] ;  /* 0x0001dc00ff161b82 */ /* 0x000f220000000a00 */
[----:B-1----:R-:W-:Y:S02]  /*188f0*/  @P1 IADD3 R10, P3, PT, R57, R10, RZ ;  /* 0x0000000a390a1210 */ /* 0x002fe40007f7e0ff */
[----:B------:R-:W1:Y:S01]  /*18900*/  @P2 MUFU.SQRT R9, R9 ;  /* 0x0000000900092308 */ /* 0x000e620000002000 */
[----:B--2---:R-:W-:Y:S01]  /*18910*/  FMUL.FTZ R17, R0, R17 ;  /* 0x0000001100117220 */ /* 0x004fe20000410000 */
[----:B------:R-:W-:-:S03]  /*18920*/  @P1 IADD3.X R11, PT, PT, RZ, R11, RZ, P3, !PT ;  /* 0x0000000bff0b1210 */ /* 0x000fc60001ffe4ff */
[----:B------:R-:W2:Y:S01]  /*18930*/  @P0 LDC.64 R2, c[0x0][0x778] ;  /* 0x0001de00ff020b82 */ /* 0x000ea20000000a00 */
[----:B0-----:R-:W-:Y:S02]  /*18940*/  @P1 IADD3 R14, P3, PT, R56, R14, RZ ;  /* 0x0000000e380e1210 */ /* 0x001fe40007f7e0ff */
[----:B------:R-:W0:Y:S01]  /*18950*/  @P2 MUFU.SQRT R27, R27 ;  /* 0x0000001b001b2308 */ /* 0x000e220000002000 */
[----:B---3--:R3:W-:Y:S02]  /*18960*/  @P1 STG.E desc[UR36][R10.64], R5 ;  /* 0x000000050a001986 */ /* 0x0087e4000c101924 */
[----:B------:R-:W-:Y:S02]  /*18970*/  @P1 IMAD.X R15, RZ, RZ, R15, P3 ;  /* 0x000000ffff0f1224 */ /* 0x000fe400018e060f */
[----:B------:R-:W0:Y:S01]  /*18980*/  @P1 LDC.64 R12, c[0x0][0x770] ;  /* 0x0001dc00ff0c1b82 */ /* 0x000e220000000a00 */
[----:B----4-:R-:W-:Y:S01]  /*18990*/  @P0 IADD3 R24, P3, PT, R29, R24, RZ ;  /* 0x000000181d180210 */ /* 0x010fe20007f7e0ff */
[----:B------:R4:W-:Y:S01]  /*189a0*/  @P0 STG.E desc[UR36][R6.64], R21 ;  /* 0x0000001506000986 */ /* 0x0009e2000c101924 */
[----:B------:R-:W0:Y:S02]  /*189b0*/  @P2 MUFU.SQRT R17, R17 ;  /* 0x0000001100112308 */ /* 0x000e240000002000 */
[----:B------:R-:W-:Y:S01]  /*189c0*/  @P0 IADD3.X R25, PT, PT, RZ, R25, RZ, P3, !PT ;  /* 0x00000019ff190210 */ /* 0x000fe20001ffe4ff */
[----:B-1----:R1:W-:Y:S01]  /*189d0*/  @P1 STG.E desc[UR36][R14.64], R9 ;  /* 0x000000090e001986 */ /* 0x0023e2000c101924 */
[----:B------:R-:W-:Y:S01]  /*189e0*/  @P1 IADD3 R22, P4, PT, R19, R22, RZ ;  /* 0x0000001613161210 */ /* 0x000fe20007f9e0ff */
[----:B---3--:R-:W-:-:S03]  /*189f0*/  HADD2.F32 R5, -RZ, R20.H1_H1 ;  /* 0x30000014ff057230 */ /* 0x008fc60000004100 */
[----:B------:R-:W-:Y:S01]  /*18a00*/  @P1 IADD3.X R23, PT, PT, RZ, R23, RZ, P4, !PT ;  /* 0x00000017ff171210 */ /* 0x000fe200027fe4ff */
[----:B----4-:R-:W-:Y:S01]  /*18a10*/  HADD2.F32 R7, -RZ, R4.H0_H0 ;  /* 0x20000004ff077230 */ /* 0x010fe20000004100 */
[----:B------:R1:W-:Y:S01]  /*18a20*/  @P0 STG.E desc[UR36][R24.64], R5 ;  /* 0x0000000518000986 */ /* 0x0003e2000c101924 */
[----:B--2---:R-:W-:-:S03]  /*18a30*/  @P0 IADD3 R2, P2, PT, R31, R2, RZ ;  /* 0x000000021f020210 */ /* 0x004fc60007f5e0ff */
[----:B0-----:R1:W-:Y:S01]  /*18a40*/  @P1 STG.E desc[UR36][R22.64], R27 ;  /* 0x0000001b16001986 */ /* 0x0013e2000c101924 */
[----:B------:R-:W-:Y:S02]  /*18a50*/  @P0 IADD3.X R3, PT, PT, RZ, R3, RZ, P2, !PT ;  /* 0x00000003ff030210 */ /* 0x000fe400017fe4ff */
[----:B------:R-:W-:-:S03]  /*18a60*/  @P1 IADD3 R12, P3, PT, R18, R12, RZ ;  /* 0x0000000c120c1210 */ /* 0x000fc60007f7e0ff */
[----:B------:R1:W-:Y:S02]  /*18a70*/  @P0 STG.E desc[UR36][R2.64], R7 ;  /* 0x0000000702000986 */ /* 0x0003e4000c101924 */
[----:B------:R-:W-:-:S05]  /*18a80*/  @P1 IMAD.X R13, RZ, RZ, R13, P3 ;  /* 0x000000ffff0d1224 */ /* 0x000fca00018e060d */
[----:B------:R1:W-:Y:S01]  /*18a90*/  @P1 STG.E desc[UR36][R12.64], R17 ;  /* 0x000000110c001986 */ /* 0x0003e2000c101924 */
[----:B------:R-:W-:Y:S05]  /*18aa0*/  @!P0 EXIT ;  /* 0x000000000000894d */ /* 0x000fea0003800000 */
[----:B------:R-:W0:Y:S01]  /*18ab0*/  LDCU.64 UR4, c[0x0][0x778] ;  /* 0x0000ef00ff0477ac */ /* 0x000e220008000a00 */
[----:B-1----:R-:W-:Y:S01]  /*18ac0*/  LOP3.LUT R2, R18, 0xfffffffc, RZ, 0xc0, !PT ;  /* 0xfffffffc12027812 */ /* 0x002fe200078ec0ff */
[----:B------:R-:W-:-:S03]  /*18ad0*/  HADD2.F32 R5, -RZ, R4.H1_H1 ;  /* 0x30000004ff057230 */ /* 0x000fc60000004100 */
[----:B0-----:R-:W-:-:S04]  /*18ae0*/  IADD3 R2, P0, PT, R2, UR4, RZ ;  /* 0x0000000402027c10 */ /* 0x001fc8000ff1e0ff */
[----:B------:R-:W-:-:S05]  /*18af0*/  IADD3.X R3, PT, PT, RZ, UR5, RZ, P0, !PT ;  /* 0x00000005ff037c10 */ /* 0x000fca00087fe4ff */
[----:B------:R-:W-:Y:S01]  /*18b00*/  STG.E desc[UR36][R2.64], R5 ;  /* 0x0000000502007986 */ /* 0x000fe2000c101924 */
[----:B------:R-:W-:Y:S05]  /*18b10*/  EXIT ;  /* 0x000000000000794d */ /* 0x000fea0003800000 */
.L_x_7213:
        /* <DEDUP_REMOVED lines=17> */
.L_x_7132:
        /* <DEDUP_REMOVED lines=31> */
.L_x_7216:
        /* <DEDUP_REMOVED lines=15> */
.L_x_7215:
[----:B------:R-:W4:Y:S02]  /*18f10*/  LDCU.U8 UR4, c[0x0][0x7a1] ;  /* 0x0000f420ff0477ac */ /* 0x000f240008000000 */
[----:B----4-:R-:W-:-:S09]  /*18f20*/  UISETP.NE.AND UP0, UPT, UR4, URZ, UPT ;  /* 0x000000ff0400728c */ /* 0x010fd2000bf05270 */
[----:B------:R-:W-:Y:S05]  /*18f30*/  BRA.U !UP0, `(.L_x_7217) ;  /* 0x0000000508287547 */ /* 0x000fea000b800000 */
[----:B------:R-:W4:Y:S01]  /*18f40*/  LDC R3, c[0x0][0x7a4] ;  /* 0x0001e900ff037b82 */ /* 0x000f220000000800 */
[----:B------:R-:W0:Y:S01]  /*18f50*/  LDCU UR5, c[0x0][0x380] ;  /* 0x00007000ff0577ac */ /* 0x000e220008000800 */
[----:B------:R-:W-:Y:S02]  /*18f60*/  F2FP.F16.F32.PACK_AB R18, R8, R4 ;  /* 0x000000040812723e */ /* 0x000fe400000000ff */
[----:B-1-3--:R-:W-:Y:S01]  /*18f70*/  F2FP.F16.F32.PACK_AB R20, R20, R12 ;  /* 0x0000000c1414723e */ /* 0x00afe200000000ff */
[----:B------:R-:W1:Y:S01]  /*18f80*/  LDCU.U8 UR4, c[0x0][0x384] ;  /* 0x00007080ff0477ac */ /* 0x000e620008000000 */
[----:B0-----:R-:W-:Y:S01]  /*18f90*/  FADD.FTZ R0, R7, -UR5 ;  /* 0x8000000507007e21 */ /* 0x001fe20008010000 */
[----:B------:R-:W-:Y:S01]  /*18fa0*/  FADD.FTZ R2, R11, -UR5 ;  /* 0x800000050b027e21 */ /* 0x000fe20008010000 */
[----:B------:R-:W-:Y:S01]  /*18fb0*/  FSETP.GT.FTZ.AND P1, PT, R7, UR5, PT ;  /* 0x0000000507007c0b */ /* 0x000fe2000bf34000 */
[----:B------:R-:W-:Y:S01]  /*18fc0*/  FADD.FTZ R6, R23, -UR5 ;  /* 0x8000000517067e21 */ /* 0x000fe20008010000 */
[----:B------:R-:W-:-:S02]  /*18fd0*/  FSETP.GT.FTZ.AND P2, PT, R11, UR5, PT ;  /* 0x000000050b007c0b */ /* 0x000fc4000bf54000 */
[C---:B----4-:R-:W-:Y:S02]  /*18fe0*/  ISETP.GE.AND P0, PT, R3.reuse, 0x1, PT ;  /* 0x000000010300780c */ /* 0x050fe40003f06270 */
[----:B------:R-:W-:Y:S02]  /*18ff0*/  FSEL R0, R0, RZ, P1 ;  /* 0x000000ff00007208 */ /* 0x000fe40000800000 */
[----:B------:R-:W-:Y:S02]  /*19000*/  FSEL R2, R2, RZ, P2 ;  /* 0x000000ff02027208 */ /* 0x000fe40001000000 */
[----:B------:R-:W-:Y:S01]  /*19010*/  ISETP.GE.AND P1, PT, R3, 0x2, PT ;  /* 0x000000020300780c */ /* 0x000fe20003f26270 */
[----:B------:R0:W3:Y:S01]  /*19020*/  MUFU.RCP R10, R0 ;  /* 0x00000000000a7308 */ /* 0x0000e20000001000 */
[C---:B------:R-:W-:Y:S01]  /*19030*/  FADD.FTZ R3, R15.reuse, -UR5 ;  /* 0x800000050f037e21 */ /* 0x040fe20008010000 */
[----:B------:R-:W-:Y:S02]  /*19040*/  FSETP.GT.FTZ.AND P2, PT, R15, UR5, PT ;  /* 0x000000050f007c0b */ /* 0x000fe4000bf54000 */
[----:B------:R-:W-:-:S02]  /*19050*/  FSETP.GT.FTZ.AND P3, PT, R23, UR5, PT ;  /* 0x0000000517007c0b */ /* 0x000fc4000bf74000 */
[----:B------:R-:W4:Y:S01]  /*19060*/  @P0 LDC.64 R32, c[0x0][0x770] ;  /* 0x0001dc00ff200b82 */ /* 0x000f220000000a00 */
[----:B------:R-:W-:Y:S01]  /*19070*/  FSEL R3, R3, RZ, P2 ;  /* 0x000000ff03037208 */ /* 0x000fe20001000000 */
[----:B------:R-:W2:Y:S01]  /*19080*/  MUFU.RCP R2, R2 ;  /* 0x0000000200027308 */ /* 0x000ea20000001000 */
[----:B0-----:R-:W-:Y:S02]  /*19090*/  FSEL R0, R6, RZ, P3 ;  /* 0x000000ff06007208 */ /* 0x001fe40001800000 */
[----:B-1----:R-:W-:-:S03]  /*190a0*/  ISETP.NE.AND P2, PT, RZ, UR4, PT ;  /* 0x00000004ff007c0c */ /* 0x002fc6000bf45270 */
[----:B------:R-:W0:Y:S02]  /*190b0*/  @P1 LDC.64 R34, c[0x0][0x778] ;  /* 0x0001de00ff221b82 */ /* 0x000e240000000a00 */
[----:B------:R-:W1:Y:S01]  /*190c0*/  MUFU.RCP R16, R3 ;  /* 0x0000000300107308 */ /* 0x000e620000001000 */
[----:B---3--:R-:W-:-:S05]  /*190d0*/  FMUL.FTZ R17, R10, R5 ;  /* 0x000000050a117220 */ /* 0x008fca0000410000 */
[----:B------:R-:W3:Y:S02]  /*190e0*/  @P0 LDC.64 R6, c[0x0][0x770] ;  /* 0x0001dc00ff060b82 */ /* 0x000ee40000000a00 */
[----:B------:R-:W0:Y:S01]  /*190f0*/  MUFU.RCP R0, R0 ;  /* 0x0000000000007308 */ /* 0x000e220000001000 */
[----:B--2---:R-:W-:-:S05]  /*19100*/  FMUL.FTZ R19, R2, R9 ;  /* 0x0000000902137220 */ /* 0x004fca0000410000 */
[----:B------:R-:W2:Y:S01]  /*19110*/  @P1 LDC.64 R4, c[0x0][0x778] ;  /* 0x0001de00ff041b82 */ /* 0x000ea20000000a00 */
[C---:B----4-:R-:W-:Y:S01]  /*19120*/  @P0 IADD3 R14, P3, PT, R31.reuse, R32, RZ ;  /* 0x000000201f0e0210 */ /* 0x050fe20007f7e0ff */
[----:B------:R-:W4:Y:S01]  /*19130*/  @P2 MUFU.SQRT R17, R17 ;  /* 0x0000001100112308 */ /* 0x000f220000002000 */
[----:B------:R-:W-:Y:S01]  /*19140*/  @P1 LOP3.LUT R31, R31, 0xfffffffc, RZ, 0xc0, !PT ;  /* 0xfffffffc1f1f1812 */ /* 0x000fe200078ec0ff */
[----:B-1----:R-:W-:Y:S01]  /*19150*/  FMUL.FTZ R23, R16, R13 ;  /* 0x0000000d10177220 */ /* 0x002fe20000410000 */
[----:B------:R-:W-:-:S03]  /*19160*/  @P0 IADD3.X R15, PT, PT, RZ, R33, RZ, P3, !PT ;  /* 0x00000021ff0f0210 */ /* 0x000fc60001ffe4ff */
[----:B------:R-:W1:Y:S01]  /*19170*/  @P0 LDC.64 R8, c[0x0][0x770] ;  /* 0x0001dc00ff080b82 */ /* 0x000e620000000a00 */
[----:B0-----:R-:W-:Y:S01]  /*19180*/  @P1 IADD3 R12, P3, PT, R31, R34, RZ ;  /* 0x000000221f0c1210 */ /* 0x001fe20007f7e0ff */
[----:B------:R-:W0:Y:S01]  /*19190*/  @P2 MUFU.SQRT R19, R19 ;  /* 0x0000001300132308 */ /* 0x000e220000002000 */
[----:B------:R-:W-:Y:S01]  /*191a0*/  FMUL.FTZ R33, R0, R21 ;  /* 0x0000001500217220 */ /* 0x000fe20000410000 */
[----:B------:R-:W-:Y:S01]  /*191b0*/  @P1 LOP3.LUT R21, R27, 0xfffffffc, RZ, 0xc0, !PT ;  /* 0xfffffffc1b151812 */ /* 0x000fe200078ec0ff */
[----:B------:R-:W-:Y:S02]  /*191c0*/  HADD2.F32 R31, -RZ, R18.H0_H0 ;  /* 0x20000012ff1f7230 */ /* 0x000fe40000004100 */
[----:B------:R-:W-:Y:S01]  /*191d0*/  @P1 IMAD.X R13, RZ, RZ, R35, P3 ;  /* 0x000000ffff0d1224 */ /* 0x000fe200018e0623 */
[----:B------:R-:W1:Y:S01]  /*191e0*/  @P1 LDC.64 R2, c[0x0][0x778] ;  /* 0x0001de00ff021b82 */ /* 0x000e620000000a00 */
[C---:B---3--:R-:W-:Y:S01]  /*191f0*/  @P0 IADD3 R6, P4, PT, R29.reuse, R6, RZ ;  /* 0x000000061d060210 */ /* 0x048fe20007f9e0ff */
[----:B------:R-:W3:Y:S01]  /*19200*/  @P2 MUFU.SQRT R23, R23 ;  /* 0x0000001700172308 */ /* 0x000ee20000002000 */
[----:B------:R-:W-:Y:S01]  /*19210*/  @P1 LOP3.LUT R29, R29, 0xfffffffc, RZ, 0xc0, !PT ;  /* 0xfffffffc1d1d1812 */ /* 0x000fe200078ec0ff */
[----:B----4-:R4:W-:Y:S01]  /*19220*/  @P0 STG.E desc[UR36][R14.64], R17 ;  /* 0x000000110e000986 */ /* 0x0109e2000c101924 */
[----:B------:R-:W-:-:S03]  /*19230*/  @P0 IADD3.X R7, PT, PT, RZ, R7, RZ, P4, !PT ;  /* 0x00000007ff070210 */ /* 0x000fc600027fe4ff */
[----:B------:R-:W3:Y:S01]  /*19240*/  @P0 LDC.64 R10, c[0x0][0x770] ;  /* 0x0001dc00ff0a0b82 */ /* 0x000ee20000000a00 */
[----:B--2---:R-:W-:Y:S01]  /*19250*/  @P1 IADD3 R4, P3, PT, R29, R4, RZ ;  /* 0x000000041d041210 */ /* 0x004fe20007f7e0ff */
[----:B------:R-:W2:Y:S01]  /*19260*/  @P2 MUFU.SQRT R33, R33 ;  /* 0x0000002100212308 */ /* 0x000ea20000002000 */
[----:B------:R-:W-:Y:S02]  /*19270*/  @P1 STG.E desc[UR36][R12.64], R31 ;  /* 0x0000001f0c001986 */ /* 0x000fe4000c101924 */
[----:B------:R-:W-:Y:S02]  /*19280*/  @P1 IADD3.X R5, PT, PT, RZ, R5, RZ, P3, !PT ;  /* 0x00000005ff051210 */ /* 0x000fe40001ffe4ff */
[----:B0-----:R0:W-:Y:S01]  /*19290*/  @P0 STG.E desc[UR36][R6.64], R19 ;  /* 0x0000001306000986 */ /* 0x0011e2000c101924 */
[----:B-1----:R-:W-:Y:S01]  /*192a0*/  @P0 IADD3 R8, P2, PT, R27, R8, RZ ;  /* 0x000000081b080210 */ /* 0x002fe20007f5e0ff */
[----:B----4-:R-:W-:-:S03]  /*192b0*/  HADD2.F32 R15, -RZ, R18.H1_H1 ;  /* 0x30000012ff0f7230 */ /* 0x010fc60000004100 */
[----:B------:R-:W-:Y:S02]  /*192c0*/  @P0 IADD3.X R9, PT, PT, RZ, R9, RZ, P2, !PT ;  /* 0x00000009ff090210 */ /* 0x000fe400017fe4ff */
[----:B------:R1:W-:Y:S01]  /*192d0*/  @P1 STG.E desc[UR36][R4.64], R15 ;  /* 0x0000000f04001986 */ /* 0x0003e2000c101924 */
[----:B------:R-:W-:-:S03]  /*192e0*/  @P1 IADD3 R2, P3, PT, R21, R2, RZ ;  /* 0x0000000215021210 */ /* 0x000fc60007f7e0ff */
[----:B---3--:R1:W-:Y:S01]  /*192f0*/  @P0 STG.E desc[UR36][R8.64], R23 ;  /* 0x0000001708000986 */ /* 0x0083e2000c101924 */
[----:B0-----:R-:W-:Y:S02]  /*19300*/  HADD2.F32 R7, -RZ, R20.H0_H0 ;  /* 0x20000014ff077230 */ /* 0x001fe40000004100 */
[----:B------:R-:W-:Y:S01]  /*19310*/  @P1 IMAD.X R3, RZ, RZ, R3, P3 ;  /* 0x000000ffff031224 */ /* 0x000fe200018e0603 */
[----:B------:R-:W-:-:S04]  /*19320*/  @P0 IADD3 R10, P2, PT, R25, R10, RZ ;  /* 0x0000000a190a0210 */ /* 0x000fc80007f5e0ff */
[----:B------:R1:W-:Y:S01]  /*19330*/  @P1 STG.E desc[UR36][R2.64], R7 ;  /* 0x0000000702001986 */ /* 0x0003e2000c101924 */
[----:B------:R-:W-:-:S05]  /*19340*/  @P0 IADD3.X R11, PT, PT, RZ, R11, RZ, P2, !PT ;  /* 0x0000000bff0b0210 */ /* 0x000fca00017fe4ff */
[----:B--2---:R1:W-:Y:S01]  /*19350*/  @P0 STG.E desc[UR36][R10.64], R33 ;  /* 0x000000210a000986 */ /* 0x0043e2000c101924 */
        /* <DEDUP_REMOVED lines=8> */
.L_x_7217:
        /* <DEDUP_REMOVED lines=16> */
.L_x_7218:
        /* <DEDUP_REMOVED lines=15> */
.L_x_7219:
        /* <DEDUP_REMOVED lines=15> */
.L_x_7220:
        /* <DEDUP_REMOVED lines=15> */
.L_x_7221:
[----:B------:R-:W-:Y:S05]  /*197b0*/  EXIT ;  /* 0x000000000000794d */ /* 0x000fea0003800000 */
.L_x_7214:
        /* <DEDUP_REMOVED lines=40> */
.L_x_7224:
[----:B------:R-:W-:Y:S05]  /*19a40*/  BSYNC.RECONVERGENT B0 ;  /* 0x0000000000007941 */ /* 0x000fea0003800200 */
.L_x_7223:
        /* <DEDUP_REMOVED lines=20> */
.L_x_7226:
[----:B------:R-:W-:Y:S05]  /*19b90*/  BSYNC.RECONVERGENT B0 ;  /* 0x0000000000007941 */ /* 0x000fea0003800200 */
.L_x_7225:
        /* <DEDUP_REMOVED lines=21> */
.L_x_7228:
[----:B------:R-:W-:Y:S05]  /*19cf0*/  BSYNC.RECONVERGENT B0 ;  /* 0x0000000000007941 */ /* 0x000fea0003800200 */
.L_x_7227:
        /* <DEDUP_REMOVED lines=19> */
.L_x_7229:
[----:B------:R-:W-:Y:S05]  /*19e30*/  BSYNC.RECONVERGENT B0 ;  /* 0x0000000000007941 */ /* 0x000fea0003800200 */
.L_x_7222:
[----:B------:R-:W1:Y:S02]  /*19e40*/  LDCU.U8 UR4, c[0x0][0x7a1] ;  /* 0x0000f420ff0477ac */ /* 0x000e640008000000 */
[----:B-1----:R-:W-:-:S09]  /*19e50*/  UISETP.NE.AND UP0, UPT, UR4, URZ, UPT ;  /* 0x000000ff0400728c */ /* 0x002fd2000bf05270 */
[----:B------:R-:W-:Y:S05]  /*19e60*/  BRA.U !UP0, `(.L_x_7230) ;  /* 0x0000000508287547 */ /* 0x000fea000b800000 */
[----:B------:R-:W1:Y:S01]  /*19e70*/  LDC R2, c[0x0][0x7a4] ;  /* 0x0001e900ff027b82 */ /* 0x000e620000000800 */
[----:B------:R-:W2:Y:S01]  /*19e80*/  LDCU UR5, c[0x0][0x380] ;  /* 0x00007000ff0577ac */ /* 0x000ea20008000800 */
[----:B---3--:R-:W-:Y:S02]  /*19e90*/  F2FP.F16.F32.PACK_AB R8, R8, R4 ;  /* 0x000000040808723e */ /* 0x008fe400000000ff */
[----:B------:R-:W-:Y:S01]  /*19ea0*/  F2FP.F16.F32.PACK_AB R12, R20, R12 ;  /* 0x0000000c140c723e */ /* 0x000fe200000000ff */
[----:B------:R-:W3:Y:S02]  /*19eb0*/  LDCU.U8 UR4, c[0x0][0x384] ;  /* 0x00007080ff0477ac */ /* 0x000ee40008000000 */
[----:B------:R-:W-:Y:S02]  /*19ec0*/  HADD2.F32 R21, -RZ, R8.H0_H0 ;  /* 0x20000008ff157230 */ /* 0x000fe40000004100 */
[C---:B--2---:R-:W-:Y:S01]  /*19ed0*/  FADD.FTZ R0, R35.reuse, -UR5 ;  /* 0x8000000523007e21 */ /* 0x044fe20008010000 */
[----:B------:R-:W-:Y:S01]  /*19ee0*/  FSETP.GT.FTZ.AND P2, PT, R35, UR5, PT ;  /* 0x0000000523007c0b */ /* 0x000fe2000bf54000 */
[----:B------:R-:W-:Y:S01]  /*19ef0*/  FADD.FTZ R5, R41, -UR5 ;  /* 0x8000000529057e21 */ /* 0x000fe20008010000 */
[C---:B------:R-:W-:Y:S01]  /*19f00*/  FADD.FTZ R9, R37.reuse, -UR5 ;  /* 0x8000000525097e21 */ /* 0x040fe20008010000 */
[----:B------:R-:W-:-:S02]  /*19f10*/  FSETP.GT.FTZ.AND P3, PT, R37, UR5, PT ;  /* 0x0000000525007c0b */ /* 0x000fc4000bf74000 */
[C---:B-1----:R-:W-:Y:S02]  /*19f20*/  ISETP.GE.AND P0, PT, R2.reuse, 0x2, PT ;  /* 0x000000020200780c */ /* 0x042fe40003f06270 */
[----:B------:R-:W-:Y:S01]  /*19f30*/  ISETP.GE.AND P1, PT, R2, 0x1, PT ;  /* 0x000000010200780c */ /* 0x000fe20003f26270 */
[C---:B------:R-:W-:Y:S01]  /*19f40*/  FADD.FTZ R2, R39.reuse, -UR5 ;  /* 0x8000000527027e21 */ /* 0x040fe20008010000 */
[----:B------:R-:W-:Y:S02]  /*19f50*/  FSEL R0, R0, RZ, P2 ;  /* 0x000000ff00007208 */ /* 0x000fe40001000000 */
[----:B------:R-:W-:Y:S02]  /*19f60*/  FSETP.GT.FTZ.AND P2, PT, R39, UR5, PT ;  /* 0x0000000527007c0b */ /* 0x000fe4000bf54000 */
[----:B------:R1:W2:Y:S02]  /*19f70*/  MUFU.RCP R16, R0 ;  /* 0x0000000000107308 */ /* 0x0002a40000001000 */
[----:B------:R-:W-:-:S02]  /*19f80*/  FSEL R2, R2, RZ, P2 ;  /* 0x000000ff02027208 */ /* 0x000fc40001000000 */
[----:B------:R-:W-:Y:S01]  /*19f90*/  FSETP.GT.FTZ.AND P2, PT, R41, UR5, PT ;  /* 0x0000000529007c0b */ /* 0x000fe2000bf54000 */
[----:B------:R-:W4:Y:S03]  /*19fa0*/  @P0 LDC.64 R6, c[0x0][0x778] ;  /* 0x0001de00ff060b82 */ /* 0x000f260000000a00 */
[----:B------:R-:W-:Y:S01]  /*19fb0*/  FSEL R5, R5, RZ, P2 ;  /* 0x000000ff05057208 */ /* 0x000fe20001000000 */
[----:B------:R-:W5:Y:S01]  /*19fc0*/  MUFU.RCP R2, R2 ;  /* 0x0000000200027308 */ /* 0x000f620000001000 */
[----:B-1----:R-:W-:Y:S02]  /*19fd0*/  FSEL R0, R9, RZ, P3 ;  /* 0x000000ff09007208 */ /* 0x002fe40001800000 */
[----:B---3--:R-:W-:Y:S01]  /*19fe0*/  ISETP.NE.AND P2, PT, RZ, UR4, PT ;  /* 0x00000004ff007c0c */ /* 0x008fe2000bf45270 */
[----:B------:R-:W1:Y:S04]  /*19ff0*/  @P1 LDC.64 R10, c[0x0][0x770] ;  /* 0x0001dc00ff0a1b82 */ /* 0x000e680000000a00 */
[----:B------:R3:W0:Y:S01]  /*1a000*/  MUFU.RCP R18, R5 ;  /* 0x0000000500127308 */ /* 0x0006220000001000 */
[----:B--2---:R-:W-:-:S03]  /*1a010*/  FMUL.FTZ R9, R16, R3 ;  /* 0x0000000310097220 */ /* 0x004fc60000410000 */
[----:B------:R-:W2:Y:S04]  /*1a020*/  @P1 LDC.64 R14, c[0x0][0x770] ;  /* 0x0001dc00ff0e1b82 */ /* 0x000ea80000000a00 */
[----:B------:R-:W1:Y:S01]  /*1a030*/  MUFU.RCP R0, R0 ;  /* 0x0000000000007308 */ /* 0x000e620000001000 */
[----:B---3--:R-:W-:Y:S01]  /*1a040*/  @P0 LOP3.LUT R5, R31, 0xfffffffc, RZ, 0xc0, !PT ;  /* 0xfffffffc1f050812 */ /* 0x008fe200078ec0ff */
[----:B-----5:R-:W-:Y:S02]  /*1a050*/  FMUL.FTZ R13, R2, R19 ;  /* 0x00000013020d7220 */ /* 0x020fe40000410000 */
[----:B------:R-:W3:Y:S01]  /*1a060*/  @P0 LDC.64 R22, c[0x0][0x778] ;  /* 0x0001de00ff160b82 */ /* 0x000ee20000000a00 */
[----:B----4-:R-:W-:-:S03]  /*1a070*/  @P0 IADD3 R6, P4, PT, R5, R6, RZ ;  /* 0x0000000605060210 */ /* 0x010fc60007f9e0ff */
[----:B------:R-:W4:Y:S01]  /*1a080*/  @P2 MUFU.SQRT R9, R9 ;  /* 0x0000000900092308 */ /* 0x000f220000002000 */
[----:B0-----:R-:W-:Y:S01]  /*1a090*/  FMUL.FTZ R33, R18, R33 ;  /* 0x0000002112217220 */ /* 0x001fe20000410000 */
[----:B------:R-:W-:Y:S02]  /*1a0a0*/  @P0 IADD3.X R7, PT, PT, RZ, R7, RZ, P4, !PT ;  /* 0x00000007ff070210 */ /* 0x000fe400027fe4ff */
[----:B------:R-:W0:Y:S01]  /*1a0b0*/  @P1 LDC.64 R18, c[0x0][0x770] ;  /* 0x0001dc00ff121b82 */ /* 0x000e220000000a00 */
[----:B-1----:R-:W-:Y:S02]  /*1a0c0*/  @P1 IADD3 R10, P3, PT, R31, R10, RZ ;  /* 0x0000000a1f0a1210 */ /* 0x002fe40007f7e0ff */
[----:B------:R-:W-:Y:S01]  /*1a0d0*/  @P0 LOP3.LUT R31, R27, 0xfffffffc, RZ, 0xc0, !PT ;  /* 0xfffffffc1b1f0812 */ /* 0x000fe200078ec0ff */
[----:B------:R-:W1:Y:S01]  /*1a0e0*/  @P2 MUFU.SQRT R13, R13 ;  /* 0x0000000d000d2308 */ /* 0x000e620000002000 */
[----:B------:R-:W-:Y:S01]  /*1a0f0*/  FMUL.FTZ R17, R0, R17 ;  /* 0x0000001100117220 */ /* 0x000fe20000410000 */
[----:B------:R-:W-:-:S02]  /*1a100*/  @P1 IMAD.X R11, RZ, RZ, R11, P3 ;  /* 0x000000ffff0b1224 */ /* 0x000fc400018e060b */
[----:B------:R-:W5:Y:S01]  /*1a110*/  @P0 LDC.64 R2, c[0x0][0x778] ;  /* 0x0001de00ff020b82 */ /* 0x000f620000000a00 */
[C---:B--2---:R-:W-:Y:S02]  /*1a120*/  @P1 IADD3 R14, P3, PT, R29.reuse, R14, RZ ;  /* 0x0000000e1d0e1210 */ /* 0x044fe40007f7e0ff */
[----:B------:R-:W-:Y:S01]  /*1a130*/  @P0 LOP3.LUT R29, R29, 0xfffffffc, RZ, 0xc0, !PT ;  /* 0xfffffffc1d1d0812 */ /* 0x000fe200078ec0ff */
[----:B------:R-:W2:Y:S01]  /*1a140*/  @P2 MUFU.SQRT R33, R33 ;  /* 0x0000002100212308 */ /* 0x000ea20000002000 */
[----:B------:R-:W-:Y:S01]  /*1a150*/  @P1 IADD3.X R15, PT, PT, RZ, R15, RZ, P3, !PT ;  /* 0x0000000fff0f1210 */ /* 0x000fe20001ffe4ff */
[----:B----4-:R4:W-:Y:S02]  /*1a160*/  @P1 STG.E desc[UR36][R10.64], R9 ;  /* 0x000000090a001986 */ /* 0x0109e4000c101924 */
[----:B------:R-:W2:Y:S01]  /*1a170*/  @P1 LDC.64 R4, c[0x0][0x770] ;  /* 0x0001dc00ff041b82 */ /* 0x000ea20000000a00 */
[----:B---3--:R-:W-:Y:S01]  /*1a180*/  @P0 IADD3 R22, P3, PT, R29, R22, RZ ;  /* 0x000000161d160210 */ /* 0x008fe20007f7e0ff */
[----:B------:R3:W-:Y:S02]  /*1a190*/  @P0 STG.E desc[UR36][R6.64], R21 ;  /* 0x0000001506000986 */ /* 0x0007e4000c101924 */
[----:B------:R-:W2:Y:S01]  /*1a1a0*/  @P2 MUFU.SQRT R17, R17 ;  /* 0x0000001100112308 */ /* 0x000ea20000002000 */
[----:B------:R-:W-:Y:S01]  /*1a1b0*/  @P0 IADD3.X R23, PT, PT, RZ, R23, RZ, P3, !PT ;  /* 0x00000017ff170210 */ /* 0x000fe20001ffe4ff */
[----:B-1----:R1:W-:Y:S01]  /*1a1c0*/  @P1 STG.E desc[UR36][R14.64], R13 ;  /* 0x0000000d0e001986 */ /* 0x0023e2000c101924 */
[----:B0-----:R-:W-:Y:S01]  /*1a1d0*/  @P1 IADD3 R18, P4, PT, R27, R18, RZ ;  /* 0x000000121b121210 */ /* 0x001fe20007f9e0ff */
[----:B----4-:R-:W-:-:S04]  /*1a1e0*/  HADD2.F32 R9, -RZ, R8.H1_H1 ;  /* 0x30000008ff097230 */ /* 0x010fc80000004100 */
[----:B------:R-:W-:Y:S02]  /*1a1f0*/  @P1 IMAD.X R19, RZ, RZ, R19, P4 ;  /* 0x000000ffff131224 */ /* 0x000fe400020e0613 */
[----:B---3--:R-:W-:Y:S01]  /*1a200*/  HADD2.F32 R7, -RZ, R12.H0_H0 ;  /* 0x2000000cff077230 */ /* 0x008fe20000004100 */
[----:B-----5:R-:W-:Y:S01]  /*1a210*/  @P0 IADD3 R2, P2, PT, R31, R2, RZ ;  /* 0x000000021f020210 */ /* 0x020fe20007f5e0ff */
[----:B------:R1:W-:Y:S03]  /*1a220*/  @P0 STG.E desc[UR36][R22.64], R9 ;  /* 0x0000000916000986 */ /* 0x0003e6000c101924 */
[----:B------:R-:W-:Y:S01]  /*1a230*/  @P0 IADD3.X R3, PT, PT, RZ, R3, RZ, P2, !PT ;  /* 0x00000003ff030210 */ /* 0x000fe200017fe4ff */
[----:B--2---:R1:W-:Y:S01]  /*1a240*/  @P1 STG.E desc[UR36][R18.64], R33 ;  /* 0x0000002112001986 */ /* 0x0043e2000c101924 */
[----:B------:R-:W-:-:S03]  /*1a250*/  @P1 IADD3 R4, P3, PT, R25, R4, RZ ;  /* 0x0000000419041210 */ /* 0x000fc60007f7e0ff */
[----:B------:R1:W-:Y:S01]  /*1a260*/  @P0 STG.E desc[UR36][R2.64], R7 ;  /* 0x0000000702000986 */ /* 0x0003e2000c101924 */
[----:B------:R-:W-:-:S05]  /*1a270*/  @P1 IADD3.X R5, PT, PT, RZ, R5, RZ, P3, !PT ;  /* 0x00000005ff051210 */ /* 0x000fca0001ffe4ff */
        /* <DEDUP_REMOVED lines=9> */
.L_x_7230:
        /* <DEDUP_REMOVED lines=17> */
        .weak           $__internal_29_$__cuda_sm20_div_u64
        .type           $__internal_29_$__cuda_sm20_div_u64,@function
        .size           $__internal_29_$__cuda_sm20_div_u64,(.L_x_7261 - $__internal_29_$__cuda_sm20_div_u64)
$__internal_29_$__cuda_sm20_div_u64:
        /* <DEDUP_REMOVED lines=66> */
[----:B------:R-:W-:Y:S06]  /*1a840*/  RET.REL.NODEC R32 `(_ZN2at6native13reduce_kernelILi128ELi4ENS0_8ReduceOpIN3c104HalfENS0_10WelfordOpsIS4_fiN4cuda3std3__44pairIffEEEEjfLi2ELi2EEEEEvT1_) ;  /* 0xfffffe5420ec7950 */ /* 0x000fec0003c3ffff */
.L_x_7231:
        /* <DEDUP_REMOVED lines=11> */
.L_x_7261:


//--------------------- .nv.global.init           --------------------------
	.section	.nv.global.init,"aw",@progbits
.nv.global.init:
	.type		$str$8,@object
	.size		$str$8,(__unnamed_99 - $str$8)
$str$8:
        /*0000*/ 	.byte	0x66, 0x61, 0x6c, 0x73, 0x65, 0x00
	.type		__unnamed_99,@object
	.size		__unnamed_99,(__unnamed_71 - __unnamed_99)
__unnamed_99:
        /*0006*/ 	.byte	0x73, 0x65, 0x74, 0x5f, 0x72, 0x65, 0x73, 0x75, 0x6c, 0x74, 0x73, 0x00
	.type		__unnamed_71,@object
	.size		__unnamed_71,(__unnamed_127 - __unnamed_71)
__unnamed_71:
        /*0012*/ 	.byte	0x73, 0x65, 0x74, 0x5f, 0x72, 0x65, 0x73, 0x75, 0x6c, 0x74, 0x73, 0x00
	.type		__unnamed_127,@object
	.size		__unnamed_127,(__unnamed_113 - __unnamed_127)
__unnamed_127:
        /*001e*/ 	.byte	0x73, 0x65, 0x74, 0x5f, 0x72, 0x65, 0x73, 0x75, 0x6c, 0x74, 0x73, 0x00
	.type		__unnamed_113,@object
	.size		__unnamed_113,(__unnamed_57 - __unnamed_113)
__unnamed_113:
        /*002a*/ 	.byte	0x73, 0x65, 0x74, 0x5f, 0x72, 0x65, 0x73, 0x75, 0x6c, 0x74, 0x73, 0x00
	.type		__unnamed_57,@object
	.size		__unnamed_57,(__unnamed_85 - __unnamed_57)
__unnamed_57:
        /*0036*/ 	.byte	0x73, 0x65, 0x74, 0x5f, 0x72, 0x65, 0x73, 0x75, 0x6c, 0x74, 0x73, 0x00
	.type		__unnamed_85,@object
	.size		__unnamed_85,(__unnamed_141 - __unnamed_85)
__unnamed_85:
        /*0042*/ 	.byte	0x73, 0x65, 0x74, 0x5f, 0x72, 0x65, 0x73, 0x75, 0x6c, 0x74, 0x73, 0x00
	.type		__unnamed_141,@object
	.size		__unnamed_141,(__unnamed_106 - __unnamed_141)
__unnamed_141:
        /*004e*/ 	.byte	0x73, 0x65, 0x74, 0x5f, 0x72, 0x65, 0x73, 0x75, 0x6c, 0x74, 0x73, 0x00
	.type		__unnamed_106,@object
	.size		__unnamed_106,(__unnamed_134 - __unnamed_106)
__unnamed_106:
        /*005a*/ 	.byte	0x73, 0x65, 0x74, 0x5f, 0x72, 0x65, 0x73, 0x75, 0x6c, 0x74, 0x73, 0x00
	.type		__unnamed_134,@object
	.size		__unnamed_134,(__unnamed_78 - __unnamed_134)
__unnamed_134:
        /*0066*/ 	.byte	0x73, 0x65, 0x74, 0x5f, 0x72, 0x65, 0x73, 0x75, 0x6c, 0x74, 0x73, 0x00
	.type		__unnamed_78,@object
	.size		__unnamed_78,(__unnamed_92 - __unnamed_78)
__unnamed_78:
        /*0072*/ 	.byte	0x73, 0x65, 0x74, 0x5f, 0x72, 0x65, 0x73, 0x75, 0x6c, 0x74, 0x73, 0x00
	.type		__unnamed_92,@object
	.size		__unnamed_92,(__unnamed_64 - __unnamed_92)
__unnamed_92:
        /*007e*/ 	.byte	0x73, 0x65, 0x74, 0x5f, 0x72, 0x65, 0x73, 0x75, 0x6c, 0x74, 0x73, 0x00
	.type		__unnamed_64,@object
	.size		__unnamed_64,(__unnamed_120 - __unnamed_64)
__unnamed_64:
        /*008a*/ 	.byte	0x73, 0x65, 0x74, 0x5f, 0x72, 0x65, 0x73, 0x75, 0x6c, 0x74, 0x73, 0x00
	.type		__unnamed_120,@object
	.size		__unnamed_120,($str$9 - __unnamed_120)
__unnamed_120:
        /*0096*/ 	.byte	0x73, 0x65, 0x74, 0x5f, 0x72, 0x65, 0x73, 0x75, 0x6c, 0x74, 0x73, 0x00
	.type		$str$9,@object
	.size		$str$9,(__unnamed_19 - $str$9)
$str$9:
        /*00a2*/ 	.byte	0x66, 0x69, 0x6e, 0x61, 0x6c, 0x5f, 0x6f, 0x75, 0x74, 0x70, 0x75, 0x74, 0x00
	.type		__unnamed_19,@object
	.size		__unnamed_19,(__unnamed_83 - __unnamed_19)
__unnamed_19:
        /*00af*/ 	.byte	0x74, 0x68, 0x72, 0x65, 0x61, 0x64, 0x5f, 0x72, 0x65, 0x64, 0x75, 0x63, 0x65, 0x00
	.type		__unnamed_83,@object
	.size		__unnamed_83,(__unnamed_115 - __unnamed_83)
__unnamed_83:
        /*00bd*/ 	.byte	0x74, 0x68, 0x72, 0x65, 0x61, 0x64, 0x5f, 0x72, 0x65, 0x64, 0x75, 0x63, 0x65, 0x00
	.type		__unnamed_115,@object
	.size		__unnamed_115,(__unnamed_139 - __unnamed_115)
__unnamed_115:
        /*00cb*/ 	.byte	0x74, 0x68, 0x72, 0x65, 0x61, 0x64, 0x5f, 0x72, 0x65, 0x64, 0x75, 0x63, 0x65, 0x00
	.type		__unnamed_139,@object
	.size		__unnamed_139,(__unnamed_59 - __unnamed_139)
__unnamed_139:
        /*00d9*/ 	.byte	0x74, 0x68, 0x72, 0x65, 0x61, 0x64, 0x5f, 0x72, 0x65, 0x64, 0x75, 0x63, 0x65, 0x00
	.type		__unnamed_59,@object
	.size		__unnamed_59,($str$11 - __unnamed_59)
__unnamed_59:
        /*00e7*/ 	.byte	0x74, 0x68, 0x72, 0x65, 0x61, 0x64, 0x5f, 0x72, 0x65, 0x64, 0x75, 0x63, 0x65, 0x00
	.type		$str$11,@object
	.size		$str$11,(__unnamed_23 - $str$11)
$str$11:
        /*00f5*/ 	.byte	0x21, 0x66, 0x69, 0x6e, 0x61, 0x6c, 0x5f, 0x6f, 0x75, 0x74, 0x70, 0x75, 0x74, 0x00
	.type		__unnamed_23,@object
	.size		__unnamed_23,(__unnamed_87 - __unnamed_23)
__unnamed_23:
        /*0103*/ 	.byte	0x74, 0x68, 0x72, 0x65, 0x61, 0x64, 0x5f, 0x72, 0x65, 0x64, 0x75, 0x63, 0x65, 0x00
	.type		__unnamed_87,@object
	.size		__unnamed_87,(__unnamed_55 - __unnamed_87)
__unnamed_87:
        /*0111*/ 	.byte	0x74, 0x68, 0x72, 0x65, 0x61, 0x64, 0x5f, 0x72, 0x65, 0x64, 0x75, 0x63, 0x65, 0x00
	.type		__unnamed_55,@object
	.size		__unnamed_55,(__unnamed_143 - __unnamed_55)
__unnamed_55:
        /*011f*/ 	.byte	0x74, 0x68, 0x72, 0x65, 0x61, 0x64, 0x5f, 0x72, 0x65, 0x64, 0x75, 0x63, 0x65, 0x00
	.type		__unnamed_143,@object
	.size		__unnamed_143,(__unnamed_111 - __unnamed_143)
__unnamed_143:
        /*012d*/ 	.byte	0x74, 0x68, 0x72, 0x65, 0x61, 0x64, 0x5f, 0x72, 0x65, 0x64, 0x75, 0x63, 0x65, 0x00
	.type		__unnamed_111,@object
	.size		__unnamed_111,(__unnamed_129 - __unnamed_111)
__unnamed_111:
        /*013b*/ 	.byte	0x74, 0x68, 0x72, 0x65, 0x61, 0x64, 0x5f, 0x72, 0x65, 0x64, 0x75, 0x63, 0x65, 0x00
	.type		__unnamed_129,@object
	.size		__unnamed_129,(__unnamed_1 - __unnamed_129)
__unnamed_129:
        /*0149*/ 	.byte	0x74, 0x68, 0x72, 0x65, 0x61, 0x64, 0x5f, 0x72, 0x65, 0x64, 0x75, 0x63, 0x65, 0x00
	.type		__unnamed_1,@object
	.size		__unnamed_1,(__unnamed_97 - __unnamed_1)
__unnamed_1:
        /*0157*/ 	.byte	0x74, 0x68, 0x72, 0x65, 0x61, 0x64, 0x5f, 0x72, 0x65, 0x64, 0x75, 0x63, 0x65, 0x00
	.type		__unnamed_97,@object
	.size		__unnamed_97,(__unnamed_73 - __unnamed_97)
__unnamed_97:
        /*0165*/ 	.byte	0x74, 0x68, 0x72, 0x65, 0x61, 0x64, 0x5f, 0x72, 0x65, 0x64, 0x75, 0x63, 0x65, 0x00
	.type		__unnamed_73,@object
	.size		__unnamed_73,(__unnamed_41 - __unnamed_73)
__unnamed_73:
        /*0173*/ 	.byte	0x74, 0x68, 0x72, 0x65, 0x61, 0x64, 0x5f, 0x72, 0x65, 0x64, 0x75, 0x63, 0x65, 0x00
	.type		__unnamed_41,@object
	.size		__unnamed_41,(__unnamed_5 - __unnamed_41)
__unnamed_41:
        /*0181*/ 	.byte	0x74, 0x68, 0x72, 0x65, 0x61, 0x64, 0x5f, 0x72, 0x65, 0x64, 0x75, 0x63, 0x65, 0x00
	.type		__unnamed_5,@object
	.size		__unnamed_5,(__unnamed_69 - __unnamed_5)
__unnamed_5:
        /*018f*/ 	.byte	0x74, 0x68, 0x72, 0x65, 0x61, 0x64, 0x5f, 0x72, 0x65, 0x64, 0x75, 0x63, 0x65, 0x00
	.type		__unnamed_69,@object
	.size		__unnamed_69,(__unnamed_37 - __unnamed_69)
__unnamed_69:
        /*019d*/ 	.byte	0x74, 0x68, 0x72, 0x65, 0x61, 0x64, 0x5f, 0x72, 0x65, 0x64, 0x75, 0x63, 0x65, 0x00
	.type		__unnamed_37,@object
	.size		__unnamed_37,(__unnamed_101 - __unnamed_37)
__unnamed_37:
        /*01ab*/ 	.byte	0x74, 0x68, 0x72, 0x65, 0x61, 0x64, 0x5f, 0x72, 0x65, 0x64, 0x75, 0x63, 0x65, 0x00
	.type		__unnamed_101,@object
	.size		__unnamed_101,(__unnamed_125 - __unnamed_101)
__unnamed_101:
        /*01b9*/ 	.byte	0x74, 0x68, 0x72, 0x65, 0x61, 0x64, 0x5f, 0x72, 0x65, 0x64, 0x75, 0x63, 0x65, 0x00
	.type		__unnamed_125,@object
	.size		__unnamed_125,(__unnamed_66 - __unnamed_125)
__unnamed_125:
        /*01c7*/ 	.byte	0x74, 0x68, 0x72, 0x65, 0x61, 0x64, 0x5f, 0x72, 0x65, 0x64, 0x75, 0x63, 0x65, 0x00
	.type		__unnamed_66,@object
	.size		__unnamed_66,(__unnamed_50 - __unnamed_66)
__unnamed_66:
        /*01d5*/ 	.byte	0x74, 0x68, 0x72, 0x65, 0x61, 0x64, 0x5f, 0x72, 0x65, 0x64, 0x75, 0x63, 0x65, 0x00
	.type		__unnamed_50,@object
	.size		__unnamed_50,(__unnamed_10 - __unnamed_50)
__unnamed_50:
        /*01e3*/ 	.byte	0x74, 0x68, 0x72, 0x65, 0x61, 0x64, 0x5f, 0x72, 0x65, 0x64, 0x75, 0x63, 0x65, 0x00
	.type		__unnamed_10,@object
	.size		__unnamed_10,(__unnamed_122 - __unnamed_10)
__unnamed_10:
        /*01f1*/ 	.byte	0x74, 0x68, 0x72, 0x65, 0x61, 0x64, 0x5f, 0x72, 0x65, 0x64, 0x75, 0x63, 0x65, 0x00
	.type		__unnamed_122,@object
	.size		__unnamed_122,(__unnamed_90 - __unnamed_122)
__unnamed_122:
        /*01ff*/ 	.byte	0x74, 0x68, 0x72, 0x65, 0x61, 0x64, 0x5f, 0x72, 0x65, 0x64, 0x75, 0x63, 0x65, 0x00
	.type		__unnamed_90,@object
	.size		__unnamed_90,($str$10 - __unnamed_90)
__unnamed_90:
        /*020d*/ 	.byte	0x74, 0x68, 0x72, 0x65, 0x61, 0x64, 0x5f, 0x72, 0x65, 0x64, 0x75, 0x63, 0x65, 0x00
	.type		$str$10,@object
	.size		$str$10,(__unnamed_118 - $str$10)
$str$10:
        /*021b*/ 	.byte	0x6e, 0x6f, 0x75, 0x74, 0x70, 0x75, 0x74, 0x73, 0x20, 0x3d, 0x3d, 0x20, 0x31, 0x00
	.type		__unnamed_118,@object
	.size		__unnamed_118,(__unnamed_14 - __unnamed_118)
__unnamed_118:
        /*0229*/ 	.byte	0x74, 0x68, 0x72, 0x65, 0x61, 0x64, 0x5f, 0x72, 0x65, 0x64, 0x75, 0x63, 0x65, 0x00
	.type		__unnamed_14,@object
	.size		__unnamed_14,(__unnamed_46 - __unnamed_14)
__unnamed_14:
        /*0237*/ 	.byte	0x74, 0x68, 0x72, 0x65, 0x61, 0x64, 0x5f, 0x72, 0x65, 0x64, 0x75, 0x63, 0x65, 0x00
	.type		__unnamed_46,@object
	.size		__unnamed_46,(__unnamed_62 - __unnamed_46)
__unnamed_46:
        /*0245*/ 	.byte	0x74, 0x68, 0x72, 0x65, 0x61, 0x64, 0x5f, 0x72, 0x65, 0x64, 0x75, 0x63, 0x65, 0x00
	.type		__unnamed_62,@object
	.size		__unnamed_62,(__unnamed_94 - __unnamed_62)
__unnamed_62:
        /*0253*/ 	.byte	0x74, 0x68, 0x72, 0x65, 0x61, 0x64, 0x5f, 0x72, 0x65, 0x64, 0x75, 0x63, 0x65, 0x00
	.type		__unnamed_94,@object
	.size		__unnamed_94,(__unnamed_132 - __unnamed_94)
__unnamed_94:
        /*0261*/ 	.byte	0x74, 0x68, 0x72, 0x65, 0x61, 0x64, 0x5f, 0x72, 0x65, 0x64, 0x75, 0x63, 0x65, 0x00
	.type		__unnamed_132,@object
	.size		__unnamed_132,(__unnamed_76 - __unnamed_132)
__unnamed_132:
        /*026f*/ 	.byte	0x74, 0x68, 0x72, 0x65, 0x61, 0x64, 0x5f, 0x72, 0x65, 0x64, 0x75, 0x63, 0x65, 0x00
	.type		__unnamed_76,@object
	.size		__unnamed_76,(__unnamed_108 - __unnamed_76)
__unnamed_76:
        /*027d*/ 	.byte	0x74, 0x68, 0x72, 0x65, 0x61, 0x64, 0x5f, 0x72, 0x65, 0x64, 0x75, 0x63, 0x65, 0x00
	.type		__unnamed_108,@object
	.size		__unnamed_108,(__unnamed_28 - __unnamed_108)
__unnamed_108:
        /*028b*/ 	.byte	0x74, 0x68, 0x72, 0x65, 0x61, 0x64, 0x5f, 0x72, 0x65, 0x64, 0x75, 0x63, 0x65, 0x00
	.type		__unnamed_28,@object
	.size		__unnamed_28,(__unnamed_80 - __unnamed_28)
__unnamed_28:
        /*0299*/ 	.byte	0x74, 0x68, 0x72, 0x65, 0x61, 0x64, 0x5f, 0x72, 0x65, 0x64, 0x75, 0x63, 0x65, 0x00
	.type		__unnamed_80,@object
	.size		__unnamed_80,(__unnamed_32 - __unnamed_80)
__unnamed_80:
        /*02a7*/ 	.byte	0x74, 0x68, 0x72, 0x65, 0x61, 0x64, 0x5f, 0x72, 0x65, 0x64, 0x75, 0x63, 0x65, 0x00
	.type		__unnamed_32,@object
	.size		__unnamed_32,(__unnamed_136 - __unnamed_32)
__unnamed_32:
        /*02b5*/ 	.byte	0x74, 0x68, 0x72, 0x65, 0x61, 0x64, 0x5f, 0x72, 0x65, 0x64, 0x75, 0x63, 0x65, 0x00
	.type		__unnamed_136,@object
	.size		__unnamed_136,(__unnamed_104 - __unnamed_136)
__unnamed_136:
        /*02c3*/ 	.byte	0x74, 0x68, 0x72, 0x65, 0x61, 0x64, 0x5f, 0x72, 0x65, 0x64, 0x75, 0x63, 0x65, 0x00
	.type		__unnamed_104,@object
	.size		__unnamed_104,(__unnamed_35 - __unnamed_104)
__unnamed_104:
        /*02d1*/ 	.byte	0x74, 0x68, 0x72, 0x65, 0x61, 0x64, 0x5f, 0x72, 0x65, 0x64, 0x75, 0x63, 0x65, 0x00
	.type		__unnamed_35,@object
	.size		__unnamed_35,(__unnamed_51 - __unnamed_35)
__unnamed_35:
        /*02df*/ 	.byte	0x61, 0x63, 0x63, 0x75, 0x6d, 0x75, 0x6c, 0x61, 0x74, 0x65, 0x5f, 0x69, 0x6e, 0x5f, 0x6f, 0x75
        /*02ef*/ 	.byte	0x74, 0x70, 0x75, 0x74, 0x00
	.type		__unnamed_51,@object
	.size		__unnamed_51,(__unnamed_11 - __unnamed_51)
__unnamed_51:
        /*02f4*/ 	.byte	0x61, 0x63, 0x63, 0x75, 0x6d, 0x75, 0x6c, 0x61, 0x74, 0x65, 0x5f, 0x69, 0x6e, 0x5f, 0x6f, 0x75
        /*0304*/ 	.byte	0x74, 0x70, 0x75, 0x74, 0x00
	.type		__unnamed_11,@object
	.size		__unnamed_11,(__unnamed_15 - __unnamed_11)
__unnamed_11:
        /*0309*/ 	.byte	0x61, 0x63, 0x63, 0x75, 0x6d, 0x75, 0x6c, 0x61, 0x74, 0x65, 0x5f, 0x69, 0x6e, 0x5f, 0x6f, 0x75
        /*0319*/ 	.byte	0x74, 0x70, 0x75, 0x74, 0x00
	.type		__unnamed_15,@object
	.size		__unnamed_15,(__unnamed_47 - __unnamed_15)
__unnamed_15:
        /*031e*/ 	.byte	0x61, 0x63, 0x63, 0x75, 0x6d, 0x75, 0x6c, 0x61, 0x74, 0x65, 0x5f, 0x69, 0x6e, 0x5f, 0x6f, 0x75
        /*032e*/ 	.byte	0x74, 0x70, 0x75, 0x74, 0x00
	.type		__unnamed_47,@object
	.size		__unnamed_47,(__unnamed_33 - __unnamed_47)
__unnamed_47:
        /*0333*/ 	.byte	0x61, 0x63, 0x63, 0x75, 0x6d, 0x75, 0x6c, 0x61, 0x74, 0x65, 0x5f, 0x69, 0x6e, 0x5f, 0x6f, 0x75
        /*0343*/ 	.byte	0x74, 0x70, 0x75, 0x74, 0x00
	.type		__unnamed_33,@object
	.size		__unnamed_33,(__unnamed_17 - __unnamed_33)
__unnamed_33:
        /*0348*/ 	.byte	0x61, 0x63, 0x63, 0x75, 0x6d, 0x75, 0x6c, 0x61, 0x74, 0x65, 0x5f, 0x69, 0x6e, 0x5f, 0x6f, 0x75
        /*0358*/ 	.byte	0x74, 0x70, 0x75, 0x74, 0x00
	.type		__unnamed_17,@object
	.size		__unnamed_17,(__unnamed_53 - __unnamed_17)
__unnamed_17:
        /*035d*/ 	.byte	0x61, 0x63, 0x63, 0x75, 0x6d, 0x75, 0x6c, 0x61, 0x74, 0x65, 0x5f, 0x69, 0x6e, 0x5f, 0x6f, 0x75
        /*036d*/ 	.byte	0x74, 0x70, 0x75, 0x74, 0x00
	.type		__unnamed_53,@object
	.size		__unnamed_53,(__unnamed_29 - __unnamed_53)
__unnamed_53:
        /*0372*/ 	.byte	0x61, 0x63, 0x63, 0x75, 0x6d, 0x75, 0x6c, 0x61, 0x74, 0x65, 0x5f, 0x69, 0x6e, 0x5f, 0x6f, 0x75
        /*0382*/ 	.byte	0x74, 0x70, 0x75, 0x74, 0x00
	.type		__unnamed_29,@object
	.size		__unnamed_29,(__unnamed_2 - __unnamed_29)
__unnamed_29:
        /*0387*/ 	.byte	0x61, 0x63, 0x63, 0x75, 0x6d, 0x75, 0x6c, 0x61, 0x74, 0x65, 0x5f, 0x69, 0x6e, 0x5f, 0x6f, 0x75
        /*0397*/ 	.byte	0x74, 0x70, 0x75, 0x74, 0x00
	.type		__unnamed_2,@object
	.size		__unnamed_2,($str$6 - __unnamed_2)
__unnamed_2:
        /*039c*/ 	.byte	0x61, 0x63, 0x63, 0x75, 0x6d, 0x75, 0x6c, 0x61, 0x74, 0x65, 0x5f, 0x69, 0x6e, 0x5f, 0x6f, 0x75
        /*03ac*/ 	.byte	0x74, 0x70, 0x75, 0x74, 0x00
	.type		$str$6,@object
	.size		$str$6,(__unnamed_42 - $str$6)
$str$6:
        /*03b1*/ 	.byte	0x6f, 0x75, 0x74, 0x70, 0x75, 0x74, 0x5f, 0x76, 0x65, 0x63, 0x5f, 0x73, 0x69, 0x7a, 0x65, 0x20
        /*03c1*/ 	.byte	0x3d, 0x3d, 0x20, 0x31, 0x00
	.type		__unnamed_42,@object
	.size		__unnamed_42,(__unnamed_26 - __unnamed_42)
__unnamed_42:
        /*03c6*/ 	.byte	0x61, 0x63, 0x63, 0x75, 0x6d, 0x75, 0x6c, 0x61, 0x74, 0x65, 0x5f, 0x69, 0x6e, 0x5f, 0x6f, 0x75
        /*03d6*/ 	.byte	0x74, 0x70, 0x75, 0x74, 0x00
	.type		__unnamed_26,@object
	.size		__unnamed_26,(__unnamed_6 - __unnamed_26)
__unnamed_26:
        /*03db*/ 	.byte	0x61, 0x63, 0x63, 0x75, 0x6d, 0x75, 0x6c, 0x61, 0x74, 0x65, 0x5f, 0x69, 0x6e, 0x5f, 0x6f, 0x75
        /*03eb*/ 	.byte	0x74, 0x70, 0x75, 0x74, 0x00
	.type		__unnamed_6,@object
	.size		__unnamed_6,(__unnamed_38 - __unnamed_6)
__unnamed_6:
        /*03f0*/ 	.byte	0x61, 0x63, 0x63, 0x75, 0x6d, 0x75, 0x6c, 0x61, 0x74, 0x65, 0x5f, 0x69, 0x6e, 0x5f, 0x6f, 0x75
        /*0400*/ 	.byte	0x74, 0x70, 0x75, 0x74, 0x00
	.type		__unnamed_38,@object
	.size		__unnamed_38,(__unnamed_20 - __unnamed_38)
__unnamed_38:
        /*0405*/ 	.byte	0x61, 0x63, 0x63, 0x75, 0x6d, 0x75, 0x6c, 0x61, 0x74, 0x65, 0x5f, 0x69, 0x6e, 0x5f, 0x6f, 0x75
        /*0415*/ 	.byte	0x74, 0x70, 0x75, 0x74, 0x00
	.type		__unnamed_20,@object
	.size		__unnamed_20,(__unnamed_44 - __unnamed_20)
__unnamed_20:
        /*041a*/ 	.byte	0x61, 0x63, 0x63, 0x75, 0x6d, 0x75, 0x6c, 0x61, 0x74, 0x65, 0x5f, 0x69, 0x6e, 0x5f, 0x6f, 0x75
        /*042a*/ 	.byte	0x74, 0x70, 0x75, 0x74, 0x00
	.type		__unnamed_44,@object
	.size		__unnamed_44,(__unnamed_8 - __unnamed_44)
__unnamed_44:
        /*042f*/ 	.byte	0x61, 0x63, 0x63, 0x75, 0x6d, 0x75, 0x6c, 0x61, 0x74, 0x65, 0x5f, 0x69, 0x6e, 0x5f, 0x6f, 0x75
        /*043f*/ 	.byte	0x74, 0x70, 0x75, 0x74, 0x00
	.type		__unnamed_8,@object
	.size		__unnamed_8,(__unnamed_24 - __unnamed_8)
__unnamed_8:
        /*0444*/ 	.byte	0x61, 0x63, 0x63, 0x75, 0x6d, 0x75, 0x6c, 0x61, 0x74, 0x65, 0x5f, 0x69, 0x6e, 0x5f, 0x6f, 0x75
        /*0454*/ 	.byte	0x74, 0x70, 0x75, 0x74, 0x00
	.type		__unnamed_24,@object
	.size		__unnamed_24,(__unnamed_131 - __unnamed_24)
__unnamed_24:
        /*0459*/ 	.byte	0x61, 0x63, 0x63, 0x75, 0x6d, 0x75, 0x6c, 0x61, 0x74, 0x65, 0x5f, 0x69, 0x6e, 0x5f, 0x6f, 0x75
        /*0469*/ 	.byte	0x74, 0x70, 0x75, 0x74, 0x00
	.type		__unnamed_131,@object
	.size		__unnamed_131,(__unnamed_3 - __unnamed_131)
__unnamed_131:
        /*046e*/ 	.byte	0x73, 0x65, 0x74, 0x5f, 0x72, 0x65, 0x73, 0x75, 0x6c, 0x74, 0x73, 0x5f, 0x74, 0x6f, 0x5f, 0x6f
        /*047e*/ 	.byte	0x75, 0x74, 0x70, 0x75, 0x74, 0x00
	.type		__unnamed_3,@object
	.size		__unnamed_3,(__unnamed_67 - __unnamed_3)
__unnamed_3:
        /*0484*/ 	.byte	0x73, 0x65, 0x74, 0x5f, 0x72, 0x65, 0x73, 0x75, 0x6c, 0x74, 0x73, 0x5f, 0x74, 0x6f, 0x5f, 0x6f
        /*0494*/ 	.byte	0x75, 0x74, 0x70, 0x75, 0x74, 0x00
	.type		__unnamed_67,@object
	.size		__unnamed_67,(__unnamed_75 - __unnamed_67)
__unnamed_67:
        /*049a*/ 	.byte	0x73, 0x65, 0x74, 0x5f, 0x72, 0x65, 0x73, 0x75, 0x6c, 0x74, 0x73, 0x5f, 0x74, 0x6f, 0x5f, 0x6f
        /*04aa*/ 	.byte	0x75, 0x74, 0x70, 0x75, 0x74, 0x00
	.type		__unnamed_75,@object
	.size		__unnamed_75,(__unnamed_43 - __unnamed_75)
__unnamed_75:
        /*04b0*/ 	.byte	0x73, 0x65, 0x74, 0x5f, 0x72, 0x65, 0x73, 0x75, 0x6c, 0x74, 0x73, 0x5f, 0x74, 0x6f, 0x5f, 0x6f
        /*04c0*/ 	.byte	0x75, 0x74, 0x70, 0x75, 0x74, 0x00
	.type		__unnamed_43,@object
	.size		__unnamed_43,(__unnamed_123 - __unnamed_43)
__unnamed_43:
        /*04c6*/ 	.byte	0x73, 0x65, 0x74, 0x5f, 0x72, 0x65, 0x73, 0x75, 0x6c, 0x74, 0x73, 0x5f, 0x74, 0x6f, 0x5f, 0x6f
        /*04d6*/ 	.byte	0x75, 0x74, 0x70, 0x75, 0x74, 0x00
	.type		__unnamed_123,@object
	.size		__unnamed_123,(__unnamed_27 - __unnamed_123)
__unnamed_123:
        /*04dc*/ 	.byte	0x73, 0x65, 0x74, 0x5f, 0x72, 0x65, 0x73, 0x75, 0x6c, 0x74, 0x73, 0x5f, 0x74, 0x6f, 0x5f, 0x6f
        /*04ec*/ 	.byte	0x75, 0x74, 0x70, 0x75, 0x74, 0x00
	.type		__unnamed_27,@object
	.size		__unnamed_27,(__unnamed_91 - __unnamed_27)
__unnamed_27:
        /*04f2*/ 	.byte	0x73, 0x65, 0x74, 0x5f, 0x72, 0x65, 0x73, 0x75, 0x6c, 0x74, 0x73, 0x5f, 0x74, 0x6f, 0x5f, 0x6f
        /*0502*/ 	.byte	0x75, 0x74, 0x70, 0x75, 0x74, 0x00
	.type		__unnamed_91,@object
	.size		__unnamed_91,(__unnamed_7 - __unnamed_91)
__unnamed_91:
        /*0508*/ 	.byte	0x73, 0x65, 0x74, 0x5f, 0x72, 0x65, 0x73, 0x75, 0x6c, 0x74, 0x73, 0x5f, 0x74, 0x6f, 0x5f, 0x6f
        /*0518*/ 	.byte	0x75, 0x74, 0x70, 0x75, 0x74, 0x00
	.type		__unnamed_7,@object
	.size		__unnamed_7,(__unnamed_39 - __unnamed_7)
__unnamed_7:
        /*051e*/ 	.byte	0x73, 0x65, 0x74, 0x5f, 0x72, 0x65, 0x73, 0x75, 0x6c, 0x74, 0x73, 0x5f, 0x74, 0x6f, 0x5f, 0x6f
        /*052e*/ 	.byte	0x75, 0x74, 0x70, 0x75, 0x74, 0x00
	.type		__unnamed_39,@object
	.size		__unnamed_39,(__unnamed_103 - __unnamed_39)
__unnamed_39:
        /*0534*/ 	.byte	0x73, 0x65, 0x74, 0x5f, 0x72, 0x65, 0x73, 0x75, 0x6c, 0x74, 0x73, 0x5f, 0x74, 0x6f, 0x5f, 0x6f
        /*0544*/ 	.byte	0x75, 0x74, 0x70, 0x75, 0x74, 0x00
	.type		__unnamed_103,@object
	.size		__unnamed_103,(__unnamed_119 - __unnamed_103)
__unnamed_103:
        /*054a*/ 	.byte	0x73, 0x65, 0x74, 0x5f, 0x72, 0x65, 0x73, 0x75, 0x6c, 0x74, 0x73, 0x5f, 0x74, 0x6f, 0x5f, 0x6f
        /*055a*/ 	.byte	0x75, 0x74, 0x70, 0x75, 0x74, 0x00
	.type		__unnamed_119,@object
	.size		__unnamed_119,(__unnamed_63 - __unnamed_119)
__unnamed_119:
        /*0560*/ 	.byte	0x73, 0x65, 0x74, 0x5f, 0x72, 0x65, 0x73, 0x75, 0x6c, 0x74, 0x73, 0x5f, 0x74, 0x6f, 0x5f, 0x6f
        /*0570*/ 	.byte	0x75, 0x74, 0x70, 0x75, 0x74, 0x00
	.type		__unnamed_63,@object
	.size		__unnamed_63,(__unnamed_95 - __unnamed_63)
__unnamed_63:
        /*0576*/ 	.byte	0x73, 0x65, 0x74, 0x5f, 0x72, 0x65, 0x73, 0x75, 0x6c, 0x74, 0x73, 0x5f, 0x74, 0x6f, 0x5f, 0x6f
        /*0586*/ 	.byte	0x75, 0x74, 0x70, 0x75, 0x74, 0x00
	.type		__unnamed_95,@object
	.size		__unnamed_95,(__unnamed_145 - __unnamed_95)
__unnamed_95:
        /*058c*/ 	.byte	0x73, 0x65, 0x74, 0x5f, 0x72, 0x65, 0x73, 0x75, 0x6c, 0x74, 0x73, 0x5f, 0x74, 0x6f, 0x5f, 0x6f
        /*059c*/ 	.byte	0x75, 0x74, 0x70, 0x75, 0x74, 0x00
	.type		__unnamed_145,@object
	.size		__unnamed_145,(__unnamed_81 - __unnamed_145)
__unnamed_145:
        /*05a2*/ 	.byte	0x73, 0x65, 0x74, 0x5f, 0x72, 0x65, 0x73, 0x75, 0x6c, 0x74, 0x73, 0x5f, 0x74, 0x6f, 0x5f, 0x6f
        /*05b2*/ 	.byte	0x75, 0x74, 0x70, 0x75, 0x74, 0x00
	.type		__unnamed_81,@object
	.size		__unnamed_81,(__unnamed_137 - __unnamed_81)
__unnamed_81:
        /*05b8*/ 	.byte	0x73, 0x65, 0x74, 0x5f, 0x72, 0x65, 0x73, 0x75, 0x6c, 0x74, 0x73, 0x5f, 0x74, 0x6f, 0x5f, 0x6f
        /*05c8*/ 	.byte	0x75, 0x74, 0x70, 0x75, 0x74, 0x00
	.type		__unnamed_137,@object
	.size		__unnamed_137,(__unnamed_9 - __unnamed_137)
__unnamed_137:
        /*05ce*/ 	.byte	0x73, 0x65, 0x74, 0x5f, 0x72, 0x65, 0x73, 0x75, 0x6c, 0x74, 0x73, 0x5f, 0x74, 0x6f, 0x5f, 0x6f
        /*05de*/ 	.byte	0x75, 0x74, 0x70, 0x75, 0x74, 0x00
	.type		__unnamed_9,@object
	.size		__unnamed_9,(__unnamed_105 - __unnamed_9)
__unnamed_9:
        /*05e4*/ 	.byte	0x73, 0x65, 0x74, 0x5f, 0x72, 0x65, 0x73, 0x75, 0x6c, 0x74, 0x73, 0x5f, 0x74, 0x6f, 0x5f, 0x6f
        /*05f4*/ 	.byte	0x75, 0x74, 0x70, 0x75, 0x74, 0x00
	.type		__unnamed_105,@object
	.size		__unnamed_105,(__unnamed_25 - __unnamed_105)
__unnamed_105:
        /*05fa*/ 	.byte	0x73, 0x65, 0x74, 0x5f, 0x72, 0x65, 0x73, 0x75, 0x6c, 0x74, 0x73, 0x5f, 0x74, 0x6f, 0x5f, 0x6f
        /*060a*/ 	.byte	0x75, 0x74, 0x70, 0x75, 0x74, 0x00
	.type		__unnamed_25,@object
	.size		__unnamed_25,(__unnamed_89 - __unnamed_25)
__unnamed_25:
        /*0610*/ 	.byte	0x73, 0x65, 0x74, 0x5f, 0x72, 0x65, 0x73, 0x75, 0x6c, 0x74, 0x73, 0x5f, 0x74, 0x6f, 0x5f, 0x6f
        /*0620*/ 	.byte	0x75, 0x74, 0x70, 0x75, 0x74, 0x00
	.type		__unnamed_89,@object
	.size		__unnamed_89,(__unnamed_133 - __unnamed_89)
__unnamed_89:
        /*0626*/ 	.byte	0x73, 0x65, 0x74, 0x5f, 0x72, 0x65, 0x73, 0x75, 0x6c, 0x74, 0x73, 0x5f, 0x74, 0x6f, 0x5f, 0x6f
        /*0636*/ 	.byte	0x75, 0x74, 0x70, 0x75, 0x74, 0x00
	.type		__unnamed_133,@object
	.size		__unnamed_133,(__unnamed_21 - __unnamed_133)
__unnamed_133:
        /*063c*/ 	.byte	0x73, 0x65, 0x74, 0x5f, 0x72, 0x65, 0x73, 0x75, 0x6c, 0x74, 0x73, 0x5f, 0x74, 0x6f, 0x5f, 0x6f
        /*064c*/ 	.byte	0x75, 0x74, 0x70, 0x75, 0x74, 0x00
	.type		__unnamed_21,@object
	.size		__unnamed_21,(__unnamed_117 - __unnamed_21)
__unnamed_21:
        /*0652*/ 	.byte	0x73, 0x65, 0x74, 0x5f, 0x72, 0x65, 0x73, 0x75, 0x6c, 0x74, 0x73, 0x5f, 0x74, 0x6f, 0x5f, 0x6f
        /*0662*/ 	.byte	0x75, 0x74, 0x70, 0x75, 0x74, 0x00
	.type		__unnamed_117,@object
	.size		__unnamed_117,(__unnamed_77 - __unnamed_117)
__unnamed_117:
        /*0668*/ 	.byte	0x73, 0x65, 0x74, 0x5f, 0x72, 0x65, 0x73, 0x75, 0x6c, 0x74, 0x73, 0x5f, 0x74, 0x6f, 0x5f, 0x6f
        /*0678*/ 	.byte	0x75, 0x74, 0x70, 0x75, 0x74, 0x00
	.type		__unnamed_77,@object
	.size		__unnamed_77,(__unnamed_45 - __unnamed_77)
__unnamed_77:
        /*067e*/ 	.byte	0x73, 0x65, 0x74, 0x5f, 0x72, 0x65, 0x73, 0x75, 0x6c, 0x74, 0x73, 0x5f, 0x74, 0x6f, 0x5f, 0x6f
        /*068e*/ 	.byte	0x75, 0x74, 0x70, 0x75, 0x74, 0x00
	.type		__unnamed_45,@object
	.size		__unnamed_45,(__unnamed_109 - __unnamed_45)
__unnamed_45:
        /*0694*/ 	.byte	0x73, 0x65, 0x74, 0x5f, 0x72, 0x65, 0x73, 0x75, 0x6c, 0x74, 0x73, 0x5f, 0x74, 0x6f, 0x5f, 0x6f
        /*06a4*/ 	.byte	0x75, 0x74, 0x70, 0x75, 0x74, 0x00
	.type		__unnamed_109,@object
	.size		__unnamed_109,(__unnamed_61 - __unnamed_109)
__unnamed_109:
        /*06aa*/ 	.byte	0x73, 0x65, 0x74, 0x5f, 0x72, 0x65, 0x73, 0x75, 0x6c, 0x74, 0x73, 0x5f, 0x74, 0x6f, 0x5f, 0x6f
        /*06ba*/ 	.byte	0x75, 0x74, 0x70, 0x75, 0x74, 0x00
	.type		__unnamed_61,@object
	.size		__unnamed_61,(__unnamed_130 - __unnamed_61)
__unnamed_61:
        /*06c0*/ 	.byte	0x73, 0x65, 0x74, 0x5f, 0x72, 0x65, 0x73, 0x75, 0x6c, 0x74, 0x73, 0x5f, 0x74, 0x6f, 0x5f, 0x6f
        /*06d0*/ 	.byte	0x75, 0x74, 0x70, 0x75, 0x74, 0x00
	.type		__unnamed_130,@object
	.size		__unnamed_130,(__unnamed_34 - __unnamed_130)
__unnamed_130:
        /*06d6*/ 	.byte	0x73, 0x65, 0x74, 0x5f, 0x72, 0x65, 0x73, 0x75, 0x6c, 0x74, 0x73, 0x5f, 0x74, 0x6f, 0x5f, 0x6f
        /*06e6*/ 	.byte	0x75, 0x74, 0x70, 0x75, 0x74, 0x00
	.type		__unnamed_34,@object
	.size		__unnamed_34,(__unnamed_98 - __unnamed_34)
__unnamed_34:
        /*06ec*/ 	.byte	0x73, 0x65, 0x74, 0x5f, 0x72, 0x65, 0x73, 0x75, 0x6c, 0x74, 0x73, 0x5f, 0x74, 0x6f, 0x5f, 0x6f
        /*06fc*/ 	.byte	0x75, 0x74, 0x70, 0x75, 0x74, 0x00
	.type		__unnamed_98,@object
	.size		__unnamed_98,(__unnamed_18 - __unnamed_98)
__unnamed_98:
        /*0702*/ 	.byte	0x73, 0x65, 0x74, 0x5f, 0x72, 0x65, 0x73, 0x75, 0x6c, 0x74, 0x73, 0x5f, 0x74, 0x6f, 0x5f, 0x6f
        /*0712*/ 	.byte	0x75, 0x74, 0x70, 0x75, 0x74, 0x00
	.type		__unnamed_18,@object
	.size		__unnamed_18,(__unnamed_82 - __unnamed_18)
__unnamed_18:
        /*0718*/ 	.byte	0x73, 0x65, 0x74, 0x5f, 0x72, 0x65, 0x73, 0x75, 0x6c, 0x74, 0x73, 0x5f, 0x74, 0x6f, 0x5f, 0x6f
        /*0728*/ 	.byte	0x75, 0x74, 0x70, 0x75, 0x74, 0x00
	.type		__unnamed_82,@object
	.size		__unnamed_82,(__unnamed_138 - __unnamed_82)
__unnamed_82:
        /*072e*/ 	.byte	0x73, 0x65, 0x74, 0x5f, 0x72, 0x65, 0x73, 0x75, 0x6c, 0x74, 0x73, 0x5f, 0x74, 0x6f, 0x5f, 0x6f
        /*073e*/ 	.byte	0x75, 0x74, 0x70, 0x75, 0x74, 0x00
	.type		__unnamed_138,@object
	.size		__unnamed_138,(__unnamed_74 - __unnamed_138)
__unnamed_138:
        /*0744*/ 	.byte	0x73, 0x65, 0x74, 0x5f, 0x72, 0x65, 0x73, 0x75, 0x6c, 0x74, 0x73, 0x5f, 0x74, 0x6f, 0x5f, 0x6f
        /*0754*/ 	.byte	0x75, 0x74, 0x70, 0x75, 0x74, 0x00
	.type		__unnamed_74,@object
	.size		__unnamed_74,(__unnamed_70 - __unnamed_74)
__unnamed_74:
        /*075a*/ 	.byte	0x73, 0x65, 0x74, 0x5f, 0x72, 0x65, 0x73, 0x75, 0x6c, 0x74, 0x73, 0x5f, 0x74, 0x6f, 0x5f, 0x6f
        /*076a*/ 	.byte	0x75, 0x74, 0x70, 0x75, 0x74, 0x00
	.type		__unnamed_70,@object
	.size		__unnamed_70,(__unnamed_102 - __unnamed_70)
__unnamed_70:
        /*0770*/ 	.byte	0x73, 0x65, 0x74, 0x5f, 0x72, 0x65, 0x73, 0x75, 0x6c, 0x74, 0x73, 0x5f, 0x74, 0x6f, 0x5f, 0x6f
        /*0780*/ 	.byte	0x75, 0x74, 0x70, 0x75, 0x74, 0x00
	.type		__unnamed_102,@object
	.size		__unnamed_102,(__unnamed_54 - __unnamed_102)
__unnamed_102:
        /*0786*/ 	.byte	0x73, 0x65, 0x74, 0x5f, 0x72, 0x65, 0x73, 0x75, 0x6c, 0x74, 0x73, 0x5f, 0x74, 0x6f, 0x5f, 0x6f
        /*0796*/ 	.byte	0x75, 0x74, 0x70, 0x75, 0x74, 0x00
	.type		__unnamed_54,@object
	.size		__unnamed_54,(__unnamed_110 - __unnamed_54)
__unnamed_54:
        /*079c*/ 	.byte	0x73, 0x65, 0x74, 0x5f, 0x72, 0x65, 0x73, 0x75, 0x6c, 0x74, 0x73, 0x5f, 0x74, 0x6f, 0x5f, 0x6f
        /*07ac*/ 	.byte	0x75, 0x74, 0x70, 0x75, 0x74, 0x00
	.type		__unnamed_110,@object
	.size		__unnamed_110,(__unnamed_126 - __unnamed_110)
__unnamed_110:
        /*07b2*/ 	.byte	0x73, 0x65, 0x74, 0x5f, 0x72, 0x65, 0x73, 0x75, 0x6c, 0x74, 0x73, 0x5f, 0x74, 0x6f, 0x5f, 0x6f
        /*07c2*/ 	.byte	0x75, 0x74, 0x70, 0x75, 0x74, 0x00
	.type		__unnamed_126,@object
	.size		__unnamed_126,(__unnamed_30 - __unnamed_126)
__unnamed_126:
        /*07c8*/ 	.byte	0x73, 0x65, 0x74, 0x5f, 0x72, 0x65, 0x73, 0x75, 0x6c, 0x74, 0x73, 0x5f, 0x74, 0x6f, 0x5f, 0x6f
        /*07d8*/ 	.byte	0x75, 0x74, 0x70, 0x75, 0x74, 0x00
	.type		__unnamed_30,@object
	.size		__unnamed_30,(__unnamed_68 - __unnamed_30)
__unnamed_30:
        /*07de*/ 	.byte	0x73, 0x65, 0x74, 0x5f, 0x72, 0x65, 0x73, 0x75, 0x6c, 0x74, 0x73, 0x5f, 0x74, 0x6f, 0x5f, 0x6f
        /*07ee*/ 	.byte	0x75, 0x74, 0x70, 0x75, 0x74, 0x00
	.type		__unnamed_68,@object
	.size		__unnamed_68,(__unnamed_36 - __unnamed_68)
__unnamed_68:
        /*07f4*/ 	.byte	0x73, 0x65, 0x74, 0x5f, 0x72, 0x65, 0x73, 0x75, 0x6c, 0x74, 0x73, 0x5f, 0x74, 0x6f, 0x5f, 0x6f
        /*0804*/ 	.byte	0x75, 0x74, 0x70, 0x75, 0x74, 0x00
	.type		__unnamed_36,@object
	.size		__unnamed_36,(__unnamed_84 - __unnamed_36)
__unnamed_36:
        /*080a*/ 	.byte	0x73, 0x65, 0x74, 0x5f, 0x72, 0x65, 0x73, 0x75, 0x6c, 0x74, 0x73, 0x5f, 0x74, 0x6f, 0x5f, 0x6f
        /*081a*/ 	.byte	0x75, 0x74, 0x70, 0x75, 0x74, 0x00
	.type		__unnamed_84,@object
	.size		__unnamed_84,(__unnamed_52 - __unnamed_84)
__unnamed_84:
        /*0820*/ 	.byte	0x73, 0x65, 0x74, 0x5f, 0x72, 0x65, 0x73, 0x75, 0x6c, 0x74, 0x73, 0x5f, 0x74, 0x6f, 0x5f, 0x6f
        /*0830*/ 	.byte	0x75, 0x74, 0x70, 0x75, 0x74, 0x00
	.type		__unnamed_52,@object
	.size		__unnamed_52,(__unnamed_116 - __unnamed_52)
__unnamed_52:
        /*0836*/ 	.byte	0x73, 0x65, 0x74, 0x5f, 0x72, 0x65, 0x73, 0x75, 0x6c, 0x74, 0x73, 0x5f, 0x74, 0x6f, 0x5f, 0x6f
        /*0846*/ 	.byte	0x75, 0x74, 0x70, 0x75, 0x74, 0x00
	.type		__unnamed_116,@object
	.size		__unnamed_116,(__unnamed_140 - __unnamed_116)
__unnamed_116:
        /*084c*/ 	.byte	0x73, 0x65, 0x74, 0x5f, 0x72, 0x65, 0x73, 0x75, 0x6c, 0x74, 0x73, 0x5f, 0x74, 0x6f, 0x5f, 0x6f
        /*085c*/ 	.byte	0x75, 0x74, 0x70, 0x75, 0x74, 0x00
	.type		__unnamed_140,@object
	.size		__unnamed_140,(__unnamed_12 - __unnamed_140)
__unnamed_140:
        /*0862*/ 	.byte	0x73, 0x65, 0x74, 0x5f, 0x72, 0x65, 0x73, 0x75, 0x6c, 0x74, 0x73, 0x5f, 0x74, 0x6f, 0x5f, 0x6f
        /*0872*/ 	.byte	0x75, 0x74, 0x70, 0x75, 0x74, 0x00
	.type		__unnamed_12,@object
	.size		__unnamed_12,(__unnamed_60 - __unnamed_12)
__unnamed_12:
        /*0878*/ 	.byte	0x73, 0x65, 0x74, 0x5f, 0x72, 0x65, 0x73, 0x75, 0x6c, 0x74, 0x73, 0x5f, 0x74, 0x6f, 0x5f, 0x6f
        /*0888*/ 	.byte	0x75, 0x74, 0x70, 0x75, 0x74, 0x00
	.type		__unnamed_60,@object
	.size		__unnamed_60,(__unnamed_124 - __unnamed_60)
__unnamed_60:
        /*088e*/ 	.byte	0x73, 0x65, 0x74, 0x5f, 0x72, 0x65, 0x73, 0x75, 0x6c, 0x74, 0x73, 0x5f, 0x74, 0x6f, 0x5f, 0x6f
        /*089e*/ 	.byte	0x75, 0x74, 0x70, 0x75, 0x74, 0x00
	.type		__unnamed_124,@object
	.size		__unnamed_124,(__unnamed_144 - __unnamed_124)
__unnamed_124:
        /*08a4*/ 	.byte	0x73, 0x65, 0x74, 0x5f, 0x72, 0x65, 0x73, 0x75, 0x6c, 0x74, 0x73, 0x5f, 0x74, 0x6f, 0x5f, 0x6f
        /*08b4*/ 	.byte	0x75, 0x74, 0x70, 0x75, 0x74, 0x00
	.type		__unnamed_144,@object
	.size		__unnamed_144,(__unnamed_16 - __unnamed_144)
__unnamed_144:
        /*08ba*/ 	.byte	0x73, 0x65, 0x74, 0x5f, 0x72, 0x65, 0x73, 0x75, 0x6c, 0x74, 0x73, 0x5f, 0x74, 0x6f, 0x5f, 0x6f
        /*08ca*/ 	.byte	0x75, 0x74, 0x70, 0x75, 0x74, 0x00
	.type		__unnamed_16,@object
	.size		__unnamed_16,(__unnamed_48 - __unnamed_16)
__unnamed_16:
        /*08d0*/ 	.byte	0x73, 0x65, 0x74, 0x5f, 0x72, 0x65, 0x73, 0x75, 0x6c, 0x74, 0x73, 0x5f, 0x74, 0x6f, 0x5f, 0x6f
        /*08e0*/ 	.byte	0x75, 0x74, 0x70, 0x75, 0x74, 0x00
	.type		__unnamed_48,@object
	.size		__unnamed_48,(__unnamed_112 - __unnamed_48)
__unnamed_48:
        /*08e6*/ 	.byte	0x73, 0x65, 0x74, 0x5f, 0x72, 0x65, 0x73, 0x75, 0x6c, 0x74, 0x73, 0x5f, 0x74, 0x6f, 0x5f, 0x6f
        /*08f6*/ 	.byte	0x75, 0x74, 0x70, 0x75, 0x74, 0x00
	.type		__unnamed_112,@object
	.size		__unnamed_112,(__unnamed_96 - __unnamed_112)
__unnamed_112:
        /*08fc*/ 	.byte	0x73, 0x65, 0x74, 0x5f, 0x72, 0x65, 0x73, 0x75, 0x6c, 0x74, 0x73, 0x5f, 0x74, 0x6f, 0x5f, 0x6f
        /*090c*/ 	.byte	0x75, 0x74, 0x70, 0x75, 0x74, 0x00
	.type		__unnamed_96,@object
	.size		__unnamed_96,(__unnamed_56 - __unnamed_96)
__unnamed_96:
        /*0912*/ 	.byte	0x73, 0x65, 0x74, 0x5f, 0x72, 0x65, 0x73, 0x75, 0x6c, 0x74, 0x73, 0x5f, 0x74, 0x6f, 0x5f, 0x6f
        /*0922*/ 	.byte	0x75, 0x74, 0x70, 0x75, 0x74, 0x00
	.type		__unnamed_56,@object
	.size		__unnamed_56,(__unnamed_88 - __unnamed_56)
__unnamed_56:
        /*0928*/ 	.byte	0x73, 0x65, 0x74, 0x5f, 0x72, 0x65, 0x73, 0x75, 0x6c, 0x74, 0x73, 0x5f, 0x74, 0x6f, 0x5f, 0x6f
        /*0938*/ 	.byte	0x75, 0x74, 0x70, 0x75, 0x74, 0x00
	.type		__unnamed_88,@object
	.size		__unnamed_88,(__unnamed_107 - __unnamed_88)
__unnamed_88:
        /*093e*/ 	.byte	0x73, 0x65, 0x74, 0x5f, 0x72, 0x65, 0x73, 0x75, 0x6c, 0x74, 0x73, 0x5f, 0x74, 0x6f, 0x5f, 0x6f
        /*094e*/ 	.byte	0x75, 0x74, 0x70, 0x75, 0x74, 0x00
	.type		__unnamed_107,@object
	.size		__unnamed_107,(__unnamed_135 - __unnamed_107)
__unnamed_107:
        /*0954*/ 	.byte	0x67, 0x65, 0x74, 0x5f, 0x61, 0x63, 0x63, 0x75, 0x6d, 0x75, 0x6c, 0x61, 0x74, 0x65, 0x64, 0x5f
        /*0964*/ 	.byte	0x6f, 0x75, 0x74, 0x70, 0x75, 0x74, 0x00
	.type		__unnamed_135,@object
	.size		__unnamed_135,(__unnamed_79 - __unnamed_135)
__unnamed_135:
        /*096b*/ 	.byte	0x67, 0x65, 0x74, 0x5f, 0x61, 0x63, 0x63, 0x75, 0x6d, 0x75, 0x6c, 0x61, 0x74, 0x65, 0x64, 0x5f
        /*097b*/ 	.byte	0x6f, 0x75, 0x74, 0x70, 0x75, 0x74, 0x00
	.type		__unnamed_79,@object
	.size		__unnamed_79,(__unnamed_31 - __unnamed_79)
__unnamed_79:
        /*0982*/ 	.byte	0x67, 0x65, 0x74, 0x5f, 0x61, 0x63, 0x63, 0x75, 0x6d, 0x75, 0x6c, 0x61, 0x74, 0x65, 0x64, 0x5f
        /*0992*/ 	.byte	0x6f, 0x75, 0x74, 0x70, 0x75, 0x74, 0x00
	.type		__unnamed_31,@object
	.size		__unnamed_31,(__unnamed_65 - __unnamed_31)
__unnamed_31:
        /*0999*/ 	.byte	0x67, 0x65, 0x74, 0x5f, 0x61, 0x63, 0x63, 0x75, 0x6d, 0x75, 0x6c, 0x61, 0x74, 0x65, 0x64, 0x5f
        /*09a9*/ 	.byte	0x6f, 0x75, 0x74, 0x70, 0x75, 0x74, 0x00
	.type		__unnamed_65,@object
	.size		__unnamed_65,(__unnamed_49 - __unnamed_65)
__unnamed_65:
        /*09b0*/ 	.byte	0x67, 0x65, 0x74, 0x5f, 0x61, 0x63, 0x63, 0x75, 0x6d, 0x75, 0x6c, 0x61, 0x74, 0x65, 0x64, 0x5f
        /*09c0*/ 	.byte	0x6f, 0x75, 0x74, 0x70, 0x75, 0x74, 0x00
	.type		__unnamed_49,@object
	.size		__unnamed_49,(__unnamed_121 - __unnamed_49)
__unnamed_49:
        /*09c7*/ 	.byte	0x67, 0x65, 0x74, 0x5f, 0x61, 0x63, 0x63, 0x75, 0x6d, 0x75, 0x6c, 0x61, 0x74, 0x65, 0x64, 0x5f
        /*09d7*/ 	.byte	0x6f, 0x75, 0x74, 0x70, 0x75, 0x74, 0x00
	.type		__unnamed_121,@object
	.size		__unnamed_121,(__unnamed_13 - __unnamed_121)
__unnamed_121:
        /*09de*/ 	.byte	0x67, 0x65, 0x74, 0x5f, 0x61, 0x63, 0x63, 0x75, 0x6d, 0x75, 0x6c, 0x61, 0x74, 0x65, 0x64, 0x5f
        /*09ee*/ 	.byte	0x6f, 0x75, 0x74, 0x70, 0x75, 0x74, 0x00
	.type		__unnamed_13,@object
	.size		__unnamed_13,(__unnamed_93 - __unnamed_13)
__unnamed_13:
        /*09f5*/ 	.byte	0x67, 0x65, 0x74, 0x5f, 0x61, 0x63, 0x63, 0x75, 0x6d, 0x75, 0x6c, 0x61, 0x74, 0x65, 0x64, 0x5f
        /*0a05*/ 	.byte	0x6f, 0x75, 0x74, 0x70, 0x75, 0x74, 0x00
	.type		__unnamed_93,@object
	.size		__unnamed_93,(__unnamed_114 - __unnamed_93)
__unnamed_93:
        /*0a0c*/ 	.byte	0x67, 0x65, 0x74, 0x5f, 0x61, 0x63, 0x63, 0x75, 0x6d, 0x75, 0x6c, 0x61, 0x74, 0x65, 0x64, 0x5f
        /*0a1c*/ 	.byte	0x6f, 0x75, 0x74, 0x70, 0x75, 0x74, 0x00
	.type		__unnamed_114,@object
	.size		__unnamed_114,(__unnamed_58 - __unnamed_114)
__unnamed_114:
        /*0a23*/ 	.byte	0x67, 0x65, 0x74, 0x5f, 0x61, 0x63, 0x63, 0x75, 0x6d, 0x75, 0x6c, 0x61, 0x74, 0x65, 0x64, 0x5f
        /*0a33*/ 	.byte	0x6f, 0x75, 0x74, 0x70, 0x75, 0x74, 0x00
	.type		__unnamed_58,@object
	.size		__unnamed_58,(__unnamed_22 - __unnamed_58)
__unnamed_58:
        /*0a3a*/ 	.byte	0x67, 0x65, 0x74, 0x5f, 0x61, 0x63, 0x63, 0x75, 0x6d, 0x75, 0x6c, 0x61, 0x74, 0x65, 0x64, 0x5f
        /*0a4a*/ 	.byte	0x6f, 0x75, 0x74, 0x70, 0x75, 0x74, 0x00
	.type		__unnamed_22,@object
	.size		__unnamed_22,(__unnamed_86 - __unnamed_22)
__unnamed_22:
        /*0a51*/ 	.byte	0x67, 0x65, 0x74, 0x5f, 0x61, 0x63, 0x63, 0x75, 0x6d, 0x75, 0x6c, 0x61, 0x74, 0x65, 0x64, 0x5f
        /*0a61*/ 	.byte	0x6f, 0x75, 0x74, 0x70, 0x75, 0x74, 0x00
	.type		__unnamed_86,@object
	.size		__unnamed_86,(__unnamed_142 - __unnamed_86)
__unnamed_86:
        /*0a68*/ 	.byte	0x67, 0x65, 0x74, 0x5f, 0x61, 0x63, 0x63, 0x75, 0x6d, 0x75, 0x6c, 0x61, 0x74, 0x65, 0x64, 0x5f
        /*0a78*/ 	.byte	0x6f, 0x75, 0x74, 0x70, 0x75, 0x74, 0x00
	.type		__unnamed_142,@object
	.size		__unnamed_142,(__unnamed_4 - __unnamed_142)
__unnamed_142:
        /*0a7f*/ 	.byte	0x67, 0x65, 0x74, 0x5f, 0x61, 0x63, 0x63, 0x75, 0x6d, 0x75, 0x6c, 0x61, 0x74, 0x65, 0x64, 0x5f
        /*0a8f*/ 	.byte	0x6f, 0x75, 0x74, 0x70, 0x75, 0x74, 0x00
	.type		__unnamed_4,@object
	.size		__unnamed_4,(__unnamed_100 - __unnamed_4)
__unnamed_4:
        /*0a96*/ 	.byte	0x67, 0x65, 0x74, 0x5f, 0x61, 0x63, 0x63, 0x75, 0x6d, 0x75, 0x6c, 0x61, 0x74, 0x65, 0x64, 0x5f
        /*0aa6*/ 	.byte	0x6f, 0x75, 0x74, 0x70, 0x75, 0x74, 0x00
	.type		__unnamed_100,@object
	.size		__unnamed_100,(__unnamed_128 - __unnamed_100)
__unnamed_100:
        /*0aad*/ 	.byte	0x67, 0x65, 0x74, 0x5f, 0x61, 0x63, 0x63, 0x75, 0x6d, 0x75, 0x6c, 0x61, 0x74, 0x65, 0x64, 0x5f
        /*0abd*/ 	.byte	0x6f, 0x75, 0x74, 0x70, 0x75, 0x74, 0x00
	.type		__unnamed_128,@object
	.size		__unnamed_128,(__unnamed_72 - __unnamed_128)
__unnamed_128:
        /*0ac4*/ 	.byte	0x67, 0x65, 0x74, 0x5f, 0x61, 0x63, 0x63, 0x75, 0x6d, 0x75, 0x6c, 0x61, 0x74, 0x65, 0x64, 0x5f
        /*0ad4*/ 	.byte	0x6f, 0x75, 0x74, 0x70, 0x75, 0x74, 0x00
	.type		__unnamed_72,@object
	.size		__unnamed_72,(__unnamed_40 - __unnamed_72)
__unnamed_72:
        /*0adb*/ 	.byte	0x67, 0x65, 0x74, 0x5f, 0x61, 0x63, 0x63, 0x75, 0x6d, 0x75, 0x6c, 0x61, 0x74, 0x65, 0x64, 0x5f
        /*0aeb*/ 	.byte	0x6f, 0x75, 0x74, 0x70, 0x75, 0x74, 0x00
	.type		__unnamed_40,@object
	.size		__unnamed_40,($str$7 - __unnamed_40)
__unnamed_40:
        /*0af2*/ 	.byte	0x67, 0x65, 0x74, 0x5f, 0x61, 0x63, 0x63, 0x75, 0x6d, 0x75, 0x6c, 0x61, 0x74, 0x65, 0x64, 0x5f
        /*0b02*/ 	.byte	0x6f, 0x75, 0x74, 0x70, 0x75, 0x74, 0x00
	.type		$str$7,@object
	.size		$str$7,(.L_174 - $str$7)
$str$7:
        /*0b09*/ 	.byte	0x2f, 0x72, 0x6f, 0x6f, 0x74, 0x2f, 0x2e, 0x70, 0x79, 0x65, 0x6e, 0x76, 0x2f, 0x76, 0x65, 0x72
        /*0b19*/ 	.byte	0x73, 0x69, 0x6f, 0x6e, 0x73, 0x2f, 0x33, 0x2e, 0x31, 0x33, 0x2e, 0x31, 0x32, 0x2f, 0x6c, 0x69
        /*0b29*/ 	.byte	0x62, 0x2f, 0x70, 0x79, 0x74, 0x68, 0x6f, 0x6e, 0x33, 0x2e, 0x31, 0x33, 0x2f, 0x73, 0x69, 0x74
        /*0b39*/ 	.byte	0x65, 0x2d, 0x70, 0x61, 0x63, 0x6b, 0x61, 0x67, 0x65, 0x73, 0x2f, 0x74, 0x6f, 0x72, 0x63, 0x68
        /*0b49*/ 	.byte	0x2f, 0x69, 0x6e, 0x63, 0x6c, 0x75, 0x64, 0x65, 0x2f, 0x41, 0x54, 0x65, 0x6e, 0x2f, 0x6e, 0x61
        /*0b59*/ 	.byte	0x74, 0x69, 0x76, 0x65, 0x2f, 0x63, 0x75, 0x64, 0x61, 0x2f, 0x52, 0x65, 0x64, 0x75, 0x63, 0x65
        /*0b69*/ 	.byte	0x2e, 0x63, 0x75, 0x68, 0x00
.L_174:


//--------------------- .nv.shared._ZN2at6native13reduce_kernelILi512ELi1ENS0_8ReduceOpIN3c107complexIfEENS0_7MeanOpsIS5_S5_fS5_EEjS5_Li4ELi4EEEEEvT1_ --------------------------
	.section	.nv.shared._ZN2at6native13reduce_kernelILi512ELi1ENS0_8ReduceOpIN3c107complexIfEENS0_7MeanOpsIS5_S5_fS5_EEjS5_Li4ELi4EEEEEvT1_,"aw",@nobits
	.sectionflags	@""
	.align	16
.nv.shared._ZN2at6native13reduce_kernelILi512ELi1ENS0_8ReduceOpIN3c107complexIfEENS0_7MeanOpsIS5_S5_fS5_EEjS5_Li4ELi4EEEEEvT1_:
	.zero		1040


//--------------------- .nv.shared.reserved.0     --------------------------
	.section	.nv.shared.reserved.0,"aw",@nobits
	.weak		__nv_reservedSMEM_offset_0_alias
	.size		__nv_reservedSMEM_offset_0_alias, 0, 64
	.other		__nv_reservedSMEM_offset_0_alias,@"STO_CUDA_RESERVED_SHARED STV_DEFAULT"
__nv_reservedSMEM_offset_0_alias:
	.zero		0
	.zero		64


//--------------------- .nv.global                --------------------------
	.section	.nv.global,"aw",@nobits
.nv.global:
	.type		_ZN57_INTERNAL_d26a0b13_21_ReduceMomentKernel_cu_35b291db_32234cuda3std3__48in_placeE,@object
	.size		_ZN57_INTERNAL_d26a0b13_21_ReduceMomentKernel_cu_35b291db_32234cuda3std3__48in_placeE,(_ZN57_INTERNAL_d26a0b13_21_ReduceMomentKernel_cu_35b291db_32234cuda3std6ranges3__45__cpo8distanceE - _ZN57_INTERNAL_d26a0b13_21_ReduceMomentKernel_cu_35b291db_32234cuda3std3__48in_placeE)
_ZN57_INTERNAL_d26a0b13_21_ReduceMomentKernel_cu_35b291db_32234cuda3std3__48in_placeE:
	.zero		1
	.type		_ZN57_INTERNAL_d26a0b13_21_ReduceMomentKernel_cu_35b291db_32234cuda3std6ranges3__45__cpo8distanceE,@object
	.size		_ZN57_INTERNAL_d26a0b13_21_ReduceMomentKernel_cu_35b291db_32234cuda3std6ranges3__45__cpo8distanceE,(_ZN57_INTERNAL_d26a0b13_21_ReduceMomentKernel_cu_35b291db_32234cuda3std3__45__cpo6cbeginE - _ZN57_INTERNAL_d26a0b13_21_ReduceMomentKernel_cu_35b291db_32234cuda3std6ranges3__45__cpo8distanceE)
_ZN57_INTERNAL_d26a0b13_21_ReduceMomentKernel_cu_35b291db_32234cuda3std6ranges3__45__cpo8distanceE:
	.zero		1
	.type		_ZN57_INTERNAL_d26a0b13_21_ReduceMomentKernel_cu_35b291db_32234cuda3std3__45__cpo6cbeginE,@object
	.size		_ZN57_INTERNAL_d26a0b13_21_ReduceMomentKernel_cu_35b291db_32234cuda3std3__45__cpo6cbeginE,(_ZN57_INTERNAL_d26a0b13_21_ReduceMomentKernel_cu_35b291db_32234cuda3std6ranges3__45__cpo7advanceE - _ZN57_INTERNAL_d26a0b13_21_ReduceMomentKernel_cu_35b291db_32234cuda3std3__45__cpo6cbeginE)
_ZN57_INTERNAL_d26a0b13_21_ReduceMomentKernel_cu_35b291db_32234cuda3std3__45__cpo6cbeginE:
	.zero		1
	.type		_ZN57_INTERNAL_d26a0b13_21_ReduceMomentKernel_cu_35b291db_32234cuda3std6ranges3__45__cpo7advanceE,@object
	.size		_ZN57_INTERNAL_d26a0b13_21_ReduceMomentKernel_cu_35b291db_32234cuda3std6ranges3__45__cpo7advanceE,(_ZN57_INTERNAL_d26a0b13_21_ReduceMomentKernel_cu_35b291db_32234cuda3std3__45__cpo7crbeginE - _ZN57_INTERNAL_d26a0b13_21_ReduceMomentKernel_cu_35b291db_32234cuda3std6ranges3__45__cpo7advanceE)
_ZN57_INTERNAL_d26a0b13_21_ReduceMomentKernel_cu_35b291db_32234cuda3std6ranges3__45__cpo7advanceE:
	.zero		1
	.type		_ZN57_INTERNAL_d26a0b13_21_ReduceMomentKernel_cu_35b291db_32234cuda3std3__45__cpo7crbeginE,@object
	.size		_ZN57_INTERNAL_d26a0b13_21_ReduceMomentKernel_cu_35b291db_32234cuda3std3__45__cpo7crbeginE,(_ZN57_INTERNAL_d26a0b13_21_ReduceMomentKernel_cu_35b291db_32234cuda3std6ranges3__45__cpo4dataE - _ZN57_INTERNAL_d26a0b13_21_ReduceMomentKernel_cu_35b291db_32234cuda3std3__45__cpo7crbeginE)
_ZN57_INTERNAL_d26a0b13_21_ReduceMomentKernel_cu_35b291db_32234cuda3std3__45__cpo7crbeginE:
	.zero		1
	.type		_ZN57_INTERNAL_d26a0b13_21_ReduceMomentKernel_cu_35b291db_32234cuda3std6ranges3__45__cpo4dataE,@object
	.size		_ZN57_INTERNAL_d26a0b13_21_ReduceMomentKernel_cu_35b291db_32234cuda3std6ranges3__45__cpo4dataE,(_ZN57_INTERNAL_d26a0b13_21_ReduceMomentKernel_cu_35b291db_32234cuda3std6ranges3__45__cpo5beginE - _ZN57_INTERNAL_d26a0b13_21_ReduceMomentKernel_cu_35b291db_32234cuda3std6ranges3__45__cpo4dataE)
_ZN57_INTERNAL_d26a0b13_21_ReduceMomentKernel_cu_35b291db_32234cuda3std6ranges3__45__cpo4dataE:
	.zero		1
	.type		_ZN57_INTERNAL_d26a0b13_21_ReduceMomentKernel_cu_35b291db_32234cuda3std6ranges3__45__cpo5beginE,@object
	.size		_ZN57_INTERNAL_d26a0b13_21_ReduceMomentKernel_cu_35b291db_32234cuda3std6ranges3__45__cpo5beginE,(_ZN57_INTERNAL_d26a0b13_21_ReduceMomentKernel_cu_35b291db_32234cuda3std3__459_GLOBAL__N__d26a0b13_21_ReduceMomentKernel_cu_35b291db_32236ignoreE - _ZN57_INTERNAL_d26a0b13_21_ReduceMomentKernel_cu_35b291db_32234cuda3std6ranges3__45__cpo5beginE)
_ZN57_INTERNAL_d26a0b13_21_ReduceMomentKernel_cu_35b291db_32234cuda3std6ranges3__45__cpo5beginE:
	.zero		1
	.type		_ZN57_INTERNAL_d26a0b13_21_ReduceMomentKernel_cu_35b291db_32234cuda3std3__459_GLOBAL__N__d26a0b13_21_ReduceMomentKernel_cu_35b291db_32236ignoreE,@object
	.size		_ZN57_INTERNAL_d26a0b13_21_ReduceMomentKernel_cu_35b291db_32234cuda3std3__459_GLOBAL__N__d26a0b13_21_ReduceMomentKernel_cu_35b291db_32236ignoreE,(_ZN57_INTERNAL_d26a0b13_21_ReduceMomentKernel_cu_35b291db_32234cuda3std6ranges3__45__cpo4sizeE - _ZN57_INTERNAL_d26a0b13_21_ReduceMomentKernel_cu_35b291db_32234cuda3std3__459_GLOBAL__N__d26a0b13_21_ReduceMomentKernel_cu_35b291db_32236ignoreE)
_ZN57_INTERNAL_d26a0b13_21_ReduceMomentKernel_cu_35b291db_32234cuda3std3__459_GLOBAL__N__d26a0b13_21_ReduceMomentKernel_cu_35b291db_32236ignoreE:
	.zero		1
	.type		_ZN57_INTERNAL_d26a0b13_21_ReduceMomentKernel_cu_35b291db_32234cuda3std6ranges3__45__cpo4sizeE,@object
	.size		_ZN57_INTERNAL_d26a0b13_21_ReduceMomentKernel_cu_35b291db_32234cuda3std6ranges3__45__cpo4sizeE,(_ZN57_INTERNAL_d26a0b13_21_ReduceMomentKernel_cu_35b291db_32234cuda3std3__45__cpo5beginE - _ZN57_INTERNAL_d26a0b13_21_ReduceMomentKernel_cu_35b291db_32234cuda3std6ranges3__45__cpo4sizeE)
_ZN57_INTERNAL_d26a0b13_21_ReduceMomentKernel_cu_35b291db_32234cuda3std6ranges3__45__cpo4sizeE:
	.zero		1
	.type		_ZN57_INTERNAL_d26a0b13_21_ReduceMomentKernel_cu_35b291db_32234cuda3std3__45__cpo5beginE,@object
	.size		_ZN57_INTERNAL_d26a0b13_21_ReduceMomentKernel_cu_35b291db_32234cuda3std3__45__cpo5beginE,(_ZN57_INTERNAL_d26a0b13_21_ReduceMomentKernel_cu_35b291db_32234cuda3std6ranges3__45__cpo6cbeginE - _ZN57_INTERNAL_d26a0b13_21_ReduceMomentKernel_cu_35b291db_32234cuda3std3__45__cpo5beginE)
_ZN57_INTERNAL_d26a0b13_21_ReduceMomentKernel_cu_35b291db_32234cuda3std3__45__cpo5beginE:
	.zero		1
	.type		_ZN57_INTERNAL_d26a0b13_21_ReduceMomentKernel_cu_35b291db_32234cuda3std6ranges3__45__cpo6cbeginE,@object
	.size		_ZN57_INTERNAL_d26a0b13_21_ReduceMomentKernel_cu_35b291db_32234cuda3std6ranges3__45__cpo6cbeginE,(_ZN57_INTERNAL_d26a0b13_21_ReduceMomentKernel_cu_35b291db_32234cuda3std3__45__cpo6rbeginE - _ZN57_INTERNAL_d26a0b13_21_ReduceMomentKernel_cu_35b291db_32234cuda3std6ranges3__45__cpo6cbeginE)
_ZN57_INTERNAL_d26a0b13_21_ReduceMomentKernel_cu_35b291db_32234cuda3std6ranges3__45__cpo6cbeginE:
	.zero		1
	.type		_ZN57_INTERNAL_d26a0b13_21_ReduceMomentKernel_cu_35b291db_32234cuda3std3__45__cpo6rbeginE,@object
	.size		_ZN57_INTERNAL_d26a0b13_21_ReduceMomentKernel_cu_35b291db_32234cuda3std3__45__cpo6rbeginE,(_ZN57_INTERNAL_d26a0b13_21_ReduceMomentKernel_cu_35b291db_32234cuda3std6ranges3__45__cpo4nextE - _ZN57_INTERNAL_d26a0b13_21_ReduceMomentKernel_cu_35b291db_32234cuda3std3__45__cpo6rbeginE)
_ZN57_INTERNAL_d26a0b13_21_ReduceMomentKernel_cu_35b291db_32234cuda3std3__45__cpo6rbeginE:
	.zero		1
	.type		_ZN57_INTERNAL_d26a0b13_21_ReduceMomentKernel_cu_35b291db_32234cuda3std6ranges3__45__cpo4nextE,@object
	.size		_ZN57_INTERNAL_d26a0b13_21_ReduceMomentKernel_cu_35b291db_32234cuda3std6ranges3__45__cpo4nextE,(_ZN57_INTERNAL_d26a0b13_21_ReduceMomentKernel_cu_35b291db_32234cuda3std6ranges3__45__cpo4swapE - _ZN57_INTERNAL_d26a0b13_21_ReduceMomentKernel_cu_35b291db_32234cuda3std6ranges3__45__cpo4nextE)
_ZN57_INTERNAL_d26a0b13_21_ReduceMomentKernel_cu_35b291db_32234cuda3std6ranges3__45__cpo4nextE:
	.zero		1
	.type		_ZN57_INTERNAL_d26a0b13_21_ReduceMomentKernel_cu_35b291db_32234cuda3std6ranges3__45__cpo4swapE,@object
	.size		_ZN57_INTERNAL_d26a0b13_21_ReduceMomentKernel_cu_35b291db_32234cuda3std6ranges3__45__cpo4swapE,(_ZN57_INTERNAL_d26a0b13_21_ReduceMomentKernel_cu_35b291db_32234cuda3std3__420unreachable_sentinelE - _ZN57_INTERNAL_d26a0b13_21_ReduceMomentKernel_cu_35b291db_32234cuda3std6ranges3__45__cpo4swapE)
_ZN57_INTERNAL_d26a0b13_21_ReduceMomentKernel_cu_35b291db_32234cuda3std6ranges3__45__cpo4swapE:
	.zero		1
	.type		_ZN57_INTERNAL_d26a0b13_21_ReduceMomentKernel_cu_35b291db_32234cuda3std3__420unreachable_sentinelE,@object
	.size		_ZN57_INTERNAL_d26a0b13_21_ReduceMomentKernel_cu_35b291db_32234cuda3std3__420unreachable_sentinelE,(_ZN57_INTERNAL_d26a0b13_21_ReduceMomentKernel_cu_35b291db_32236thrust24THRUST_300001_SM_1000_NS6system6detail10sequential3seqE - _ZN57_INTERNAL_d26a0b13_21_ReduceMomentKernel_cu_35b291db_32234cuda3std3__420unreachable_sentinelE)
_ZN57_INTERNAL_d26a0b13_21_ReduceMomentKernel_cu_35b291db_32234cuda3std3__420unreachable_sentinelE:
	.zero		1
	.type		_ZN57_INTERNAL_d26a0b13_21_ReduceMomentKernel_cu_35b291db_32236thrust24THRUST_300001_SM_1000_NS6system6detail10sequential3seqE,@object
	.size		_ZN57_INTERNAL_d26a0b13_21_ReduceMomentKernel_cu_35b291db_32236thrust24THRUST_300001_SM_1000_NS6system6detail10sequential3seqE,(_ZN57_INTERNAL_d26a0b13_21_ReduceMomentKernel_cu_35b291db_32234cuda3std3__45__cpo4cendE - _ZN57_INTERNAL_d26a0b13_21_ReduceMomentKernel_cu_35b291db_32236thrust24THRUST_300001_SM_1000_NS6system6detail10sequential3seqE)
_ZN57_INTERNAL_d26a0b13_21_ReduceMomentKernel_cu_35b291db_32236thrust24THRUST_300001_SM_1000_NS6system6detail10sequential3seqE:
	.zero		1
	.type		_ZN57_INTERNAL_d26a0b13_21_ReduceMomentKernel_cu_35b291db_32234cuda3std3__45__cpo4cendE,@object
	.size		_ZN57_INTERNAL_d26a0b13_21_ReduceMomentKernel_cu_35b291db_32234cuda3std3__45__cpo4cendE,(_ZN57_INTERNAL_d26a0b13_21_ReduceMomentKernel_cu_35b291db_32234cuda3std6ranges3__45__cpo9iter_swapE - _ZN57_INTERNAL_d26a0b13_21_ReduceMomentKernel_cu_35b291db_32234cuda3std3__45__cpo4cendE)
_ZN57_INTERNAL_d26a0b13_21_ReduceMomentKernel_cu_35b291db_32234cuda3std3__45__cpo4cendE:
	.zero		1
	.type		_ZN57_INTERNAL_d26a0b13_21_ReduceMomentKernel_cu_35b291db_32234cuda3std6ranges3__45__cpo9iter_swapE,@object
	.size		_ZN57_INTERNAL_d26a0b13_21_ReduceMomentKernel_cu_35b291db_32234cuda3std6ranges3__45__cpo9iter_swapE,(_ZN57_INTERNAL_d26a0b13_21_ReduceMomentKernel_cu_35b291db_32234cuda3std3__45__cpo5crendE - _ZN57_INTERNAL_d26a0b13_21_ReduceMomentKernel_cu_35b291db_32234cuda3std6ranges3__45__cpo9iter_swapE)
_ZN57_INTERNAL_d26a0b13_21_ReduceMomentKernel_cu_35b291db_32234cuda3std6ranges3__45__cpo9iter_swapE:
	.zero		1
	.type		_ZN57_INTERNAL_d26a0b13_21_ReduceMomentKernel_cu_35b291db_32234cuda3std3__45__cpo5crendE,@object
	.size		_ZN57_INTERNAL_d26a0b13_21_ReduceMomentKernel_cu_35b291db_32234cuda3std3__45__cpo5crendE,(_ZN57_INTERNAL_d26a0b13_21_ReduceMomentKernel_cu_35b291db_32234cuda3std6ranges3__45__cpo5cdataE - _ZN57_INTERNAL_d26a0b13_21_ReduceMomentKernel_cu_35b291db_32234cuda3std3__45__cpo5crendE)
_ZN57_INTERNAL_d26a0b13_21_ReduceMomentKernel_cu_35b291db_32234cuda3std3__45__cpo5crendE:
	.zero		1
	.type		_ZN57_INTERNAL_d26a0b13_21_ReduceMomentKernel_cu_35b291db_32234cuda3std6ranges3__45__cpo5cdataE,@object
	.size		_ZN57_INTERNAL_d26a0b13_21_ReduceMomentKernel_cu_35b291db_32234cuda3std6ranges3__45__cpo5cdataE,(_ZN57_INTERNAL_d26a0b13_21_ReduceMomentKernel_cu_35b291db_32234cuda3std6ranges3__45__cpo3endE - _ZN57_INTERNAL_d26a0b13_21_ReduceMomentKernel_cu_35b291db_32234cuda3std6ranges3__45__cpo5cdataE)
_ZN57_INTERNAL_d26a0b13_21_ReduceMomentKernel_cu_35b291db_32234cuda3std6ranges3__45__cpo5cdataE:
	.zero		1
	.type		_ZN57_INTERNAL_d26a0b13_21_ReduceMomentKernel_cu_35b291db_32234cuda3std6ranges3__45__cpo3endE,@object
	.size		_ZN57_INTERNAL_d26a0b13_21_ReduceMomentKernel_cu_35b291db_32234cuda3std6ranges3__45__cpo3endE,(_ZN57_INTERNAL_d26a0b13_21_ReduceMomentKernel_cu_35b291db_32234cuda3std3__419piecewise_constructE - _ZN57_INTERNAL_d26a0b13_21_ReduceMomentKernel_cu_35b291db_32234cuda3std6ranges3__45__cpo3endE)
_ZN57_INTERNAL_d26a0b13_21_ReduceMomentKernel_cu_35b291db_32234cuda3std6ranges3__45__cpo3endE:
	.zero		1
	.type		_ZN57_INTERNAL_d26a0b13_21_ReduceMomentKernel_cu_35b291db_32234cuda3std3__419piecewise_constructE,@object
	.size		_ZN57_INTERNAL_d26a0b13_21_ReduceMomentKernel_cu_35b291db_32234cuda3std3__419piecewise_constructE,(_ZN57_INTERNAL_d26a0b13_21_ReduceMomentKernel_cu_35b291db_32234cuda3std6ranges3__45__cpo5ssizeE - _ZN57_INTERNAL_d26a0b13_21_ReduceMomentKernel_cu_35b291db_32234cuda3std3__419piecewise_constructE)
_ZN57_INTERNAL_d26a0b13_21_ReduceMomentKernel_cu_35b291db_32234cuda3std3__419piecewise_constructE:
	.zero		1
	.type		_ZN57_INTERNAL_d26a0b13_21_ReduceMomentKernel_cu_35b291db_32234cuda3std6ranges3__45__cpo5ssizeE,@object
	.size		_ZN57_INTERNAL_d26a0b13_21_ReduceMomentKernel_cu_35b291db_32234cuda3std6ranges3__45__cpo5ssizeE,(_ZN57_INTERNAL_d26a0b13_21_ReduceMomentKernel_cu_35b291db_32234cuda3std3__45__cpo3endE - _ZN57_INTERNAL_d26a0b13_21_ReduceMomentKernel_cu_35b291db_32234cuda3std6ranges3__45__cpo5ssizeE)
_ZN57_INTERNAL_d26a0b13_21_ReduceMomentKernel_cu_35b291db_32234cuda3std6ranges3__45__cpo5ssizeE:
	.zero		1
	.type		_ZN57_INTERNAL_d26a0b13_21_ReduceMomentKernel_cu_35b291db_32234cuda3std3__45__cpo3endE,@object
	.size		_ZN57_INTERNAL_d26a0b13_21_ReduceMomentKernel_cu_35b291db_32234cuda3std3__45__cpo3endE,(_ZN57_INTERNAL_d26a0b13_21_ReduceMomentKernel_cu_35b291db_32234cuda3std6ranges3__45__cpo4cendE - _ZN57_INTERNAL_d26a0b13_21_ReduceMomentKernel_cu_35b291db_32234cuda3std3__45__cpo3endE)
_ZN57_INTERNAL_d26a0b13_21_ReduceMomentKernel_cu_35b291db_32234cuda3std3__45__cpo3endE:
	.zero		1
	.type		_ZN57_INTERNAL_d26a0b13_21_ReduceMomentKernel_cu_35b291db_32234cuda3std6ranges3__45__cpo4cendE,@object
	.size		_ZN57_INTERNAL_d26a0b13_21_ReduceMomentKernel_cu_35b291db_32234cuda3std6ranges3__45__cpo4cendE,(_ZN57_INTERNAL_d26a0b13_21_ReduceMomentKernel_cu_35b291db_32234cuda3std3__45__cpo4rendE - _ZN57_INTERNAL_d26a0b13_21_ReduceMomentKernel_cu_35b291db_32234cuda3std6ranges3__45__cpo4cendE)
_ZN57_INTERNAL_d26a0b13_21_ReduceMomentKernel_cu_35b291db_32234cuda3std6ranges3__45__cpo4cendE:
	.zero		1
	.type		_ZN57_INTERNAL_d26a0b13_21_ReduceMomentKernel_cu_35b291db_32234cuda3std3__45__cpo4rendE,@object
	.size		_ZN57_INTERNAL_d26a0b13_21_ReduceMomentKernel_cu_35b291db_32234cuda3std3__45__cpo4rendE,(_ZN57_INTERNAL_d26a0b13_21_ReduceMomentKernel_cu_35b291db_32234cuda3std6ranges3__45__cpo4prevE - _ZN57_INTERNAL_d26a0b13_21_ReduceMomentKernel_cu_35b291db_32234cuda3std3__45__cpo4rendE)
_ZN57_INTERNAL_d26a0b13_21_ReduceMomentKernel_cu_35b291db_32234cuda3std3__45__cpo4rendE:
	.zero		1
	.type		_ZN57_INTERNAL_d26a0b13_21_ReduceMomentKernel_cu_35b291db_32234cuda3std6ranges3__45__cpo4prevE,@object
	.size		_ZN57_INTERNAL_d26a0b13_21_ReduceMomentKernel_cu_35b291db_32234cuda3std6ranges3__45__cpo4prevE,(_ZN57_INTERNAL_d26a0b13_21_ReduceMomentKernel_cu_35b291db_32234cuda3std6ranges3__45__cpo9iter_moveE - _ZN57_INTERNAL_d26a0b13_21_ReduceMomentKernel_cu_35b291db_32234cuda3std6ranges3__45__cpo4prevE)
_ZN57_INTERNAL_d26a0b13_21_ReduceMomentKernel_cu_35b291db_32234cuda3std6ranges3__45__cpo4prevE:
	.zero		1
	.type		_ZN57_INTERNAL_d26a0b13_21_ReduceMomentKernel_cu_35b291db_32234cuda3std6ranges3__45__cpo9iter_moveE,@object
	.size		_ZN57_INTERNAL_d26a0b13_21_ReduceMomentKernel_cu_35b291db_32234cuda3std6ranges3__45__cpo9iter_moveE,(.L_158 - _ZN57_INTERNAL_d26a0b13_21_ReduceMomentKernel_cu_35b291db_32234cuda3std6ranges3__45__cpo9iter_moveE)
_ZN57_INTERNAL_d26a0b13_21_ReduceMomentKernel_cu_35b291db_32234cuda3std6ranges3__45__cpo9iter_moveE:
	.zero		1
.L_158:


//--------------------- .nv.shared._ZN2at6native13reduce_kernelILi256ELi2ENS0_8ReduceOpIN3c107complexIfEENS0_7MeanOpsIS5_S5_fS5_EEjS5_Li4ELi4EEEEEvT1_ --------------------------
	.section	.nv.shared._ZN2at6native13reduce_kernelILi256ELi2ENS0_8ReduceOpIN3c107complexIfEENS0_7MeanOpsIS5_S5_fS5_EEjS5_Li4ELi4EEEEEvT1_,"aw",@nobits
	.sectionflags	@""
	.align	16
.nv.shared._ZN2at6native13reduce_kernelILi256ELi2ENS0_8ReduceOpIN3c107complexIfEENS0_7MeanOpsIS5_S5_fS5_EEjS5_Li4ELi4EEEEEvT1_:
	.zero		1040


//--------------------- .nv.shared._ZN2at6native13reduce_kernelILi128ELi4ENS0_8ReduceOpIN3c107complexIfEENS0_7MeanOpsIS5_S5_fS5_EEjS5_Li4ELi4EEEEEvT1_ --------------------------
	.section	.nv.shared._ZN2at6native13reduce_kernelILi128ELi4ENS0_8ReduceOpIN3c107complexIfEENS0_7MeanOpsIS5_S5_fS5_EEjS5_Li4ELi4EEEEEvT1_,"aw",@nobits
	.sectionflags	@""
	.align	16
.nv.shared._ZN2at6native13reduce_kernelILi128ELi4ENS0_8ReduceOpIN3c107complexIfEENS0_7MeanOpsIS5_S5_fS5_EEjS5_Li4ELi4EEEEEvT1_:
	.zero		1040


//--------------------- .nv.shared._ZN2at6native13reduce_kernelILi256ELi1ENS0_8ReduceOpIN3c107complexIdEENS0_7MeanOpsIS5_S5_dS5_EEjS5_Li4ELi4EEEEEvT1_ --------------------------
	.section	.nv.shared._ZN2at6native13reduce_kernelILi256ELi1ENS0_8ReduceOpIN3c107complexIdEENS0_7MeanOpsIS5_S5_dS5_EEjS5_Li4ELi4EEEEEvT1_,"aw",@nobits
	.sectionflags	@""
	.align	16
.nv.shared._ZN2at6native13reduce_kernelILi256ELi1ENS0_8ReduceOpIN3c107complexIdEENS0_7MeanOpsIS5_S5_dS5_EEjS5_Li4ELi4EEEEEvT1_:
	.zero		1040


//--------------------- .nv.shared._ZN2at6native13reduce_kernelILi128ELi2ENS0_8ReduceOpIN3c107complexIdEENS0_7MeanOpsIS5_S5_dS5_EEjS5_Li4ELi4EEEEEvT1_ --------------------------
	.section	.nv.shared._ZN2at6native13reduce_kernelILi128ELi2ENS0_8ReduceOpIN3c107complexIdEENS0_7MeanOpsIS5_S5_dS5_EEjS5_Li4ELi4EEEEEvT1_,"aw",@nobits
	.sectionflags	@""
	.align	16
.nv.shared._ZN2at6native13reduce_kernelILi128ELi2ENS0_8ReduceOpIN3c107complexIdEENS0_7MeanOpsIS5_S5_dS5_EEjS5_Li4ELi4EEEEEvT1_:
	.zero		1040


//--------------------- .nv.shared._ZN2at6native13reduce_kernelILi64ELi4ENS0_8ReduceOpIN3c107complexIdEENS0_7MeanOpsIS5_S5_dS5_EEjS5_Li4ELi4EEEEEvT1_ --------------------------
	.section	.nv.shared._ZN2at6native13reduce_kernelILi64ELi4ENS0_8ReduceOpIN3c107complexIdEENS0_7MeanOpsIS5_S5_dS5_EEjS5_Li4ELi4EEEEEvT1_,"aw",@nobits
	.sectionflags	@""
	.align	16
.nv.shared._ZN2at6native13reduce_kernelILi64ELi4ENS0_8ReduceOpIN3c107complexIdEENS0_7MeanOpsIS5_S5_dS5_EEjS5_Li4ELi4EEEEEvT1_:
	.zero		1040


//--------------------- .nv.shared._ZN2at6native13reduce_kernelILi512ELi1ENS0_8ReduceOpIfNS0_7MeanOpsIffffEEjfLi4ELi4EEEEEvT1_ --------------------------
	.section	.nv.shared._ZN2at6native13reduce_kernelILi512ELi1ENS0_8ReduceOpIfNS0_7MeanOpsIffffEEjfLi4ELi4EEEEEvT1_,"aw",@nobits
	.sectionflags	@""
	.align	16
.nv.shared._ZN2at6native13reduce_kernelILi512ELi1ENS0_8ReduceOpIfNS0_7MeanOpsIffffEEjfLi4ELi4EEEEEvT1_:
	.zero		1040


//--------------------- .nv.shared._ZN2at6native13reduce_kernelILi256ELi2ENS0_8ReduceOpIfNS0_7MeanOpsIffffEEjfLi4ELi4EEEEEvT1_ --------------------------
	.section	.nv.shared._ZN2at6native13reduce_kernelILi256ELi2ENS0_8ReduceOpIfNS0_7MeanOpsIffffEEjfLi4ELi4EEEEEvT1_,"aw",@nobits
	.sectionflags	@""
	.align	16
.nv.shared._ZN2at6native13reduce_kernelILi256ELi2ENS0_8ReduceOpIfNS0_7MeanOpsIffffEEjfLi4ELi4EEEEEvT1_:
	.zero		1040


//--------------------- .nv.shared._ZN2at6native13reduce_kernelILi128ELi4ENS0_8ReduceOpIfNS0_7MeanOpsIffffEEjfLi4ELi4EEEEEvT1_ --------------------------
	.section	.nv.shared._ZN2at6native13reduce_kernelILi128ELi4ENS0_8ReduceOpIfNS0_7MeanOpsIffffEEjfLi4ELi4EEEEEvT1_,"aw",@nobits
	.sectionflags	@""
	.align	16
.nv.shared._ZN2at6native13reduce_kernelILi128ELi4ENS0_8ReduceOpIfNS0_7MeanOpsIffffEEjfLi4ELi4EEEEEvT1_:
	.zero		1040


//--------------------- .nv.shared._ZN2at6native13reduce_kernelILi512ELi1ENS0_8ReduceOpIdNS0_7MeanOpsIddddEEjdLi4ELi4EEEEEvT1_ --------------------------
	.section	.nv.shared._ZN2at6native13reduce_kernelILi512ELi1ENS0_8ReduceOpIdNS0_7MeanOpsIddddEEjdLi4ELi4EEEEEvT1_,"aw",@nobits
	.sectionflags	@""
	.align	16
.nv.shared._ZN2at6native13reduce_kernelILi512ELi1ENS0_8ReduceOpIdNS0_7MeanOpsIddddEEjdLi4ELi4EEEEEvT1_:
	.zero		1040


//--------------------- .nv.shared._ZN2at6native13reduce_kernelILi256ELi2ENS0_8ReduceOpIdNS0_7MeanOpsIddddEEjdLi4ELi4EEEEEvT1_ --------------------------
	.section	.nv.shared._ZN2at6native13reduce_kernelILi256ELi2ENS0_8ReduceOpIdNS0_7MeanOpsIddddEEjdLi4ELi4EEEEEvT1_,"aw",@nobits
	.sectionflags	@""
	.align	16
.nv.shared._ZN2at6native13reduce_kernelILi256ELi2ENS0_8ReduceOpIdNS0_7MeanOpsIddddEEjdLi4ELi4EEEEEvT1_:
	.zero		1040


//--------------------- .nv.shared._ZN2at6native13reduce_kernelILi128ELi4ENS0_8ReduceOpIdNS0_7MeanOpsIddddEEjdLi4ELi4EEEEEvT1_ --------------------------
	.section	.nv.shared._ZN2at6native13reduce_kernelILi128ELi4ENS0_8ReduceOpIdNS0_7MeanOpsIddddEEjdLi4ELi4EEEEEvT1_,"aw",@nobits
	.sectionflags	@""
	.align	16
.nv.shared._ZN2at6native13reduce_kernelILi128ELi4ENS0_8ReduceOpIdNS0_7MeanOpsIddddEEjdLi4ELi4EEEEEvT1_:
	.zero		1040


//--------------------- .nv.shared._ZN2at6native13reduce_kernelILi512ELi1ENS0_8ReduceOpIsNS0_7MeanOpsIssssEEjsLi4ELi8EEEEEvT1_ --------------------------
	.section	.nv.shared._ZN2at6native13reduce_kernelILi512ELi1ENS0_8ReduceOpIsNS0_7MeanOpsIssssEEjsLi4ELi8EEEEEvT1_,"aw",@nobits
	.sectionflags	@""
	.align	16
.nv.shared._ZN2at6native13reduce_kernelILi512ELi1ENS0_8ReduceOpIsNS0_7MeanOpsIssssEEjsLi4ELi8EEEEEvT1_:
	.zero		1040


//--------------------- .nv.shared._ZN2at6native13reduce_kernelILi256ELi2ENS0_8ReduceOpIsNS0_7MeanOpsIssssEEjsLi4ELi8EEEEEvT1_ --------------------------
	.section	.nv.shared._ZN2at6native13reduce_kernelILi256ELi2ENS0_8ReduceOpIsNS0_7MeanOpsIssssEEjsLi4ELi8EEEEEvT1_,"aw",@nobits
	.sectionflags	@""
	.align	16
.nv.shared._ZN2at6native13reduce_kernelILi256ELi2ENS0_8ReduceOpIsNS0_7MeanOpsIssssEEjsLi4ELi8EEEEEvT1_:
	.zero		1040


//--------------------- .nv.shared._ZN2at6native13reduce_kernelILi128ELi4ENS0_8ReduceOpIsNS0_7MeanOpsIssssEEjsLi4ELi8EEEEEvT1_ --------------------------
	.section	.nv.shared._ZN2at6native13reduce_kernelILi128ELi4ENS0_8ReduceOpIsNS0_7MeanOpsIssssEEjsLi4ELi8EEEEEvT1_,"aw",@nobits
	.sectionflags	@""
	.align	16
.nv.shared._ZN2at6native13reduce_kernelILi128ELi4ENS0_8ReduceOpIsNS0_7MeanOpsIssssEEjsLi4ELi8EEEEEvT1_:
	.zero		1040


//--------------------- .nv.shared._ZN2at6native13reduce_kernelILi512ELi1ENS0_8ReduceOpIlNS0_7MeanOpsIllllEEjlLi4ELi4EEEEEvT1_ --------------------------
	.section	.nv.shared._ZN2at6native13reduce_kernelILi512ELi1ENS0_8ReduceOpIlNS0_7MeanOpsIllllEEjlLi4ELi4EEEEEvT1_,"aw",@nobits
	.sectionflags	@""
	.align	16
.nv.shared._ZN2at6native13reduce_kernelILi512ELi1ENS0_8ReduceOpIlNS0_7MeanOpsIllllEEjlLi4ELi4EEEEEvT1_:
	.zero		1040


//--------------------- .nv.shared._ZN2at6native13reduce_kernelILi256ELi2ENS0_8ReduceOpIlNS0_7MeanOpsIllllEEjlLi4ELi4EEEEEvT1_ --------------------------
	.section	.nv.shared._ZN2at6native13reduce_kernelILi256ELi2ENS0_8ReduceOpIlNS0_7MeanOpsIllllEEjlLi4ELi4EEEEEvT1_,"aw",@nobits
	.sectionflags	@""
	.align	16
.nv.shared._ZN2at6native13reduce_kernelILi256ELi2ENS0_8ReduceOpIlNS0_7MeanOpsIllllEEjlLi4ELi4EEEEEvT1_:
	.zero		1040


//--------------------- .nv.shared._ZN2at6native13reduce_kernelILi128ELi4ENS0_8ReduceOpIlNS0_7MeanOpsIllllEEjlLi4ELi4EEEEEvT1_ --------------------------
	.section	.nv.shared._ZN2at6native13reduce_kernelILi128ELi4ENS0_8ReduceOpIlNS0_7MeanOpsIllllEEjlLi4ELi4EEEEEvT1_,"aw",@nobits
	.sectionflags	@""
	.align	16
.nv.shared._ZN2at6native13reduce_kernelILi128ELi4ENS0_8ReduceOpIlNS0_7MeanOpsIllllEEjlLi4ELi4EEEEEvT1_:
	.zero		1040


//--------------------- .nv.shared._ZN2at6native13reduce_kernelILi512ELi1ENS0_8ReduceOpIiNS0_7MeanOpsIiiiiEEjiLi4ELi4EEEEEvT1_ --------------------------
	.section	.nv.shared._ZN2at6native13reduce_kernelILi512ELi1ENS0_8ReduceOpIiNS0_7MeanOpsIiiiiEEjiLi4ELi4EEEEEvT1_,"aw",@nobits
	.sectionflags	@""
	.align	16
.nv.shared._ZN2at6native13reduce_kernelILi512ELi1ENS0_8ReduceOpIiNS0_7MeanOpsIiiiiEEjiLi4ELi4EEEEEvT1_:
	.zero		1040


//--------------------- .nv.shared._ZN2at6native13reduce_kernelILi256ELi2ENS0_8ReduceOpIiNS0_7MeanOpsIiiiiEEjiLi4ELi4EEEEEvT1_ --------------------------
	.section	.nv.shared._ZN2at6native13reduce_kernelILi256ELi2ENS0_8ReduceOpIiNS0_7MeanOpsIiiiiEEjiLi4ELi4EEEEEvT1_,"aw",@nobits
	.sectionflags	@""
	.align	16
.nv.shared._ZN2at6native13reduce_kernelILi256ELi2ENS0_8ReduceOpIiNS0_7MeanOpsIiiiiEEjiLi4ELi4EEEEEvT1_:
	.zero		1040


//--------------------- .nv.shared._ZN2at6native13reduce_kernelILi128ELi4ENS0_8ReduceOpIiNS0_7MeanOpsIiiiiEEjiLi4ELi4EEEEEvT1_ --------------------------
	.section	.nv.shared._ZN2at6native13reduce_kernelILi128ELi4ENS0_8ReduceOpIiNS0_7MeanOpsIiiiiEEjiLi4ELi4EEEEEvT1_,"aw",@nobits
	.sectionflags	@""
	.align	16
.nv.shared._ZN2at6native13reduce_kernelILi128ELi4ENS0_8ReduceOpIiNS0_7MeanOpsIiiiiEEjiLi4ELi4EEEEEvT1_:
	.zero		1040


//--------------------- .nv.shared._ZN2at6native13reduce_kernelILi512ELi1ENS0_8ReduceOpIaNS0_7MeanOpsIaaaaEEjaLi4ELi4EEEEEvT1_ --------------------------
	.section	.nv.shared._ZN2at6native13reduce_kernelILi512ELi1ENS0_8ReduceOpIaNS0_7MeanOpsIaaaaEEjaLi4ELi4EEEEEvT1_,"aw",@nobits
	.sectionflags	@""
	.align	16
.nv.shared._ZN2at6native13reduce_kernelILi512ELi1ENS0_8ReduceOpIaNS0_7MeanOpsIaaaaEEjaLi4ELi4EEEEEvT1_:
	.zero		1040


//--------------------- .nv.shared._ZN2at6native13reduce_kernelILi256ELi2ENS0_8ReduceOpIaNS0_7MeanOpsIaaaaEEjaLi4ELi4EEEEEvT1_ --------------------------
	.section	.nv.shared._ZN2at6native13reduce_kernelILi256ELi2ENS0_8ReduceOpIaNS0_7MeanOpsIaaaaEEjaLi4ELi4EEEEEvT1_,"aw",@nobits
	.sectionflags	@""
	.align	16
.nv.shared._ZN2at6native13reduce_kernelILi256ELi2ENS0_8ReduceOpIaNS0_7MeanOpsIaaaaEEjaLi4ELi4EEEEEvT1_:
	.zero		1040


//--------------------- .nv.shared._ZN2at6native13reduce_kernelILi128ELi4ENS0_8ReduceOpIaNS0_7MeanOpsIaaaaEEjaLi4ELi4EEEEEvT1_ --------------------------
	.section	.nv.shared._ZN2at6native13reduce_kernelILi128ELi4ENS0_8ReduceOpIaNS0_7MeanOpsIaaaaEEjaLi4ELi4EEEEEvT1_,"aw",@nobits
	.sectionflags	@""
	.align	16
.nv.shared._ZN2at6native13reduce_kernelILi128ELi4ENS0_8ReduceOpIaNS0_7MeanOpsIaaaaEEjaLi4ELi4EEEEEvT1_:
	.zero		1040


//--------------------- .nv.shared._ZN2at6native13reduce_kernelILi512ELi1ENS0_8ReduceOpIhNS0_7MeanOpsIhhhhEEjhLi4ELi4EEEEEvT1_ --------------------------
	.section	.nv.shared._ZN2at6native13reduce_kernelILi512ELi1ENS0_8ReduceOpIhNS0_7MeanOpsIhhhhEEjhLi4ELi4EEEEEvT1_,"aw",@nobits
	.sectionflags	@""
	.align	16
.nv.shared._ZN2at6native13reduce_kernelILi512ELi1ENS0_8ReduceOpIhNS0_7MeanOpsIhhhhEEjhLi4ELi4EEEEEvT1_:
	.zero		1040


//--------------------- .nv.shared._ZN2at6native13reduce_kernelILi256ELi2ENS0_8ReduceOpIhNS0_7MeanOpsIhhhhEEjhLi4ELi4EEEEEvT1_ --------------------------
	.section	.nv.shared._ZN2at6native13reduce_kernelILi256ELi2ENS0_8ReduceOpIhNS0_7MeanOpsIhhhhEEjhLi4ELi4EEEEEvT1_,"aw",@nobits
	.sectionflags	@""
	.align	16
.nv.shared._ZN2at6native13reduce_kernelILi256ELi2ENS0_8ReduceOpIhNS0_7MeanOpsIhhhhEEjhLi4ELi4EEEEEvT1_:
	.zero		1040


//--------------------- .nv.shared._ZN2at6native13reduce_kernelILi128ELi4ENS0_8ReduceOpIhNS0_7MeanOpsIhhhhEEjhLi4ELi4EEEEEvT1_ --------------------------
	.section	.nv.shared._ZN2at6native13reduce_kernelILi128ELi4ENS0_8ReduceOpIhNS0_7MeanOpsIhhhhEEjhLi4ELi4EEEEEvT1_,"aw",@nobits
	.sectionflags	@""
	.align	16
.nv.shared._ZN2at6native13reduce_kernelILi128ELi4ENS0_8ReduceOpIhNS0_7MeanOpsIhhhhEEjhLi4ELi4EEEEEvT1_:
	.zero		1040


//--------------------- .nv.shared._ZN2at6native13reduce_kernelILi512ELi1ENS0_8ReduceOpIN3c108BFloat16ENS0_7MeanOpsIS4_fffEEjfLi4ELi8EEEEEvT1_ --------------------------
	.section	.nv.shared._ZN2at6native13reduce_kernelILi512ELi1ENS0_8ReduceOpIN3c108BFloat16ENS0_7MeanOpsIS4_fffEEjfLi4ELi8EEEEEvT1_,"aw",@nobits
	.sectionflags	@""
	.align	16
.nv.shared._ZN2at6native13reduce_kernelILi512ELi1ENS0_8ReduceOpIN3c108BFloat16ENS0_7MeanOpsIS4_fffEEjfLi4ELi8EEEEEvT1_:
	.zero		1040


//--------------------- .nv.shared._ZN2at6native13reduce_kernelILi256ELi2ENS0_8ReduceOpIN3c108BFloat16ENS0_7MeanOpsIS4_fffEEjfLi4ELi8EEEEEvT1_ --------------------------
	.section	.nv.shared._ZN2at6native13reduce_kernelILi256ELi2ENS0_8ReduceOpIN3c108BFloat16ENS0_7MeanOpsIS4_fffEEjfLi4ELi8EEEEEvT1_,"aw",@nobits
	.sectionflags	@""
	.align	16
.nv.shared._ZN2at6native13reduce_kernelILi256ELi2ENS0_8ReduceOpIN3c108BFloat16ENS0_7MeanOpsIS4_fffEEjfLi4ELi8EEEEEvT1_:
	.zero		1040


//--------------------- .nv.shared._ZN2at6native13reduce_kernelILi128ELi4ENS0_8ReduceOpIN3c108BFloat16ENS0_7MeanOpsIS4_fffEEjfLi4ELi8EEEEEvT1_ --------------------------
	.section	.nv.shared._ZN2at6native13reduce_kernelILi128ELi4ENS0_8ReduceOpIN3c108BFloat16ENS0_7MeanOpsIS4_fffEEjfLi4ELi8EEEEEvT1_,"aw",@nobits
	.sectionflags	@""
	.align	16
.nv.shared._ZN2at6native13reduce_kernelILi128ELi4ENS0_8ReduceOpIN3c108BFloat16ENS0_7MeanOpsIS4_fffEEjfLi4ELi8EEEEEvT1_:
	.zero		1040


//--------------------- .nv.shared._ZN2at6native13reduce_kernelILi512ELi1ENS0_8ReduceOpIN3c108BFloat16ENS0_7MeanOpsIS4_ffS4_EEjS4_Li4ELi8EEEEEvT1_ --------------------------
	.section	.nv.shared._ZN2at6native13reduce_kernelILi512ELi1ENS0_8ReduceOpIN3c108BFloat16ENS0_7MeanOpsIS4_ffS4_EEjS4_Li4ELi8EEEEEvT1_,"aw",@nobits
	.sectionflags	@""
	.align	16
.nv.shared._ZN2at6native13reduce_kernelILi512ELi1ENS0_8ReduceOpIN3c108BFloat16ENS0_7MeanOpsIS4_ffS4_EEjS4_Li4ELi8EEEEEvT1_:
	.zero		1040


//--------------------- .nv.shared._ZN2at6native13reduce_kernelILi256ELi2ENS0_8ReduceOpIN3c108BFloat16ENS0_7MeanOpsIS4_ffS4_EEjS4_Li4ELi8EEEEEvT1_ --------------------------
	.section	.nv.shared._ZN2at6native13reduce_kernelILi256ELi2ENS0_8ReduceOpIN3c108BFloat16ENS0_7MeanOpsIS4_ffS4_EEjS4_Li4ELi8EEEEEvT1_,"aw",@nobits
	.sectionflags	@""
	.align	16
.nv.shared._ZN2at6native13reduce_kernelILi256ELi2ENS0_8ReduceOpIN3c108BFloat16ENS0_7MeanOpsIS4_ffS4_EEjS4_Li4ELi8EEEEEvT1_:
	.zero		1040


//--------------------- .nv.shared._ZN2at6native13reduce_kernelILi128ELi4ENS0_8ReduceOpIN3c108BFloat16ENS0_7MeanOpsIS4_ffS4_EEjS4_Li4ELi8EEEEEvT1_ --------------------------
	.section	.nv.shared._ZN2at6native13reduce_kernelILi128ELi4ENS0_8ReduceOpIN3c108BFloat16ENS0_7MeanOpsIS4_ffS4_EEjS4_Li4ELi8EEEEEvT1_,"aw",@nobits
	.sectionflags	@""
	.align	16
.nv.shared._ZN2at6native13reduce_kernelILi128ELi4ENS0_8ReduceOpIN3c108BFloat16ENS0_7MeanOpsIS4_ffS4_EEjS4_Li4ELi8EEEEEvT1_:
	.zero		1040


//--------------------- .nv.shared._ZN2at6native13reduce_kernelILi512ELi1ENS0_8ReduceOpIN3c104HalfENS0_7MeanOpsIS4_fffEEjfLi4ELi8EEEEEvT1_ --------------------------
	.section	.nv.shared._ZN2at6native13reduce_kernelILi512ELi1ENS0_8ReduceOpIN3c104HalfENS0_7MeanOpsIS4_fffEEjfLi4ELi8EEEEEvT1_,"aw",@nobits
	.sectionflags	@""
	.align	16
.nv.shared._ZN2at6native13reduce_kernelILi512ELi1ENS0_8ReduceOpIN3c104HalfENS0_7MeanOpsIS4_fffEEjfLi4ELi8EEEEEvT1_:
	.zero		1040


//--------------------- .nv.shared._ZN2at6native13reduce_kernelILi256ELi2ENS0_8ReduceOpIN3c104HalfENS0_7MeanOpsIS4_fffEEjfLi4ELi8EEEEEvT1_ --------------------------
	.section	.nv.shared._ZN2at6native13reduce_kernelILi256ELi2ENS0_8ReduceOpIN3c104HalfENS0_7MeanOpsIS4_fffEEjfLi4ELi8EEEEEvT1_,"aw",@nobits
	.sectionflags	@""
	.align	16
.nv.shared._ZN2at6native13reduce_kernelILi256ELi2ENS0_8ReduceOpIN3c104HalfENS0_7MeanOpsIS4_fffEEjfLi4ELi8EEEEEvT1_:
	.zero		1040


//--------------------- .nv.shared._ZN2at6native13reduce_kernelILi128ELi4ENS0_8ReduceOpIN3c104HalfENS0_7MeanOpsIS4_fffEEjfLi4ELi8EEEEEvT1_ --------------------------
	.section	.nv.shared._ZN2at6native13reduce_kernelILi128ELi4ENS0_8ReduceOpIN3c104HalfENS0_7MeanOpsIS4_fffEEjfLi4ELi8EEEEEvT1_,"aw",@nobits
	.sectionflags	@""
	.align	16
.nv.shared._ZN2at6native13reduce_kernelILi128ELi4ENS0_8ReduceOpIN3c104HalfENS0_7MeanOpsIS4_fffEEjfLi4ELi8EEEEEvT1_:
	.zero		1040


//--------------------- .nv.shared._ZN2at6native13reduce_kernelILi512ELi1ENS0_8ReduceOpIN3c104HalfENS0_7MeanOpsIS4_ffS4_EEjS4_Li4ELi8EEEEEvT1_ --------------------------
	.section	.nv.shared._ZN2at6native13reduce_kernelILi512ELi1ENS0_8ReduceOpIN3c104HalfENS0_7MeanOpsIS4_ffS4_EEjS4_Li4ELi8EEEEEvT1_,"aw",@nobits
	.sectionflags	@""
	.align	16
.nv.shared._ZN2at6native13reduce_kernelILi512ELi1ENS0_8ReduceOpIN3c104HalfENS0_7MeanOpsIS4_ffS4_EEjS4_Li4ELi8EEEEEvT1_:
	.zero		1040


//--------------------- .nv.shared._ZN2at6native13reduce_kernelILi256ELi2ENS0_8ReduceOpIN3c104HalfENS0_7MeanOpsIS4_ffS4_EEjS4_Li4ELi8EEEEEvT1_ --------------------------
	.section	.nv.shared._ZN2at6native13reduce_kernelILi256ELi2ENS0_8ReduceOpIN3c104HalfENS0_7MeanOpsIS4_ffS4_EEjS4_Li4ELi8EEEEEvT1_,"aw",@nobits
	.sectionflags	@""
	.align	16
.nv.shared._ZN2at6native13reduce_kernelILi256ELi2ENS0_8ReduceOpIN3c104HalfENS0_7MeanOpsIS4_ffS4_EEjS4_Li4ELi8EEEEEvT1_:
	.zero		1040


//--------------------- .nv.shared._ZN2at6native13reduce_kernelILi128ELi4ENS0_8ReduceOpIN3c104HalfENS0_7MeanOpsIS4_ffS4_EEjS4_Li4ELi8EEEEEvT1_ --------------------------
	.section	.nv.shared._ZN2at6native13reduce_kernelILi128ELi4ENS0_8ReduceOpIN3c104HalfENS0_7MeanOpsIS4_ffS4_EEjS4_Li4ELi8EEEEEvT1_,"aw",@nobits
	.sectionflags	@""
	.align	16
.nv.shared._ZN2at6native13reduce_kernelILi128ELi4ENS0_8ReduceOpIN3c104HalfENS0_7MeanOpsIS4_ffS4_EEjS4_Li4ELi8EEEEEvT1_:
	.zero		1040


//--------------------- .nv.shared._ZN2at6native13reduce_kernelILi512ELi1ENS0_8ReduceOpIN3c108BFloat16ENS0_10WelfordOpsIS4_fiN4cuda3std3__44pairIS4_S4_EEEEjS4_Li2ELi2EEEEEvT1_ --------------------------
	.section	.nv.shared._ZN2at6native13reduce_kernelILi512ELi1ENS0_8ReduceOpIN3c108BFloat16ENS0_10WelfordOpsIS4_fiN4cuda3std3__44pairIS4_S4_EEEEjS4_Li2ELi2EEEEEvT1_,"aw",@nobits
	.sectionflags	@""
	.align	16
.nv.shared._ZN2at6native13reduce_kernelILi512ELi1ENS0_8ReduceOpIN3c108BFloat16ENS0_10WelfordOpsIS4_fiN4cuda3std3__44pairIS4_S4_EEEEjS4_Li2ELi2EEEEEvT1_:
	.zero		1040


//--------------------- .nv.shared._ZN2at6native13reduce_kernelILi256ELi2ENS0_8ReduceOpIN3c108BFloat16ENS0_10WelfordOpsIS4_fiN4cuda3std3__44pairIS4_S4_EEEEjS4_Li2ELi2EEEEEvT1_ --------------------------
	.section	.nv.shared._ZN2at6native13reduce_kernelILi256ELi2ENS0_8ReduceOpIN3c108BFloat16ENS0_10WelfordOpsIS4_fiN4cuda3std3__44pairIS4_S4_EEEEjS4_Li2ELi2EEEEEvT1_,"aw",@nobits
	.sectionflags	@""
	.align	16
.nv.shared._ZN2at6native13reduce_kernelILi256ELi2ENS0_8ReduceOpIN3c108BFloat16ENS0_10WelfordOpsIS4_fiN4cuda3std3__44pairIS4_S4_EEEEjS4_Li2ELi2EEEEEvT1_:
	.zero		1040


//--------------------- .nv.shared._ZN2at6native13reduce_kernelILi128ELi4ENS0_8ReduceOpIN3c108BFloat16ENS0_10WelfordOpsIS4_fiN4cuda3std3__44pairIS4_S4_EEEEjS4_Li2ELi2EEEEEvT1_ --------------------------
	.section	.nv.shared._ZN2at6native13reduce_kernelILi128ELi4ENS0_8ReduceOpIN3c108BFloat16ENS0_10WelfordOpsIS4_fiN4cuda3std3__44pairIS4_S4_EEEEjS4_Li2ELi2EEEEEvT1_,"aw",@nobits
	.sectionflags	@""
	.align	16
.nv.shared._ZN2at6native13reduce_kernelILi128ELi4ENS0_8ReduceOpIN3c108BFloat16ENS0_10WelfordOpsIS4_fiN4cuda3std3__44pairIS4_S4_EEEEjS4_Li2ELi2EEEEEvT1_:
	.zero		1040


//--------------------- .nv.shared._ZN2at6native13reduce_kernelILi512ELi1ENS0_8ReduceOpIN3c104HalfENS0_10WelfordOpsIS4_fiN4cuda3std3__44pairIS4_S4_EEEEjS4_Li2ELi2EEEEEvT1_ --------------------------
	.section	.nv.shared._ZN2at6native13reduce_kernelILi512ELi1ENS0_8ReduceOpIN3c104HalfENS0_10WelfordOpsIS4_fiN4cuda3std3__44pairIS4_S4_EEEEjS4_Li2ELi2EEEEEvT1_,"aw",@nobits
	.sectionflags	@""
	.align	16
.nv.shared._ZN2at6native13reduce_kernelILi512ELi1ENS0_8ReduceOpIN3c104HalfENS0_10WelfordOpsIS4_fiN4cuda3std3__44pairIS4_S4_EEEEjS4_Li2ELi2EEEEEvT1_:
	.zero		1040


//--------------------- .nv.shared._ZN2at6native13reduce_kernelILi256ELi2ENS0_8ReduceOpIN3c104HalfENS0_10WelfordOpsIS4_fiN4cuda3std3__44pairIS4_S4_EEEEjS4_Li2ELi2EEEEEvT1_ --------------------------
	.section	.nv.shared._ZN2at6native13reduce_kernelILi256ELi2ENS0_8ReduceOpIN3c104HalfENS0_10WelfordOpsIS4_fiN4cuda3std3__44pairIS4_S4_EEEEjS4_Li2ELi2EEEEEvT1_,"aw",@nobits
	.sectionflags	@""
	.align	16
.nv.shared._ZN2at6native13reduce_kernelILi256ELi2ENS0_8ReduceOpIN3c104HalfENS0_10WelfordOpsIS4_fiN4cuda3std3__44pairIS4_S4_EEEEjS4_Li2ELi2EEEEEvT1_:
	.zero		1040


//--------------------- .nv.shared._ZN2at6native13reduce_kernelILi128ELi4ENS0_8ReduceOpIN3c104HalfENS0_10WelfordOpsIS4_fiN4cuda3std3__44pairIS4_S4_EEEEjS4_Li2ELi2EEEEEvT1_ --------------------------
	.section	.nv.shared._ZN2at6native13reduce_kernelILi128ELi4ENS0_8ReduceOpIN3c104HalfENS0_10WelfordOpsIS4_fiN4cuda3std3__44pairIS4_S4_EEEEjS4_Li2ELi2EEEEEvT1_,"aw",@nobits
	.sectionflags	@""
	.align	16
.nv.shared._ZN2at6native13reduce_kernelILi128ELi4ENS0_8ReduceOpIN3c104HalfENS0_10WelfordOpsIS4_fiN4cuda3std3__44pairIS4_S4_EEEEjS4_Li2ELi2EEEEEvT1_:
	.zero		1040


//--------------------- .nv.shared._ZN2at6native13reduce_kernelILi512ELi1ENS0_8ReduceOpIfNS0_10WelfordOpsIffiN4cuda3std3__44pairIffEEEEjfLi2ELi2EEEEEvT1_ --------------------------
	.section	.nv.shared._ZN2at6native13reduce_kernelILi512ELi1ENS0_8ReduceOpIfNS0_10WelfordOpsIffiN4cuda3std3__44pairIffEEEEjfLi2ELi2EEEEEvT1_,"aw",@nobits
	.sectionflags	@""
	.align	16
.nv.shared._ZN2at6native13reduce_kernelILi512ELi1ENS0_8ReduceOpIfNS0_10WelfordOpsIffiN4cuda3std3__44pairIffEEEEjfLi2ELi2EEEEEvT1_:
	.zero		1040


//--------------------- .nv.shared._ZN2at6native13reduce_kernelILi256ELi2ENS0_8ReduceOpIfNS0_10WelfordOpsIffiN4cuda3std3__44pairIffEEEEjfLi2ELi2EEEEEvT1_ --------------------------
	.section	.nv.shared._ZN2at6native13reduce_kernelILi256ELi2ENS0_8ReduceOpIfNS0_10WelfordOpsIffiN4cuda3std3__44pairIffEEEEjfLi2ELi2EEEEEvT1_,"aw",@nobits
	.sectionflags	@""
	.align	16
.nv.shared._ZN2at6native13reduce_kernelILi256ELi2ENS0_8ReduceOpIfNS0_10WelfordOpsIffiN4cuda3std3__44pairIffEEEEjfLi2ELi2EEEEEvT1_:
	.zero		1040


//--------------------- .nv.shared._ZN2at6native13reduce_kernelILi128ELi4ENS0_8ReduceOpIfNS0_10WelfordOpsIffiN4cuda3std3__44pairIffEEEEjfLi2ELi2EEEEEvT1_ --------------------------
	.section	.nv.shared._ZN2at6native13reduce_kernelILi128ELi4ENS0_8ReduceOpIfNS0_10WelfordOpsIffiN4cuda3std3__44pairIffEEEEjfLi2ELi2EEEEEvT1_,"aw",@nobits
	.sectionflags	@""
	.align	16
.nv.shared._ZN2at6native13reduce_kernelILi128ELi4ENS0_8ReduceOpIfNS0_10WelfordOpsIffiN4cuda3std3__44pairIffEEEEjfLi2ELi2EEEEEvT1_:
	.zero		1040


//--------------------- .nv.shared._ZN2at6native13reduce_kernelILi512ELi1ENS0_8ReduceOpIdNS0_10WelfordOpsIddiN4cuda3std3__44pairIddEEEEjdLi2ELi2EEEEEvT1_ --------------------------
	.section	.nv.shared._ZN2at6native13reduce_kernelILi512ELi1ENS0_8ReduceOpIdNS0_10WelfordOpsIddiN4cuda3std3__44pairIddEEEEjdLi2ELi2EEEEEvT1_,"aw",@nobits
	.sectionflags	@""
	.align	16
.nv.shared._ZN2at6native13reduce_kernelILi512ELi1ENS0_8ReduceOpIdNS0_10WelfordOpsIddiN4cuda3std3__44pairIddEEEEjdLi2ELi2EEEEEvT1_:
	.zero		1040


//--------------------- .nv.shared._ZN2at6native13reduce_kernelILi256ELi2ENS0_8ReduceOpIdNS0_10WelfordOpsIddiN4cuda3std3__44pairIddEEEEjdLi2ELi2EEEEEvT1_ --------------------------
	.section	.nv.shared._ZN2at6native13reduce_kernelILi256ELi2ENS0_8ReduceOpIdNS0_10WelfordOpsIddiN4cuda3std3__44pairIddEEEEjdLi2ELi2EEEEEvT1_,"aw",@nobits
	.sectionflags	@""
	.align	16
.nv.shared._ZN2at6native13reduce_kernelILi256ELi2ENS0_8ReduceOpIdNS0_10WelfordOpsIddiN4cuda3std3__44pairIddEEEEjdLi2ELi2EEEEEvT1_:
	.zero		1040


//--------------------- .nv.shared._ZN2at6native13reduce_kernelILi128ELi4ENS0_8ReduceOpIdNS0_10WelfordOpsIddiN4cuda3std3__44pairIddEEEEjdLi2ELi2EEEEEvT1_ --------------------------
	.section	.nv.shared._ZN2at6native13reduce_kernelILi128ELi4ENS0_8ReduceOpIdNS0_10WelfordOpsIddiN4cuda3std3__44pairIddEEEEjdLi2ELi2EEEEEvT1_,"aw",@nobits
	.sectionflags	@""
	.align	16
.nv.shared._ZN2at6native13reduce_kernelILi128ELi4ENS0_8ReduceOpIdNS0_10WelfordOpsIddiN4cuda3std3__44pairIddEEEEjdLi2ELi2EEEEEvT1_:
	.zero		1040


//--------------------- .nv.shared._ZN2at6native13reduce_kernelILi512ELi1ENS0_8ReduceOpIN3c108BFloat16ENS0_10WelfordOpsIS4_fiN4cuda3std3__44pairIffEEEEjfLi2ELi2EEEEEvT1_ --------------------------
	.section	.nv.shared._ZN2at6native13reduce_kernelILi512ELi1ENS0_8ReduceOpIN3c108BFloat16ENS0_10WelfordOpsIS4_fiN4cuda3std3__44pairIffEEEEjfLi2ELi2EEEEEvT1_,"aw",@nobits
	.sectionflags	@""
	.align	16
.nv.shared._ZN2at6native13reduce_kernelILi512ELi1ENS0_8ReduceOpIN3c108BFloat16ENS0_10WelfordOpsIS4_fiN4cuda3std3__44pairIffEEEEjfLi2ELi2EEEEEvT1_:
	.zero		1040


//--------------------- .nv.shared._ZN2at6native13reduce_kernelILi256ELi2ENS0_8ReduceOpIN3c108BFloat16ENS0_10WelfordOpsIS4_fiN4cuda3std3__44pairIffEEEEjfLi2ELi2EEEEEvT1_ --------------------------
	.section	.nv.shared._ZN2at6native13reduce_kernelILi256ELi2ENS0_8ReduceOpIN3c108BFloat16ENS0_10WelfordOpsIS4_fiN4cuda3std3__44pairIffEEEEjfLi2ELi2EEEEEvT1_,"aw",@nobits
	.sectionflags	@""
	.align	16
.nv.shared._ZN2at6native13reduce_kernelILi256ELi2ENS0_8ReduceOpIN3c108BFloat16ENS0_10WelfordOpsIS4_fiN4cuda3std3__44pairIffEEEEjfLi2ELi2EEEEEvT1_:
	.zero		1040


//--------------------- .nv.shared._ZN2at6native13reduce_kernelILi128ELi4ENS0_8ReduceOpIN3c108BFloat16ENS0_10WelfordOpsIS4_fiN4cuda3std3__44pairIffEEEEjfLi2ELi2EEEEEvT1_ --------------------------
	.section	.nv.shared._ZN2at6native13reduce_kernelILi128ELi4ENS0_8ReduceOpIN3c108BFloat16ENS0_10WelfordOpsIS4_fiN4cuda3std3__44pairIffEEEEjfLi2ELi2EEEEEvT1_,"aw",@nobits
	.sectionflags	@""
	.align	16
.nv.shared._ZN2at6native13reduce_kernelILi128ELi4ENS0_8ReduceOpIN3c108BFloat16ENS0_10WelfordOpsIS4_fiN4cuda3std3__44pairIffEEEEjfLi2ELi2EEEEEvT1_:
	.zero		1040


//--------------------- .nv.shared._ZN2at6native13reduce_kernelILi512ELi1ENS0_8ReduceOpIN3c104HalfENS0_10WelfordOpsIS4_fiN4cuda3std3__44pairIffEEEEjfLi2ELi2EEEEEvT1_ --------------------------
	.section	.nv.shared._ZN2at6native13reduce_kernelILi512ELi1ENS0_8ReduceOpIN3c104HalfENS0_10WelfordOpsIS4_fiN4cuda3std3__44pairIffEEEEjfLi2ELi2EEEEEvT1_,"aw",@nobits
	.sectionflags	@""
	.align	16
.nv.shared._ZN2at6native13reduce_kernelILi512ELi1ENS0_8ReduceOpIN3c104HalfENS0_10WelfordOpsIS4_fiN4cuda3std3__44pairIffEEEEjfLi2ELi2EEEEEvT1_:
	.zero		1040


//--------------------- .nv.shared._ZN2at6native13reduce_kernelILi256ELi2ENS0_8ReduceOpIN3c104HalfENS0_10WelfordOpsIS4_fiN4cuda3std3__44pairIffEEEEjfLi2ELi2EEEEEvT1_ --------------------------
	.section	.nv.shared._ZN2at6native13reduce_kernelILi256ELi2ENS0_8ReduceOpIN3c104HalfENS0_10WelfordOpsIS4_fiN4cuda3std3__44pairIffEEEEjfLi2ELi2EEEEEvT1_,"aw",@nobits
	.sectionflags	@""
	.align	16
.nv.shared._ZN2at6native13reduce_kernelILi256ELi2ENS0_8ReduceOpIN3c104HalfENS0_10WelfordOpsIS4_fiN4cuda3std3__44pairIffEEEEjfLi2ELi2EEEEEvT1_:
	.zero		1040


//--------------------- .nv.shared._ZN2at6native13reduce_kernelILi128ELi4ENS0_8ReduceOpIN3c104HalfENS0_10WelfordOpsIS4_fiN4cuda3std3__44pairIffEEEEjfLi2ELi2EEEEEvT1_ --------------------------
	.section	.nv.shared._ZN2at6native13reduce_kernelILi128ELi4ENS0_8ReduceOpIN3c104HalfENS0_10WelfordOpsIS4_fiN4cuda3std3__44pairIffEEEEjfLi2ELi2EEEEEvT1_,"aw",@nobits
	.sectionflags	@""
	.align	16
.nv.shared._ZN2at6native13reduce_kernelILi128ELi4ENS0_8ReduceOpIN3c104HalfENS0_10WelfordOpsIS4_fiN4cuda3std3__44pairIffEEEEjfLi2ELi2EEEEEvT1_:
	.zero		1040


//--------------------- .nv.constant0._ZN2at6native13reduce_kernelILi512ELi1ENS0_8ReduceOpIN3c107complexIfEENS0_7MeanOpsIS5_S5_fS5_EEjS5_Li4ELi4EEEEEvT1_ --------------------------
	.section	.nv.constant0._ZN2at6native13reduce_kernelILi512ELi1ENS0_8ReduceOpIN3c107complexIfEENS0_7MeanOpsIS5_S5_fS5_EEjS5_Li4ELi4EEEEEvT1_,"a",@progbits
	.sectionflags	@""
	.align	4
.nv.constant0._ZN2at6native13reduce_kernelILi512ELi1ENS0_8ReduceOpIN3c107complexIfEENS0_7MeanOpsIS5_S5_fS5_EEjS5_Li4ELi4EEEEEvT1_:
	.zero		1952


//--------------------- .nv.constant0._ZN2at6native13reduce_kernelILi256ELi2ENS0_8ReduceOpIN3c107complexIfEENS0_7MeanOpsIS5_S5_fS5_EEjS5_Li4ELi4EEEEEvT1_ --------------------------
	.section	.nv.constant0._ZN2at6native13reduce_kernelILi256ELi2ENS0_8ReduceOpIN3c107complexIfEENS0_7MeanOpsIS5_S5_fS5_EEjS5_Li4ELi4EEEEEvT1_,"a",@progbits
	.sectionflags	@""
	.align	4
.nv.constant0._ZN2at6native13reduce_kernelILi256ELi2ENS0_8ReduceOpIN3c107complexIfEENS0_7MeanOpsIS5_S5_fS5_EEjS5_Li4ELi4EEEEEvT1_:
	.zero		1952


//--------------------- .nv.constant0._ZN2at6native13reduce_kernelILi128ELi4ENS0_8ReduceOpIN3c107complexIfEENS0_7MeanOpsIS5_S5_fS5_EEjS5_Li4ELi4EEEEEvT1_ --------------------------
	.section	.nv.constant0._ZN2at6native13reduce_kernelILi128ELi4ENS0_8ReduceOpIN3c107complexIfEENS0_7MeanOpsIS5_S5_fS5_EEjS5_Li4ELi4EEEEEvT1_,"a",@progbits
	.sectionflags	@""
	.align	4
.nv.constant0._ZN2at6native13reduce_kernelILi128ELi4ENS0_8ReduceOpIN3c107complexIfEENS0_7MeanOpsIS5_S5_fS5_EEjS5_Li4ELi4EEEEEvT1_:
	.zero		1952


//--------------------- .nv.constant0._ZN2at6native13reduce_kernelILi256ELi1ENS0_8ReduceOpIN3c107complexIdEENS0_7MeanOpsIS5_S5_dS5_EEjS5_Li4ELi4EEEEEvT1_ --------------------------
	.section	.nv.constant0._ZN2at6native13reduce_kernelILi256ELi1ENS0_8ReduceOpIN3c107complexIdEENS0_7MeanOpsIS5_S5_dS5_EEjS5_Li4ELi4EEEEEvT1_,"a",@progbits
	.sectionflags	@""
	.align	4
.nv.constant0._ZN2at6native13reduce_kernelILi256ELi1ENS0_8ReduceOpIN3c107complexIdEENS0_7MeanOpsIS5_S5_dS5_EEjS5_Li4ELi4EEEEEvT1_:
	.zero		1968


//--------------------- .nv.constant0._ZN2at6native13reduce_kernelILi128ELi2ENS0_8ReduceOpIN3c107complexIdEENS0_7MeanOpsIS5_S5_dS5_EEjS5_Li4ELi4EEEEEvT1_ --------------------------
	.section	.nv.constant0._ZN2at6native13reduce_kernelILi128ELi2ENS0_8ReduceOpIN3c107complexIdEENS0_7MeanOpsIS5_S5_dS5_EEjS5_Li4ELi4EEEEEvT1_,"a",@progbits
	.sectionflags	@""
	.align	4
.nv.constant0._ZN2at6native13reduce_kernelILi128ELi2ENS0_8ReduceOpIN3c107complexIdEENS0_7MeanOpsIS5_S5_dS5_EEjS5_Li4ELi4EEEEEvT1_:
	.zero		1968


//--------------------- .nv.constant0._ZN2at6native13reduce_kernelILi64ELi4ENS0_8ReduceOpIN3c107complexIdEENS0_7MeanOpsIS5_S5_dS5_EEjS5_Li4ELi4EEEEEvT1_ --------------------------
	.section	.nv.constant0._ZN2at6native13reduce_kernelILi64ELi4ENS0_8ReduceOpIN3c107complexIdEENS0_7MeanOpsIS5_S5_dS5_EEjS5_Li4ELi4EEEEEvT1_,"a",@progbits
	.sectionflags	@""
	.align	4
.nv.constant0._ZN2at6native13reduce_kernelILi64ELi4ENS0_8ReduceOpIN3c107complexIdEENS0_7MeanOpsIS5_S5_dS5_EEjS5_Li4ELi4EEEEEvT1_:
	.zero		1968


//--------------------- .nv.constant0._ZN2at6native13reduce_kernelILi512ELi1ENS0_8ReduceOpIfNS0_7MeanOpsIffffEEjfLi4ELi4EEEEEvT1_ --------------------------
	.section	.nv.constant0._ZN2at6native13reduce_kernelILi512ELi1ENS0_8ReduceOpIfNS0_7MeanOpsIffffEEjfLi4ELi4EEEEEvT1_,"a",@progbits
	.sectionflags	@""
	.align	4
.nv.constant0._ZN2at6native13reduce_kernelILi512ELi1ENS0_8ReduceOpIfNS0_7MeanOpsIffffEEjfLi4ELi4EEEEEvT1_:
	.zero		1944


//--------------------- .nv.constant0._ZN2at6native13reduce_kernelILi256ELi2ENS0_8ReduceOpIfNS0_7MeanOpsIffffEEjfLi4ELi4EEEEEvT1_ --------------------------
	.section	.nv.constant0._ZN2at6native13reduce_kernelILi256ELi2ENS0_8ReduceOpIfNS0_7MeanOpsIffffEEjfLi4ELi4EEEEEvT1_,"a",@progbits
	.sectionflags	@""
	.align	4
.nv.constant0._ZN2at6native13reduce_kernelILi256ELi2ENS0_8ReduceOpIfNS0_7MeanOpsIffffEEjfLi4ELi4EEEEEvT1_:
	.zero		1944


//--------------------- .nv.constant0._ZN2at6native13reduce_kernelILi128ELi4ENS0_8ReduceOpIfNS0_7MeanOpsIffffEEjfLi4ELi4EEEEEvT1_ --------------------------
	.section	.nv.constant0._ZN2at6native13reduce_kernelILi128ELi4ENS0_8ReduceOpIfNS0_7MeanOpsIffffEEjfLi4ELi4EEEEEvT1_,"a",@progbits
	.sectionflags	@""
	.align	4
.nv.constant0._ZN2at6native13reduce_kernelILi128ELi4ENS0_8ReduceOpIfNS0_7MeanOpsIffffEEjfLi4ELi4EEEEEvT1_:
	.zero		1944


//--------------------- .nv.constant0._ZN2at6native13reduce_kernelILi512ELi1ENS0_8ReduceOpIdNS0_7MeanOpsIddddEEjdLi4ELi4EEEEEvT1_ --------------------------
	.section	.nv.constant0._ZN2at6native13reduce_kernelILi512ELi1ENS0_8ReduceOpIdNS0_7MeanOpsIddddEEjdLi4ELi4EEEEEvT1_,"a",@progbits
	.sectionflags	@""
	.align	4
.nv.constant0._ZN2at6native13reduce_kernelILi512ELi1ENS0_8ReduceOpIdNS0_7MeanOpsIddddEEjdLi4ELi4EEEEEvT1_:
	.zero		1952


//--------------------- .nv.constant0._ZN2at6native13reduce_kernelILi256ELi2ENS0_8ReduceOpIdNS0_7MeanOpsIddddEEjdLi4ELi4EEEEEvT1_ --------------------------
	.section	.nv.constant0._ZN2at6native13reduce_kernelILi256ELi2ENS0_8ReduceOpIdNS0_7MeanOpsIddddEEjdLi4ELi4EEEEEvT1_,"a",@progbits
	.sectionflags	@""
	.align	4
.nv.constant0._ZN2at6native13reduce_kernelILi256ELi2ENS0_8ReduceOpIdNS0_7MeanOpsIddddEEjdLi4ELi4EEEEEvT1_:
	.zero		1952


//--------------------- .nv.constant0._ZN2at6native13reduce_kernelILi128ELi4ENS0_8ReduceOpIdNS0_7MeanOpsIddddEEjdLi4ELi4EEEEEvT1_ --------------------------
	.section	.nv.constant0._ZN2at6native13reduce_kernelILi128ELi4ENS0_8ReduceOpIdNS0_7MeanOpsIddddEEjdLi4ELi4EEEEEvT1_,"a",@progbits
	.sectionflags	@""
	.align	4
.nv.constant0._ZN2at6native13reduce_kernelILi128ELi4ENS0_8ReduceOpIdNS0_7MeanOpsIddddEEjdLi4ELi4EEEEEvT1_:
	.zero		1952


//--------------------- .nv.constant0._ZN2at6native13reduce_kernelILi512ELi1ENS0_8ReduceOpIsNS0_7MeanOpsIssssEEjsLi4ELi8EEEEEvT1_ --------------------------
	.section	.nv.constant0._ZN2at6native13reduce_kernelILi512ELi1ENS0_8ReduceOpIsNS0_7MeanOpsIssssEEjsLi4ELi8EEEEEvT1_,"a",@progbits
	.sectionflags	@""
	.align	4
.nv.constant0._ZN2at6native13reduce_kernelILi512ELi1ENS0_8ReduceOpIsNS0_7MeanOpsIssssEEjsLi4ELi8EEEEEvT1_:
	.zero		1936


//--------------------- .nv.constant0._ZN2at6native13reduce_kernelILi256ELi2ENS0_8ReduceOpIsNS0_7MeanOpsIssssEEjsLi4ELi8EEEEEvT1_ --------------------------
	.section	.nv.constant0._ZN2at6native13reduce_kernelILi256ELi2ENS0_8ReduceOpIsNS0_7MeanOpsIssssEEjsLi4ELi8EEEEEvT1_,"a",@progbits
	.sectionflags	@""
	.align	4
.nv.constant0._ZN2at6native13reduce_kernelILi256ELi2ENS0_8ReduceOpIsNS0_7MeanOpsIssssEEjsLi4ELi8EEEEEvT1_:
	.zero		1936


//--------------------- .nv.constant0._ZN2at6native13reduce_kernelILi128ELi4ENS0_8ReduceOpIsNS0_7MeanOpsIssssEEjsLi4ELi8EEEEEvT1_ --------------------------
	.section	.nv.constant0._ZN2at6native13reduce_kernelILi128ELi4ENS0_8ReduceOpIsNS0_7MeanOpsIssssEEjsLi4ELi8EEEEEvT1_,"a",@progbits
	.sectionflags	@""
	.align	4
.nv.constant0._ZN2at6native13reduce_kernelILi128ELi4ENS0_8ReduceOpIsNS0_7MeanOpsIssssEEjsLi4ELi8EEEEEvT1_:
	.zero		1936


//--------------------- .nv.constant0._ZN2at6native13reduce_kernelILi512ELi1ENS0_8ReduceOpIlNS0_7MeanOpsIllllEEjlLi4ELi4EEEEEvT1_ --------------------------
	.section	.nv.constant0._ZN2at6native13reduce_kernelILi512ELi1ENS0_8ReduceOpIlNS0_7MeanOpsIllllEEjlLi4ELi4EEEEEvT1_,"a",@progbits
	.sectionflags	@""
	.align	4
.nv.constant0._ZN2at6native13reduce_kernelILi512ELi1ENS0_8ReduceOpIlNS0_7MeanOpsIllllEEjlLi4ELi4EEEEEvT1_:
	.zero		1952


//--------------------- .nv.constant0._ZN2at6native13reduce_kernelILi256ELi2ENS0_8ReduceOpIlNS0_7MeanOpsIllllEEjlLi4ELi4EEEEEvT1_ --------------------------
	.section	.nv.constant0._ZN2at6native13reduce_kernelILi256ELi2ENS0_8ReduceOpIlNS0_7MeanOpsIllllEEjlLi4ELi4EEEEEvT1_,"a",@progbits
	.sectionflags	@""
	.align	4
.nv.constant0._ZN2at6native13reduce_kernelILi256ELi2ENS0_8ReduceOpIlNS0_7MeanOpsIllllEEjlLi4ELi4EEEEEvT1_:
	.zero		1952


//--------------------- .nv.constant0._ZN2at6native13reduce_kernelILi128ELi4ENS0_8ReduceOpIlNS0_7MeanOpsIllllEEjlLi4ELi4EEEEEvT1_ --------------------------
	.section	.nv.constant0._ZN2at6native13reduce_kernelILi128ELi4ENS0_8ReduceOpIlNS0_7MeanOpsIllllEEjlLi4ELi4EEEEEvT1_,"a",@progbits
	.sectionflags	@""
	.align	4
.nv.constant0._ZN2at6native13reduce_kernelILi128ELi4ENS0_8ReduceOpIlNS0_7MeanOpsIllllEEjlLi4ELi4EEEEEvT1_:
	.zero		1952


//--------------------- .nv.constant0._ZN2at6native13reduce_kernelILi512ELi1ENS0_8ReduceOpIiNS0_7MeanOpsIiiiiEEjiLi4ELi4EEEEEvT1_ --------------------------
	.section	.nv.constant0._ZN2at6native13reduce_kernelILi512ELi1ENS0_8ReduceOpIiNS0_7MeanOpsIiiiiEEjiLi4ELi4EEEEEvT1_,"a",@progbits
	.sectionflags	@""
	.align	4
.nv.constant0._ZN2at6native13reduce_kernelILi512ELi1ENS0_8ReduceOpIiNS0_7MeanOpsIiiiiEEjiLi4ELi4EEEEEvT1_:
	.zero		1944


//--------------------- .nv.constant0._ZN2at6native13reduce_kernelILi256ELi2ENS0_8ReduceOpIiNS0_7MeanOpsIiiiiEEjiLi4ELi4EEEEEvT1_ --------------------------
	.section	.nv.constant0._ZN2at6native13reduce_kernelILi256ELi2ENS0_8ReduceOpIiNS0_7MeanOpsIiiiiEEjiLi4ELi4EEEEEvT1_,"a",@progbits
	.sectionflags	@""
	.align	4
.nv.constant0._ZN2at6native13reduce_kernelILi256ELi2ENS0_8ReduceOpIiNS0_7MeanOpsIiiiiEEjiLi4ELi4EEEEEvT1_:
	.zero		1944


//--------------------- .nv.constant0._ZN2at6native13reduce_kernelILi128ELi4ENS0_8ReduceOpIiNS0_7MeanOpsIiiiiEEjiLi4ELi4EEEEEvT1_ --------------------------
	.section	.nv.constant0._ZN2at6native13reduce_kernelILi128ELi4ENS0_8ReduceOpIiNS0_7MeanOpsIiiiiEEjiLi4ELi4EEEEEvT1_,"a",@progbits
	.sectionflags	@""
	.align	4
.nv.constant0._ZN2at6native13reduce_kernelILi128ELi4ENS0_8ReduceOpIiNS0_7MeanOpsIiiiiEEjiLi4ELi4EEEEEvT1_:
	.zero		1944


//--------------------- .nv.constant0._ZN2at6native13reduce_kernelILi512ELi1ENS0_8ReduceOpIaNS0_7MeanOpsIaaaaEEjaLi4ELi4EEEEEvT1_ --------------------------
	.section	.nv.constant0._ZN2at6native13reduce_kernelILi512ELi1ENS0_8ReduceOpIaNS0_7MeanOpsIaaaaEEjaLi4ELi4EEEEEvT1_,"a",@progbits
	.sectionflags	@""
	.align	4
.nv.constant0._ZN2at6native13reduce_kernelILi512ELi1ENS0_8ReduceOpIaNS0_7MeanOpsIaaaaEEjaLi4ELi4EEEEEvT1_:
	.zero		1936


//--------------------- .nv.constant0._ZN2at6native13reduce_kernelILi256ELi2ENS0_8ReduceOpIaNS0_7MeanOpsIaaaaEEjaLi4ELi4EEEEEvT1_ --------------------------
	.section	.nv.constant0._ZN2at6native13reduce_kernelILi256ELi2ENS0_8ReduceOpIaNS0_7MeanOpsIaaaaEEjaLi4ELi4EEEEEvT1_,"a",@progbits
	.sectionflags	@""
	.align	4
.nv.constant0._ZN2at6native13reduce_kernelILi256ELi2ENS0_8ReduceOpIaNS0_7MeanOpsIaaaaEEjaLi4ELi4EEEEEvT1_:
	.zero		1936


//--------------------- .nv.constant0._ZN2at6native13reduce_kernelILi128ELi4ENS0_8ReduceOpIaNS0_7MeanOpsIaaaaEEjaLi4ELi4EEEEEvT1_ --------------------------
	.section	.nv.constant0._ZN2at6native13reduce_kernelILi128ELi4ENS0_8ReduceOpIaNS0_7MeanOpsIaaaaEEjaLi4ELi4EEEEEvT1_,"a",@progbits
	.sectionflags	@""
	.align	4
.nv.constant0._ZN2at6native13reduce_kernelILi128ELi4ENS0_8ReduceOpIaNS0_7MeanOpsIaaaaEEjaLi4ELi4EEEEEvT1_:
	.zero		1936


//--------------------- .nv.constant0._ZN2at6native13reduce_kernelILi512ELi1ENS0_8ReduceOpIhNS0_7MeanOpsIhhhhEEjhLi4ELi4EEEEEvT1_ --------------------------
	.section	.nv.constant0._ZN2at6native13reduce_kernelILi512ELi1ENS0_8ReduceOpIhNS0_7MeanOpsIhhhhEEjhLi4ELi4EEEEEvT1_,"a",@progbits
	.sectionflags	@""
	.align	4
.nv.constant0._ZN2at6native13reduce_kernelILi512ELi1ENS0_8ReduceOpIhNS0_7MeanOpsIhhhhEEjhLi4ELi4EEEEEvT1_:
	.zero		1936


//--------------------- .nv.constant0._ZN2at6native13reduce_kernelILi256ELi2ENS0_8ReduceOpIhNS0_7MeanOpsIhhhhEEjhLi4ELi4EEEEEvT1_ --------------------------
	.section	.nv.constant0._ZN2at6native13reduce_kernelILi256ELi2ENS0_8ReduceOpIhNS0_7MeanOpsIhhhhEEjhLi4ELi4EEEEEvT1_,"a",@progbits
	.sectionflags	@""
	.align	4
.nv.constant0._ZN2at6native13reduce_kernelILi256ELi2ENS0_8ReduceOpIhNS0_7MeanOpsIhhhhEEjhLi4ELi4EEEEEvT1_:
	.zero		1936


//--------------------- .nv.constant0._ZN2at6native13reduce_kernelILi128ELi4ENS0_8ReduceOpIhNS0_7MeanOpsIhhhhEEjhLi4ELi4EEEEEvT1_ --------------------------
	.section	.nv.constant0._ZN2at6native13reduce_kernelILi128ELi4ENS0_8ReduceOpIhNS0_7MeanOpsIhhhhEEjhLi4ELi4EEEEEvT1_,"a",@progbits
	.sectionflags	@""
	.align	4
.nv.constant0._ZN2at6native13reduce_kernelILi128ELi4ENS0_8ReduceOpIhNS0_7MeanOpsIhhhhEEjhLi4ELi4EEEEEvT1_:
	.zero		1936


//--------------------- .nv.constant0._ZN2at6native13reduce_kernelILi512ELi1ENS0_8ReduceOpIN3c108BFloat16ENS0_7MeanOpsIS4_fffEEjfLi4ELi8EEEEEvT1_ --------------------------
	.section	.nv.constant0._ZN2at6native13reduce_kernelILi512ELi1ENS0_8ReduceOpIN3c108BFloat16ENS0_7MeanOpsIS4_fffEEjfLi4ELi8EEEEEvT1_,"a",@progbits
	.sectionflags	@""
	.align	4
.nv.constant0._ZN2at6native13reduce_kernelILi512ELi1ENS0_8ReduceOpIN3c108BFloat16ENS0_7MeanOpsIS4_fffEEjfLi4ELi8EEEEEvT1_:
	.zero		1944


//--------------------- .nv.constant0._ZN2at6native13reduce_kernelILi256ELi2ENS0_8ReduceOpIN3c108BFloat16ENS0_7MeanOpsIS4_fffEEjfLi4ELi8EEEEEvT1_ --------------------------
	.section	.nv.constant0._ZN2at6native13reduce_kernelILi256ELi2ENS0_8ReduceOpIN3c108BFloat16ENS0_7MeanOpsIS4_fffEEjfLi4ELi8EEEEEvT1_,"a",@progbits
	.sectionflags	@""
	.align	4
.nv.constant0._ZN2at6native13reduce_kernelILi256ELi2ENS0_8ReduceOpIN3c108BFloat16ENS0_7MeanOpsIS4_fffEEjfLi4ELi8EEEEEvT1_:
	.zero		1944


//--------------------- .nv.constant0._ZN2at6native13reduce_kernelILi128ELi4ENS0_8ReduceOpIN3c108BFloat16ENS0_7MeanOpsIS4_fffEEjfLi4ELi8EEEEEvT1_ --------------------------
	.section	.nv.constant0._ZN2at6native13reduce_kernelILi128ELi4ENS0_8ReduceOpIN3c108BFloat16ENS0_7MeanOpsIS4_fffEEjfLi4ELi8EEEEEvT1_,"a",@progbits
	.sectionflags	@""
	.align	4
.nv.constant0._ZN2at6native13reduce_kernelILi128ELi4ENS0_8ReduceOpIN3c108BFloat16ENS0_7MeanOpsIS4_fffEEjfLi4ELi8EEEEEvT1_:
	.zero		1944


//--------------------- .nv.constant0._ZN2at6native13reduce_kernelILi512ELi1ENS0_8ReduceOpIN3c108BFloat16ENS0_7MeanOpsIS4_ffS4_EEjS4_Li4ELi8EEEEEvT1_ --------------------------
	.section	.nv.constant0._ZN2at6native13reduce_kernelILi512ELi1ENS0_8ReduceOpIN3c108BFloat16ENS0_7MeanOpsIS4_ffS4_EEjS4_Li4ELi8EEEEEvT1_,"a",@progbits
	.sectionflags	@""
	.align	4
.nv.constant0._ZN2at6native13reduce_kernelILi512ELi1ENS0_8ReduceOpIN3c108BFloat16ENS0_7MeanOpsIS4_ffS4_EEjS4_Li4ELi8EEEEEvT1_:
	.zero		1944


//--------------------- .nv.constant0._ZN2at6native13reduce_kernelILi256ELi2ENS0_8ReduceOpIN3c108BFloat16ENS0_7MeanOpsIS4_ffS4_EEjS4_Li4ELi8EEEEEvT1_ --------------------------
	.section	.nv.constant0._ZN2at6native13reduce_kernelILi256ELi2ENS0_8ReduceOpIN3c108BFloat16ENS0_7MeanOpsIS4_ffS4_EEjS4_Li4ELi8EEEEEvT1_,"a",@progbits
	.sectionflags	@""
	.align	4
.nv.constant0._ZN2at6native13reduce_kernelILi256ELi2ENS0_8ReduceOpIN3c108BFloat16ENS0_7MeanOpsIS4_ffS4_EEjS4_Li4ELi8EEEEEvT1_:
	.zero		1944


//--------------------- .nv.constant0._ZN2at6native13reduce_kernelILi128ELi4ENS0_8ReduceOpIN3c108BFloat16ENS0_7MeanOpsIS4_ffS4_EEjS4_Li4ELi8EEEEEvT1_ --------------------------
	.section	.nv.constant0._ZN2at6native13reduce_kernelILi128ELi4ENS0_8ReduceOpIN3c108BFloat16ENS0_7MeanOpsIS4_ffS4_EEjS4_Li4ELi8EEEEEvT1_,"a",@progbits
	.sectionflags	@""
	.align	4
.nv.constant0._ZN2at6native13reduce_kernelILi128ELi4ENS0_8ReduceOpIN3c108BFloat16ENS0_7MeanOpsIS4_ffS4_EEjS4_Li4ELi8EEEEEvT1_:
	.zero		1944


//--------------------- .nv.constant0._ZN2at6native13reduce_kernelILi512ELi1ENS0_8ReduceOpIN3c104HalfENS0_7MeanOpsIS4_fffEEjfLi4ELi8EEEEEvT1_ --------------------------
	.section	.nv.constant0._ZN2at6native13reduce_kernelILi512ELi1ENS0_8ReduceOpIN3c104HalfENS0_7MeanOpsIS4_fffEEjfLi4ELi8EEEEEvT1_,"a",@progbits
	.sectionflags	@""
	.align	4
.nv.constant0._ZN2at6native13reduce_kernelILi512ELi1ENS0_8ReduceOpIN3c104HalfENS0_7MeanOpsIS4_fffEEjfLi4ELi8EEEEEvT1_:
	.zero		1944


//--------------------- .nv.constant0._ZN2at6native13reduce_kernelILi256ELi2ENS0_8ReduceOpIN3c104HalfENS0_7MeanOpsIS4_fffEEjfLi4ELi8EEEEEvT1_ --------------------------
	.section	.nv.constant0._ZN2at6native13reduce_kernelILi256ELi2ENS0_8ReduceOpIN3c104HalfENS0_7MeanOpsIS4_fffEEjfLi4ELi8EEEEEvT1_,"a",@progbits
	.sectionflags	@""
	.align	4
.nv.constant0._ZN2at6native13reduce_kernelILi256ELi2ENS0_8ReduceOpIN3c104HalfENS0_7MeanOpsIS4_fffEEjfLi4ELi8EEEEEvT1_:
	.zero		1944


//--------------------- .nv.constant0._ZN2at6native13reduce_kernelILi128ELi4ENS0_8ReduceOpIN3c104HalfENS0_7MeanOpsIS4_fffEEjfLi4ELi8EEEEEvT1_ --------------------------
	.section	.nv.constant0._ZN2at6native13reduce_kernelILi128ELi4ENS0_8ReduceOpIN3c104HalfENS0_7MeanOpsIS4_fffEEjfLi4ELi8EEEEEvT1_,"a",@progbits
	.sectionflags	@""
	.align	4
.nv.constant0._ZN2at6native13reduce_kernelILi128ELi4ENS0_8ReduceOpIN3c104HalfENS0_7MeanOpsIS4_fffEEjfLi4ELi8EEEEEvT1_:
	.zero		1944


//--------------------- .nv.constant0._ZN2at6native13reduce_kernelILi512ELi1ENS0_8ReduceOpIN3c104HalfENS0_7MeanOpsIS4_ffS4_EEjS4_Li4ELi8EEEEEvT1_ --------------------------
	.section	.nv.constant0._ZN2at6native13reduce_kernelILi512ELi1ENS0_8ReduceOpIN3c104HalfENS0_7MeanOpsIS4_ffS4_EEjS4_Li4ELi8EEEEEvT1_,"a",@progbits
	.sectionflags	@""
	.align	4
.nv.constant0._ZN2at6native13reduce_kernelILi512ELi1ENS0_8ReduceOpIN3c104HalfENS0_7MeanOpsIS4_ffS4_EEjS4_Li4ELi8EEEEEvT1_:
	.zero		1944


//--------------------- .nv.constant0._ZN2at6native13reduce_kernelILi256ELi2ENS0_8ReduceOpIN3c104HalfENS0_7MeanOpsIS4_ffS4_EEjS4_Li4ELi8EEEEEvT1_ --------------------------
	.section	.nv.constant0._ZN2at6native13reduce_kernelILi256ELi2ENS0_8ReduceOpIN3c104HalfENS0_7MeanOpsIS4_ffS4_EEjS4_Li4ELi8EEEEEvT1_,"a",@progbits
	.sectionflags	@""
	.align	4
.nv.constant0._ZN2at6native13reduce_kernelILi256ELi2ENS0_8ReduceOpIN3c104HalfENS0_7MeanOpsIS4_ffS4_EEjS4_Li4ELi8EEEEEvT1_:
	.zero		1944


//--------------------- .nv.constant0._ZN2at6native13reduce_kernelILi128ELi4ENS0_8ReduceOpIN3c104HalfENS0_7MeanOpsIS4_ffS4_EEjS4_Li4ELi8EEEEEvT1_ --------------------------
	.section	.nv.constant0._ZN2at6native13reduce_kernelILi128ELi4ENS0_8ReduceOpIN3c104HalfENS0_7MeanOpsIS4_ffS4_EEjS4_Li4ELi8EEEEEvT1_,"a",@progbits
	.sectionflags	@""
	.align	4
.nv.constant0._ZN2at6native13reduce_kernelILi128ELi4ENS0_8ReduceOpIN3c104HalfENS0_7MeanOpsIS4_ffS4_EEjS4_Li4ELi8EEEEEvT1_:
	.zero		1944


//--------------------- .nv.constant0._ZN2at6native13reduce_kernelILi512ELi1ENS0_8ReduceOpIN3c108BFloat16ENS0_10WelfordOpsIS4_fiN4cuda3std3__44pairIS4_S4_EEEEjS4_Li2ELi2EEEEEvT1_ --------------------------
	.section	.nv.constant0._ZN2at6native13reduce_kernelILi512ELi1ENS0_8ReduceOpIN3c108BFloat16ENS0_10WelfordOpsIS4_fiN4cuda3std3__44pairIS4_S4_EEEEjS4_Li2ELi2EEEEEvT1_,"a",@progbits
	.sectionflags	@""
	.align	4
.nv.constant0._ZN2at6native13reduce_kernelILi512ELi1ENS0_8ReduceOpIN3c108BFloat16ENS0_10WelfordOpsIS4_fiN4cuda3std3__44pairIS4_S4_EEEEjS4_Li2ELi2EEEEEvT1_:
	.zero		1960


//--------------------- .nv.constant0._ZN2at6native13reduce_kernelILi256ELi2ENS0_8ReduceOpIN3c108BFloat16ENS0_10WelfordOpsIS4_fiN4cuda3std3__44pairIS4_S4_EEEEjS4_Li2ELi2EEEEEvT1_ --------------------------
	.section	.nv.constant0._ZN2at6native13reduce_kernelILi256ELi2ENS0_8ReduceOpIN3c108BFloat16ENS0_10WelfordOpsIS4_fiN4cuda3std3__44pairIS4_S4_EEEEjS4_Li2ELi2EEEEEvT1_,"a",@progbits
	.sectionflags	@""
	.align	4
.nv.constant0._ZN2at6native13reduce_kernelILi256ELi2ENS0_8ReduceOpIN3c108BFloat16ENS0_10WelfordOpsIS4_fiN4cuda3std3__44pairIS4_S4_EEEEjS4_Li2ELi2EEEEEvT1_:
	.zero		1960


//--------------------- .nv.constant0._ZN2at6native13reduce_kernelILi128ELi4ENS0_8ReduceOpIN3c108BFloat16ENS0_10WelfordOpsIS4_fiN4cuda3std3__44pairIS4_S4_EEEEjS4_Li2ELi2EEEEEvT1_ --------------------------
	.section	.nv.constant0._ZN2at6native13reduce_kernelILi128ELi4ENS0_8ReduceOpIN3c108BFloat16ENS0_10WelfordOpsIS4_fiN4cuda3std3__44pairIS4_S4_EEEEjS4_Li2ELi2EEEEEvT1_,"a",@progbits
	.sectionflags	@""
	.align	4
.nv.constant0._ZN2at6native13reduce_kernelILi128ELi4ENS0_8ReduceOpIN3c108BFloat16ENS0_10WelfordOpsIS4_fiN4cuda3std3__44pairIS4_S4_EEEEjS4_Li2ELi2EEEEEvT1_:
	.zero		1960


//--------------------- .nv.constant0._ZN2at6native13reduce_kernelILi512ELi1ENS0_8ReduceOpIN3c104HalfENS0_10WelfordOpsIS4_fiN4cuda3std3__44pairIS4_S4_EEEEjS4_Li2ELi2EEEEEvT1_ --------------------------
	.section	.nv.constant0._ZN2at6native13reduce_kernelILi512ELi1ENS0_8ReduceOpIN3c104HalfENS0_10WelfordOpsIS4_fiN4cuda3std3__44pairIS4_S4_EEEEjS4_Li2ELi2EEEEEvT1_,"a",@progbits
	.sectionflags	@""
	.align	4
.nv.constant0._ZN2at6native13reduce_kernelILi512ELi1ENS0_8ReduceOpIN3c104HalfENS0_10WelfordOpsIS4_fiN4cuda3std3__44pairIS4_S4_EEEEjS4_Li2ELi2EEEEEvT1_:
	.zero		1960


//--------------------- .nv.constant0._ZN2at6native13reduce_kernelILi256ELi2ENS0_8ReduceOpIN3c104HalfENS0_10WelfordOpsIS4_fiN4cuda3std3__44pairIS4_S4_EEEEjS4_Li2ELi2EEEEEvT1_ --------------------------
	.section	.nv.constant0._ZN2at6native13reduce_kernelILi256ELi2ENS0_8ReduceOpIN3c104HalfENS0_10WelfordOpsIS4_fiN4cuda3std3__44pairIS4_S4_EEEEjS4_Li2ELi2EEEEEvT1_,"a",@progbits
	.sectionflags	@""
	.align	4
.nv.constant0._ZN2at6native13reduce_kernelILi256ELi2ENS0_8ReduceOpIN3c104HalfENS0_10WelfordOpsIS4_fiN4cuda3std3__44pairIS4_S4_EEEEjS4_Li2ELi2EEEEEvT1_:
	.zero		1960


//--------------------- .nv.constant0._ZN2at6native13reduce_kernelILi128ELi4ENS0_8ReduceOpIN3c104HalfENS0_10WelfordOpsIS4_fiN4cuda3std3__44pairIS4_S4_EEEEjS4_Li2ELi2EEEEEvT1_ --------------------------
	.section	.nv.constant0._ZN2at6native13reduce_kernelILi128ELi4ENS0_8ReduceOpIN3c104HalfENS0_10WelfordOpsIS4_fiN4cuda3std3__44pairIS4_S4_EEEEjS4_Li2ELi2EEEEEvT1_,"a",@progbits
	.sectionflags	@""
	.align	4
.nv.constant0._ZN2at6native13reduce_kernelILi128ELi4ENS0_8ReduceOpIN3c104HalfENS0_10WelfordOpsIS4_fiN4cuda3std3__44pairIS4_S4_EEEEjS4_Li2ELi2EEEEEvT1_:
	.zero		1960


//--------------------- .nv.constant0._ZN2at6native13reduce_kernelILi512ELi1ENS0_8ReduceOpIfNS0_10WelfordOpsIffiN4cuda3std3__44pairIffEEEEjfLi2ELi2EEEEEvT1_ --------------------------
	.section	.nv.constant0._ZN2at6native13reduce_kernelILi512ELi1ENS0_8ReduceOpIfNS0_10WelfordOpsIffiN4cuda3std3__44pairIffEEEEjfLi2ELi2EEEEEvT1_,"a",@progbits
	.sectionflags	@""
	.align	4
.nv.constant0._ZN2at6native13reduce_kernelILi512ELi1ENS0_8ReduceOpIfNS0_10WelfordOpsIffiN4cuda3std3__44pairIffEEEEjfLi2ELi2EEEEEvT1_:
	.zero		1960


//--------------------- .nv.constant0._ZN2at6native13reduce_kernelILi256ELi2ENS0_8ReduceOpIfNS0_10WelfordOpsIffiN4cuda3std3__44pairIffEEEEjfLi2ELi2EEEEEvT1_ --------------------------
	.section	.nv.constant0._ZN2at6native13reduce_kernelILi256ELi2ENS0_8ReduceOpIfNS0_10WelfordOpsIffiN4cuda3std3__44pairIffEEEEjfLi2ELi2EEEEEvT1_,"a",@progbits
	.sectionflags	@""
	.align	4
.nv.constant0._ZN2at6native13reduce_kernelILi256ELi2ENS0_8ReduceOpIfNS0_10WelfordOpsIffiN4cuda3std3__44pairIffEEEEjfLi2ELi2EEEEEvT1_:
	.zero		1960


//--------------------- .nv.constant0._ZN2at6native13reduce_kernelILi128ELi4ENS0_8ReduceOpIfNS0_10WelfordOpsIffiN4cuda3std3__44pairIffEEEEjfLi2ELi2EEEEEvT1_ --------------------------
	.section	.nv.constant0._ZN2at6native13reduce_kernelILi128ELi4ENS0_8ReduceOpIfNS0_10WelfordOpsIffiN4cuda3std3__44pairIffEEEEjfLi2ELi2EEEEEvT1_,"a",@progbits
	.sectionflags	@""
	.align	4
.nv.constant0._ZN2at6native13reduce_kernelILi128ELi4ENS0_8ReduceOpIfNS0_10WelfordOpsIffiN4cuda3std3__44pairIffEEEEjfLi2ELi2EEEEEvT1_:
	.zero		1960


//--------------------- .nv.constant0._ZN2at6native13reduce_kernelILi512ELi1ENS0_8ReduceOpIdNS0_10WelfordOpsIddiN4cuda3std3__44pairIddEEEEjdLi2ELi2EEEEEvT1_ --------------------------
	.section	.nv.constant0._ZN2at6native13reduce_kernelILi512ELi1ENS0_8ReduceOpIdNS0_10WelfordOpsIddiN4cuda3std3__44pairIddEEEEjdLi2ELi2EEEEEvT1_,"a",@progbits
	.sectionflags	@""
	.align	4
.nv.constant0._ZN2at6native13reduce_kernelILi512ELi1ENS0_8ReduceOpIdNS0_10WelfordOpsIddiN4cuda3std3__44pairIddEEEEjdLi2ELi2EEEEEvT1_:
	.zero		1984


//--------------------- .nv.constant0._ZN2at6native13reduce_kernelILi256ELi2ENS0_8ReduceOpIdNS0_10WelfordOpsIddiN4cuda3std3__44pairIddEEEEjdLi2ELi2EEEEEvT1_ --------------------------
	.section	.nv.constant0._ZN2at6native13reduce_kernelILi256ELi2ENS0_8ReduceOpIdNS0_10WelfordOpsIddiN4cuda3std3__44pairIddEEEEjdLi2ELi2EEEEEvT1_,"a",@progbits
	.sectionflags	@""
	.align	4
.nv.constant0._ZN2at6native13reduce_kernelILi256ELi2ENS0_8ReduceOpIdNS0_10WelfordOpsIddiN4cuda3std3__44pairIddEEEEjdLi2ELi2EEEEEvT1_:
	.zero		1984


//--------------------- .nv.constant0._ZN2at6native13reduce_kernelILi128ELi4ENS0_8ReduceOpIdNS0_10WelfordOpsIddiN4cuda3std3__44pairIddEEEEjdLi2ELi2EEEEEvT1_ --------------------------
	.section	.nv.constant0._ZN2at6native13reduce_kernelILi128ELi4ENS0_8ReduceOpIdNS0_10WelfordOpsIddiN4cuda3std3__44pairIddEEEEjdLi2ELi2EEEEEvT1_,"a",@progbits
	.sectionflags	@""
	.align	4
.nv.constant0._ZN2at6native13reduce_kernelILi128ELi4ENS0_8ReduceOpIdNS0_10WelfordOpsIddiN4cuda3std3__44pairIddEEEEjdLi2ELi2EEEEEvT1_:
	.zero		1984


//--------------------- .nv.constant0._ZN2at6native13reduce_kernelILi512ELi1ENS0_8ReduceOpIN3c108BFloat16ENS0_10WelfordOpsIS4_fiN4cuda3std3__44pairIffEEEEjfLi2ELi2EEEEEvT1_ --------------------------
	.section	.nv.constant0._ZN2at6native13reduce_kernelILi512ELi1ENS0_8ReduceOpIN3c108BFloat16ENS0_10WelfordOpsIS4_fiN4cuda3std3__44pairIffEEEEjfLi2ELi2EEEEEvT1_,"a",@progbits
	.sectionflags	@""
	.align	4
.nv.constant0._ZN2at6native13reduce_kernelILi512ELi1ENS0_8ReduceOpIN3c108BFloat16ENS0_10WelfordOpsIS4_fiN4cuda3std3__44pairIffEEEEjfLi2ELi2EEEEEvT1_:
	.zero		1960


//--------------------- .nv.constant0._ZN2at6native13reduce_kernelILi256ELi2ENS0_8ReduceOpIN3c108BFloat16ENS0_10WelfordOpsIS4_fiN4cuda3std3__44pairIffEEEEjfLi2ELi2EEEEEvT1_ --------------------------
	.section	.nv.constant0._ZN2at6native13reduce_kernelILi256ELi2ENS0_8ReduceOpIN3c108BFloat16ENS0_10WelfordOpsIS4_fiN4cuda3std3__44pairIffEEEEjfLi2ELi2EEEEEvT1_,"a",@progbits
	.sectionflags	@""
	.align	4
.nv.constant0._ZN2at6native13reduce_kernelILi256ELi2ENS0_8ReduceOpIN3c108BFloat16ENS0_10WelfordOpsIS4_fiN4cuda3std3__44pairIffEEEEjfLi2ELi2EEEEEvT1_:
	.zero		1960


//--------------------- .nv.constant0._ZN2at6native13reduce_kernelILi128ELi4ENS0_8ReduceOpIN3c108BFloat16ENS0_10WelfordOpsIS4_fiN4cuda3std3__44pairIffEEEEjfLi2ELi2EEEEEvT1_ --------------------------
	.section	.nv.constant0._ZN2at6native13reduce_kernelILi128ELi4ENS0_8ReduceOpIN3c108BFloat16ENS0_10WelfordOpsIS4_fiN4cuda3std3__44pairIffEEEEjfLi2ELi2EEEEEvT1_,"a",@progbits
	.sectionflags	@""
	.align	4
.nv.constant0._ZN2at6native13reduce_kernelILi128ELi4ENS0_8ReduceOpIN3c108BFloat16ENS0_10WelfordOpsIS4_fiN4cuda3std3__44pairIffEEEEjfLi2ELi2EEEEEvT1_:
	.zero		1960


//--------------------- .nv.constant0._ZN2at6native13reduce_kernelILi512ELi1ENS0_8ReduceOpIN3c104HalfENS0_10WelfordOpsIS4_fiN4cuda3std3__44pairIffEEEEjfLi2ELi2EEEEEvT1_ --------------------------
	.section	.nv.constant0._ZN2at6native13reduce_kernelILi512ELi1ENS0_8ReduceOpIN3c104HalfENS0_10WelfordOpsIS4_fiN4cuda3std3__44pairIffEEEEjfLi2ELi2EEEEEvT1_,"a",@progbits
	.sectionflags	@""
	.align	4
.nv.constant0._ZN2at6native13reduce_kernelILi512ELi1ENS0_8ReduceOpIN3c104HalfENS0_10WelfordOpsIS4_fiN4cuda3std3__44pairIffEEEEjfLi2ELi2EEEEEvT1_:
	.zero		1960


//--------------------- .nv.constant0._ZN2at6native13reduce_kernelILi256ELi2ENS0_8ReduceOpIN3c104HalfENS0_10WelfordOpsIS4_fiN4cuda3std3__44pairIffEEEEjfLi2ELi2EEEEEvT1_ --------------------------
	.section	.nv.constant0._ZN2at6native13reduce_kernelILi256ELi2ENS0_8ReduceOpIN3c104HalfENS0_10WelfordOpsIS4_fiN4cuda3std3__44pairIffEEEEjfLi2ELi2EEEEEvT1_,"a",@progbits
	.sectionflags	@""
	.align	4
.nv.constant0._ZN2at6native13reduce_kernelILi256ELi2ENS0_8ReduceOpIN3c104HalfENS0_10WelfordOpsIS4_fiN4cuda3std3__44pairIffEEEEjfLi2ELi2EEEEEvT1_:
	.zero		1960


//--------------------- .nv.constant0._ZN2at6native13reduce_kernelILi128ELi4ENS0_8ReduceOpIN3c104HalfENS0_10WelfordOpsIS4_fiN4cuda3std3__44pairIffEEEEjfLi2ELi2EEEEEvT1_ --------------------------
	.section	.nv.constant0._ZN2at6native13reduce_kernelILi128ELi4ENS0_8ReduceOpIN3c104HalfENS0_10WelfordOpsIS4_fiN4cuda3std3__44pairIffEEEEjfLi2ELi2EEEEEvT1_,"a",@progbits
	.sectionflags	@""
	.align	4
.nv.constant0._ZN2at6native13reduce_kernelILi128ELi4ENS0_8ReduceOpIN3c104HalfENS0_10WelfordOpsIS4_fiN4cuda3std3__44pairIffEEEEjfLi2ELi2EEEEEvT1_:
	.zero		1960


//--------------------- SYMBOLS --------------------------

	.type		.nv.reservedSmem.offset0,@object
	.size		.nv.reservedSmem.offset0,0x4
	.type		.nv.reservedSmem.cap,@object
	.size		.nv.reservedSmem.cap,0x4
	.type		__assertfail,@function
